	.target	sm_90a

	.elftype	@"ET_EXEC"


//--------------------- .note.nv.tkinfo           --------------------------
	.section	.note.nv.tkinfo,"",@"SHT_NOTE"
	.sectionflags	@"SHF_NOTE_NV_TKINFO"
	.tkinfo
        /*0018*/ 	.word	0x00000002
        /*0030*/ 	.string	""
        /*0030*/ 	.string	"ptxas"
        /*0030*/ 	.string	"Cuda compilation tools, release 13.0, V13.0.88"
        /*0030*/ 	.string	"Build cuda_13.0.r13.0/compiler.36424714_0"
        /*0030*/ 	.string	"-arch sm_90a -m 64 "



//--------------------- .note.nv.cuinfo           --------------------------
	.section	.note.nv.cuinfo,"",@"SHT_NOTE"
	.sectionflags	@"SHF_NOTE_NV_CUINFO"
        /*0018*/ 	.short	0x0002
        /*001a*/ 	.short	0x005a
        /*001c*/ 	.short	0x0082
	.zero		2


//--------------------- .nv.info                  --------------------------
	.section	.nv.info,"",@"SHT_CUDA_INFO"
	.align	4


	//----- nvinfo : EIATTR_REGCOUNT
	.align		4
        /*0000*/ 	.byte	0x04, 0x2f
        /*0002*/ 	.short	(.L_23 - .L_22)
	.align		4
.L_22:
        /*0004*/ 	.word	index@(_ZN7cutlass13device_kernelIN5flash11enable_sm90INS1_16FlashAttnFwdSm90INS1_25CollectiveMainloopFwdSm90ILi2EN4cute5tupleIJNS5_1CILi1EEES8_S8_EEENS6_IJNS7_ILi128EEENS7_ILi112EEENS7_ILi192EEEEEELi192ENS_10bfloat16_tEfNS_4arch4Sm90ELb1ELb0ELb0ELb1ELb0ELb1ELb0ELb1ELb1ELb1ELb1ELb0EEENS1_21CollectiveEpilogueFwdINS6_IJSA_SC_SB_EEES9_SE_SG_Li256ELb1ELb1ELb1ELb0EEENS1_36VarlenDynamicPersistentTileSchedulerILi128ELi112ELi256ELi128ELb1ELb1ELb1ELb1ELb1ELb1EEEEEEEEEvNT_6ParamsE)
        /*0008*/ 	.word	0x000000a8


	//----- nvinfo : EIATTR_FRAME_SIZE
	.align		4
.L_23:
        /*000c*/ 	.byte	0x04, 0x11
        /*000e*/ 	.short	(.L_25 - .L_24)
	.align		4
.L_24:
        /*0010*/ 	.word	index@(_ZN7cutlass13device_kernelIN5flash11enable_sm90INS1_16FlashAttnFwdSm90INS1_25CollectiveMainloopFwdSm90ILi2EN4cute5tupleIJNS5_1CILi1EEES8_S8_EEENS6_IJNS7_ILi128EEENS7_ILi112EEENS7_ILi192EEEEEELi192ENS_10bfloat16_tEfNS_4arch4Sm90ELb1ELb0ELb0ELb1ELb0ELb1ELb0ELb1ELb1ELb1ELb1ELb0EEENS1_21CollectiveEpilogueFwdINS6_IJSA_SC_SB_EEES9_SE_SG_Li256ELb1ELb1ELb1ELb0EEENS1_36VarlenDynamicPersistentTileSchedulerILi128ELi112ELi256ELi128ELb1ELb1ELb1ELb1ELb1ELb1EEEEEEEEEvNT_6ParamsE)
        /*0014*/ 	.word	0x00000080


	//----- nvinfo : EIATTR_REGCOUNT
	.align		4
.L_25:
        /*0018*/ 	.byte	0x04, 0x2f
        /*001a*/ 	.short	(.L_27 - .L_26)
	.align		4
.L_26:
        /*001c*/ 	.word	index@(_ZN7cutlass13device_kernelIN5flash11enable_sm90INS1_16FlashAttnFwdSm90INS1_25CollectiveMainloopFwdSm90ILi2EN4cute5tupleIJNS5_1CILi1EEES8_S8_EEENS6_IJNS7_ILi128EEENS7_ILi112EEENS7_ILi192EEEEEELi192ENS_10bfloat16_tEfNS_4arch4Sm90ELb1ELb0ELb0ELb1ELb0ELb0ELb0ELb1ELb1ELb1ELb1ELb0EEENS1_21CollectiveEpilogueFwdINS6_IJSA_SC_SB_EEES9_SE_SG_Li256ELb1ELb1ELb1ELb0EEENS1_36VarlenDynamicPersistentTileSchedulerILi128ELi112ELi256ELi128ELb1ELb1ELb1ELb1ELb1ELb1EEEEEEEEEvNT_6ParamsE)
        /*0020*/ 	.word	0x000000a8


	//----- nvinfo : EIATTR_FRAME_SIZE
	.align		4
.L_27:
        /*0024*/ 	.byte	0x04, 0x11
        /*0026*/ 	.short	(.L_29 - .L_28)
	.align		4
.L_28:
        /*0028*/ 	.word	index@(_ZN7cutlass13device_kernelIN5flash11enable_sm90INS1_16FlashAttnFwdSm90INS1_25CollectiveMainloopFwdSm90ILi2EN4cute5tupleIJNS5_1CILi1EEES8_S8_EEENS6_IJNS7_ILi128EEENS7_ILi112EEENS7_ILi192EEEEEELi192ENS_10bfloat16_tEfNS_4arch4Sm90ELb1ELb0ELb0ELb1ELb0ELb0ELb0ELb1ELb1ELb1ELb1ELb0EEENS1_21CollectiveEpilogueFwdINS6_IJSA_SC_SB_EEES9_SE_SG_Li256ELb1ELb1ELb1ELb0EEENS1_36VarlenDynamicPersistentTileSchedulerILi128ELi112ELi256ELi128ELb1ELb1ELb1ELb1ELb1ELb1EEEEEEEEEvNT_6ParamsE)
        /*002c*/ 	.word	0x00000068


	//----- nvinfo : EIATTR_REGCOUNT
	.align		4
.L_29:
        /*0030*/ 	.byte	0x04, 0x2f
        /*0032*/ 	.short	(.L_31 - .L_30)
	.align		4
.L_30:
        /*0034*/ 	.word	index@(_ZN7cutlass13device_kernelIN5flash11enable_sm90INS1_16FlashAttnFwdSm90INS1_25CollectiveMainloopFwdSm90ILi2EN4cute5tupleIJNS5_1CILi1EEES8_S8_EEENS6_IJNS7_ILi128EEENS7_ILi112EEENS7_ILi192EEEEEELi192ENS_10bfloat16_tEfNS_4arch4Sm90ELb1ELb0ELb0ELb0ELb0ELb0ELb0ELb1ELb1ELb1ELb1ELb0EEENS1_21CollectiveEpilogueFwdINS6_IJSA_SC_SB_EEES9_SE_SG_Li256ELb0ELb1ELb1ELb0EEENS1_19SingleTileSchedulerILb0ELb1ELb1ELi128EEEEEEEEEvNT_6ParamsE)
        /*0038*/ 	.word	0x000000a8


	//----- nvinfo : EIATTR_FRAME_SIZE
	.align		4
.L_31:
        /*003c*/ 	.byte	0x04, 0x11
        /*003e*/ 	.short	(.L_33 - .L_32)
	.align		4
.L_32:
        /*0040*/ 	.word	index@(_ZN7cutlass13device_kernelIN5flash11enable_sm90INS1_16FlashAttnFwdSm90INS1_25CollectiveMainloopFwdSm90ILi2EN4cute5tupleIJNS5_1CILi1EEES8_S8_EEENS6_IJNS7_ILi128EEENS7_ILi112EEENS7_ILi192EEEEEELi192ENS_10bfloat16_tEfNS_4arch4Sm90ELb1ELb0ELb0ELb0ELb0ELb0ELb0ELb1ELb1ELb1ELb1ELb0EEENS1_21CollectiveEpilogueFwdINS6_IJSA_SC_SB_EEES9_SE_SG_Li256ELb0ELb1ELb1ELb0EEENS1_19SingleTileSchedulerILb0ELb1ELb1ELi128EEEEEEEEEvNT_6ParamsE)
        /*0044*/ 	.word	0x00000010


	//----- nvinfo : EIATTR_REGCOUNT
	.align		4
.L_33:
        /*0048*/ 	.byte	0x04, 0x2f
        /*004a*/ 	.short	(.L_35 - .L_34)
	.align		4
.L_34:
        /*004c*/ 	.word	index@(_ZN7cutlass13device_kernelIN5flash11enable_sm90INS1_16FlashAttnFwdSm90INS1_25CollectiveMainloopFwdSm90ILi2EN4cute5tupleIJNS5_1CILi1EEES8_S8_EEENS6_IJNS7_ILi128EEENS7_ILi96EEENS7_ILi192EEEEEELi192ENS_10bfloat16_tEfNS_4arch4Sm90ELb0ELb1ELb0ELb1ELb0ELb1ELb0ELb1ELb1ELb1ELb1ELb0EEENS1_21CollectiveEpilogueFwdINS6_IJSA_SC_SB_EEES9_SE_SG_Li256ELb1ELb1ELb1ELb0EEENS1_36VarlenDynamicPersistentTileSchedulerILi128ELi96ELi256ELi128ELb1ELb1ELb1ELb1ELb0ELb1EEEEEEEEEvNT_6ParamsE)
        /*0050*/ 	.word	0x000000a8


	//----- nvinfo : EIATTR_FRAME_SIZE
	.align		4
.L_35:
        /*0054*/ 	.byte	0x04, 0x11
        /*0056*/ 	.short	(.L_37 - .L_36)
	.align		4
.L_36:
        /*0058*/ 	.word	index@(_ZN7cutlass13device_kernelIN5flash11enable_sm90INS1_16FlashAttnFwdSm90INS1_25CollectiveMainloopFwdSm90ILi2EN4cute5tupleIJNS5_1CILi1EEES8_S8_EEENS6_IJNS7_ILi128EEENS7_ILi96EEENS7_ILi192EEEEEELi192ENS_10bfloat16_tEfNS_4arch4Sm90ELb0ELb1ELb0ELb1ELb0ELb1ELb0ELb1ELb1ELb1ELb1ELb0EEENS1_21CollectiveEpilogueFwdINS6_IJSA_SC_SB_EEES9_SE_SG_Li256ELb1ELb1ELb1ELb0EEENS1_36VarlenDynamicPersistentTileSchedulerILi128ELi96ELi256ELi128ELb1ELb1ELb1ELb1ELb0ELb1EEEEEEEEEvNT_6ParamsE)
        /*005c*/ 	.word	0x00000098


	//----- nvinfo : EIATTR_REGCOUNT
	.align		4
.L_37:
        /*0060*/ 	.byte	0x04, 0x2f
        /*0062*/ 	.short	(.L_39 - .L_38)
	.align		4
.L_38:
        /*0064*/ 	.word	index@(_ZN7cutlass13device_kernelIN5flash11enable_sm90INS1_16FlashAttnFwdSm90INS1_25CollectiveMainloopFwdSm90ILi2EN4cute5tupleIJNS5_1CILi1EEES8_S8_EEENS6_IJNS7_ILi128EEENS7_ILi96EEENS7_ILi192EEEEEELi192ENS_10bfloat16_tEfNS_4arch4Sm90ELb0ELb1ELb0ELb1ELb0ELb0ELb0ELb1ELb1ELb1ELb1ELb0EEENS1_21CollectiveEpilogueFwdINS6_IJSA_SC_SB_EEES9_SE_SG_Li256ELb1ELb1ELb1ELb0EEENS1_36VarlenDynamicPersistentTileSchedulerILi128ELi96ELi256ELi128ELb1ELb1ELb1ELb1ELb0ELb1EEEEEEEEEvNT_6ParamsE)
        /*0068*/ 	.word	0x000000a8


	//----- nvinfo : EIATTR_FRAME_SIZE
	.align		4
.L_39:
        /*006c*/ 	.byte	0x04, 0x11
        /*006e*/ 	.short	(.L_41 - .L_40)
	.align		4
.L_40:
        /*0070*/ 	.word	index@(_ZN7cutlass13device_kernelIN5flash11enable_sm90INS1_16FlashAttnFwdSm90INS1_25CollectiveMainloopFwdSm90ILi2EN4cute5tupleIJNS5_1CILi1EEES8_S8_EEENS6_IJNS7_ILi128EEENS7_ILi96EEENS7_ILi192EEEEEELi192ENS_10bfloat16_tEfNS_4arch4Sm90ELb0ELb1ELb0ELb1ELb0ELb0ELb0ELb1ELb1ELb1ELb1ELb0EEENS1_21CollectiveEpilogueFwdINS6_IJSA_SC_SB_EEES9_SE_SG_Li256ELb1ELb1ELb1ELb0EEENS1_36VarlenDynamicPersistentTileSchedulerILi128ELi96ELi256ELi128ELb1ELb1ELb1ELb1ELb0ELb1EEEEEEEEEvNT_6ParamsE)
        /*0074*/ 	.word	0x00000060


	//----- nvinfo : EIATTR_REGCOUNT
	.align		4
.L_41:
        /*0078*/ 	.byte	0x04, 0x2f
        /*007a*/ 	.short	(.L_43 - .L_42)
	.align		4
.L_42:
        /*007c*/ 	.word	index@(_ZN7cutlass13device_kernelIN5flash11enable_sm90INS1_16FlashAttnFwdSm90INS1_25CollectiveMainloopFwdSm90ILi2EN4cute5tupleIJNS5_1CILi1EEES8_S8_EEENS6_IJNS7_ILi128EEENS7_ILi96EEENS7_ILi192EEEEEELi192ENS_10bfloat16_tEfNS_4arch4Sm90ELb0ELb1ELb0ELb0ELb0ELb0ELb0ELb1ELb1ELb1ELb1ELb0EEENS1_21CollectiveEpilogueFwdINS6_IJSA_SC_SB_EEES9_SE_SG_Li256ELb0ELb1ELb1ELb0EEENS1_19SingleTileSchedulerILb0ELb1ELb1ELi128EEEEEEEEEvNT_6ParamsE)
        /*0080*/ 	.word	0x000000a8


	//----- nvinfo : EIATTR_FRAME_SIZE
	.align		4
.L_43:
        /*0084*/ 	.byte	0x04, 0x11
        /*0086*/ 	.short	(.L_45 - .L_44)
	.align		4
.L_44:
        /*0088*/ 	.word	index@(_ZN7cutlass13device_kernelIN5flash11enable_sm90INS1_16FlashAttnFwdSm90INS1_25CollectiveMainloopFwdSm90ILi2EN4cute5tupleIJNS5_1CILi1EEES8_S8_EEENS6_IJNS7_ILi128EEENS7_ILi96EEENS7_ILi192EEEEEELi192ENS_10bfloat16_tEfNS_4arch4Sm90ELb0ELb1ELb0ELb0ELb0ELb0ELb0ELb1ELb1ELb1ELb1ELb0EEENS1_21CollectiveEpilogueFwdINS6_IJSA_SC_SB_EEES9_SE_SG_Li256ELb0ELb1ELb1ELb0EEENS1_19SingleTileSchedulerILb0ELb1ELb1ELi128EEEEEEEEEvNT_6ParamsE)
        /*008c*/ 	.word	0x00000010


	//----- nvinfo : EIATTR_REGCOUNT
	.align		4
.L_45:
        /*0090*/ 	.byte	0x04, 0x2f
        /*0092*/ 	.short	(.L_47 - .L_46)
	.align		4
.L_46:
        /*0094*/ 	.word	index@(_ZN7cutlass13device_kernelIN5flash11enable_sm90INS1_16FlashAttnFwdSm90INS1_25CollectiveMainloopFwdSm90ILi2EN4cute5tupleIJNS5_1CILi1EEES8_S8_EEENS6_IJNS7_ILi128EEENS7_ILi112EEENS7_ILi192EEEEEELi192ENS_10bfloat16_tEfNS_4arch4Sm90ELb0ELb0ELb0ELb1ELb0ELb1ELb0ELb1ELb1ELb1ELb1ELb0EEENS1_21CollectiveEpilogueFwdINS6_IJSA_SC_SB_EEES9_SE_SG_Li256ELb1ELb1ELb1ELb0EEENS1_36VarlenDynamicPersistentTileSchedulerILi128ELi112ELi256ELi128ELb1ELb1ELb1ELb0ELb1ELb1EEEEEEEEEvNT_6ParamsE)
        /*0098*/ 	.word	0x000000a8


	//----- nvinfo : EIATTR_FRAME_SIZE
	.align		4
.L_47:
        /*009c*/ 	.byte	0x04, 0x11
        /*009e*/ 	.short	(.L_49 - .L_48)
	.align		4
.L_48:
        /*00a0*/ 	.word	index@(_ZN7cutlass13device_kernelIN5flash11enable_sm90INS1_16FlashAttnFwdSm90INS1_25CollectiveMainloopFwdSm90ILi2EN4cute5tupleIJNS5_1CILi1EEES8_S8_EEENS6_IJNS7_ILi128EEENS7_ILi112EEENS7_ILi192EEEEEELi192ENS_10bfloat16_tEfNS_4arch4Sm90ELb0ELb0ELb0ELb1ELb0ELb1ELb0ELb1ELb1ELb1ELb1ELb0EEENS1_21CollectiveEpilogueFwdINS6_IJSA_SC_SB_EEES9_SE_SG_Li256ELb1ELb1ELb1ELb0EEENS1_36VarlenDynamicPersistentTileSchedulerILi128ELi112ELi256ELi128ELb1ELb1ELb1ELb0ELb1ELb1EEEEEEEEEvNT_6ParamsE)
        /*00a4*/ 	.word	0x00000080


	//----- nvinfo : EIATTR_REGCOUNT
	.align		4
.L_49:
        /*00a8*/ 	.byte	0x04, 0x2f
        /*00aa*/ 	.short	(.L_51 - .L_50)
	.align		4
.L_50:
        /*00ac*/ 	.word	index@(_ZN7cutlass13device_kernelIN5flash11enable_sm90INS1_16FlashAttnFwdSm90INS1_25CollectiveMainloopFwdSm90ILi2EN4cute5tupleIJNS5_1CILi1EEES8_S8_EEENS6_IJNS7_ILi128EEENS7_ILi112EEENS7_ILi192EEEEEELi192ENS_10bfloat16_tEfNS_4arch4Sm90ELb0ELb0ELb0ELb1ELb0ELb0ELb0ELb1ELb1ELb1ELb1ELb0EEENS1_21CollectiveEpilogueFwdINS6_IJSA_SC_SB_EEES9_SE_SG_Li256ELb1ELb1ELb1ELb0EEENS1_36VarlenDynamicPersistentTileSchedulerILi128ELi112ELi256ELi128ELb1ELb1ELb1ELb0ELb1ELb1EEEEEEEEEvNT_6ParamsE)
        /*00b0*/ 	.word	0x000000a8


	//----- nvinfo : EIATTR_FRAME_SIZE
	.align		4
.L_51:
        /*00b4*/ 	.byte	0x04, 0x11
        /*00b6*/ 	.short	(.L_53 - .L_52)
	.align		4
.L_52:
        /*00b8*/ 	.word	index@(_ZN7cutlass13device_kernelIN5flash11enable_sm90INS1_16FlashAttnFwdSm90INS1_25CollectiveMainloopFwdSm90ILi2EN4cute5tupleIJNS5_1CILi1EEES8_S8_EEENS6_IJNS7_ILi128EEENS7_ILi112EEENS7_ILi192EEEEEELi192ENS_10bfloat16_tEfNS_4arch4Sm90ELb0ELb0ELb0ELb1ELb0ELb0ELb0ELb1ELb1ELb1ELb1ELb0EEENS1_21CollectiveEpilogueFwdINS6_IJSA_SC_SB_EEES9_SE_SG_Li256ELb1ELb1ELb1ELb0EEENS1_36VarlenDynamicPersistentTileSchedulerILi128ELi112ELi256ELi128ELb1ELb1ELb1ELb0ELb1ELb1EEEEEEEEEvNT_6ParamsE)
        /*00bc*/ 	.word	0x00000068


	//----- nvinfo : EIATTR_REGCOUNT
	.align		4
.L_53:
        /*00c0*/ 	.byte	0x04, 0x2f
        /*00c2*/ 	.short	(.L_55 - .L_54)
	.align		4
.L_54:
        /*00c4*/ 	.word	index@(_ZN7cutlass13device_kernelIN5flash11enable_sm90INS1_16FlashAttnFwdSm90INS1_25CollectiveMainloopFwdSm90ILi2EN4cute5tupleIJNS5_1CILi1EEES8_S8_EEENS6_IJNS7_ILi128EEENS7_ILi112EEENS7_ILi192EEEEEELi192ENS_10bfloat16_tEfNS_4arch4Sm90ELb0ELb0ELb0ELb0ELb0ELb0ELb0ELb1ELb1ELb1ELb1ELb0EEENS1_21CollectiveEpilogueFwdINS6_IJSA_SC_SB_EEES9_SE_SG_Li256ELb0ELb1ELb1ELb0EEENS1_19SingleTileSchedulerILb0ELb1ELb1ELi128EEEEEEEEEvNT_6ParamsE)
        /*00c8*/ 	.word	0x000000a8


	//----- nvinfo : EIATTR_FRAME_SIZE
	.align		4
.L_55:
        /*00cc*/ 	.byte	0x04, 0x11
        /*00ce*/ 	.short	(.L_57 - .L_56)
	.align		4
.L_56:
        /*00d0*/ 	.word	index@(_ZN7cutlass13device_kernelIN5flash11enable_sm90INS1_16FlashAttnFwdSm90INS1_25CollectiveMainloopFwdSm90ILi2EN4cute5tupleIJNS5_1CILi1EEES8_S8_EEENS6_IJNS7_ILi128EEENS7_ILi112EEENS7_ILi192EEEEEELi192ENS_10bfloat16_tEfNS_4arch4Sm90ELb0ELb0ELb0ELb0ELb0ELb0ELb0ELb1ELb1ELb1ELb1ELb0EEENS1_21CollectiveEpilogueFwdINS6_IJSA_SC_SB_EEES9_SE_SG_Li256ELb0ELb1ELb1ELb0EEENS1_19SingleTileSchedulerILb0ELb1ELb1ELi128EEEEEEEEEvNT_6ParamsE)
        /*00d4*/ 	.word	0x00000010


	//----- nvinfo : EIATTR_MIN_STACK_SIZE
	.align		4
.L_57:
        /*00d8*/ 	.byte	0x04, 0x12
        /*00da*/ 	.short	(.L_59 - .L_58)
	.align		4
.L_58:
        /*00dc*/ 	.word	index@(_ZN7cutlass13device_kernelIN5flash11enable_sm90INS1_16FlashAttnFwdSm90INS1_25CollectiveMainloopFwdSm90ILi2EN4cute5tupleIJNS5_1CILi1EEES8_S8_EEENS6_IJNS7_ILi128EEENS7_ILi112EEENS7_ILi192EEEEEELi192ENS_10bfloat16_tEfNS_4arch4Sm90ELb0ELb0ELb0ELb0ELb0ELb0ELb0ELb1ELb1ELb1ELb1ELb0EEENS1_21CollectiveEpilogueFwdINS6_IJSA_SC_SB_EEES9_SE_SG_Li256ELb0ELb1ELb1ELb0EEENS1_19SingleTileSchedulerILb0ELb1ELb1ELi128EEEEEEEEEvNT_6ParamsE)
        /*00e0*/ 	.word	0x00000010


	//----- nvinfo : EIATTR_MIN_STACK_SIZE
	.align		4
.L_59:
        /*00e4*/ 	.byte	0x04, 0x12
        /*00e6*/ 	.short	(.L_61 - .L_60)
	.align		4
.L_60:
        /*00e8*/ 	.word	index@(_ZN7cutlass13device_kernelIN5flash11enable_sm90INS1_16FlashAttnFwdSm90INS1_25CollectiveMainloopFwdSm90ILi2EN4cute5tupleIJNS5_1CILi1EEES8_S8_EEENS6_IJNS7_ILi128EEENS7_ILi112EEENS7_ILi192EEEEEELi192ENS_10bfloat16_tEfNS_4arch4Sm90ELb0ELb0ELb0ELb1ELb0ELb0ELb0ELb1ELb1ELb1ELb1ELb0EEENS1_21CollectiveEpilogueFwdINS6_IJSA_SC_SB_EEES9_SE_SG_Li256ELb1ELb1ELb1ELb0EEENS1_36VarlenDynamicPersistentTileSchedulerILi128ELi112ELi256ELi128ELb1ELb1ELb1ELb0ELb1ELb1EEEEEEEEEvNT_6ParamsE)
        /*00ec*/ 	.word	0x00000068


	//----- nvinfo : EIATTR_MIN_STACK_SIZE
	.align		4
.L_61:
        /*00f0*/ 	.byte	0x04, 0x12
        /*00f2*/ 	.short	(.L_63 - .L_62)
	.align		4
.L_62:
        /*00f4*/ 	.word	index@(_ZN7cutlass13device_kernelIN5flash11enable_sm90INS1_16FlashAttnFwdSm90INS1_25CollectiveMainloopFwdSm90ILi2EN4cute5tupleIJNS5_1CILi1EEES8_S8_EEENS6_IJNS7_ILi128EEENS7_ILi112EEENS7_ILi192EEEEEELi192ENS_10bfloat16_tEfNS_4arch4Sm90ELb0ELb0ELb0ELb1ELb0ELb1ELb0ELb1ELb1ELb1ELb1ELb0EEENS1_21CollectiveEpilogueFwdINS6_IJSA_SC_SB_EEES9_SE_SG_Li256ELb1ELb1ELb1ELb0EEENS1_36VarlenDynamicPersistentTileSchedulerILi128ELi112ELi256ELi128ELb1ELb1ELb1ELb0ELb1ELb1EEEEEEEEEvNT_6ParamsE)
        /*00f8*/ 	.word	0x00000080


	//----- nvinfo : EIATTR_MIN_STACK_SIZE
	.align		4
.L_63:
        /*00fc*/ 	.byte	0x04, 0x12
        /*00fe*/ 	.short	(.L_65 - .L_64)
	.align		4
.L_64:
        /*0100*/ 	.word	index@(_ZN7cutlass13device_kernelIN5flash11enable_sm90INS1_16FlashAttnFwdSm90INS1_25CollectiveMainloopFwdSm90ILi2EN4cute5tupleIJNS5_1CILi1EEES8_S8_EEENS6_IJNS7_ILi128EEENS7_ILi96EEENS7_ILi192EEEEEELi192ENS_10bfloat16_tEfNS_4arch4Sm90ELb0ELb1ELb0ELb0ELb0ELb0ELb0ELb1ELb1ELb1ELb1ELb0EEENS1_21CollectiveEpilogueFwdINS6_IJSA_SC_SB_EEES9_SE_SG_Li256ELb0ELb1ELb1ELb0EEENS1_19SingleTileSchedulerILb0ELb1ELb1ELi128EEEEEEEEEvNT_6ParamsE)
        /*0104*/ 	.word	0x00000010


	//----- nvinfo : EIATTR_MIN_STACK_SIZE
	.align		4
.L_65:
        /*0108*/ 	.byte	0x04, 0x12
        /*010a*/ 	.short	(.L_67 - .L_66)
	.align		4
.L_66:
        /*010c*/ 	.word	index@(_ZN7cutlass13device_kernelIN5flash11enable_sm90INS1_16FlashAttnFwdSm90INS1_25CollectiveMainloopFwdSm90ILi2EN4cute5tupleIJNS5_1CILi1EEES8_S8_EEENS6_IJNS7_ILi128EEENS7_ILi96EEENS7_ILi192EEEEEELi192ENS_10bfloat16_tEfNS_4arch4Sm90ELb0ELb1ELb0ELb1ELb0ELb0ELb0ELb1ELb1ELb1ELb1ELb0EEENS1_21CollectiveEpilogueFwdINS6_IJSA_SC_SB_EEES9_SE_SG_Li256ELb1ELb1ELb1ELb0EEENS1_36VarlenDynamicPersistentTileSchedulerILi128ELi96ELi256ELi128ELb1ELb1ELb1ELb1ELb0ELb1EEEEEEEEEvNT_6ParamsE)
        /*0110*/ 	.word	0x00000060


	//----- nvinfo : EIATTR_MIN_STACK_SIZE
	.align		4
.L_67:
        /*0114*/ 	.byte	0x04, 0x12
        /*0116*/ 	.short	(.L_69 - .L_68)
	.align		4
.L_68:
        /*0118*/ 	.word	index@(_ZN7cutlass13device_kernelIN5flash11enable_sm90INS1_16FlashAttnFwdSm90INS1_25CollectiveMainloopFwdSm90ILi2EN4cute5tupleIJNS5_1CILi1EEES8_S8_EEENS6_IJNS7_ILi128EEENS7_ILi96EEENS7_ILi192EEEEEELi192ENS_10bfloat16_tEfNS_4arch4Sm90ELb0ELb1ELb0ELb1ELb0ELb1ELb0ELb1ELb1ELb1ELb1ELb0EEENS1_21CollectiveEpilogueFwdINS6_IJSA_SC_SB_EEES9_SE_SG_Li256ELb1ELb1ELb1ELb0EEENS1_36VarlenDynamicPersistentTileSchedulerILi128ELi96ELi256ELi128ELb1ELb1ELb1ELb1ELb0ELb1EEEEEEEEEvNT_6ParamsE)
        /*011c*/ 	.word	0x00000098


	//----- nvinfo : EIATTR_MIN_STACK_SIZE
	.align		4
.L_69:
        /*0120*/ 	.byte	0x04, 0x12
        /*0122*/ 	.short	(.L_71 - .L_70)
	.align		4
.L_70:
        /*0124*/ 	.word	index@(_ZN7cutlass13device_kernelIN5flash11enable_sm90INS1_16FlashAttnFwdSm90INS1_25CollectiveMainloopFwdSm90ILi2EN4cute5tupleIJNS5_1CILi1EEES8_S8_EEENS6_IJNS7_ILi128EEENS7_ILi112EEENS7_ILi192EEEEEELi192ENS_10bfloat16_tEfNS_4arch4Sm90ELb1ELb0ELb0ELb0ELb0ELb0ELb0ELb1ELb1ELb1ELb1ELb0EEENS1_21CollectiveEpilogueFwdINS6_IJSA_SC_SB_EEES9_SE_SG_Li256ELb0ELb1ELb1ELb0EEENS1_19SingleTileSchedulerILb0ELb1ELb1ELi128EEEEEEEEEvNT_6ParamsE)
        /*0128*/ 	.word	0x00000010


	//----- nvinfo : EIATTR_MIN_STACK_SIZE
	.align		4
.L_71:
        /*012c*/ 	.byte	0x04, 0x12
        /*012e*/ 	.short	(.L_73 - .L_72)
	.align		4
.L_72:
        /*0130*/ 	.word	index@(_ZN7cutlass13device_kernelIN5flash11enable_sm90INS1_16FlashAttnFwdSm90INS1_25CollectiveMainloopFwdSm90ILi2EN4cute5tupleIJNS5_1CILi1EEES8_S8_EEENS6_IJNS7_ILi128EEENS7_ILi112EEENS7_ILi192EEEEEELi192ENS_10bfloat16_tEfNS_4arch4Sm90ELb1ELb0ELb0ELb1ELb0ELb0ELb0ELb1ELb1ELb1ELb1ELb0EEENS1_21CollectiveEpilogueFwdINS6_IJSA_SC_SB_EEES9_SE_SG_Li256ELb1ELb1ELb1ELb0EEENS1_36VarlenDynamicPersistentTileSchedulerILi128ELi112ELi256ELi128ELb1ELb1ELb1ELb1ELb1ELb1EEEEEEEEEvNT_6ParamsE)
        /*0134*/ 	.word	0x00000068


	//----- nvinfo : EIATTR_MIN_STACK_SIZE
	.align		4
.L_73:
        /*0138*/ 	.byte	0x04, 0x12
        /*013a*/ 	.short	(.L_75 - .L_74)
	.align		4
.L_74:
        /*013c*/ 	.word	index@(_ZN7cutlass13device_kernelIN5flash11enable_sm90INS1_16FlashAttnFwdSm90INS1_25CollectiveMainloopFwdSm90ILi2EN4cute5tupleIJNS5_1CILi1EEES8_S8_EEENS6_IJNS7_ILi128EEENS7_ILi112EEENS7_ILi192EEEEEELi192ENS_10bfloat16_tEfNS_4arch4Sm90ELb1ELb0ELb0ELb1ELb0ELb1ELb0ELb1ELb1ELb1ELb1ELb0EEENS1_21CollectiveEpilogueFwdINS6_IJSA_SC_SB_EEES9_SE_SG_Li256ELb1ELb1ELb1ELb0EEENS1_36VarlenDynamicPersistentTileSchedulerILi128ELi112ELi256ELi128ELb1ELb1ELb1ELb1ELb1ELb1EEEEEEEEEvNT_6ParamsE)
        /*0140*/ 	.word	0x00000080
.L_75:


//--------------------- .nv.compat                --------------------------
	.section	.nv.compat,"",@"SHT_CUDA_COMPAT_INFO"
	.align	4
        /*0000*/ 	.byte	0x02, 0x09, 0x01, 0x00, 0x02, 0x02, 0x04, 0x00, 0x02, 0x05, 0x05, 0x00, 0x03, 0x07, 0x01, 0x01
        /*0010*/ 	.byte	0x02, 0x03, 0x01, 0x00, 0x02, 0x06, 0x01, 0x00, 0x04, 0x0b, 0x08, 0x00, 0x00, 0x00, 0x00, 0x00
        /*0020*/ 	.byte	0x00, 0x00, 0x00, 0x00


//--------------------- .nv.info._ZN7cutlass13device_kernelIN5flash11enable_sm90INS1_16FlashAttnFwdSm90INS1_25CollectiveMainloopFwdSm90ILi2EN4cute5tupleIJNS5_1CILi1EEES8_S8_EEENS6_IJNS7_ILi128EEENS7_ILi112EEENS7_ILi192EEEEEELi192ENS_10bfloat16_tEfNS_4arch4Sm90ELb0ELb0ELb0ELb0ELb0ELb0ELb0ELb1ELb1ELb1ELb1ELb0EEENS1_21CollectiveEpilogueFwdINS6_IJSA_SC_SB_EEES9_SE_SG_Li256ELb0ELb1ELb1ELb0EEENS1_19SingleTileSchedulerILb0ELb1ELb1ELi128EEEEEEEEEvNT_6ParamsE --------------------------
	.section	.nv.info._ZN7cutlass13device_kernelIN5flash11enable_sm90INS1_16FlashAttnFwdSm90INS1_25CollectiveMainloopFwdSm90ILi2EN4cute5tupleIJNS5_1CILi1EEES8_S8_EEENS6_IJNS7_ILi128EEENS7_ILi112EEENS7_ILi192EEEEEELi192ENS_10bfloat16_tEfNS_4arch4Sm90ELb0ELb0ELb0ELb0ELb0ELb0ELb0ELb1ELb1ELb1ELb1ELb0EEENS1_21CollectiveEpilogueFwdINS6_IJSA_SC_SB_EEES9_SE_SG_Li256ELb0ELb1ELb1ELb0EEENS1_19SingleTileSchedulerILb0ELb1ELb1ELi128EEEEEEEEEvNT_6ParamsE,"",@"SHT_CUDA_INFO"
	.sectionflags	@""
	.align	4


	//----- nvinfo : EIATTR_CUDA_API_VERSION
	.align		4
        /*0000*/ 	.byte	0x04, 0x37
        /*0002*/ 	.short	(.L_77 - .L_76)
.L_76:
        /*0004*/ 	.word	0x00000082


	//----- nvinfo : EIATTR_KPARAM_INFO
	.align		4
.L_77:
        /*0008*/ 	.byte	0x04, 0x17
        /*000a*/ 	.short	(.L_79 - .L_78)
.L_78:
        /*000c*/ 	.word	0x00000000
        /*0010*/ 	.short	0x0000
        /*0012*/ 	.short	0x0070
        /*0014*/ 	.byte	0x00, 0xf0, 0x01, 0x28


	//----- nvinfo : EIATTR_SPARSE_MMA_MASK
	.align		4
.L_79:
        /*0018*/ 	.byte	0x03, 0x50
        /*001a*/ 	.short	0x0000


	//----- nvinfo : EIATTR_MAXREG_COUNT
	.align		4
        /*001c*/ 	.byte	0x03, 0x1b
        /*001e*/ 	.short	0x00a8


	//----- nvinfo : EIATTR_NUM_BARRIERS
	.align		4
        /*0020*/ 	.byte	0x02, 0x4c
        /*0022*/ 	.byte	0x09
	.zero		1


	//----- nvinfo : EIATTR_EXTERNS
	.align		4
        /*0024*/ 	.byte	0x04, 0x0f
        /*0026*/ 	.short	(.L_81 - .L_80)


	//   ....[0]....
	.align		4
.L_80:
        /*0028*/ 	.word	index@(__assertfail)


	//----- nvinfo : EIATTR_ANNOTATIONS
	.align		4
.L_81:
        /*002c*/ 	.byte	0x04, 0x55
        /*002e*/ 	.short	(.L_83 - .L_82)


	//   ....[0]....
.L_82:
        /*0030*/ 	.word	0x00000001
        /*0034*/ 	.byte	0x60, 0x09, 0x00, 0x00, 0x01, 0x00, 0x00, 0x00, 0x60, 0x14, 0x00, 0x00, 0x01, 0x00, 0x00, 0x00
        /*0044*/ 	.byte	0x90, 0xd7, 0x00, 0x00, 0x01, 0x00, 0x00, 0x00, 0x80, 0xdc, 0x00, 0x00, 0x01, 0x00, 0x00, 0x00
        /*0054*/ 	.byte	0x00, 0xed, 0x00, 0x00, 0x01, 0x00, 0x00, 0x00, 0xa0, 0xef, 0x00, 0x00, 0x01, 0x00, 0x00, 0x00
        /*0064*/ 	.byte	0x20, 0xf9, 0x00, 0x00, 0x01, 0x00, 0x00, 0x00, 0xf0, 0x02, 0x01, 0x00, 0x01, 0x00, 0x00, 0x00
        /*0074*/ 	.byte	0xd0, 0x11, 0x01, 0x00


	//----- nvinfo : EIATTR_MERCURY_ISA_VERSION
	.align		4
.L_83:
        /*0078*/ 	.byte	0x03, 0x5f
        /*007a*/ 	.short	0x0101


	//----- nvinfo : EIATTR_INT_WARP_WIDE_INSTR_OFFSETS
	.align		4
        /*007c*/ 	.byte	0x04, 0x31
        /*007e*/ 	.short	(.L_85 - .L_84)


	//   ....[0]....
.L_84:
        /*0080*/ 	.word	0x00000130


	//   ....[1]....
        /*0084*/ 	.word	0x00000170


	//   ....[2]....
        /*0088*/ 	.word	0x000001e0


	//----- nvinfo : EIATTR_COOP_GROUP_MASK_REGIDS
	.align		4
.L_85:
        /*008c*/ 	.byte	0x04, 0x29
        /*008e*/ 	.short	(.L_87 - .L_86)


	//   ....[0]....
.L_86:
        /*0090*/ 	.word	0xffffffff


	//   ....[1]....
        /*0094*/ 	.word	0xffffffff


	//   ....[2]....
        /*0098*/ 	.word	0xffffffff


	//   ....[3]....
        /*009c*/ 	.word	0xffffffff


	//   ....[4]....
        /*00a0*/ 	.word	0xffffffff


	//   ....[5]....
        /*00a4*/ 	.word	0xffffffff


	//   ....[6]....
        /*00a8*/ 	.word	0xffffffff


	//   ....[7]....
        /*00ac*/ 	.word	0xffffffff


	//   ....[8]....
        /*00b0*/ 	.word	0xffffffff


	//   ....[9]....
        /*00b4*/ 	.word	0xffffffff


	//   ....[10]....
        /*00b8*/ 	.word	0xffffffff


	//   ....[11]....
        /*00bc*/ 	.word	0xffffffff


	//   ....[12]....
        /*00c0*/ 	.word	0xffffffff


	//   ....[13]....
        /*00c4*/ 	.word	0xffffffff


	//   ....[14]....
        /*00c8*/ 	.word	0xffffffff


	//   ....[15]....
        /*00cc*/ 	.word	0xffffffff


	//   ....[16]....
        /*00d0*/ 	.word	0xffffffff


	//   ....[17]....
        /*00d4*/ 	.word	0xffffffff


	//   ....[18]....
        /*00d8*/ 	.word	0xffffffff


	//   ....[19]....
        /*00dc*/ 	.word	0xffffffff


	//   ....[20]....
        /*00e0*/ 	.word	0xffffffff


	//   ....[21]....
        /*00e4*/ 	.word	0xffffffff


	//   ....[22]....
        /*00e8*/ 	.word	0xffffffff


	//   ....[23]....
        /*00ec*/ 	.word	0xffffffff


	//   ....[24]....
        /*00f0*/ 	.word	0xffffffff


	//   ....[25]....
        /*00f4*/ 	.word	0xffffffff


	//   ....[26]....
        /*00f8*/ 	.word	0xffffffff


	//   ....[27]....
        /*00fc*/ 	.word	0xffffffff


	//   ....[28]....
        /*0100*/ 	.word	0xffffffff


	//   ....[29]....
        /*0104*/ 	.word	0xffffffff


	//   ....[30]....
        /*0108*/ 	.word	0xffffffff


	//   ....[31]....
        /*010c*/ 	.word	0xffffffff


	//   ....[32]....
        /*0110*/ 	.word	0xffffffff


	//   ....[33]....
        /*0114*/ 	.word	0xffffffff


	//   ....[34]....
        /*0118*/ 	.word	0xffffffff


	//   ....[35]....
        /*011c*/ 	.word	0xffffffff


	//   ....[36]....
        /*0120*/ 	.word	0xffffffff


	//   ....[37]....
        /*0124*/ 	.word	0xffffffff


	//   ....[38]....
        /*0128*/ 	.word	0xffffffff


	//   ....[39]....
        /*012c*/ 	.word	0xffffffff


	//   ....[40]....
        /*0130*/ 	.word	0xffffffff


	//   ....[41]....
        /*0134*/ 	.word	0xffffffff


	//   ....[42]....
        /*0138*/ 	.word	0xffffffff


	//   ....[43]....
        /*013c*/ 	.word	0xffffffff


	//   ....[44]....
        /*0140*/ 	.word	0xffffffff


	//   ....[45]....
        /*0144*/ 	.word	0xffffffff


	//   ....[46]....
        /*0148*/ 	.word	0xffffffff


	//   ....[47]....
        /*014c*/ 	.word	0x0500000f


	//   ....[48]....
        /*0150*/ 	.word	0x0500000f


	//   ....[49]....
        /*0154*/ 	.word	0x0500000f


	//   ....[50]....
        /*0158*/ 	.word	0x0500000f


	//   ....[51]....
        /*015c*/ 	.word	0x0500000f


	//   ....[52]....
        /*0160*/ 	.word	0x0500000f


	//   ....[53]....
        /*0164*/ 	.word	0x0500000f


	//   ....[54]....
        /*0168*/ 	.word	0x0500000f


	//   ....[55]....
        /*016c*/ 	.word	0x0500000f


	//   ....[56]....
        /*0170*/ 	.word	0x0500000f


	//   ....[57]....
        /*0174*/ 	.word	0x0500000f


	//   ....[58]....
        /*0178*/ 	.word	0x0500000f


	//   ....[59]....
        /*017c*/ 	.word	0x0500000f


	//   ....[60]....
        /*0180*/ 	.word	0x0500000f


	//   ....[61]....
        /*0184*/ 	.word	0x0500000f


	//   ....[62]....
        /*0188*/ 	.word	0x0500000f


	//   ....[63]....
        /*018c*/ 	.word	0x0500000f


	//   ....[64]....
        /*0190*/ 	.word	0x0500000f


	//----- nvinfo : EIATTR_COOP_GROUP_INSTR_OFFSETS
	.align		4
.L_87:
        /*0194*/ 	.byte	0x04, 0x28
        /*0196*/ 	.short	(.L_89 - .L_88)


	//   ....[0]....
.L_88:
        /*0198*/ 	.word	0x00000060


	//   ....[1]....
        /*019c*/ 	.word	0x00000140


	//   ....[2]....
        /*01a0*/ 	.word	0x00000190


	//   ....[3]....
        /*01a4*/ 	.word	0x000003c0


	//   ....[4]....
        /*01a8*/ 	.word	0x00000520


	//   ....[5]....
        /*01ac*/ 	.word	0x00000640


	//   ....[6]....
        /*01b0*/ 	.word	0x000007a0


	//   ....[7]....
        /*01b4*/ 	.word	0x00001240


	//   ....[8]....
        /*01b8*/ 	.word	0x00004530


	//   ....[9]....
        /*01bc*/ 	.word	0x00004600


	//   ....[10]....
        /*01c0*/ 	.word	0x00004ad0


	//   ....[11]....
        /*01c4*/ 	.word	0x00004b50


	//   ....[12]....
        /*01c8*/ 	.word	0x00008ef0


	//   ....[13]....
        /*01cc*/ 	.word	0x00008f20


	//   ....[14]....
        /*01d0*/ 	.word	0x00009170


	//   ....[15]....
        /*01d4*/ 	.word	0x00009190


	//   ....[16]....
        /*01d8*/ 	.word	0x0000a830


	//   ....[17]....
        /*01dc*/ 	.word	0x0000a840


	//   ....[18]....
        /*01e0*/ 	.word	0x0000a8d0


	//   ....[19]....
        /*01e4*/ 	.word	0x0000a920


	//   ....[20]....
        /*01e8*/ 	.word	0x0000ba30


	//   ....[21]....
        /*01ec*/ 	.word	0x0000ba90


	//   ....[22]....
        /*01f0*/ 	.word	0x0000bad0


	//   ....[23]....
        /*01f4*/ 	.word	0x0000bb10


	//   ....[24]....
        /*01f8*/ 	.word	0x0000bb30


	//   ....[25]....
        /*01fc*/ 	.word	0x0000bb50


	//   ....[26]....
        /*0200*/ 	.word	0x0000c4a0


	//   ....[27]....
        /*0204*/ 	.word	0x0000c4b0


	//   ....[28]....
        /*0208*/ 	.word	0x0000d220


	//   ....[29]....
        /*020c*/ 	.word	0x0000dca0


	//   ....[30]....
        /*0210*/ 	.word	0x0000e6b0


	//   ....[31]....
        /*0214*/ 	.word	0x0000e6c0


	//   ....[32]....
        /*0218*/ 	.word	0x0000e6e0


	//   ....[33]....
        /*021c*/ 	.word	0x0000e740


	//   ....[34]....
        /*0220*/ 	.word	0x0000e7c0


	//   ....[35]....
        /*0224*/ 	.word	0x0000e7f0


	//   ....[36]....
        /*0228*/ 	.word	0x0000e870


	//   ....[37]....
        /*022c*/ 	.word	0x0000e8a0


	//   ....[38]....
        /*0230*/ 	.word	0x0000e920


	//   ....[39]....
        /*0234*/ 	.word	0x0000e960


	//   ....[40]....
        /*0238*/ 	.word	0x0000e9d0


	//   ....[41]....
        /*023c*/ 	.word	0x0000ea00


	//   ....[42]....
        /*0240*/ 	.word	0x0000ea80


	//   ....[43]....
        /*0244*/ 	.word	0x0000eac0


	//   ....[44]....
        /*0248*/ 	.word	0x0000eb30


	//   ....[45]....
        /*024c*/ 	.word	0x0000eb60


	//   ....[46]....
        /*0250*/ 	.word	0x00011160


	//   ....[47]....
        /*0254*/ 	.word	0x00011640


	//   ....[48]....
        /*0258*/ 	.word	0x000117c0


	//   ....[49]....
        /*025c*/ 	.word	0x00011810


	//   ....[50]....
        /*0260*/ 	.word	0x00011950


	//   ....[51]....
        /*0264*/ 	.word	0x000119c0


	//   ....[52]....
        /*0268*/ 	.word	0x00011ac0


	//   ....[53]....
        /*026c*/ 	.word	0x00011b30


	//   ....[54]....
        /*0270*/ 	.word	0x00011c30


	//   ....[55]....
        /*0274*/ 	.word	0x00011ca0


	//   ....[56]....
        /*0278*/ 	.word	0x00011da0


	//   ....[57]....
        /*027c*/ 	.word	0x00011e10


	//   ....[58]....
        /*0280*/ 	.word	0x00011f10


	//   ....[59]....
        /*0284*/ 	.word	0x00011f80


	//   ....[60]....
        /*0288*/ 	.word	0x00012080


	//   ....[61]....
        /*028c*/ 	.word	0x000120e0


	//   ....[62]....
        /*0290*/ 	.word	0x000121d0


	//   ....[63]....
        /*0294*/ 	.word	0x00012220


	//   ....[64]....
        /*0298*/ 	.word	0x00012620


	//----- nvinfo : EIATTR_REG_RECONFIG
	.align		4
.L_89:
        /*029c*/ 	.byte	0x01, 0x54
	.zero		2


	//----- nvinfo : EIATTR_SYSCALL_OFFSETS
	.align		4
        /*02a0*/ 	.byte	0x04, 0x46
        /*02a2*/ 	.short	(.L_91 - .L_90)


	//   ....[0]....
.L_90:
        /*02a4*/ 	.word	0x00001410


	//   ....[1]....
        /*02a8*/ 	.word	0x0000d910


	//   ....[2]....
        /*02ac*/ 	.word	0x0000da50


	//   ....[3]....
        /*02b0*/ 	.word	0x0000db40


	//   ....[4]....
        /*02b4*/ 	.word	0x0000e2b0


	//----- nvinfo : EIATTR_MBARRIER_INSTR_OFFSETS
	.align		4
.L_91:
        /*02b8*/ 	.byte	0x04, 0x39
        /*02ba*/ 	.short	(.L_93 - .L_92)


	//   ....[0]....
.L_92:
        /*02bc*/ 	.word	0x00000270
        /*02c0*/ 	.word	0x000000ff
        /*02c4*/ 	.word	0x00036800
        /*02c8*/ 	.short	0x0100
        /*02ca*/ 	.byte	0x08
	.zero		1


	//   ....[1]....
        /*02cc*/ 	.word	0x00000280
        /*02d0*/ 	.word	0x000000ff
        /*02d4*/ 	.word	0x00036820
        /*02d8*/ 	.short	0x0100
        /*02da*/ 	.byte	0x08
	.zero		1


	//   ....[2]....
        /*02dc*/ 	.word	0x00000370
        /*02e0*/ 	.word	0x000000ff
        /*02e4*/ 	.word	0x00036830
        /*02e8*/ 	.short	0x0100
        /*02ea*/ 	.byte	0x08
	.zero		1


	//   ....[3]....
        /*02ec*/ 	.word	0x00000380
        /*02f0*/ 	.word	0x000000ff
        /*02f4*/ 	.word	0x00036840
        /*02f8*/ 	.short	0x0100
        /*02fa*/ 	.byte	0x08
	.zero		1


	//   ....[4]....
        /*02fc*/ 	.word	0x00000390
        /*0300*/ 	.word	0x000000ff
        /*0304*/ 	.word	0x00036838
        /*0308*/ 	.short	0x0100
        /*030a*/ 	.byte	0x08
	.zero		1


	//   ....[5]....
        /*030c*/ 	.word	0x000003a0
        /*0310*/ 	.word	0x000000ff
        /*0314*/ 	.word	0x00036848
        /*0318*/ 	.short	0x0100
        /*031a*/ 	.byte	0x08
	.zero		1


	//   ....[6]....
        /*031c*/ 	.word	0x000004d0
        /*0320*/ 	.word	0x000000ff
        /*0324*/ 	.word	0x00036850
        /*0328*/ 	.short	0x0100
        /*032a*/ 	.byte	0x08
	.zero		1


	//   ....[7]....
        /*032c*/ 	.word	0x000004e0
        /*0330*/ 	.word	0x000000ff
        /*0334*/ 	.word	0x00036860
        /*0338*/ 	.short	0x0100
        /*033a*/ 	.byte	0x08
	.zero		1


	//   ....[8]....
        /*033c*/ 	.word	0x000004f0
        /*0340*/ 	.word	0x000000ff
        /*0344*/ 	.word	0x00036858
        /*0348*/ 	.short	0x0100
        /*034a*/ 	.byte	0x08
	.zero		1


	//   ....[9]....
        /*034c*/ 	.word	0x00000500
        /*0350*/ 	.word	0x000000ff
        /*0354*/ 	.word	0x00036868
        /*0358*/ 	.short	0x0100
        /*035a*/ 	.byte	0x08
	.zero		1


	//   ....[10]....
        /*035c*/ 	.word	0x000005f0
        /*0360*/ 	.word	0x000000ff
        /*0364*/ 	.word	0x00036870
        /*0368*/ 	.short	0x0100
        /*036a*/ 	.byte	0x06
	.zero		1


	//   ....[11]....
        /*036c*/ 	.word	0x00000600
        /*0370*/ 	.word	0x000000ff
        /*0374*/ 	.word	0x00036880
        /*0378*/ 	.short	0x0100
        /*037a*/ 	.byte	0x06
	.zero		1


	//   ....[12]....
        /*037c*/ 	.word	0x00000610
        /*0380*/ 	.word	0x000000ff
        /*0384*/ 	.word	0x00036878
        /*0388*/ 	.short	0x0100
        /*038a*/ 	.byte	0x06
	.zero		1


	//   ....[13]....
        /*038c*/ 	.word	0x00000620
        /*0390*/ 	.word	0x000000ff
        /*0394*/ 	.word	0x00036888
        /*0398*/ 	.short	0x0100
        /*039a*/ 	.byte	0x06
	.zero		1


	//   ....[14]....
        /*039c*/ 	.word	0x00000750
        /*03a0*/ 	.word	0x000000ff
        /*03a4*/ 	.word	0x00036890
        /*03a8*/ 	.short	0x0100
        /*03aa*/ 	.byte	0x08
	.zero		1


	//   ....[15]....
        /*03ac*/ 	.word	0x00000760
        /*03b0*/ 	.word	0x000000ff
        /*03b4*/ 	.word	0x000368a0
        /*03b8*/ 	.short	0x0100
        /*03ba*/ 	.byte	0x08
	.zero		1


	//   ....[16]....
        /*03bc*/ 	.word	0x00000770
        /*03c0*/ 	.word	0x000000ff
        /*03c4*/ 	.word	0x00036898
        /*03c8*/ 	.short	0x0100
        /*03ca*/ 	.byte	0x08
	.zero		1


	//   ....[17]....
        /*03cc*/ 	.word	0x00000780
        /*03d0*/ 	.word	0x000000ff
        /*03d4*/ 	.word	0x000368a8
        /*03d8*/ 	.short	0x0100
        /*03da*/ 	.byte	0x08
	.zero		1


	//   ....[18]....
        /*03dc*/ 	.word	0x000008b0
        /*03e0*/ 	.word	0x000000ff
        /*03e4*/ 	.word	0x000368b0
        /*03e8*/ 	.short	0x0100
        /*03ea*/ 	.byte	0x08
	.zero		1


	//   ....[19]....
        /*03ec*/ 	.word	0x000008c0
        /*03f0*/ 	.word	0x000000ff
        /*03f4*/ 	.word	0x000368c0
        /*03f8*/ 	.short	0x0100
        /*03fa*/ 	.byte	0x08
	.zero		1


	//   ....[20]....
        /*03fc*/ 	.word	0x000008d0
        /*0400*/ 	.word	0x000000ff
        /*0404*/ 	.word	0x000368b8
        /*0408*/ 	.short	0x0100
        /*040a*/ 	.byte	0x08
	.zero		1


	//   ....[21]....
        /*040c*/ 	.word	0x000008e0
        /*0410*/ 	.word	0x000000ff
        /*0414*/ 	.word	0x000368c8
        /*0418*/ 	.short	0x0100
        /*041a*/ 	.byte	0x08
	.zero		1


	//   ....[22]....
        /*041c*/ 	.word	0x00001440
        /*0420*/ 	.word	0x000000ff
        /*0424*/ 	.word	0x00036800
        /*0428*/ 	.short	0x010a
        /*042a*/ 	.byte	0x04
	.zero		1


	//   ....[23]....
        /*042c*/ 	.word	0x000014e0
        /*0430*/ 	.word	0x000000ff
        /*0434*/ 	.word	0x00036830
        /*0438*/ 	.short	0x010a
        /*043a*/ 	.byte	0x04
	.zero		1


	//   ....[24]....
        /*043c*/ 	.word	0x00001570
        /*0440*/ 	.word	0x000000ff
        /*0444*/ 	.word	0x00036830
        /*0448*/ 	.short	0x010a
        /*044a*/ 	.byte	0x04
	.zero		1


	//   ....[25]....
        /*044c*/ 	.word	0x00005100
        /*0450*/ 	.word	0x00000007
        /*0454*/ 	.word	0x00000000
        /*0458*/ 	.short	0x0101
        /*045a*/ 	.byte	0x3f
	.zero		1


	//   ....[26]....
        /*045c*/ 	.word	0x00005d70
        /*0460*/ 	.word	0x000000ff
        /*0464*/ 	.word	0x00036830
        /*0468*/ 	.short	0x010a
        /*046a*/ 	.byte	0x04
	.zero		1


	//   ....[27]....
        /*046c*/ 	.word	0x00005dc0
        /*0470*/ 	.word	0x000000ff
        /*0474*/ 	.word	0x00036830
        /*0478*/ 	.short	0x010a
        /*047a*/ 	.byte	0x04
	.zero		1


	//   ....[28]....
        /*047c*/ 	.word	0x00008bd0
        /*0480*/ 	.word	0x000000ff
        /*0484*/ 	.word	0x00036850
        /*0488*/ 	.short	0x010a
        /*048a*/ 	.byte	0x05
	.zero		1


	//   ....[29]....
        /*048c*/ 	.word	0x00008c10
        /*0490*/ 	.word	0x000000ff
        /*0494*/ 	.word	0x00036850
        /*0498*/ 	.short	0x010a
        /*049a*/ 	.byte	0x05
	.zero		1


	//   ....[30]....
        /*049c*/ 	.word	0x00009b20
        /*04a0*/ 	.word	0x00000090
        /*04a4*/ 	.word	0x00000000
        /*04a8*/ 	.short	0x0101
        /*04aa*/ 	.byte	0x3f
	.zero		1


	//   ....[31]....
        /*04ac*/ 	.word	0x00009bd0
        /*04b0*/ 	.word	0x00000092
        /*04b4*/ 	.word	0x00000000
        /*04b8*/ 	.short	0x0101
        /*04ba*/ 	.byte	0x3f
	.zero		1


	//   ....[32]....
        /*04bc*/ 	.word	0x0000a790
        /*04c0*/ 	.word	0x00000009
        /*04c4*/ 	.word	0x00036850
        /*04c8*/ 	.short	0x010a
        /*04ca*/ 	.byte	0x3f
	.zero		1


	//   ....[33]....
        /*04cc*/ 	.word	0x0000a7d0
        /*04d0*/ 	.word	0x00000009
        /*04d4*/ 	.word	0x00036850
        /*04d8*/ 	.short	0x010a
        /*04da*/ 	.byte	0x3f
	.zero		1


	//   ....[34]....
        /*04dc*/ 	.word	0x0000ac50
        /*04e0*/ 	.word	0x0000000a
        /*04e4*/ 	.word	0x00000000
        /*04e8*/ 	.short	0x0101
        /*04ea*/ 	.byte	0x3f
	.zero		1


	//   ....[35]....
        /*04ec*/ 	.word	0x0000bb40
        /*04f0*/ 	.word	0x000000ff
        /*04f4*/ 	.word	0x00000000
        /*04f8*/ 	.short	0x0101
        /*04fa*/ 	.byte	0x04
	.zero		1


	//   ....[36]....
        /*04fc*/ 	.word	0x0000dec0
        /*0500*/ 	.word	0x000000ff
        /*0504*/ 	.word	0x00036840
        /*0508*/ 	.short	0x010a
        /*050a*/ 	.byte	0x26
	.zero		1


	//   ....[37]....
        /*050c*/ 	.word	0x0000eca0
        /*0510*/ 	.word	0x000000ff
        /*0514*/ 	.word	0x00036800
        /*0518*/ 	.short	0x0107
        /*051a*/ 	.byte	0x26
	.zero		1


	//   ....[38]....
        /*051c*/ 	.word	0x0000ed10
        /*0520*/ 	.word	0x000000ff
        /*0524*/ 	.word	0x00036800
        /*0528*/ 	.short	0x0101
        /*052a*/ 	.byte	0x26
	.zero		1


	//   ....[39]....
        /*052c*/ 	.word	0x0000ed20
        /*0530*/ 	.word	0x000000ff
        /*0534*/ 	.word	0x00036820
        /*0538*/ 	.short	0x010a
        /*053a*/ 	.byte	0x26
	.zero		1


	//   ....[40]....
        /*053c*/ 	.word	0x0000f130
        /*0540*/ 	.word	0x000000ff
        /*0544*/ 	.word	0x00036848
        /*0548*/ 	.short	0x010a
        /*054a*/ 	.byte	0x26
	.zero		1


	//   ....[41]....
        /*054c*/ 	.word	0x0000f4e0
        /*0550*/ 	.word	0x000000ff
        /*0554*/ 	.word	0x00036860
        /*0558*/ 	.short	0x010a
        /*055a*/ 	.byte	0x26
	.zero		1


	//   ....[42]....
        /*055c*/ 	.word	0x0000fab0
        /*0560*/ 	.word	0x000000ff
        /*0564*/ 	.word	0x00036840
        /*0568*/ 	.short	0x010a
        /*056a*/ 	.byte	0x26
	.zero		1


	//   ....[43]....
        /*056c*/ 	.word	0x0000fe70
        /*0570*/ 	.word	0x000000ff
        /*0574*/ 	.word	0x00036868
        /*0578*/ 	.short	0x010a
        /*057a*/ 	.byte	0x26
	.zero		1


	//   ....[44]....
        /*057c*/ 	.word	0x00010490
        /*0580*/ 	.word	0x000000ff
        /*0584*/ 	.word	0x00036848
        /*0588*/ 	.short	0x010a
        /*058a*/ 	.byte	0x26
	.zero		1


	//   ....[45]....
        /*058c*/ 	.word	0x00010830
        /*0590*/ 	.word	0x000000ff
        /*0594*/ 	.word	0x00036860
        /*0598*/ 	.short	0x010a
        /*059a*/ 	.byte	0x26
	.zero		1


	//   ....[46]....
        /*059c*/ 	.word	0x00010c90
        /*05a0*/ 	.word	0x00000003
        /*05a4*/ 	.word	0x00036860
        /*05a8*/ 	.short	0x010a
        /*05aa*/ 	.byte	0x3f
	.zero		1


	//   ....[47]....
        /*05ac*/ 	.word	0x000110f0
        /*05b0*/ 	.word	0x00000002
        /*05b4*/ 	.word	0x00036820
        /*05b8*/ 	.short	0x010a
        /*05ba*/ 	.byte	0x3f
	.zero		1


	//   ....[48]....
        /*05bc*/ 	.word	0x00011290
        /*05c0*/ 	.word	0x00000007
        /*05c4*/ 	.word	0x00000000
        /*05c8*/ 	.short	0x010a
        /*05ca*/ 	.byte	0x3f
	.zero		1


	//   ....[49]....
        /*05cc*/ 	.word	0x00011300
        /*05d0*/ 	.word	0x00000008
        /*05d4*/ 	.word	0x00000000
        /*05d8*/ 	.short	0x010a
        /*05da*/ 	.byte	0x3f
	.zero		1


	//   ....[50]....
        /*05dc*/ 	.word	0x00011360
        /*05e0*/ 	.word	0x00000007
        /*05e4*/ 	.word	0x00000000
        /*05e8*/ 	.short	0x010a
        /*05ea*/ 	.byte	0x3f
	.zero		1


	//   ....[51]....
        /*05ec*/ 	.word	0x00011390
        /*05f0*/ 	.word	0x00000006
        /*05f4*/ 	.word	0x00000000
        /*05f8*/ 	.short	0x010a
        /*05fa*/ 	.byte	0x3f
	.zero		1


	//   ....[52]....
        /*05fc*/ 	.word	0x00011410
        /*0600*/ 	.word	0x00000003
        /*0604*/ 	.word	0x00036800
        /*0608*/ 	.short	0x010a
        /*060a*/ 	.byte	0x3f
	.zero		1


	//   ....[53]....
        /*060c*/ 	.word	0x00011480
        /*0610*/ 	.word	0x00000003
        /*0614*/ 	.word	0x00036830
        /*0618*/ 	.short	0x010a
        /*061a*/ 	.byte	0x3f
	.zero		1


	//   ....[54]....
        /*061c*/ 	.word	0x000114f0
        /*0620*/ 	.word	0x00000003
        /*0624*/ 	.word	0x00036830
        /*0628*/ 	.short	0x010a
        /*062a*/ 	.byte	0x3f
	.zero		1


	//   ....[55]....
        /*062c*/ 	.word	0x00011550
        /*0630*/ 	.word	0x00000003
        /*0634*/ 	.word	0x00036850
        /*0638*/ 	.short	0x010a
        /*063a*/ 	.byte	0x3f
	.zero		1


	//   ....[56]....
        /*063c*/ 	.word	0x000115a0
        /*0640*/ 	.word	0x00000009
        /*0644*/ 	.word	0x00036850
        /*0648*/ 	.short	0x010a
        /*064a*/ 	.byte	0x3f
	.zero		1


	//   ....[57]....
        /*064c*/ 	.word	0x00011700
        /*0650*/ 	.word	0x00000003
        /*0654*/ 	.word	0x00036840
        /*0658*/ 	.short	0x010a
        /*065a*/ 	.byte	0x3f
	.zero		1


	//   ....[58]....
        /*065c*/ 	.word	0x00012260
        /*0660*/ 	.word	0x00000003
        /*0664*/ 	.word	0x00036820
        /*0668*/ 	.short	0x010a
        /*066a*/ 	.byte	0x3f
	.zero		1


	//   ....[59]....
        /*066c*/ 	.word	0x000122c0
        /*0670*/ 	.word	0x00000003
        /*0674*/ 	.word	0x00036848
        /*0678*/ 	.short	0x010a
        /*067a*/ 	.byte	0x3f
	.zero		1


	//   ....[60]....
        /*067c*/ 	.word	0x00012320
        /*0680*/ 	.word	0x00000003
        /*0684*/ 	.word	0x00036860
        /*0688*/ 	.short	0x010a
        /*068a*/ 	.byte	0x3f
	.zero		1


	//   ....[61]....
        /*068c*/ 	.word	0x00012380
        /*0690*/ 	.word	0x00000003
        /*0694*/ 	.word	0x00036840
        /*0698*/ 	.short	0x010a
        /*069a*/ 	.byte	0x3f
	.zero		1


	//   ....[62]....
        /*069c*/ 	.word	0x000123e0
        /*06a0*/ 	.word	0x00000003
        /*06a4*/ 	.word	0x00036868
        /*06a8*/ 	.short	0x010a
        /*06aa*/ 	.byte	0x3f
	.zero		1


	//   ....[63]....
        /*06ac*/ 	.word	0x00012440
        /*06b0*/ 	.word	0x00000003
        /*06b4*/ 	.word	0x00036848
        /*06b8*/ 	.short	0x010a
        /*06ba*/ 	.byte	0x3f
	.zero		1


	//   ....[64]....
        /*06bc*/ 	.word	0x000124a0
        /*06c0*/ 	.word	0x00000003
        /*06c4*/ 	.word	0x00036860
        /*06c8*/ 	.short	0x010a
        /*06ca*/ 	.byte	0x3f
	.zero		1


	//   ....[65]....
        /*06cc*/ 	.word	0x000124f0
        /*06d0*/ 	.word	0x00000003
        /*06d4*/ 	.word	0x00036860
        /*06d8*/ 	.short	0x010a
        /*06da*/ 	.byte	0x3f
	.zero		1


	//   ....[66]....
        /*06dc*/ 	.word	0x00012540
        /*06e0*/ 	.word	0x00000002
        /*06e4*/ 	.word	0x00036820
        /*06e8*/ 	.short	0x010a
        /*06ea*/ 	.byte	0x3f
	.zero		1


	//   ....[67]....
        /*06ec*/ 	.word	0x000126e0
        /*06f0*/ 	.word	0x00000007
        /*06f4*/ 	.word	0x00000000
        /*06f8*/ 	.short	0x010a
        /*06fa*/ 	.byte	0x3f
	.zero		1


	//   ....[68]....
        /*06fc*/ 	.word	0x00012730
        /*0700*/ 	.word	0x00000008
        /*0704*/ 	.word	0x00000000
        /*0708*/ 	.short	0x010a
        /*070a*/ 	.byte	0x3f
	.zero		1


	//   ....[69]....
        /*070c*/ 	.word	0x00012780
        /*0710*/ 	.word	0x00000007
        /*0714*/ 	.word	0x00000000
        /*0718*/ 	.short	0x010a
        /*071a*/ 	.byte	0x3f
	.zero		1


	//----- nvinfo : EIATTR_NUM_MBARRIERS
	.align		4
.L_93:
        /*071c*/ 	.byte	0x03, 0x38
        /*071e*/ 	.short	0x0016


	//----- nvinfo : EIATTR_EXIT_INSTR_OFFSETS
	.align		4
        /*0720*/ 	.byte	0x04, 0x1c
        /*0722*/ 	.short	(.L_95 - .L_94)


	//   ....[0]....
.L_94:
        /*0724*/ 	.word	0x000113e0


	//----- nvinfo : EIATTR_MAX_THREADS
	.align		4
.L_95:
        /*0728*/ 	.byte	0x04, 0x05
        /*072a*/ 	.short	(.L_97 - .L_96)
.L_96:
        /*072c*/ 	.word	0x00000180
        /*0730*/ 	.word	0x00000001
        /*0734*/ 	.word	0x00000001


	//----- nvinfo : EIATTR_CRS_STACK_SIZE
	.align		4
.L_97:
        /*0738*/ 	.byte	0x04, 0x1e
        /*073a*/ 	.short	(.L_99 - .L_98)
.L_98:
        /*073c*/ 	.word	0x00000000


	//----- nvinfo : EIATTR_CBANK_PARAM_SIZE
	.align		4
.L_99:
        /*0740*/ 	.byte	0x03, 0x19
        /*0742*/ 	.short	0x0a70


	//----- nvinfo : EIATTR_PARAM_CBANK
	.align		4
        /*0744*/ 	.byte	0x04, 0x0a
        /*0746*/ 	.short	(.L_101 - .L_100)
	.align		4
.L_100:
        /*0748*/ 	.word	index@(.nv.constant0._ZN7cutlass13device_kernelIN5flash11enable_sm90INS1_16FlashAttnFwdSm90INS1_25CollectiveMainloopFwdSm90ILi2EN4cute5tupleIJNS5_1CILi1EEES8_S8_EEENS6_IJNS7_ILi128EEENS7_ILi112EEENS7_ILi192EEEEEELi192ENS_10bfloat16_tEfNS_4arch4Sm90ELb0ELb0ELb0ELb0ELb0ELb0ELb0ELb1ELb1ELb1ELb1ELb0EEENS1_21CollectiveEpilogueFwdINS6_IJSA_SC_SB_EEES9_SE_SG_Li256ELb0ELb1ELb1ELb0EEENS1_19SingleTileSchedulerILb0ELb1ELb1ELi128EEEEEEEEEvNT_6ParamsE)
        /*074c*/ 	.short	0x0210
        /*074e*/ 	.short	0x0a70


	//----- nvinfo : EIATTR_SW_WAR
	.align		4
.L_101:
        /*0750*/ 	.byte	0x04, 0x36
        /*0752*/ 	.short	(.L_103 - .L_102)
.L_102:
        /*0754*/ 	.word	0x00000008
.L_103:


//--------------------- .nv.info._ZN7cutlass13device_kernelIN5flash11enable_sm90INS1_16FlashAttnFwdSm90INS1_25CollectiveMainloopFwdSm90ILi2EN4cute5tupleIJNS5_1CILi1EEES8_S8_EEENS6_IJNS7_ILi128EEENS7_ILi112EEENS7_ILi192EEEEEELi192ENS_10bfloat16_tEfNS_4arch4Sm90ELb0ELb0ELb0ELb1ELb0ELb0ELb0ELb1ELb1ELb1ELb1ELb0EEENS1_21CollectiveEpilogueFwdINS6_IJSA_SC_SB_EEES9_SE_SG_Li256ELb1ELb1ELb1ELb0EEENS1_36VarlenDynamicPersistentTileSchedulerILi128ELi112ELi256ELi128ELb1ELb1ELb1ELb0ELb1ELb1EEEEEEEEEvNT_6ParamsE --------------------------
	.section	.nv.info._ZN7cutlass13device_kernelIN5flash11enable_sm90INS1_16FlashAttnFwdSm90INS1_25CollectiveMainloopFwdSm90ILi2EN4cute5tupleIJNS5_1CILi1EEES8_S8_EEENS6_IJNS7_ILi128EEENS7_ILi112EEENS7_ILi192EEEEEELi192ENS_10bfloat16_tEfNS_4arch4Sm90ELb0ELb0ELb0ELb1ELb0ELb0ELb0ELb1ELb1ELb1ELb1ELb0EEENS1_21CollectiveEpilogueFwdINS6_IJSA_SC_SB_EEES9_SE_SG_Li256ELb1ELb1ELb1ELb0EEENS1_36VarlenDynamicPersistentTileSchedulerILi128ELi112ELi256ELi128ELb1ELb1ELb1ELb0ELb1ELb1EEEEEEEEEvNT_6ParamsE,"",@"SHT_CUDA_INFO"
	.sectionflags	@""
	.align	4


	//----- nvinfo : EIATTR_CUDA_API_VERSION
	.align		4
        /*0000*/ 	.byte	0x04, 0x37
        /*0002*/ 	.short	(.L_105 - .L_104)
.L_104:
        /*0004*/ 	.word	0x00000082


	//----- nvinfo : EIATTR_KPARAM_INFO
	.align		4
.L_105:
        /*0008*/ 	.byte	0x04, 0x17
        /*000a*/ 	.short	(.L_107 - .L_106)
.L_106:
        /*000c*/ 	.word	0x00000000
        /*0010*/ 	.short	0x0000
        /*0012*/ 	.short	0x0070
        /*0014*/ 	.byte	0x00, 0xf0, 0x01, 0x2a


	//----- nvinfo : EIATTR_SPARSE_MMA_MASK
	.align		4
.L_107:
        /*0018*/ 	.byte	0x03, 0x50
        /*001a*/ 	.short	0x0000


	//----- nvinfo : EIATTR_MAXREG_COUNT
	.align		4
        /*001c*/ 	.byte	0x03, 0x1b
        /*001e*/ 	.short	0x00a8


	//----- nvinfo : EIATTR_NUM_BARRIERS
	.align		4
        /*0020*/ 	.byte	0x02, 0x4c
        /*0022*/ 	.byte	0x09
	.zero		1


	//----- nvinfo : EIATTR_EXTERNS
	.align		4
        /*0024*/ 	.byte	0x04, 0x0f
        /*0026*/ 	.short	(.L_109 - .L_108)


	//   ....[0]....
	.align		4
.L_108:
        /*0028*/ 	.word	index@(__assertfail)


	//----- nvinfo : EIATTR_ANNOTATIONS
	.align		4
.L_109:
        /*002c*/ 	.byte	0x04, 0x55
        /*002e*/ 	.short	(.L_111 - .L_110)


	//   ....[0]....
.L_110:
        /*0030*/ 	.word	0x00000001
        /*0034*/ 	.byte	0x50, 0x09, 0x00, 0x00, 0x01, 0x00, 0x00, 0x00, 0x60, 0x0a, 0x00, 0x00, 0x01, 0x00, 0x00, 0x00
        /* <DEDUP_REMOVED lines=72> */
        /*04c4*/ 	.byte	0x90, 0x70, 0x01, 0x00


	//----- nvinfo : EIATTR_MERCURY_ISA_VERSION
	.align		4
.L_111:
        /*04c8*/ 	.byte	0x03, 0x5f
        /*04ca*/ 	.short	0x0101


	//----- nvinfo : EIATTR_UNUSED_LOAD_BYTE_OFFSET
	.align		4
        /*04cc*/ 	.byte	0x04, 0x44
        /*04ce*/ 	.short	(.L_113 - .L_112)


	//   ....[0]....
.L_112:
        /*04d0*/ 	.word	0x00000a10
        /*04d4*/ 	.word	0x0000fff0


	//   ....[1]....
        /*04d8*/ 	.word	0x0000b280
        /*04dc*/ 	.word	0x0000fff0


	//----- nvinfo : EIATTR_INT_WARP_WIDE_INSTR_OFFSETS
	.align		4
.L_113:
        /*04e0*/ 	.byte	0x04, 0x31
        /*04e2*/ 	.short	(.L_115 - .L_114)


	//   ....[0]....
.L_114:
        /*04e4*/ 	.word	0x00000130


	//   ....[1]....
        /*04e8*/ 	.word	0x00000170


	//   ....[2]....
        /*04ec*/ 	.word	0x000001e0


	//   ....[3]....
        /*04f0*/ 	.word	0x00008bd0


	//   ....[4]....
        /*04f4*/ 	.word	0x000107d0


	//   ....[5]....
        /*04f8*/ 	.word	0x00010870


	//   ....[6]....
        /*04fc*/ 	.word	0x00014660


	//   ....[7]....
        /*0500*/ 	.word	0x000146d0


	//----- nvinfo : EIATTR_COOP_GROUP_MASK_REGIDS
	.align		4
.L_115:
        /*0504*/ 	.byte	0x04, 0x29
        /*0506*/ 	.short	(.L_117 - .L_116)


	//   ....[0]....
.L_116:
        /*0508*/ 	.word	0xffffffff


	//   ....[1]....
        /*050c*/ 	.word	0xffffffff


	//   ....[2]....
        /*0510*/ 	.word	0xffffffff


	//   ....[3]....
        /*0514*/ 	.word	0xffffffff


	//   ....[4]....
        /*0518*/ 	.word	0xffffffff


	//   ....[5]....
        /*051c*/ 	.word	0xffffffff


	//   ....[6]....
        /*0520*/ 	.word	0xffffffff


	//   ....[7]....
        /*0524*/ 	.word	0xffffffff


	//   ....[8]....
        /*0528*/ 	.word	0xffffffff


	//   ....[9]....
        /*052c*/ 	.word	0xffffffff


	//   ....[10]....
        /*0530*/ 	.word	0xffffffff


	//   ....[11]....
        /*0534*/ 	.word	0xffffffff


	//   ....[12]....
        /*0538*/ 	.word	0xffffffff


	//   ....[13]....
        /*053c*/ 	.word	0xffffffff


	//   ....[14]....
        /*0540*/ 	.word	0xffffffff


	//   ....[15]....
        /*0544*/ 	.word	0xffffffff


	//   ....[16]....
        /*0548*/ 	.word	0xffffffff


	//   ....[17]....
        /*054c*/ 	.word	0xffffffff


	//   ....[18]....
        /*0550*/ 	.word	0xffffffff


	//   ....[19]....
        /*0554*/ 	.word	0xffffffff


	//   ....[20]....
        /*0558*/ 	.word	0xffffffff


	//   ....[21]....
        /*055c*/ 	.word	0xffffffff


	//   ....[22]....
        /*0560*/ 	.word	0xffffffff


	//   ....[23]....
        /*0564*/ 	.word	0xffffffff


	//   ....[24]....
        /*0568*/ 	.word	0xffffffff


	//   ....[25]....
        /*056c*/ 	.word	0xffffffff


	//   ....[26]....
        /*0570*/ 	.word	0xffffffff


	//   ....[27]....
        /*0574*/ 	.word	0xffffffff


	//   ....[28]....
        /*0578*/ 	.word	0xffffffff


	//   ....[29]....
        /*057c*/ 	.word	0xffffffff


	//   ....[30]....
        /*0580*/ 	.word	0xffffffff


	//   ....[31]....
        /*0584*/ 	.word	0xffffffff


	//   ....[32]....
        /*0588*/ 	.word	0xffffffff


	//   ....[33]....
        /*058c*/ 	.word	0xffffffff


	//   ....[34]....
        /*0590*/ 	.word	0xffffffff


	//   ....[35]....
        /*0594*/ 	.word	0xffffffff


	//   ....[36]....
        /*0598*/ 	.word	0xffffffff


	//   ....[37]....
        /*059c*/ 	.word	0xffffffff


	//   ....[38]....
        /*05a0*/ 	.word	0xffffffff


	//   ....[39]....
        /*05a4*/ 	.word	0xffffffff


	//   ....[40]....
        /*05a8*/ 	.word	0xffffffff


	//   ....[41]....
        /*05ac*/ 	.word	0xffffffff


	//   ....[42]....
        /*05b0*/ 	.word	0xffffffff


	//   ....[43]....
        /*05b4*/ 	.word	0xffffffff


	//   ....[44]....
        /*05b8*/ 	.word	0xffffffff


	//   ....[45]....
        /*05bc*/ 	.word	0xffffffff


	//   ....[46]....
        /*05c0*/ 	.word	0xffffffff


	//   ....[47]....
        /*05c4*/ 	.word	0xffffffff


	//   ....[48]....
        /*05c8*/ 	.word	0xffffffff


	//   ....[49]....
        /*05cc*/ 	.word	0xffffffff


	//   ....[50]....
        /*05d0*/ 	.word	0xffffffff


	//   ....[51]....
        /*05d4*/ 	.word	0xffffffff


	//   ....[52]....
        /*05d8*/ 	.word	0xffffffff


	//   ....[53]....
        /*05dc*/ 	.word	0xffffffff


	//   ....[54]....
        /*05e0*/ 	.word	0xffffffff


	//   ....[55]....
        /*05e4*/ 	.word	0xffffffff


	//   ....[56]....
        /*05e8*/ 	.word	0xffffffff


	//   ....[57]....
        /*05ec*/ 	.word	0xffffffff


	//   ....[58]....
        /*05f0*/ 	.word	0xffffffff


	//   ....[59]....
        /*05f4*/ 	.word	0xffffffff


	//   ....[60]....
        /*05f8*/ 	.word	0xffffffff


	//   ....[61]....
        /*05fc*/ 	.word	0xffffffff


	//   ....[62]....
        /*0600*/ 	.word	0xffffffff


	//   ....[63]....
        /*0604*/ 	.word	0xffffffff


	//   ....[64]....
        /*0608*/ 	.word	0xffffffff


	//   ....[65]....
        /*060c*/ 	.word	0xffffffff


	//   ....[66]....
        /*0610*/ 	.word	0xffffffff


	//   ....[67]....
        /*0614*/ 	.word	0xffffffff


	//   ....[68]....
        /*0618*/ 	.word	0xffffffff


	//   ....[69]....
        /*061c*/ 	.word	0xffffffff


	//   ....[70]....
        /*0620*/ 	.word	0xffffffff


	//   ....[71]....
        /*0624*/ 	.word	0xffffffff


	//   ....[72]....
        /*0628*/ 	.word	0xffffffff


	//   ....[73]....
        /*062c*/ 	.word	0xffffffff


	//   ....[74]....
        /*0630*/ 	.word	0xffffffff


	//   ....[75]....
        /*0634*/ 	.word	0xffffffff


	//   ....[76]....
        /*0638*/ 	.word	0xffffffff


	//   ....[77]....
        /*063c*/ 	.word	0xffffffff


	//   ....[78]....
        /*0640*/ 	.word	0xffffffff


	//   ....[79]....
        /*0644*/ 	.word	0xffffffff


	//   ....[80]....
        /*0648*/ 	.word	0xffffffff


	//   ....[81]....
        /*064c*/ 	.word	0xffffffff


	//   ....[82]....
        /*0650*/ 	.word	0xffffffff


	//   ....[83]....
        /*0654*/ 	.word	0xffffffff


	//   ....[84]....
        /*0658*/ 	.word	0xffffffff


	//   ....[85]....
        /*065c*/ 	.word	0xffffffff


	//   ....[86]....
        /*0660*/ 	.word	0xffffffff


	//   ....[87]....
        /*0664*/ 	.word	0xffffffff


	//   ....[88]....
        /*0668*/ 	.word	0xffffffff


	//   ....[89]....
        /*066c*/ 	.word	0xffffffff


	//   ....[90]....
        /*0670*/ 	.word	0xffffffff


	//   ....[91]....
        /*0674*/ 	.word	0xffffffff


	//   ....[92]....
        /*0678*/ 	.word	0xffffffff


	//   ....[93]....
        /*067c*/ 	.word	0xffffffff


	//   ....[94]....
        /*0680*/ 	.word	0xffffffff


	//   ....[95]....
        /*0684*/ 	.word	0xffffffff


	//   ....[96]....
        /*0688*/ 	.word	0xffffffff


	//   ....[97]....
        /*068c*/ 	.word	0x0500000f


	//   ....[98]....
        /*0690*/ 	.word	0x0500000f


	//   ....[99]....
        /*0694*/ 	.word	0x0500000f


	//   ....[100]....
        /*0698*/ 	.word	0x0500000f


	//   ....[101]....
        /*069c*/ 	.word	0x0500000f


	//   ....[102]....
        /*06a0*/ 	.word	0x0500000f


	//   ....[103]....
        /*06a4*/ 	.word	0x0500000f


	//   ....[104]....
        /*06a8*/ 	.word	0x0500000f


	//   ....[105]....
        /*06ac*/ 	.word	0x0500000f


	//   ....[106]....
        /*06b0*/ 	.word	0x0500000f


	//   ....[107]....
        /*06b4*/ 	.word	0x0500000f


	//   ....[108]....
        /*06b8*/ 	.word	0x0500000f


	//   ....[109]....
        /*06bc*/ 	.word	0x0500000f


	//   ....[110]....
        /*06c0*/ 	.word	0x0500000f


	//   ....[111]....
        /*06c4*/ 	.word	0x0500000f


	//   ....[112]....
        /*06c8*/ 	.word	0x0500000f


	//   ....[113]....
        /*06cc*/ 	.word	0x0500000f


	//   ....[114]....
        /*06d0*/ 	.word	0x0500000f


	//   ....[115]....
        /*06d4*/ 	.word	0x0500000f


	//   ....[116]....
        /*06d8*/ 	.word	0x0500000f


	//   ....[117]....
        /*06dc*/ 	.word	0x0500000f


	//   ....[118]....
        /*06e0*/ 	.word	0x0500000f


	//   ....[119]....
        /*06e4*/ 	.word	0x0500000f


	//   ....[120]....
        /*06e8*/ 	.word	0x0500000f


	//   ....[121]....
        /*06ec*/ 	.word	0x0500000f


	//   ....[122]....
        /*06f0*/ 	.word	0x0500000f


	//   ....[123]....
        /*06f4*/ 	.word	0x0500000f


	//   ....[124]....
        /*06f8*/ 	.word	0x0500000f


	//   ....[125]....
        /*06fc*/ 	.word	0x0500000f


	//   ....[126]....
        /*0700*/ 	.word	0x0500000f


	//   ....[127]....
        /*0704*/ 	.word	0x0500000f


	//   ....[128]....
        /*0708*/ 	.word	0x0500000f


	//   ....[129]....
        /*070c*/ 	.word	0x0500000f


	//   ....[130]....
        /*0710*/ 	.word	0x0500000f


	//   ....[131]....
        /*0714*/ 	.word	0x0500000f


	//   ....[132]....
        /*0718*/ 	.word	0x0500000f


	//----- nvinfo : EIATTR_COOP_GROUP_INSTR_OFFSETS
	.align		4
.L_117:
        /*071c*/ 	.byte	0x04, 0x28
        /*071e*/ 	.short	(.L_119 - .L_118)


	//   ....[0]....
.L_118:
        /*0720*/ 	.word	0x00000060


	//   ....[1]....
        /*0724*/ 	.word	0x00000140


	//   ....[2]....
        /*0728*/ 	.word	0x00000190


	//   ....[3]....
        /*072c*/ 	.word	0x000003c0


	//   ....[4]....
        /*0730*/ 	.word	0x00000520


	//   ....[5]....
        /*0734*/ 	.word	0x00000640


	//   ....[6]....
        /*0738*/ 	.word	0x000007a0


	//   ....[7]....
        /*073c*/ 	.word	0x00001c80


	//   ....[8]....
        /*0740*/ 	.word	0x00004c70


	//   ....[9]....
        /*0744*/ 	.word	0x00004ca0


	//   ....[10]....
        /*0748*/ 	.word	0x00005280


	//   ....[11]....
        /*074c*/ 	.word	0x00005390


	//   ....[12]....
        /*0750*/ 	.word	0x00008ea0


	//   ....[13]....
        /*0754*/ 	.word	0x00008ed0


	//   ....[14]....
        /*0758*/ 	.word	0x00009280


	//   ....[15]....
        /*075c*/ 	.word	0x00009540


	//   ....[16]....
        /*0760*/ 	.word	0x0000a6d0


	//   ....[17]....
        /*0764*/ 	.word	0x0000a710


	//   ....[18]....
        /*0768*/ 	.word	0x0000a800


	//   ....[19]....
        /*076c*/ 	.word	0x0000ab00


	//   ....[20]....
        /*0770*/ 	.word	0x0000c180


	//   ....[21]....
        /*0774*/ 	.word	0x0000c190


	//   ....[22]....
        /*0778*/ 	.word	0x0000c1a0


	//   ....[23]....
        /*077c*/ 	.word	0x0000c1d0


	//   ....[24]....
        /*0780*/ 	.word	0x0000cad0


	//   ....[25]....
        /*0784*/ 	.word	0x0000caf0


	//   ....[26]....
        /*0788*/ 	.word	0x0000cc50


	//   ....[27]....
        /*078c*/ 	.word	0x0000cc70


	//   ....[28]....
        /*0790*/ 	.word	0x0000cd80


	//   ....[29]....
        /*0794*/ 	.word	0x0000cda0


	//   ....[30]....
        /*0798*/ 	.word	0x0000cec0


	//   ....[31]....
        /*079c*/ 	.word	0x0000cee0


	//   ....[32]....
        /*07a0*/ 	.word	0x0000d460


	//   ....[33]....
        /*07a4*/ 	.word	0x0000d470


	//   ....[34]....
        /*07a8*/ 	.word	0x0000dac0


	//   ....[35]....
        /*07ac*/ 	.word	0x0000dad0


	//   ....[36]....
        /*07b0*/ 	.word	0x0000eb70


	//   ....[37]....
        /*07b4*/ 	.word	0x0000eba0


	//   ....[38]....
        /*07b8*/ 	.word	0x0000ecd0


	//   ....[39]....
        /*07bc*/ 	.word	0x0000ecf0


	//   ....[40]....
        /*07c0*/ 	.word	0x0000ee00


	//   ....[41]....
        /*07c4*/ 	.word	0x0000ee20


	//   ....[42]....
        /*07c8*/ 	.word	0x0000ef40


	//   ....[43]....
        /*07cc*/ 	.word	0x0000ef60


	//   ....[44]....
        /*07d0*/ 	.word	0x0000f110


	//   ....[45]....
        /*07d4*/ 	.word	0x0000f360


	//   ....[46]....
        /*07d8*/ 	.word	0x0000f390


	//   ....[47]....
        /*07dc*/ 	.word	0x0000f3c0


	//   ....[48]....
        /*07e0*/ 	.word	0x0000f3f0


	//   ....[49]....
        /*07e4*/ 	.word	0x0000f420


	//   ....[50]....
        /*07e8*/ 	.word	0x0000f450


	//   ....[51]....
        /*07ec*/ 	.word	0x0000f600


	//   ....[52]....
        /*07f0*/ 	.word	0x0000f630


	//   ....[53]....
        /*07f4*/ 	.word	0x0000f660


	//   ....[54]....
        /*07f8*/ 	.word	0x0000f690


	//   ....[55]....
        /*07fc*/ 	.word	0x0000f6c0


	//   ....[56]....
        /*0800*/ 	.word	0x0000f6f0


	//   ....[57]....
        /*0804*/ 	.word	0x0000f780


	//   ....[58]....
        /*0808*/ 	.word	0x0000f7b0


	//   ....[59]....
        /*080c*/ 	.word	0x0000f7c0


	//   ....[60]....
        /*0810*/ 	.word	0x0000f870


	//   ....[61]....
        /*0814*/ 	.word	0x00010dd0


	//   ....[62]....
        /*0818*/ 	.word	0x000119e0


	//   ....[63]....
        /*081c*/ 	.word	0x00011a00


	//   ....[64]....
        /*0820*/ 	.word	0x00011a40


	//   ....[65]....
        /*0824*/ 	.word	0x00011a70


	//   ....[66]....
        /*0828*/ 	.word	0x00011b90


	//   ....[67]....
        /*082c*/ 	.word	0x00011ba0


	//   ....[68]....
        /*0830*/ 	.word	0x00011c40


	//   ....[69]....
        /*0834*/ 	.word	0x00011c50


	//   ....[70]....
        /*0838*/ 	.word	0x00011cf0


	//   ....[71]....
        /*083c*/ 	.word	0x00011d00


	//   ....[72]....
        /*0840*/ 	.word	0x00011da0


	//   ....[73]....
        /*0844*/ 	.word	0x00011db0


	//   ....[74]....
        /*0848*/ 	.word	0x00011e30


	//   ....[75]....
        /*084c*/ 	.word	0x00011e60


	//   ....[76]....
        /*0850*/ 	.word	0x00011eb0


	//   ....[77]....
        /*0854*/ 	.word	0x00011ef0


	//   ....[78]....
        /*0858*/ 	.word	0x00014ea0


	//   ....[79]....
        /*085c*/ 	.word	0x00014ed0


	//   ....[80]....
        /*0860*/ 	.word	0x00014f30


	//   ....[81]....
        /*0864*/ 	.word	0x00014f60


	//   ....[82]....
        /*0868*/ 	.word	0x00014f90


	//   ....[83]....
        /*086c*/ 	.word	0x00014fc0


	//   ....[84]....
        /*0870*/ 	.word	0x00014ff0


	//   ....[85]....
        /*0874*/ 	.word	0x00015020


	//   ....[86]....
        /*0878*/ 	.word	0x000151f0


	//   ....[87]....
        /*087c*/ 	.word	0x00015220


	//   ....[88]....
        /*0880*/ 	.word	0x00015250


	//   ....[89]....
        /*0884*/ 	.word	0x00015280


	//   ....[90]....
        /*0888*/ 	.word	0x000152b0


	//   ....[91]....
        /*088c*/ 	.word	0x000152e0


	//   ....[92]....
        /*0890*/ 	.word	0x000153a0


	//   ....[93]....
        /*0894*/ 	.word	0x000153c0


	//   ....[94]....
        /*0898*/ 	.word	0x000153d0


	//   ....[95]....
        /*089c*/ 	.word	0x00015430


	//   ....[96]....
        /*08a0*/ 	.word	0x00015b50


	//   ....[97]....
        /*08a4*/ 	.word	0x00016040


	//   ....[98]....
        /*08a8*/ 	.word	0x000161c0


	//   ....[99]....
        /*08ac*/ 	.word	0x00016210


	//   ....[100]....
        /*08b0*/ 	.word	0x000163d0


	//   ....[101]....
        /*08b4*/ 	.word	0x00016420


	//   ....[102]....
        /*08b8*/ 	.word	0x00016560


	//   ....[103]....
        /*08bc*/ 	.word	0x000165d0


	//   ....[104]....
        /*08c0*/ 	.word	0x00016700


	//   ....[105]....
        /*08c4*/ 	.word	0x00016750


	//   ....[106]....
        /*08c8*/ 	.word	0x00016880


	//   ....[107]....
        /*08cc*/ 	.word	0x000168d0


	//   ....[108]....
        /*08d0*/ 	.word	0x00016a00


	//   ....[109]....
        /*08d4*/ 	.word	0x00016a50


	//   ....[110]....
        /*08d8*/ 	.word	0x00016b60


	//   ....[111]....
        /*08dc*/ 	.word	0x00016bd0


	//   ....[112]....
        /*08e0*/ 	.word	0x00016ce0


	//   ....[113]....
        /*08e4*/ 	.word	0x00016d30


	//   ....[114]....
        /*08e8*/ 	.word	0x00017060


	//   ....[115]....
        /*08ec*/ 	.word	0x00017100


	//   ....[116]....
        /*08f0*/ 	.word	0x000172a0


	//   ....[117]....
        /*08f4*/ 	.word	0x00017320


	//   ....[118]....
        /*08f8*/ 	.word	0x000173a0


	//   ....[119]....
        /*08fc*/ 	.word	0x00017420


	//   ....[120]....
        /*0900*/ 	.word	0x000174a0


	//   ....[121]....
        /*0904*/ 	.word	0x00017530


	//   ....[122]....
        /*0908*/ 	.word	0x000175d0


	//   ....[123]....
        /*090c*/ 	.word	0x00017680


	//   ....[124]....
        /*0910*/ 	.word	0x00017700


	//   ....[125]....
        /*0914*/ 	.word	0x00017780


	//   ....[126]....
        /*0918*/ 	.word	0x00017800


	//   ....[127]....
        /*091c*/ 	.word	0x00017890


	//   ....[128]....
        /*0920*/ 	.word	0x00017910


	//   ....[129]....
        /*0924*/ 	.word	0x000179b0


	//   ....[130]....
        /*0928*/ 	.word	0x00017a00


	//   ....[131]....
        /*092c*/ 	.word	0x00017a90


	//   ....[132]....
        /*0930*/ 	.word	0x00017bc0


	//----- nvinfo : EIATTR_REG_RECONFIG
	.align		4
.L_119:
        /*0934*/ 	.byte	0x01, 0x54
	.zero		2


	//----- nvinfo : EIATTR_SYSCALL_OFFSETS
	.align		4
        /*0938*/ 	.byte	0x04, 0x46
        /*093a*/ 	.short	(.L_121 - .L_120)


	//   ....[0]....
.L_120:
        /*093c*/ 	.word	0x00001e00


	//   ....[1]....
        /*0940*/ 	.word	0x000109e0


	//   ....[2]....
        /*0944*/ 	.word	0x00010b30


	//   ....[3]....
        /*0948*/ 	.word	0x00010c30


	//   ....[4]....
        /*094c*/ 	.word	0x000115c0


	//----- nvinfo : EIATTR_MBARRIER_INSTR_OFFSETS
	.align		4
.L_121:
        /*0950*/ 	.byte	0x04, 0x39
        /*0952*/ 	.short	(.L_123 - .L_122)


	//   ....[0]....
.L_122:
        /*0954*/ 	.word	0x00000270
        /*0958*/ 	.word	0x000000ff
        /*095c*/ 	.word	0x00036800
        /*0960*/ 	.short	0x0100
        /*0962*/ 	.byte	0x08
	.zero		1


	//   ....[1]....
        /*0964*/ 	.word	0x00000280
        /*0968*/ 	.word	0x000000ff
        /*096c*/ 	.word	0x00036820
        /*0970*/ 	.short	0x0100
        /*0972*/ 	.byte	0x08
	.zero		1


	//   ....[2]....
        /*0974*/ 	.word	0x00000370
        /*0978*/ 	.word	0x000000ff
        /*097c*/ 	.word	0x00036830
        /*0980*/ 	.short	0x0100
        /*0982*/ 	.byte	0x08
	.zero		1


	//   ....[3]....
        /*0984*/ 	.word	0x00000380
        /*0988*/ 	.word	0x000000ff
        /*098c*/ 	.word	0x00036840
        /*0990*/ 	.short	0x0100
        /*0992*/ 	.byte	0x08
	.zero		1


	//   ....[4]....
        /*0994*/ 	.word	0x00000390
        /*0998*/ 	.word	0x000000ff
        /*099c*/ 	.word	0x00036838
        /*09a0*/ 	.short	0x0100
        /*09a2*/ 	.byte	0x08
	.zero		1


	//   ....[5]....
        /*09a4*/ 	.word	0x000003a0
        /*09a8*/ 	.word	0x000000ff
        /*09ac*/ 	.word	0x00036848
        /*09b0*/ 	.short	0x0100
        /*09b2*/ 	.byte	0x08
	.zero		1


	//   ....[6]....
        /*09b4*/ 	.word	0x000004d0
        /*09b8*/ 	.word	0x000000ff
        /*09bc*/ 	.word	0x00036850
        /*09c0*/ 	.short	0x0100
        /*09c2*/ 	.byte	0x08
	.zero		1


	//   ....[7]....
        /*09c4*/ 	.word	0x000004e0
        /*09c8*/ 	.word	0x000000ff
        /*09cc*/ 	.word	0x00036860
        /*09d0*/ 	.short	0x0100
        /*09d2*/ 	.byte	0x08
	.zero		1


	//   ....[8]....
        /*09d4*/ 	.word	0x000004f0
        /*09d8*/ 	.word	0x000000ff
        /*09dc*/ 	.word	0x00036858
        /*09e0*/ 	.short	0x0100
        /*09e2*/ 	.byte	0x08
	.zero		1


	//   ....[9]....
        /*09e4*/ 	.word	0x00000500
        /*09e8*/ 	.word	0x000000ff
        /*09ec*/ 	.word	0x00036868
        /*09f0*/ 	.short	0x0100
        /*09f2*/ 	.byte	0x08
	.zero		1


	//   ....[10]....
        /*09f4*/ 	.word	0x000005f0
        /*09f8*/ 	.word	0x000000ff
        /*09fc*/ 	.word	0x00036870
        /*0a00*/ 	.short	0x0100
        /*0a02*/ 	.byte	0x06
	.zero		1


	//   ....[11]....
        /*0a04*/ 	.word	0x00000600
        /*0a08*/ 	.word	0x000000ff
        /*0a0c*/ 	.word	0x00036880
        /*0a10*/ 	.short	0x0100
        /*0a12*/ 	.byte	0x06
	.zero		1


	//   ....[12]....
        /*0a14*/ 	.word	0x00000610
        /*0a18*/ 	.word	0x000000ff
        /*0a1c*/ 	.word	0x00036878
        /*0a20*/ 	.short	0x0100
        /*0a22*/ 	.byte	0x06
	.zero		1


	//   ....[13]....
        /*0a24*/ 	.word	0x00000620
        /*0a28*/ 	.word	0x000000ff
        /*0a2c*/ 	.word	0x00036888
        /*0a30*/ 	.short	0x0100
        /*0a32*/ 	.byte	0x06
	.zero		1


	//   ....[14]....
        /*0a34*/ 	.word	0x00000750
        /*0a38*/ 	.word	0x000000ff
        /*0a3c*/ 	.word	0x00036890
        /*0a40*/ 	.short	0x0100
        /*0a42*/ 	.byte	0x08
	.zero		1


	//   ....[15]....
        /*0a44*/ 	.word	0x00000760
        /*0a48*/ 	.word	0x000000ff
        /*0a4c*/ 	.word	0x000368a0
        /*0a50*/ 	.short	0x0100
        /*0a52*/ 	.byte	0x08
	.zero		1


	//   ....[16]....
        /*0a54*/ 	.word	0x00000770
        /*0a58*/ 	.word	0x000000ff
        /*0a5c*/ 	.word	0x00036898
        /*0a60*/ 	.short	0x0100
        /*0a62*/ 	.byte	0x08
	.zero		1


	//   ....[17]....
        /*0a64*/ 	.word	0x00000780
        /*0a68*/ 	.word	0x000000ff
        /*0a6c*/ 	.word	0x000368a8
        /*0a70*/ 	.short	0x0100
        /*0a72*/ 	.byte	0x08
	.zero		1


	//   ....[18]....
        /*0a74*/ 	.word	0x000008b0
        /*0a78*/ 	.word	0x000000ff
        /*0a7c*/ 	.word	0x000368b0
        /*0a80*/ 	.short	0x0100
        /*0a82*/ 	.byte	0x08
	.zero		1


	//   ....[19]....
        /*0a84*/ 	.word	0x000008c0
        /*0a88*/ 	.word	0x000000ff
        /*0a8c*/ 	.word	0x000368c0
        /*0a90*/ 	.short	0x0100
        /*0a92*/ 	.byte	0x08
	.zero		1


	//   ....[20]....
        /*0a94*/ 	.word	0x000008d0
        /*0a98*/ 	.word	0x000000ff
        /*0a9c*/ 	.word	0x000368b8
        /*0aa0*/ 	.short	0x0100
        /*0aa2*/ 	.byte	0x08
	.zero		1


	//   ....[21]....
        /*0aa4*/ 	.word	0x000008e0
        /*0aa8*/ 	.word	0x000000ff
        /*0aac*/ 	.word	0x000368c8
        /*0ab0*/ 	.short	0x0100
        /*0ab2*/ 	.byte	0x08
	.zero		1


	//   ....[22]....
        /*0ab4*/ 	.word	0x00001eb0
        /*0ab8*/ 	.word	0x00000004
        /*0abc*/ 	.word	0x00036800
        /*0ac0*/ 	.short	0x010a
        /*0ac2*/ 	.byte	0x3f
	.zero		1


	//   ....[23]....
        /*0ac4*/ 	.word	0x00001f50
        /*0ac8*/ 	.word	0x00000000
        /*0acc*/ 	.word	0x00036830
        /*0ad0*/ 	.short	0x010a
        /*0ad2*/ 	.byte	0x3f
	.zero		1


	//   ....[24]....
        /*0ad4*/ 	.word	0x00001fc0
        /*0ad8*/ 	.word	0x00000000
        /*0adc*/ 	.word	0x00036830
        /*0ae0*/ 	.short	0x010a
        /*0ae2*/ 	.byte	0x3f
	.zero		1


	//   ....[25]....
        /*0ae4*/ 	.word	0x00004bc0
        /*0ae8*/ 	.word	0x00000000
        /*0aec*/ 	.word	0x00000000
        /*0af0*/ 	.short	0x0101
        /*0af2*/ 	.byte	0x3f
	.zero		1


	//   ....[26]....
        /*0af4*/ 	.word	0x00006360
        /*0af8*/ 	.word	0x000000ff
        /*0afc*/ 	.word	0x00036830
        /*0b00*/ 	.short	0x010a
        /*0b02*/ 	.byte	0x3c
	.zero		1


	//   ....[27]....
        /*0b04*/ 	.word	0x000063a0
        /*0b08*/ 	.word	0x000000ff
        /*0b0c*/ 	.word	0x00036830
        /*0b10*/ 	.short	0x010a
        /*0b12*/ 	.byte	0x3c
	.zero		1


	//   ....[28]....
        /*0b14*/ 	.word	0x00008b20
        /*0b18*/ 	.word	0x000000ff
        /*0b1c*/ 	.word	0x00036850
        /*0b20*/ 	.short	0x010a
        /*0b22*/ 	.byte	0x0a
	.zero		1


	//   ....[29]....
        /*0b24*/ 	.word	0x00008b60
        /*0b28*/ 	.word	0x000000ff
        /*0b2c*/ 	.word	0x00036850
        /*0b30*/ 	.short	0x010a
        /*0b32*/ 	.byte	0x0a
	.zero		1


	//   ....[30]....
        /*0b34*/ 	.word	0x00009f50
        /*0b38*/ 	.word	0x000000ff
        /*0b3c*/ 	.word	0x00000000
        /*0b40*/ 	.short	0x0101
        /*0b42*/ 	.byte	0x3c
	.zero		1


	//   ....[31]....
        /*0b44*/ 	.word	0x00009fc0
        /*0b48*/ 	.word	0x000000ff
        /*0b4c*/ 	.word	0x00000000
        /*0b50*/ 	.short	0x0101
        /*0b52*/ 	.byte	0x0a
	.zero		1


	//   ....[32]....
        /*0b54*/ 	.word	0x0000a630
        /*0b58*/ 	.word	0x0000000d
        /*0b5c*/ 	.word	0x00036850
        /*0b60*/ 	.short	0x010a
        /*0b62*/ 	.byte	0x3f
	.zero		1


	//   ....[33]....
        /*0b64*/ 	.word	0x0000a670
        /*0b68*/ 	.word	0x0000000d
        /*0b6c*/ 	.word	0x00036850
        /*0b70*/ 	.short	0x010a
        /*0b72*/ 	.byte	0x3f
	.zero		1


	//   ....[34]....
        /*0b74*/ 	.word	0x0000ac20
        /*0b78*/ 	.word	0x0000000b
        /*0b7c*/ 	.word	0x00000000
        /*0b80*/ 	.short	0x0101
        /*0b82*/ 	.byte	0x3f
	.zero		1


	//   ....[35]....
        /*0b84*/ 	.word	0x0000cab0
        /*0b88*/ 	.word	0x000000ff
        /*0b8c*/ 	.word	0x00000000
        /*0b90*/ 	.short	0x0101
        /*0b92*/ 	.byte	0x08
	.zero		1


	//   ....[36]....
        /*0b94*/ 	.word	0x0000d1e0
        /*0b98*/ 	.word	0x000000ff
        /*0b9c*/ 	.word	0x00000000
        /*0ba0*/ 	.short	0x0101
        /*0ba2*/ 	.byte	0x08
	.zero		1


	//   ....[37]....
        /*0ba4*/ 	.word	0x00011050
        /*0ba8*/ 	.word	0x00000000
        /*0bac*/ 	.word	0x00036840
        /*0bb0*/ 	.short	0x010a
        /*0bb2*/ 	.byte	0x3f
	.zero		1


	//   ....[38]....
        /*0bb4*/ 	.word	0x00012010
        /*0bb8*/ 	.word	0x00000012
        /*0bbc*/ 	.word	0x00036800
        /*0bc0*/ 	.short	0x0107
        /*0bc2*/ 	.byte	0x3f
	.zero		1


	//   ....[39]....
        /*0bc4*/ 	.word	0x00012120
        /*0bc8*/ 	.word	0x00000012
        /*0bcc*/ 	.word	0x00036800
        /*0bd0*/ 	.short	0x0101
        /*0bd2*/ 	.byte	0x3f
	.zero		1


	//   ....[40]....
        /*0bd4*/ 	.word	0x00012140
        /*0bd8*/ 	.word	0x00000012
        /*0bdc*/ 	.word	0x00036820
        /*0be0*/ 	.short	0x010a
        /*0be2*/ 	.byte	0x3f
	.zero		1


	//   ....[41]....
        /*0be4*/ 	.word	0x00012510
        /*0be8*/ 	.word	0x00000003
        /*0bec*/ 	.word	0x00036840
        /*0bf0*/ 	.short	0x010a
        /*0bf2*/ 	.byte	0x3f
	.zero		1


	//   ....[42]....
        /*0bf4*/ 	.word	0x000129b0
        /*0bf8*/ 	.word	0x00000003
        /*0bfc*/ 	.word	0x00000060
        /*0c00*/ 	.short	0x010a
        /*0c02*/ 	.byte	0x3f
	.zero		1


	//   ....[43]....
        /*0c04*/ 	.word	0x00013140
        /*0c08*/ 	.word	0x00000003
        /*0c0c*/ 	.word	0x00036840
        /*0c10*/ 	.short	0x010a
        /*0c12*/ 	.byte	0x3f
	.zero		1


	//   ....[44]....
        /*0c14*/ 	.word	0x000135e0
        /*0c18*/ 	.word	0x00000002
        /*0c1c*/ 	.word	0x00000060
        /*0c20*/ 	.short	0x010a
        /*0c22*/ 	.byte	0x3f
	.zero		1


	//   ....[45]....
        /*0c24*/ 	.word	0x00013cb0
        /*0c28*/ 	.word	0x00000002
        /*0c2c*/ 	.word	0x00036840
        /*0c30*/ 	.short	0x010a
        /*0c32*/ 	.byte	0x3f
	.zero		1


	//   ....[46]....
        /*0c34*/ 	.word	0x00014150
        /*0c38*/ 	.word	0x00000002
        /*0c3c*/ 	.word	0x00000060
        /*0c40*/ 	.short	0x010a
        /*0c42*/ 	.byte	0x3f
	.zero		1


	//   ....[47]....
        /*0c44*/ 	.word	0x000147d0
        /*0c48*/ 	.word	0x00000000
        /*0c4c*/ 	.word	0x00036860
        /*0c50*/ 	.short	0x010a
        /*0c52*/ 	.byte	0x3f
	.zero		1


	//   ....[48]....
        /*0c54*/ 	.word	0x00015ad0
        /*0c58*/ 	.word	0x00000000
        /*0c5c*/ 	.word	0x00036820
        /*0c60*/ 	.short	0x010a
        /*0c62*/ 	.byte	0x3f
	.zero		1


	//   ....[49]....
        /*0c64*/ 	.word	0x00015ce0
        /*0c68*/ 	.word	0x00000006
        /*0c6c*/ 	.word	0x00000000
        /*0c70*/ 	.short	0x010a
        /*0c72*/ 	.byte	0x3f
	.zero		1


	//   ....[50]....
        /*0c74*/ 	.word	0x00015d10
        /*0c78*/ 	.word	0x00000007
        /*0c7c*/ 	.word	0x00000000
        /*0c80*/ 	.short	0x010a
        /*0c82*/ 	.byte	0x3f
	.zero		1


	//   ....[51]....
        /*0c84*/ 	.word	0x00015d70
        /*0c88*/ 	.word	0x00000004
        /*0c8c*/ 	.word	0x00000000
        /*0c90*/ 	.short	0x010a
        /*0c92*/ 	.byte	0x3f
	.zero		1


	//   ....[52]....
        /*0c94*/ 	.word	0x00015da0
        /*0c98*/ 	.word	0x00000003
        /*0c9c*/ 	.word	0x00000000
        /*0ca0*/ 	.short	0x010a
        /*0ca2*/ 	.byte	0x3f
	.zero		1


	//   ....[53]....
        /*0ca4*/ 	.word	0x00015e00
        /*0ca8*/ 	.word	0x00000004
        /*0cac*/ 	.word	0x00036800
        /*0cb0*/ 	.short	0x010a
        /*0cb2*/ 	.byte	0x3f
	.zero		1


	//   ....[54]....
        /*0cb4*/ 	.word	0x00015e50
        /*0cb8*/ 	.word	0x00000000
        /*0cbc*/ 	.word	0x00036830
        /*0cc0*/ 	.short	0x010a
        /*0cc2*/ 	.byte	0x3f
	.zero		1


	//   ....[55]....
        /*0cc4*/ 	.word	0x00015eb0
        /*0cc8*/ 	.word	0x00000003
        /*0ccc*/ 	.word	0x00036830
        /*0cd0*/ 	.short	0x010a
        /*0cd2*/ 	.byte	0x3f
	.zero		1


	//   ....[56]....
        /*0cd4*/ 	.word	0x00015f10
        /*0cd8*/ 	.word	0x00000002
        /*0cdc*/ 	.word	0x00036850
        /*0ce0*/ 	.short	0x010a
        /*0ce2*/ 	.byte	0x3f
	.zero		1


	//   ....[57]....
        /*0ce4*/ 	.word	0x00015f60
        /*0ce8*/ 	.word	0x0000000d
        /*0cec*/ 	.word	0x00036850
        /*0cf0*/ 	.short	0x010a
        /*0cf2*/ 	.byte	0x3f
	.zero		1


	//   ....[58]....
        /*0cf4*/ 	.word	0x00016100
        /*0cf8*/ 	.word	0x00000000
        /*0cfc*/ 	.word	0x00036840
        /*0d00*/ 	.short	0x010a
        /*0d02*/ 	.byte	0x3f
	.zero		1


	//   ....[59]....
        /*0d04*/ 	.word	0x00016d70
        /*0d08*/ 	.word	0x00000012
        /*0d0c*/ 	.word	0x00036820
        /*0d10*/ 	.short	0x010a
        /*0d12*/ 	.byte	0x3f
	.zero		1


	//   ....[60]....
        /*0d14*/ 	.word	0x00016dc0
        /*0d18*/ 	.word	0x00000003
        /*0d1c*/ 	.word	0x00036840
        /*0d20*/ 	.short	0x010a
        /*0d22*/ 	.byte	0x3f
	.zero		1


	//   ....[61]....
        /*0d24*/ 	.word	0x00016e10
        /*0d28*/ 	.word	0x00000003
        /*0d2c*/ 	.word	0x00000060
        /*0d30*/ 	.short	0x010a
        /*0d32*/ 	.byte	0x3f
	.zero		1


	//   ....[62]....
        /*0d34*/ 	.word	0x00016e60
        /*0d38*/ 	.word	0x00000003
        /*0d3c*/ 	.word	0x00036840
        /*0d40*/ 	.short	0x010a
        /*0d42*/ 	.byte	0x3f
	.zero		1


	//   ....[63]....
        /*0d44*/ 	.word	0x00016eb0
        /*0d48*/ 	.word	0x00000002
        /*0d4c*/ 	.word	0x00000060
        /*0d50*/ 	.short	0x010a
        /*0d52*/ 	.byte	0x3f
	.zero		1


	//   ....[64]....
        /*0d54*/ 	.word	0x00016f00
        /*0d58*/ 	.word	0x00000002
        /*0d5c*/ 	.word	0x00036840
        /*0d60*/ 	.short	0x010a
        /*0d62*/ 	.byte	0x3f
	.zero		1


	//   ....[65]....
        /*0d64*/ 	.word	0x00016f50
        /*0d68*/ 	.word	0x00000002
        /*0d6c*/ 	.word	0x00000060
        /*0d70*/ 	.short	0x010a
        /*0d72*/ 	.byte	0x3f
	.zero		1


	//   ....[66]....
        /*0d74*/ 	.word	0x00016fa0
        /*0d78*/ 	.word	0x00000000
        /*0d7c*/ 	.word	0x00036860
        /*0d80*/ 	.short	0x010a
        /*0d82*/ 	.byte	0x3f
	.zero		1


	//   ....[67]....
        /*0d84*/ 	.word	0x00017ae0
        /*0d88*/ 	.word	0x00000000
        /*0d8c*/ 	.word	0x00036820
        /*0d90*/ 	.short	0x010a
        /*0d92*/ 	.byte	0x3f
	.zero		1


	//   ....[68]....
        /*0d94*/ 	.word	0x00017c80
        /*0d98*/ 	.word	0x00000006
        /*0d9c*/ 	.word	0x00000000
        /*0da0*/ 	.short	0x010a
        /*0da2*/ 	.byte	0x3f
	.zero		1


	//   ....[69]....
        /*0da4*/ 	.word	0x00017cd0
        /*0da8*/ 	.word	0x00000007
        /*0dac*/ 	.word	0x00000000
        /*0db0*/ 	.short	0x010a
        /*0db2*/ 	.byte	0x3f
	.zero		1


	//   ....[70]....
        /*0db4*/ 	.word	0x00017d20
        /*0db8*/ 	.word	0x00000004
        /*0dbc*/ 	.word	0x00000000
        /*0dc0*/ 	.short	0x010a
        /*0dc2*/ 	.byte	0x3f
	.zero		1


	//----- nvinfo : EIATTR_NUM_MBARRIERS
	.align		4
.L_123:
        /*0dc4*/ 	.byte	0x03, 0x38
        /*0dc6*/ 	.short	0x0016


	//----- nvinfo : EIATTR_EXIT_INSTR_OFFSETS
	.align		4
        /*0dc8*/ 	.byte	0x04, 0x1c
        /*0dca*/ 	.short	(.L_125 - .L_124)


	//   ....[0]....
.L_124:
        /*0dcc*/ 	.word	0x00000a50


	//   ....[1]....
        /*0dd0*/ 	.word	0x0000f0b0


	//   ....[2]....
        /*0dd4*/ 	.word	0x00015df0


	//----- nvinfo : EIATTR_MAX_THREADS
	.align		4
.L_125:
        /*0dd8*/ 	.byte	0x04, 0x05
        /*0dda*/ 	.short	(.L_127 - .L_126)
.L_126:
        /*0ddc*/ 	.word	0x00000180
        /*0de0*/ 	.word	0x00000001
        /*0de4*/ 	.word	0x00000001


	//----- nvinfo : EIATTR_CRS_STACK_SIZE
	.align		4
.L_127:
        /*0de8*/ 	.byte	0x04, 0x1e
        /*0dea*/ 	.short	(.L_129 - .L_128)
.L_128:
        /*0dec*/ 	.word	0x00000000


	//----- nvinfo : EIATTR_CBANK_PARAM_SIZE
	.align		4
.L_129:
        /*0df0*/ 	.byte	0x03, 0x19
        /*0df2*/ 	.short	0x0af0


	//----- nvinfo : EIATTR_PARAM_CBANK
	.align		4
        /*0df4*/ 	.byte	0x04, 0x0a
        /*0df6*/ 	.short	(.L_131 - .L_130)
	.align		4
.L_130:
        /*0df8*/ 	.word	index@(.nv.constant0._ZN7cutlass13device_kernelIN5flash11enable_sm90INS1_16FlashAttnFwdSm90INS1_25CollectiveMainloopFwdSm90ILi2EN4cute5tupleIJNS5_1CILi1EEES8_S8_EEENS6_IJNS7_ILi128EEENS7_ILi112EEENS7_ILi192EEEEEELi192ENS_10bfloat16_tEfNS_4arch4Sm90ELb0ELb0ELb0ELb1ELb0ELb0ELb0ELb1ELb1ELb1ELb1ELb0EEENS1_21CollectiveEpilogueFwdINS6_IJSA_SC_SB_EEES9_SE_SG_Li256ELb1ELb1ELb1ELb0EEENS1_36VarlenDynamicPersistentTileSchedulerILi128ELi112ELi256ELi128ELb1ELb1ELb1ELb0ELb1ELb1EEEEEEEEEvNT_6ParamsE)
        /*0dfc*/ 	.short	0x0210
        /*0dfe*/ 	.short	0x0af0


	//----- nvinfo : EIATTR_SW_WAR
	.align		4
.L_131:
        /*0e00*/ 	.byte	0x04, 0x36
        /*0e02*/ 	.short	(.L_133 - .L_132)
.L_132:
        /*0e04*/ 	.word	0x00000008
.L_133:


//--------------------- .nv.info._ZN7cutlass13device_kernelIN5flash11enable_sm90INS1_16FlashAttnFwdSm90INS1_25CollectiveMainloopFwdSm90ILi2EN4cute5tupleIJNS5_1CILi1EEES8_S8_EEENS6_IJNS7_ILi128EEENS7_ILi112EEENS7_ILi192EEEEEELi192ENS_10bfloat16_tEfNS_4arch4Sm90ELb0ELb0ELb0ELb1ELb0ELb1ELb0ELb1ELb1ELb1ELb1ELb0EEENS1_21CollectiveEpilogueFwdINS6_IJSA_SC_SB_EEES9_SE_SG_Li256ELb1ELb1ELb1ELb0EEENS1_36VarlenDynamicPersistentTileSchedulerILi128ELi112ELi256ELi128ELb1ELb1ELb1ELb0ELb1ELb1EEEEEEEEEvNT_6ParamsE --------------------------
	.section	.nv.info._ZN7cutlass13device_kernelIN5flash11enable_sm90INS1_16FlashAttnFwdSm90INS1_25CollectiveMainloopFwdSm90ILi2EN4cute5tupleIJNS5_1CILi1EEES8_S8_EEENS6_IJNS7_ILi128EEENS7_ILi112EEENS7_ILi192EEEEEELi192ENS_10bfloat16_tEfNS_4arch4Sm90ELb0ELb0ELb0ELb1ELb0ELb1ELb0ELb1ELb1ELb1ELb1ELb0EEENS1_21CollectiveEpilogueFwdINS6_IJSA_SC_SB_EEES9_SE_SG_Li256ELb1ELb1ELb1ELb0EEENS1_36VarlenDynamicPersistentTileSchedulerILi128ELi112ELi256ELi128ELb1ELb1ELb1ELb0ELb1ELb1EEEEEEEEEvNT_6ParamsE,"",@"SHT_CUDA_INFO"
	.sectionflags	@""
	.align	4


	//----- nvinfo : EIATTR_CUDA_API_VERSION
	.align		4
        /*0000*/ 	.byte	0x04, 0x37
        /*0002*/ 	.short	(.L_135 - .L_134)
.L_134:
        /*0004*/ 	.word	0x00000082


	//----- nvinfo : EIATTR_KPARAM_INFO
	.align		4
.L_135:
        /*0008*/ 	.byte	0x04, 0x17
        /*000a*/ 	.short	(.L_137 - .L_136)
.L_136:
        /*000c*/ 	.word	0x00000000
        /*0010*/ 	.short	0x0000
        /*0012*/ 	.short	0x0070
        /*0014*/ 	.byte	0x00, 0xf0, 0x01, 0x2a


	//----- nvinfo : EIATTR_SPARSE_MMA_MASK
	.align		4
.L_137:
        /*0018*/ 	.byte	0x03, 0x50
        /*001a*/ 	.short	0x0000


	//----- nvinfo : EIATTR_MAXREG_COUNT
	.align		4
        /*001c*/ 	.byte	0x03, 0x1b
        /*001e*/ 	.short	0x00a8


	//----- nvinfo : EIATTR_NUM_BARRIERS
	.align		4
        /*0020*/ 	.byte	0x02, 0x4c
        /*0022*/ 	.byte	0x10
	.zero		1


	//----- nvinfo : EIATTR_EXTERNS
	.align		4
        /*0024*/ 	.byte	0x04, 0x0f
        /*0026*/ 	.short	(.L_139 - .L_138)


	//   ....[0]....
	.align		4
.L_138:
        /*0028*/ 	.word	index@(__assertfail)


	//----- nvinfo : EIATTR_ANNOTATIONS
	.align		4
.L_139:
        /*002c*/ 	.byte	0x04, 0x55
        /*002e*/ 	.short	(.L_141 - .L_140)


	//   ....[0]....
.L_140:
        /* <DEDUP_REMOVED lines=106> */


	//----- nvinfo : EIATTR_MERCURY_ISA_VERSION
	.align		4
.L_141:
        /*06b8*/ 	.byte	0x03, 0x5f
        /*06ba*/ 	.short	0x0101


	//----- nvinfo : EIATTR_UNUSED_LOAD_BYTE_OFFSET
	.align		4
        /*06bc*/ 	.byte	0x04, 0x44
        /*06be*/ 	.short	(.L_143 - .L_142)


	//   ....[0]....
.L_142:
        /*06c0*/ 	.word	0x00000a80
        /*06c4*/ 	.word	0x0000fff0


	//   ....[1]....
        /*06c8*/ 	.word	0x0001c870
        /*06cc*/ 	.word	0x0000fff0


	//----- nvinfo : EIATTR_INT_WARP_WIDE_INSTR_OFFSETS
	.align		4
.L_143:
        /*06d0*/ 	.byte	0x04, 0x31
        /*06d2*/ 	.short	(.L_145 - .L_144)


	//   ....[0]....
.L_144:
        /*06d4*/ 	.word	0x00000180


	//   ....[1]....
        /*06d8*/ 	.word	0x000001c0


	//   ....[2]....
        /*06dc*/ 	.word	0x00000280


	//   ....[3]....
        /*06e0*/ 	.word	0x000234a0


	//   ....[4]....
        /*06e4*/ 	.word	0x00023530


	//   ....[5]....
        /*06e8*/ 	.word	0x000272c0


	//   ....[6]....
        /*06ec*/ 	.word	0x00027320


	//----- nvinfo : EIATTR_COOP_GROUP_MASK_REGIDS
	.align		4
.L_145:
        /*06f0*/ 	.byte	0x04, 0x29
        /*06f2*/ 	.short	(.L_147 - .L_146)


	//   ....[0]....
.L_146:
        /*06f4*/ 	.word	0xffffffff


	//   ....[1]....
        /*06f8*/ 	.word	0xffffffff


	//   ....[2]....
        /*06fc*/ 	.word	0xffffffff


	//   ....[3]....
        /*0700*/ 	.word	0xffffffff


	//   ....[4]....
        /*0704*/ 	.word	0xffffffff


	//   ....[5]....
        /*0708*/ 	.word	0xffffffff


	//   ....[6]....
        /*070c*/ 	.word	0xffffffff


	//   ....[7]....
        /*0710*/ 	.word	0xffffffff


	//   ....[8]....
        /*0714*/ 	.word	0xffffffff


	//   ....[9]....
        /*0718*/ 	.word	0xffffffff


	//   ....[10]....
        /*071c*/ 	.word	0xffffffff


	//   ....[11]....
        /*0720*/ 	.word	0xffffffff


	//   ....[12]....
        /*0724*/ 	.word	0xffffffff


	//   ....[13]....
        /*0728*/ 	.word	0xffffffff


	//   ....[14]....
        /*072c*/ 	.word	0xffffffff


	//   ....[15]....
        /*0730*/ 	.word	0xffffffff


	//   ....[16]....
        /*0734*/ 	.word	0xffffffff


	//   ....[17]....
        /*0738*/ 	.word	0xffffffff


	//   ....[18]....
        /*073c*/ 	.word	0xffffffff


	//   ....[19]....
        /*0740*/ 	.word	0xffffffff


	//   ....[20]....
        /*0744*/ 	.word	0xffffffff


	//   ....[21]....
        /*0748*/ 	.word	0xffffffff


	//   ....[22]....
        /*074c*/ 	.word	0xffffffff


	//   ....[23]....
        /*0750*/ 	.word	0xffffffff


	//   ....[24]....
        /*0754*/ 	.word	0xffffffff


	//   ....[25]....
        /*0758*/ 	.word	0xffffffff


	//   ....[26]....
        /*075c*/ 	.word	0xffffffff


	//   ....[27]....
        /*0760*/ 	.word	0xffffffff


	//   ....[28]....
        /*0764*/ 	.word	0xffffffff


	//   ....[29]....
        /*0768*/ 	.word	0xffffffff


	//   ....[30]....
        /*076c*/ 	.word	0xffffffff


	//   ....[31]....
        /*0770*/ 	.word	0xffffffff


	//   ....[32]....
        /*0774*/ 	.word	0xffffffff


	//   ....[33]....
        /*0778*/ 	.word	0xffffffff


	//   ....[34]....
        /*077c*/ 	.word	0xffffffff


	//   ....[35]....
        /*0780*/ 	.word	0xffffffff


	//   ....[36]....
        /*0784*/ 	.word	0xffffffff


	//   ....[37]....
        /*0788*/ 	.word	0xffffffff


	//   ....[38]....
        /*078c*/ 	.word	0xffffffff


	//   ....[39]....
        /*0790*/ 	.word	0xffffffff


	//   ....[40]....
        /*0794*/ 	.word	0xffffffff


	//   ....[41]....
        /*0798*/ 	.word	0xffffffff


	//   ....[42]....
        /*079c*/ 	.word	0xffffffff


	//   ....[43]....
        /*07a0*/ 	.word	0xffffffff


	//   ....[44]....
        /*07a4*/ 	.word	0xffffffff


	//   ....[45]....
        /*07a8*/ 	.word	0xffffffff


	//   ....[46]....
        /*07ac*/ 	.word	0xffffffff


	//   ....[47]....
        /*07b0*/ 	.word	0xffffffff


	//   ....[48]....
        /*07b4*/ 	.word	0xffffffff


	//   ....[49]....
        /*07b8*/ 	.word	0xffffffff


	//   ....[50]....
        /*07bc*/ 	.word	0xffffffff


	//   ....[51]....
        /*07c0*/ 	.word	0xffffffff


	//   ....[52]....
        /*07c4*/ 	.word	0xffffffff


	//   ....[53]....
        /*07c8*/ 	.word	0xffffffff


	//   ....[54]....
        /*07cc*/ 	.word	0xffffffff


	//   ....[55]....
        /*07d0*/ 	.word	0xffffffff


	//   ....[56]....
        /*07d4*/ 	.word	0xffffffff


	//   ....[57]....
        /*07d8*/ 	.word	0xffffffff


	//   ....[58]....
        /*07dc*/ 	.word	0xffffffff


	//   ....[59]....
        /*07e0*/ 	.word	0xffffffff


	//   ....[60]....
        /*07e4*/ 	.word	0xffffffff


	//   ....[61]....
        /*07e8*/ 	.word	0xffffffff


	//   ....[62]....
        /*07ec*/ 	.word	0xffffffff


	//   ....[63]....
        /*07f0*/ 	.word	0xffffffff


	//   ....[64]....
        /*07f4*/ 	.word	0xffffffff


	//   ....[65]....
        /*07f8*/ 	.word	0xffffffff


	//   ....[66]....
        /*07fc*/ 	.word	0xffffffff


	//   ....[67]....
        /*0800*/ 	.word	0xffffffff


	//   ....[68]....
        /*0804*/ 	.word	0xffffffff


	//   ....[69]....
        /*0808*/ 	.word	0xffffffff


	//   ....[70]....
        /*080c*/ 	.word	0xffffffff


	//   ....[71]....
        /*0810*/ 	.word	0xffffffff


	//   ....[72]....
        /*0814*/ 	.word	0xffffffff


	//   ....[73]....
        /*0818*/ 	.word	0xffffffff


	//   ....[74]....
        /*081c*/ 	.word	0xffffffff


	//   ....[75]....
        /*0820*/ 	.word	0xffffffff


	//   ....[76]....
        /*0824*/ 	.word	0xffffffff


	//   ....[77]....
        /*0828*/ 	.word	0xffffffff


	//   ....[78]....
        /*082c*/ 	.word	0xffffffff


	//   ....[79]....
        /*0830*/ 	.word	0xffffffff


	//   ....[80]....
        /*0834*/ 	.word	0xffffffff


	//   ....[81]....
        /*0838*/ 	.word	0xffffffff


	//   ....[82]....
        /*083c*/ 	.word	0xffffffff


	//   ....[83]....
        /*0840*/ 	.word	0xffffffff


	//   ....[84]....
        /*0844*/ 	.word	0xffffffff


	//   ....[85]....
        /*0848*/ 	.word	0xffffffff


	//   ....[86]....
        /*084c*/ 	.word	0xffffffff


	//   ....[87]....
        /*0850*/ 	.word	0xffffffff


	//   ....[88]....
        /*0854*/ 	.word	0xffffffff


	//   ....[89]....
        /*0858*/ 	.word	0xffffffff


	//   ....[90]....
        /*085c*/ 	.word	0xffffffff


	//   ....[91]....
        /*0860*/ 	.word	0xffffffff


	//   ....[92]....
        /*0864*/ 	.word	0xffffffff


	//   ....[93]....
        /*0868*/ 	.word	0xffffffff


	//   ....[94]....
        /*086c*/ 	.word	0xffffffff


	//   ....[95]....
        /*0870*/ 	.word	0xffffffff


	//   ....[96]....
        /*0874*/ 	.word	0xffffffff


	//   ....[97]....
        /*0878*/ 	.word	0xffffffff


	//   ....[98]....
        /*087c*/ 	.word	0xffffffff


	//   ....[99]....
        /*0880*/ 	.word	0xffffffff


	//   ....[100]....
        /*0884*/ 	.word	0xffffffff


	//   ....[101]....
        /*0888*/ 	.word	0xffffffff


	//   ....[102]....
        /*088c*/ 	.word	0xffffffff


	//   ....[103]....
        /*0890*/ 	.word	0xffffffff


	//   ....[104]....
        /*0894*/ 	.word	0xffffffff


	//   ....[105]....
        /*0898*/ 	.word	0xffffffff


	//   ....[106]....
        /*089c*/ 	.word	0x0500000f


	//   ....[107]....
        /*08a0*/ 	.word	0x0500000f


	//   ....[108]....
        /*08a4*/ 	.word	0x0500000f


	//   ....[109]....
        /*08a8*/ 	.word	0x0500000f


	//   ....[110]....
        /*08ac*/ 	.word	0x0500000f


	//   ....[111]....
        /*08b0*/ 	.word	0x0500000f


	//   ....[112]....
        /*08b4*/ 	.word	0x0500000f


	//   ....[113]....
        /*08b8*/ 	.word	0x0500000f


	//   ....[114]....
        /*08bc*/ 	.word	0x0500000f


	//   ....[115]....
        /*08c0*/ 	.word	0x0500000f


	//   ....[116]....
        /*08c4*/ 	.word	0x0500000f


	//   ....[117]....
        /*08c8*/ 	.word	0x0500000f


	//   ....[118]....
        /*08cc*/ 	.word	0x0500000f


	//   ....[119]....
        /*08d0*/ 	.word	0x0500000f


	//   ....[120]....
        /*08d4*/ 	.word	0x0500000f


	//   ....[121]....
        /*08d8*/ 	.word	0x0500000f


	//   ....[122]....
        /*08dc*/ 	.word	0x0500000f


	//   ....[123]....
        /*08e0*/ 	.word	0x0500000f


	//   ....[124]....
        /*08e4*/ 	.word	0x0500000f


	//   ....[125]....
        /*08e8*/ 	.word	0x0500000f


	//   ....[126]....
        /*08ec*/ 	.word	0x0500000f


	//   ....[127]....
        /*08f0*/ 	.word	0x0500000f


	//   ....[128]....
        /*08f4*/ 	.word	0x0500000f


	//   ....[129]....
        /*08f8*/ 	.word	0x0500000f


	//   ....[130]....
        /*08fc*/ 	.word	0x0500000f


	//   ....[131]....
        /*0900*/ 	.word	0x0500000f


	//   ....[132]....
        /*0904*/ 	.word	0x0500000f


	//   ....[133]....
        /*0908*/ 	.word	0x0500000f


	//   ....[134]....
        /*090c*/ 	.word	0x0500000f


	//   ....[135]....
        /*0910*/ 	.word	0x0500000f


	//   ....[136]....
        /*0914*/ 	.word	0x0500000f


	//   ....[137]....
        /*0918*/ 	.word	0x0500000f


	//   ....[138]....
        /*091c*/ 	.word	0x0500000f


	//   ....[139]....
        /*0920*/ 	.word	0x0500000f


	//   ....[140]....
        /*0924*/ 	.word	0x0500000f


	//   ....[141]....
        /*0928*/ 	.word	0x0500000f


	//   ....[142]....
        /*092c*/ 	.word	0x0500000f


	//   ....[143]....
        /*0930*/ 	.word	0x0500000f


	//   ....[144]....
        /*0934*/ 	.word	0x0500000f


	//   ....[145]....
        /*0938*/ 	.word	0x0500000f


	//   ....[146]....
        /*093c*/ 	.word	0x0500000f


	//   ....[147]....
        /*0940*/ 	.word	0x0500000f


	//   ....[148]....
        /*0944*/ 	.word	0x0500000f


	//   ....[149]....
        /*0948*/ 	.word	0x0500000f


	//   ....[150]....
        /*094c*/ 	.word	0x0500000f


	//----- nvinfo : EIATTR_COOP_GROUP_INSTR_OFFSETS
	.align		4
.L_147:
        /*0950*/ 	.byte	0x04, 0x28
        /*0952*/ 	.short	(.L_149 - .L_148)


	//   ....[0]....
.L_148:
        /*0954*/ 	.word	0x00000060


	//   ....[1]....
        /*0958*/ 	.word	0x00000190


	//   ....[2]....
        /*095c*/ 	.word	0x00000290


	//   ....[3]....
        /*0960*/ 	.word	0x00000400


	//   ....[4]....
        /*0964*/ 	.word	0x00000560


	//   ....[5]....
        /*0968*/ 	.word	0x00000680


	//   ....[6]....
        /*096c*/ 	.word	0x000007e0


	//   ....[7]....
        /*0970*/ 	.word	0x0000b300


	//   ....[8]....
        /*0974*/ 	.word	0x0000b840


	//   ....[9]....
        /*0978*/ 	.word	0x0000b850


	//   ....[10]....
        /*097c*/ 	.word	0x0000b860


	//   ....[11]....
        /*0980*/ 	.word	0x0000b870


	//   ....[12]....
        /*0984*/ 	.word	0x0000e400


	//   ....[13]....
        /*0988*/ 	.word	0x0000e410


	//   ....[14]....
        /*098c*/ 	.word	0x0000e420


	//   ....[15]....
        /*0990*/ 	.word	0x0000e430


	//   ....[16]....
        /*0994*/ 	.word	0x000151f0


	//   ....[17]....
        /*0998*/ 	.word	0x00015260


	//   ....[18]....
        /*099c*/ 	.word	0x00015730


	//   ....[19]....
        /*09a0*/ 	.word	0x000157e0


	//   ....[20]....
        /*09a4*/ 	.word	0x0001a3d0


	//   ....[21]....
        /*09a8*/ 	.word	0x0001a3f0


	//   ....[22]....
        /*09ac*/ 	.word	0x0001abc0


	//   ....[23]....
        /*09b0*/ 	.word	0x0001abe0


	//   ....[24]....
        /*09b4*/ 	.word	0x0001c020


	//   ....[25]....
        /*09b8*/ 	.word	0x0001c030


	//   ....[26]....
        /*09bc*/ 	.word	0x0001c060


	//   ....[27]....
        /*09c0*/ 	.word	0x0001c070


	//   ....[28]....
        /*09c4*/ 	.word	0x0001d5f0


	//   ....[29]....
        /*09c8*/ 	.word	0x0001d600


	//   ....[30]....
        /*09cc*/ 	.word	0x0001d610


	//   ....[31]....
        /*09d0*/ 	.word	0x0001d620


	//   ....[32]....
        /*09d4*/ 	.word	0x0001def0


	//   ....[33]....
        /*09d8*/ 	.word	0x0001df20


	//   ....[34]....
        /*09dc*/ 	.word	0x0001e070


	//   ....[35]....
        /*09e0*/ 	.word	0x0001e090


	//   ....[36]....
        /*09e4*/ 	.word	0x0001e190


	//   ....[37]....
        /*09e8*/ 	.word	0x0001e1b0


	//   ....[38]....
        /*09ec*/ 	.word	0x0001e2c0


	//   ....[39]....
        /*09f0*/ 	.word	0x0001e2e0


	//   ....[40]....
        /*09f4*/ 	.word	0x0001e7a0


	//   ....[41]....
        /*09f8*/ 	.word	0x0001e7e0


	//   ....[42]....
        /*09fc*/ 	.word	0x0001f060


	//   ....[43]....
        /*0a00*/ 	.word	0x0001f070


	//   ....[44]....
        /*0a04*/ 	.word	0x0001ffd0


	//   ....[45]....
        /*0a08*/ 	.word	0x00020000


	//   ....[46]....
        /*0a0c*/ 	.word	0x00020120


	//   ....[47]....
        /*0a10*/ 	.word	0x00020140


	//   ....[48]....
        /*0a14*/ 	.word	0x00020240


	//   ....[49]....
        /*0a18*/ 	.word	0x00020260


	//   ....[50]....
        /*0a1c*/ 	.word	0x00020370


	//   ....[51]....
        /*0a20*/ 	.word	0x00020390


	//   ....[52]....
        /*0a24*/ 	.word	0x00020520


	//   ....[53]....
        /*0a28*/ 	.word	0x00020750


	//   ....[54]....
        /*0a2c*/ 	.word	0x00020780


	//   ....[55]....
        /*0a30*/ 	.word	0x000207b0


	//   ....[56]....
        /*0a34*/ 	.word	0x000207e0


	//   ....[57]....
        /*0a38*/ 	.word	0x00020810


	//   ....[58]....
        /*0a3c*/ 	.word	0x00020840


	//   ....[59]....
        /*0a40*/ 	.word	0x000209e0


	//   ....[60]....
        /*0a44*/ 	.word	0x00020a10


	//   ....[61]....
        /*0a48*/ 	.word	0x00020a40


	//   ....[62]....
        /*0a4c*/ 	.word	0x00020a70


	//   ....[63]....
        /*0a50*/ 	.word	0x00020aa0


	//   ....[64]....
        /*0a54*/ 	.word	0x00020ad0


	//   ....[65]....
        /*0a58*/ 	.word	0x00020b60


	//   ....[66]....
        /*0a5c*/ 	.word	0x00020b90


	//   ....[67]....
        /*0a60*/ 	.word	0x00020ba0


	//   ....[68]....
        /*0a64*/ 	.word	0x00020c50


	//   ....[69]....
        /*0a68*/ 	.word	0x00021cf0


	//   ....[70]....
        /*0a6c*/ 	.word	0x00023a80


	//   ....[71]....
        /*0a70*/ 	.word	0x00024690


	//   ....[72]....
        /*0a74*/ 	.word	0x000246a0


	//   ....[73]....
        /*0a78*/ 	.word	0x000246e0


	//   ....[74]....
        /*0a7c*/ 	.word	0x00024710


	//   ....[75]....
        /*0a80*/ 	.word	0x000247e0


	//   ....[76]....
        /*0a84*/ 	.word	0x00024840


	//   ....[77]....
        /*0a88*/ 	.word	0x000248e0


	//   ....[78]....
        /*0a8c*/ 	.word	0x000248f0


	//   ....[79]....
        /*0a90*/ 	.word	0x00024990


	//   ....[80]....
        /*0a94*/ 	.word	0x000249a0


	//   ....[81]....
        /*0a98*/ 	.word	0x00024a40


	//   ....[82]....
        /*0a9c*/ 	.word	0x00024a50


	//   ....[83]....
        /*0aa0*/ 	.word	0x00024ad0


	//   ....[84]....
        /*0aa4*/ 	.word	0x00024b00


	//   ....[85]....
        /*0aa8*/ 	.word	0x00024b50


	//   ....[86]....
        /*0aac*/ 	.word	0x00024b90


	//   ....[87]....
        /*0ab0*/ 	.word	0x00027af0


	//   ....[88]....
        /*0ab4*/ 	.word	0x00027b20


	//   ....[89]....
        /*0ab8*/ 	.word	0x00027b80


	//   ....[90]....
        /*0abc*/ 	.word	0x00027bb0


	//   ....[91]....
        /*0ac0*/ 	.word	0x00027be0


	//   ....[92]....
        /*0ac4*/ 	.word	0x00027c10


	//   ....[93]....
        /*0ac8*/ 	.word	0x00027c40


	//   ....[94]....
        /*0acc*/ 	.word	0x00027c70


	//   ....[95]....
        /*0ad0*/ 	.word	0x00027e30


	//   ....[96]....
        /*0ad4*/ 	.word	0x00027e60


	//   ....[97]....
        /*0ad8*/ 	.word	0x00027e90


	//   ....[98]....
        /*0adc*/ 	.word	0x00027ec0


	//   ....[99]....
        /*0ae0*/ 	.word	0x00027ef0


	//   ....[100]....
        /*0ae4*/ 	.word	0x00027f20


	//   ....[101]....
        /*0ae8*/ 	.word	0x00027fe0


	//   ....[102]....
        /*0aec*/ 	.word	0x00028000


	//   ....[103]....
        /*0af0*/ 	.word	0x00028010


	//   ....[104]....
        /*0af4*/ 	.word	0x00028070


	//   ....[105]....
        /*0af8*/ 	.word	0x00028790


	//   ....[106]....
        /*0afc*/ 	.word	0x00028bb0


	//   ....[107]....
        /*0b00*/ 	.word	0x00028c40


	//   ....[108]....
        /*0b04*/ 	.word	0x00028c90


	//   ....[109]....
        /*0b08*/ 	.word	0x00028ce0


	//   ....[110]....
        /*0b0c*/ 	.word	0x00028dc0


	//   ....[111]....
        /*0b10*/ 	.word	0x00028e50


	//   ....[112]....
        /*0b14*/ 	.word	0x00028eb0


	//   ....[113]....
        /*0b18*/ 	.word	0x00028f10


	//   ....[114]....
        /*0b1c*/ 	.word	0x00029160


	//   ....[115]....
        /*0b20*/ 	.word	0x00029440


	//   ....[116]....
        /*0b24*/ 	.word	0x000295b0


	//   ....[117]....
        /*0b28*/ 	.word	0x00029600


	//   ....[118]....
        /*0b2c*/ 	.word	0x00029660


	//   ....[119]....
        /*0b30*/ 	.word	0x00029730


	//   ....[120]....
        /*0b34*/ 	.word	0x00029870


	//   ....[121]....
        /*0b38*/ 	.word	0x00029960


	//   ....[122]....
        /*0b3c*/ 	.word	0x00029a40


	//   ....[123]....
        /*0b40*/ 	.word	0x00029b50


	//   ....[124]....
        /*0b44*/ 	.word	0x00029bb0


	//   ....[125]....
        /*0b48*/ 	.word	0x00029cc0


	//   ....[126]....
        /*0b4c*/ 	.word	0x00029d20


	//   ....[127]....
        /*0b50*/ 	.word	0x00029e30


	//   ....[128]....
        /*0b54*/ 	.word	0x00029e90


	//   ....[129]....
        /*0b58*/ 	.word	0x00029f80


	//   ....[130]....
        /*0b5c*/ 	.word	0x0002a000


	//   ....[131]....
        /*0b60*/ 	.word	0x0002a0e0


	//   ....[132]....
        /*0b64*/ 	.word	0x0002a450


	//   ....[133]....
        /*0b68*/ 	.word	0x0002a4f0


	//   ....[134]....
        /*0b6c*/ 	.word	0x0002a690


	//   ....[135]....
        /*0b70*/ 	.word	0x0002a710


	//   ....[136]....
        /*0b74*/ 	.word	0x0002a790


	//   ....[137]....
        /*0b78*/ 	.word	0x0002a810


	//   ....[138]....
        /*0b7c*/ 	.word	0x0002a890


	//   ....[139]....
        /*0b80*/ 	.word	0x0002a920


	//   ....[140]....
        /*0b84*/ 	.word	0x0002a9c0


	//   ....[141]....
        /*0b88*/ 	.word	0x0002aa70


	//   ....[142]....
        /*0b8c*/ 	.word	0x0002aaf0


	//   ....[143]....
        /*0b90*/ 	.word	0x0002ab70


	//   ....[144]....
        /*0b94*/ 	.word	0x0002abf0


	//   ....[145]....
        /*0b98*/ 	.word	0x0002ac80


	//   ....[146]....
        /*0b9c*/ 	.word	0x0002ad00


	//   ....[147]....
        /*0ba0*/ 	.word	0x0002ada0


	//   ....[148]....
        /*0ba4*/ 	.word	0x0002adf0


	//   ....[149]....
        /*0ba8*/ 	.word	0x0002ae80


	//   ....[150]....
        /*0bac*/ 	.word	0x0002afb0


	//----- nvinfo : EIATTR_REG_RECONFIG
	.align		4
.L_149:
        /*0bb0*/ 	.byte	0x01, 0x54
	.zero		2


	//----- nvinfo : EIATTR_SYSCALL_OFFSETS
	.align		4
        /*0bb4*/ 	.byte	0x04, 0x46
        /*0bb6*/ 	.short	(.L_151 - .L_150)


	//   ....[0]....
.L_150:
        /*0bb8*/ 	.word	0x00001c70


	//   ....[1]....
        /*0bbc*/ 	.word	0x00001dc0


	//   ....[2]....
        /*0bc0*/ 	.word	0x0000b470


	//   ....[3]....
        /*0bc4*/ 	.word	0x0000b7c0


	//   ....[4]....
        /*0bc8*/ 	.word	0x000236a0


	//   ....[5]....
        /*0bcc*/ 	.word	0x000237f0


	//   ....[6]....
        /*0bd0*/ 	.word	0x000238e0


	//   ....[7]....
        /*0bd4*/ 	.word	0x00024260


	//----- nvinfo : EIATTR_MBARRIER_INSTR_OFFSETS
	.align		4
.L_151:
        /*0bd8*/ 	.byte	0x04, 0x39
        /*0bda*/ 	.short	(.L_153 - .L_152)


	//   ....[0]....
.L_152:
        /*0bdc*/ 	.word	0x000002b0
        /*0be0*/ 	.word	0x000000ff
        /*0be4*/ 	.word	0x00036800
        /*0be8*/ 	.short	0x0100
        /*0bea*/ 	.byte	0x08
	.zero		1


	//   ....[1]....
        /*0bec*/ 	.word	0x000002c0
        /*0bf0*/ 	.word	0x000000ff
        /*0bf4*/ 	.word	0x00036820
        /*0bf8*/ 	.short	0x0100
        /*0bfa*/ 	.byte	0x08
	.zero		1


	//   ....[2]....
        /*0bfc*/ 	.word	0x000003b0
        /*0c00*/ 	.word	0x000000ff
        /*0c04*/ 	.word	0x00036830
        /*0c08*/ 	.short	0x0100
        /*0c0a*/ 	.byte	0x08
	.zero		1


	//   ....[3]....
        /*0c0c*/ 	.word	0x000003c0
        /*0c10*/ 	.word	0x000000ff
        /*0c14*/ 	.word	0x00036840
        /*0c18*/ 	.short	0x0100
        /*0c1a*/ 	.byte	0x08
	.zero		1


	//   ....[4]....
        /*0c1c*/ 	.word	0x000003d0
        /*0c20*/ 	.word	0x000000ff
        /*0c24*/ 	.word	0x00036838
        /*0c28*/ 	.short	0x0100
        /*0c2a*/ 	.byte	0x08
	.zero		1


	//   ....[5]....
        /*0c2c*/ 	.word	0x000003e0
        /*0c30*/ 	.word	0x000000ff
        /*0c34*/ 	.word	0x00036848
        /*0c38*/ 	.short	0x0100
        /*0c3a*/ 	.byte	0x08
	.zero		1


	//   ....[6]....
        /*0c3c*/ 	.word	0x00000510
        /*0c40*/ 	.word	0x000000ff
        /*0c44*/ 	.word	0x00036850
        /*0c48*/ 	.short	0x0100
        /*0c4a*/ 	.byte	0x08
	.zero		1


	//   ....[7]....
        /*0c4c*/ 	.word	0x00000520
        /*0c50*/ 	.word	0x000000ff
        /*0c54*/ 	.word	0x00036860
        /*0c58*/ 	.short	0x0100
        /*0c5a*/ 	.byte	0x08
	.zero		1


	//   ....[8]....
        /*0c5c*/ 	.word	0x00000530
        /*0c60*/ 	.word	0x000000ff
        /*0c64*/ 	.word	0x00036858
        /*0c68*/ 	.short	0x0100
        /*0c6a*/ 	.byte	0x08
	.zero		1


	//   ....[9]....
        /*0c6c*/ 	.word	0x00000540
        /*0c70*/ 	.word	0x000000ff
        /*0c74*/ 	.word	0x00036868
        /*0c78*/ 	.short	0x0100
        /*0c7a*/ 	.byte	0x08
	.zero		1


	//   ....[10]....
        /*0c7c*/ 	.word	0x00000630
        /*0c80*/ 	.word	0x000000ff
        /*0c84*/ 	.word	0x00036870
        /*0c88*/ 	.short	0x0100
        /*0c8a*/ 	.byte	0x06
	.zero		1


	//   ....[11]....
        /*0c8c*/ 	.word	0x00000640
        /*0c90*/ 	.word	0x000000ff
        /*0c94*/ 	.word	0x00036880
        /*0c98*/ 	.short	0x0100
        /*0c9a*/ 	.byte	0x06
	.zero		1


	//   ....[12]....
        /*0c9c*/ 	.word	0x00000650
        /*0ca0*/ 	.word	0x000000ff
        /*0ca4*/ 	.word	0x00036878
        /*0ca8*/ 	.short	0x0100
        /*0caa*/ 	.byte	0x06
	.zero		1


	//   ....[13]....
        /*0cac*/ 	.word	0x00000660
        /*0cb0*/ 	.word	0x000000ff
        /*0cb4*/ 	.word	0x00036888
        /*0cb8*/ 	.short	0x0100
        /*0cba*/ 	.byte	0x06
	.zero		1


	//   ....[14]....
        /*0cbc*/ 	.word	0x00000790
        /*0cc0*/ 	.word	0x000000ff
        /*0cc4*/ 	.word	0x00036890
        /*0cc8*/ 	.short	0x0100
        /*0cca*/ 	.byte	0x08
	.zero		1


	//   ....[15]....
        /*0ccc*/ 	.word	0x000007a0
        /*0cd0*/ 	.word	0x000000ff
        /*0cd4*/ 	.word	0x000368a0
        /*0cd8*/ 	.short	0x0100
        /*0cda*/ 	.byte	0x08
	.zero		1


	//   ....[16]....
        /*0cdc*/ 	.word	0x000007b0
        /*0ce0*/ 	.word	0x000000ff
        /*0ce4*/ 	.word	0x00036898
        /*0ce8*/ 	.short	0x0100
        /*0cea*/ 	.byte	0x08
	.zero		1


	//   ....[17]....
        /*0cec*/ 	.word	0x000007c0
        /*0cf0*/ 	.word	0x000000ff
        /*0cf4*/ 	.word	0x000368a8
        /*0cf8*/ 	.short	0x0100
        /*0cfa*/ 	.byte	0x08
	.zero		1


	//   ....[18]....
        /*0cfc*/ 	.word	0x000008f0
        /*0d00*/ 	.word	0x000000ff
        /*0d04*/ 	.word	0x000368b0
        /*0d08*/ 	.short	0x0100
        /*0d0a*/ 	.byte	0x08
	.zero		1


	//   ....[19]....
        /*0d0c*/ 	.word	0x00000900
        /*0d10*/ 	.word	0x000000ff
        /*0d14*/ 	.word	0x000368c0
        /*0d18*/ 	.short	0x0100
        /*0d1a*/ 	.byte	0x08
	.zero		1


	//   ....[20]....
        /*0d1c*/ 	.word	0x00000910
        /*0d20*/ 	.word	0x000000ff
        /*0d24*/ 	.word	0x000368b8
        /*0d28*/ 	.short	0x0100
        /*0d2a*/ 	.byte	0x08
	.zero		1


	//   ....[21]....
        /*0d2c*/ 	.word	0x00000920
        /*0d30*/ 	.word	0x000000ff
        /*0d34*/ 	.word	0x000368c8
        /*0d38*/ 	.short	0x0100
        /*0d3a*/ 	.byte	0x08
	.zero		1


	//   ....[22]....
        /*0d3c*/ 	.word	0x00003950
        /*0d40*/ 	.word	0x00000061
        /*0d44*/ 	.word	0x00036890
        /*0d48*/ 	.short	0x010a
        /*0d4a*/ 	.byte	0x3f
	.zero		1


	//   ....[23]....
        /*0d4c*/ 	.word	0x00006ed0
        /*0d50*/ 	.word	0x00000061
        /*0d54*/ 	.word	0x00036890
        /*0d58*/ 	.short	0x010a
        /*0d5a*/ 	.byte	0x3f
	.zero		1


	//   ....[24]....
        /*0d5c*/ 	.word	0x0000a1c0
        /*0d60*/ 	.word	0x00000061
        /*0d64*/ 	.word	0x00036890
        /*0d68*/ 	.short	0x010a
        /*0d6a*/ 	.byte	0x3f
	.zero		1


	//   ....[25]....
        /*0d6c*/ 	.word	0x0000a590
        /*0d70*/ 	.word	0x00000028
        /*0d74*/ 	.word	0x00000000
        /*0d78*/ 	.short	0x0101
        /*0d7a*/ 	.byte	0x3f
	.zero		1


	//   ....[26]....
        /*0d7c*/ 	.word	0x0000a5d0
        /*0d80*/ 	.word	0x00000061
        /*0d84*/ 	.word	0x000368b0
        /*0d88*/ 	.short	0x010a
        /*0d8a*/ 	.byte	0x3f
	.zero		1


	//   ....[27]....
        /*0d8c*/ 	.word	0x0000ac50
        /*0d90*/ 	.word	0x00000061
        /*0d94*/ 	.word	0x00000000
        /*0d98*/ 	.short	0x0101
        /*0d9a*/ 	.byte	0x3f
	.zero		1


	//   ....[28]....
        /*0d9c*/ 	.word	0x0000b4f0
        /*0da0*/ 	.word	0x00000010
        /*0da4*/ 	.word	0x00036800
        /*0da8*/ 	.short	0x010a
        /*0daa*/ 	.byte	0x3f
	.zero		1


	//   ....[29]....
        /*0dac*/ 	.word	0x0000b540
        /*0db0*/ 	.word	0x00000010
        /*0db4*/ 	.word	0x00036800
        /*0db8*/ 	.short	0x010a
        /*0dba*/ 	.byte	0x3f
	.zero		1


	//   ....[30]....
        /*0dbc*/ 	.word	0x0000bfa0
        /*0dc0*/ 	.word	0x00000010
        /*0dc4*/ 	.word	0x00036800
        /*0dc8*/ 	.short	0x010a
        /*0dca*/ 	.byte	0x3f
	.zero		1


	//   ....[31]....
        /*0dcc*/ 	.word	0x0000e950
        /*0dd0*/ 	.word	0x00000010
        /*0dd4*/ 	.word	0x00036800
        /*0dd8*/ 	.short	0x010a
        /*0dda*/ 	.byte	0x3f
	.zero		1


	//   ....[32]....
        /*0ddc*/ 	.word	0x00011400
        /*0de0*/ 	.word	0x0000000a
        /*0de4*/ 	.word	0x00036830
        /*0de8*/ 	.short	0x010a
        /*0dea*/ 	.byte	0x3f
	.zero		1


	//   ....[33]....
        /*0dec*/ 	.word	0x00011480
        /*0df0*/ 	.word	0x0000000a
        /*0df4*/ 	.word	0x00036830
        /*0df8*/ 	.short	0x010a
        /*0dfa*/ 	.byte	0x3f
	.zero		1


	//   ....[34]....
        /*0dfc*/ 	.word	0x00015d00
        /*0e00*/ 	.word	0x00000003
        /*0e04*/ 	.word	0x00000000
        /*0e08*/ 	.short	0x0101
        /*0e0a*/ 	.byte	0x3f
	.zero		1


	//   ....[35]....
        /*0e0c*/ 	.word	0x00016910
        /*0e10*/ 	.word	0x0000000b
        /*0e14*/ 	.word	0x00036830
        /*0e18*/ 	.short	0x010a
        /*0e1a*/ 	.byte	0x3f
	.zero		1


	//   ....[36]....
        /*0e1c*/ 	.word	0x00016990
        /*0e20*/ 	.word	0x0000000b
        /*0e24*/ 	.word	0x00036830
        /*0e28*/ 	.short	0x010a
        /*0e2a*/ 	.byte	0x3f
	.zero		1


	//   ....[37]....
        /*0e2c*/ 	.word	0x0001a030
        /*0e30*/ 	.word	0x00000009
        /*0e34*/ 	.word	0x00036850
        /*0e38*/ 	.short	0x010a
        /*0e3a*/ 	.byte	0x3f
	.zero		1


	//   ....[38]....
        /*0e3c*/ 	.word	0x0001a080
        /*0e40*/ 	.word	0x00000009
        /*0e44*/ 	.word	0x00036850
        /*0e48*/ 	.short	0x010a
        /*0e4a*/ 	.byte	0x3f
	.zero		1


	//   ....[39]....
        /*0e4c*/ 	.word	0x0001b3d0
        /*0e50*/ 	.word	0x0000000d
        /*0e54*/ 	.word	0x00000000
        /*0e58*/ 	.short	0x0101
        /*0e5a*/ 	.byte	0x3f
	.zero		1


	//   ....[40]....
        /*0e5c*/ 	.word	0x0001b430
        /*0e60*/ 	.word	0x00000009
        /*0e64*/ 	.word	0x00000000
        /*0e68*/ 	.short	0x0101
        /*0e6a*/ 	.byte	0x3f
	.zero		1


	//   ....[41]....
        /*0e6c*/ 	.word	0x0001bc10
        /*0e70*/ 	.word	0x00000006
        /*0e74*/ 	.word	0x00036850
        /*0e78*/ 	.short	0x010a
        /*0e7a*/ 	.byte	0x3f
	.zero		1


	//   ....[42]....
        /*0e7c*/ 	.word	0x0001bcb0
        /*0e80*/ 	.word	0x00000006
        /*0e84*/ 	.word	0x00036850
        /*0e88*/ 	.short	0x010a
        /*0e8a*/ 	.byte	0x3f
	.zero		1


	//   ....[43]....
        /*0e8c*/ 	.word	0x0001c200
        /*0e90*/ 	.word	0x0000000c
        /*0e94*/ 	.word	0x00000000
        /*0e98*/ 	.short	0x0101
        /*0e9a*/ 	.byte	0x3f
	.zero		1


	//   ....[44]....
        /*0e9c*/ 	.word	0x0001df10
        /*0ea0*/ 	.word	0x00000000
        /*0ea4*/ 	.word	0x00000000
        /*0ea8*/ 	.short	0x0101
        /*0eaa*/ 	.byte	0x3f
	.zero		1


	//   ....[45]....
        /*0eac*/ 	.word	0x0001e7c0
        /*0eb0*/ 	.word	0x00000004
        /*0eb4*/ 	.word	0x00000000
        /*0eb8*/ 	.short	0x0101
        /*0eba*/ 	.byte	0x3f
	.zero		1


	//   ....[46]....
        /*0ebc*/ 	.word	0x00021dd0
        /*0ec0*/ 	.word	0x00000012
        /*0ec4*/ 	.word	0x00036820
        /*0ec8*/ 	.short	0x010a
        /*0eca*/ 	.byte	0x3f
	.zero		1


	//   ....[47]....
        /*0ecc*/ 	.word	0x00021ea0
        /*0ed0*/ 	.word	0x00000005
        /*0ed4*/ 	.word	0x000368a0
        /*0ed8*/ 	.short	0x010a
        /*0eda*/ 	.byte	0x3f
	.zero		1


	//   ....[48]....
        /*0edc*/ 	.word	0x000222e0
        /*0ee0*/ 	.word	0x00000005
        /*0ee4*/ 	.word	0x000368c0
        /*0ee8*/ 	.short	0x010a
        /*0eea*/ 	.byte	0x3f
	.zero		1


	//   ....[49]....
        /*0eec*/ 	.word	0x00022870
        /*0ef0*/ 	.word	0x00000007
        /*0ef4*/ 	.word	0x000368a0
        /*0ef8*/ 	.short	0x010a
        /*0efa*/ 	.byte	0x3f
	.zero		1


	//   ....[50]....
        /*0efc*/ 	.word	0x00022ca0
        /*0f00*/ 	.word	0x00000007
        /*0f04*/ 	.word	0x000368c0
        /*0f08*/ 	.short	0x010a
        /*0f0a*/ 	.byte	0x3f
	.zero		1


	//   ....[51]....
        /*0f0c*/ 	.word	0x00023cf0
        /*0f10*/ 	.word	0x00000000
        /*0f14*/ 	.word	0x00036840
        /*0f18*/ 	.short	0x010a
        /*0f1a*/ 	.byte	0x3f
	.zero		1


	//   ....[52]....
        /*0f1c*/ 	.word	0x00024ca0
        /*0f20*/ 	.word	0x00000012
        /*0f24*/ 	.word	0x00036800
        /*0f28*/ 	.short	0x0107
        /*0f2a*/ 	.byte	0x3f
	.zero		1


	//   ....[53]....
        /*0f2c*/ 	.word	0x00024db0
        /*0f30*/ 	.word	0x00000012
        /*0f34*/ 	.word	0x00036800
        /*0f38*/ 	.short	0x0101
        /*0f3a*/ 	.byte	0x3f
	.zero		1


	//   ....[54]....
        /*0f3c*/ 	.word	0x00024dd0
        /*0f40*/ 	.word	0x00000012
        /*0f44*/ 	.word	0x00036820
        /*0f48*/ 	.short	0x010a
        /*0f4a*/ 	.byte	0x3f
	.zero		1


	//   ....[55]....
        /*0f4c*/ 	.word	0x00025190
        /*0f50*/ 	.word	0x00000003
        /*0f54*/ 	.word	0x00036840
        /*0f58*/ 	.short	0x010a
        /*0f5a*/ 	.byte	0x3f
	.zero		1


	//   ....[56]....
        /*0f5c*/ 	.word	0x00025630
        /*0f60*/ 	.word	0x00000003
        /*0f64*/ 	.word	0x00000060
        /*0f68*/ 	.short	0x010a
        /*0f6a*/ 	.byte	0x3f
	.zero		1


	//   ....[57]....
        /*0f6c*/ 	.word	0x00025db0
        /*0f70*/ 	.word	0x00000003
        /*0f74*/ 	.word	0x00036840
        /*0f78*/ 	.short	0x010a
        /*0f7a*/ 	.byte	0x3f
	.zero		1


	//   ....[58]....
        /*0f7c*/ 	.word	0x00026250
        /*0f80*/ 	.word	0x00000002
        /*0f84*/ 	.word	0x00000060
        /*0f88*/ 	.short	0x010a
        /*0f8a*/ 	.byte	0x3f
	.zero		1


	//   ....[59]....
        /*0f8c*/ 	.word	0x00026910
        /*0f90*/ 	.word	0x00000002
        /*0f94*/ 	.word	0x00036840
        /*0f98*/ 	.short	0x010a
        /*0f9a*/ 	.byte	0x3f
	.zero		1


	//   ....[60]....
        /*0f9c*/ 	.word	0x00026db0
        /*0fa0*/ 	.word	0x00000002
        /*0fa4*/ 	.word	0x00000060
        /*0fa8*/ 	.short	0x010a
        /*0faa*/ 	.byte	0x3f
	.zero		1


	//   ....[61]....
        /*0fac*/ 	.word	0x00027420
        /*0fb0*/ 	.word	0x00000000
        /*0fb4*/ 	.word	0x00036860
        /*0fb8*/ 	.short	0x010a
        /*0fba*/ 	.byte	0x3f
	.zero		1


	//   ....[62]....
        /*0fbc*/ 	.word	0x00028710
        /*0fc0*/ 	.word	0x00000000
        /*0fc4*/ 	.word	0x00036820
        /*0fc8*/ 	.short	0x010a
        /*0fca*/ 	.byte	0x3f
	.zero		1


	//   ....[63]....
        /*0fcc*/ 	.word	0x000288f0
        /*0fd0*/ 	.word	0x00000006
        /*0fd4*/ 	.word	0x00000000
        /*0fd8*/ 	.short	0x010a
        /*0fda*/ 	.byte	0x3f
	.zero		1


	//   ....[64]....
        /*0fdc*/ 	.word	0x00028920
        /*0fe0*/ 	.word	0x00000007
        /*0fe4*/ 	.word	0x00000000
        /*0fe8*/ 	.short	0x010a
        /*0fea*/ 	.byte	0x3f
	.zero		1


	//   ....[65]....
        /*0fec*/ 	.word	0x00028980
        /*0ff0*/ 	.word	0x00000004
        /*0ff4*/ 	.word	0x00000000
        /*0ff8*/ 	.short	0x010a
        /*0ffa*/ 	.byte	0x3f
	.zero		1


	//   ....[66]....
        /*0ffc*/ 	.word	0x000289b0
        /*1000*/ 	.word	0x00000003
        /*1004*/ 	.word	0x00000000
        /*1008*/ 	.short	0x010a
        /*100a*/ 	.byte	0x3f
	.zero		1


	//   ....[67]....
        /*100c*/ 	.word	0x00028a10
        /*1010*/ 	.word	0x00000061
        /*1014*/ 	.word	0x00036890
        /*1018*/ 	.short	0x010a
        /*101a*/ 	.byte	0x3f
	.zero		1


	//   ....[68]....
        /*101c*/ 	.word	0x00028a60
        /*1020*/ 	.word	0x00000061
        /*1024*/ 	.word	0x00036890
        /*1028*/ 	.short	0x010a
        /*102a*/ 	.byte	0x3f
	.zero		1


	//   ....[69]....
        /*102c*/ 	.word	0x00028ab0
        /*1030*/ 	.word	0x00000061
        /*1034*/ 	.word	0x00036890
        /*1038*/ 	.short	0x010a
        /*103a*/ 	.byte	0x3f
	.zero		1


	//   ....[70]....
        /*103c*/ 	.word	0x00028b00
        /*1040*/ 	.word	0x00000061
        /*1044*/ 	.word	0x000368b0
        /*1048*/ 	.short	0x010a
        /*104a*/ 	.byte	0x3f
	.zero		1


	//   ....[71]....
        /*104c*/ 	.word	0x00028d10
        /*1050*/ 	.word	0x00000010
        /*1054*/ 	.word	0x00036800
        /*1058*/ 	.short	0x010a
        /*105a*/ 	.byte	0x3f
	.zero		1


	//   ....[72]....
        /*105c*/ 	.word	0x00028f40
        /*1060*/ 	.word	0x00000010
        /*1064*/ 	.word	0x00036800
        /*1068*/ 	.short	0x010a
        /*106a*/ 	.byte	0x3f
	.zero		1


	//   ....[73]....
        /*106c*/ 	.word	0x00028f90
        /*1070*/ 	.word	0x0000000a
        /*1074*/ 	.word	0x00036830
        /*1078*/ 	.short	0x010a
        /*107a*/ 	.byte	0x3f
	.zero		1


	//   ....[74]....
        /*107c*/ 	.word	0x00028fe0
        /*1080*/ 	.word	0x0000000b
        /*1084*/ 	.word	0x00036830
        /*1088*/ 	.short	0x010a
        /*108a*/ 	.byte	0x3f
	.zero		1


	//   ....[75]....
        /*108c*/ 	.word	0x00029030
        /*1090*/ 	.word	0x00000009
        /*1094*/ 	.word	0x00036850
        /*1098*/ 	.short	0x010a
        /*109a*/ 	.byte	0x3f
	.zero		1


	//   ....[76]....
        /*109c*/ 	.word	0x00029080
        /*10a0*/ 	.word	0x00000006
        /*10a4*/ 	.word	0x00036850
        /*10a8*/ 	.short	0x010a
        /*10aa*/ 	.byte	0x3f
	.zero		1


	//   ....[77]....
        /*10ac*/ 	.word	0x00029220
        /*10b0*/ 	.word	0x00000012
        /*10b4*/ 	.word	0x00036820
        /*10b8*/ 	.short	0x010a
        /*10ba*/ 	.byte	0x3f
	.zero		1


	//   ....[78]....
        /*10bc*/ 	.word	0x00029270
        /*10c0*/ 	.word	0x00000005
        /*10c4*/ 	.word	0x000368a0
        /*10c8*/ 	.short	0x010a
        /*10ca*/ 	.byte	0x3f
	.zero		1


	//   ....[79]....
        /*10cc*/ 	.word	0x000292c0
        /*10d0*/ 	.word	0x00000005
        /*10d4*/ 	.word	0x000368c0
        /*10d8*/ 	.short	0x010a
        /*10da*/ 	.byte	0x3f
	.zero		1


	//   ....[80]....
        /*10dc*/ 	.word	0x00029310
        /*10e0*/ 	.word	0x00000007
        /*10e4*/ 	.word	0x000368a0
        /*10e8*/ 	.short	0x010a
        /*10ea*/ 	.byte	0x3f
	.zero		1


	//   ....[81]....
        /*10ec*/ 	.word	0x00029360
        /*10f0*/ 	.word	0x00000007
        /*10f4*/ 	.word	0x000368c0
        /*10f8*/ 	.short	0x010a
        /*10fa*/ 	.byte	0x3f
	.zero		1


	//   ....[82]....
        /*10fc*/ 	.word	0x00029500
        /*1100*/ 	.word	0x00000000
        /*1104*/ 	.word	0x00036840
        /*1108*/ 	.short	0x010a
        /*110a*/ 	.byte	0x3f
	.zero		1


	//   ....[83]....
        /*110c*/ 	.word	0x0002a160
        /*1110*/ 	.word	0x00000012
        /*1114*/ 	.word	0x00036820
        /*1118*/ 	.short	0x010a
        /*111a*/ 	.byte	0x3f
	.zero		1


	//   ....[84]....
        /*111c*/ 	.word	0x0002a1b0
        /*1120*/ 	.word	0x00000003
        /*1124*/ 	.word	0x00036840
        /*1128*/ 	.short	0x010a
        /*112a*/ 	.byte	0x3f
	.zero		1


	//   ....[85]....
        /*112c*/ 	.word	0x0002a200
        /*1130*/ 	.word	0x00000003
        /*1134*/ 	.word	0x00000060
        /*1138*/ 	.short	0x010a
        /*113a*/ 	.byte	0x3f
	.zero		1


	//   ....[86]....
        /*113c*/ 	.word	0x0002a250
        /*1140*/ 	.word	0x00000003
        /*1144*/ 	.word	0x00036840
        /*1148*/ 	.short	0x010a
        /*114a*/ 	.byte	0x3f
	.zero		1


	//   ....[87]....
        /*114c*/ 	.word	0x0002a2a0
        /*1150*/ 	.word	0x00000002
        /*1154*/ 	.word	0x00000060
        /*1158*/ 	.short	0x010a
        /*115a*/ 	.byte	0x3f
	.zero		1


	//   ....[88]....
        /*115c*/ 	.word	0x0002a2f0
        /*1160*/ 	.word	0x00000002
        /*1164*/ 	.word	0x00036840
        /*1168*/ 	.short	0x010a
        /*116a*/ 	.byte	0x3f
	.zero		1


	//   ....[89]....
        /*116c*/ 	.word	0x0002a340
        /*1170*/ 	.word	0x00000002
        /*1174*/ 	.word	0x00000060
        /*1178*/ 	.short	0x010a
        /*117a*/ 	.byte	0x3f
	.zero		1


	//   ....[90]....
        /*117c*/ 	.word	0x0002a390
        /*1180*/ 	.word	0x00000000
        /*1184*/ 	.word	0x00036860
        /*1188*/ 	.short	0x010a
        /*118a*/ 	.byte	0x3f
	.zero		1


	//   ....[91]....
        /*118c*/ 	.word	0x0002aed0
        /*1190*/ 	.word	0x00000000
        /*1194*/ 	.word	0x00036820
        /*1198*/ 	.short	0x010a
        /*119a*/ 	.byte	0x3f
	.zero		1


	//   ....[92]....
        /*119c*/ 	.word	0x0002b070
        /*11a0*/ 	.word	0x00000006
        /*11a4*/ 	.word	0x00000000
        /*11a8*/ 	.short	0x010a
        /*11aa*/ 	.byte	0x3f
	.zero		1


	//   ....[93]....
        /*11ac*/ 	.word	0x0002b0c0
        /*11b0*/ 	.word	0x00000007
        /*11b4*/ 	.word	0x00000000
        /*11b8*/ 	.short	0x010a
        /*11ba*/ 	.byte	0x3f
	.zero		1


	//   ....[94]....
        /*11bc*/ 	.word	0x0002b110
        /*11c0*/ 	.word	0x00000004
        /*11c4*/ 	.word	0x00000000
        /*11c8*/ 	.short	0x010a
        /*11ca*/ 	.byte	0x3f
	.zero		1


	//----- nvinfo : EIATTR_NUM_MBARRIERS
	.align		4
.L_153:
        /*11cc*/ 	.byte	0x03, 0x38
        /*11ce*/ 	.short	0x0016


	//----- nvinfo : EIATTR_EXIT_INSTR_OFFSETS
	.align		4
        /*11d0*/ 	.byte	0x04, 0x1c
        /*11d2*/ 	.short	(.L_155 - .L_154)


	//   ....[0]....
.L_154:
        /*11d4*/ 	.word	0x00028a00


	//----- nvinfo : EIATTR_MAX_THREADS
	.align		4
.L_155:
        /*11d8*/ 	.byte	0x04, 0x05
        /*11da*/ 	.short	(.L_157 - .L_156)
.L_156:
        /*11dc*/ 	.word	0x00000180
        /*11e0*/ 	.word	0x00000001
        /*11e4*/ 	.word	0x00000001


	//----- nvinfo : EIATTR_CRS_STACK_SIZE
	.align		4
.L_157:
        /*11e8*/ 	.byte	0x04, 0x1e
        /*11ea*/ 	.short	(.L_159 - .L_158)
.L_158:
        /*11ec*/ 	.word	0x00000000


	//----- nvinfo : EIATTR_CBANK_PARAM_SIZE
	.align		4
.L_159:
        /*11f0*/ 	.byte	0x03, 0x19
        /*11f2*/ 	.short	0x0af0


	//----- nvinfo : EIATTR_PARAM_CBANK
	.align		4
        /*11f4*/ 	.byte	0x04, 0x0a
        /*11f6*/ 	.short	(.L_161 - .L_160)
	.align		4
.L_160:
        /*11f8*/ 	.word	index@(.nv.constant0._ZN7cutlass13device_kernelIN5flash11enable_sm90INS1_16FlashAttnFwdSm90INS1_25CollectiveMainloopFwdSm90ILi2EN4cute5tupleIJNS5_1CILi1EEES8_S8_EEENS6_IJNS7_ILi128EEENS7_ILi112EEENS7_ILi192EEEEEELi192ENS_10bfloat16_tEfNS_4arch4Sm90ELb0ELb0ELb0ELb1ELb0ELb1ELb0ELb1ELb1ELb1ELb1ELb0EEENS1_21CollectiveEpilogueFwdINS6_IJSA_SC_SB_EEES9_SE_SG_Li256ELb1ELb1ELb1ELb0EEENS1_36VarlenDynamicPersistentTileSchedulerILi128ELi112ELi256ELi128ELb1ELb1ELb1ELb0ELb1ELb1EEEEEEEEEvNT_6ParamsE)
        /*11fc*/ 	.short	0x0210
        /*11fe*/ 	.short	0x0af0


	//----- nvinfo : EIATTR_SW_WAR
	.align		4
.L_161:
        /*1200*/ 	.byte	0x04, 0x36
        /*1202*/ 	.short	(.L_163 - .L_162)
.L_162:
        /*1204*/ 	.word	0x00000008
.L_163:


//--------------------- .nv.info._ZN7cutlass13device_kernelIN5flash11enable_sm90INS1_16FlashAttnFwdSm90INS1_25CollectiveMainloopFwdSm90ILi2EN4cute5tupleIJNS5_1CILi1EEES8_S8_EEENS6_IJNS7_ILi128EEENS7_ILi96EEENS7_ILi192EEEEEELi192ENS_10bfloat16_tEfNS_4arch4Sm90ELb0ELb1ELb0ELb0ELb0ELb0ELb0ELb1ELb1ELb1ELb1ELb0EEENS1_21CollectiveEpilogueFwdINS6_IJSA_SC_SB_EEES9_SE_SG_Li256ELb0ELb1ELb1ELb0EEENS1_19SingleTileSchedulerILb0ELb1ELb1ELi128EEEEEEEEEvNT_6ParamsE --------------------------
	.section	.nv.info._ZN7cutlass13device_kernelIN5flash11enable_sm90INS1_16FlashAttnFwdSm90INS1_25CollectiveMainloopFwdSm90ILi2EN4cute5tupleIJNS5_1CILi1EEES8_S8_EEENS6_IJNS7_ILi128EEENS7_ILi96EEENS7_ILi192EEEEEELi192ENS_10bfloat16_tEfNS_4arch4Sm90ELb0ELb1ELb0ELb0ELb0ELb0ELb0ELb1ELb1ELb1ELb1ELb0EEENS1_21CollectiveEpilogueFwdINS6_IJSA_SC_SB_EEES9_SE_SG_Li256ELb0ELb1ELb1ELb0EEENS1_19SingleTileSchedulerILb0ELb1ELb1ELi128EEEEEEEEEvNT_6ParamsE,"",@"SHT_CUDA_INFO"
	.sectionflags	@""
	.align	4


	//----- nvinfo : EIATTR_CUDA_API_VERSION
	.align		4
        /*0000*/ 	.byte	0x04, 0x37
        /*0002*/ 	.short	(.L_165 - .L_164)
.L_164:
        /*0004*/ 	.word	0x00000082


	//----- nvinfo : EIATTR_KPARAM_INFO
	.align		4
.L_165:
        /*0008*/ 	.byte	0x04, 0x17
        /*000a*/ 	.short	(.L_167 - .L_166)
.L_166:
        /*000c*/ 	.word	0x00000000
        /*0010*/ 	.short	0x0000
        /*0012*/ 	.short	0x0070
        /*0014*/ 	.byte	0x00, 0xf0, 0x01, 0x28


	//----- nvinfo : EIATTR_SPARSE_MMA_MASK
	.align		4
.L_167:
        /*0018*/ 	.byte	0x03, 0x50
        /*001a*/ 	.short	0x0000


	//----- nvinfo : EIATTR_MAXREG_COUNT
	.align		4
        /*001c*/ 	.byte	0x03, 0x1b
        /*001e*/ 	.short	0x00a8


	//----- nvinfo : EIATTR_NUM_BARRIERS
	.align		4
        /*0020*/ 	.byte	0x02, 0x4c
        /*0022*/ 	.byte	0x09
	.zero		1


	//----- nvinfo : EIATTR_EXTERNS
	.align		4
        /*0024*/ 	.byte	0x04, 0x0f
        /*0026*/ 	.short	(.L_169 - .L_168)


	//   ....[0]....
	.align		4
.L_168:
        /*0028*/ 	.word	index@(__assertfail)


	//----- nvinfo : EIATTR_ANNOTATIONS
	.align		4
.L_169:
        /*002c*/ 	.byte	0x04, 0x55
        /*002e*/ 	.short	(.L_171 - .L_170)


	//   ....[0]....
.L_170:
        /*0030*/ 	.word	0x00000001
        /*0034*/ 	.byte	0x60, 0x09, 0x00, 0x00, 0x01, 0x00, 0x00, 0x00, 0xb0, 0x18, 0x00, 0x00, 0x01, 0x00, 0x00, 0x00
        /*0044*/ 	.byte	0x70, 0x02, 0x01, 0x00, 0x01, 0x00, 0x00, 0x00, 0x60, 0x07, 0x01, 0x00, 0x01, 0x00, 0x00, 0x00
        /*0054*/ 	.byte	0xc0, 0x17, 0x01, 0x00, 0x01, 0x00, 0x00, 0x00, 0x60, 0x1a, 0x01, 0x00, 0x01, 0x00, 0x00, 0x00
        /*0064*/ 	.byte	0xe0, 0x23, 0x01, 0x00, 0x01, 0x00, 0x00, 0x00, 0xb0, 0x2d, 0x01, 0x00, 0x01, 0x00, 0x00, 0x00
        /*0074*/ 	.byte	0x90, 0x3c, 0x01, 0x00


	//----- nvinfo : EIATTR_MERCURY_ISA_VERSION
	.align		4
.L_171:
        /*0078*/ 	.byte	0x03, 0x5f
        /*007a*/ 	.short	0x0101


	//----- nvinfo : EIATTR_INT_WARP_WIDE_INSTR_OFFSETS
	.align		4
        /*007c*/ 	.byte	0x04, 0x31
        /*007e*/ 	.short	(.L_173 - .L_172)


	//   ....[0]....
.L_172:
        /*0080*/ 	.word	0x00000130


	//   ....[1]....
        /*0084*/ 	.word	0x00000170


	//   ....[2]....
        /*0088*/ 	.word	0x000001e0


	//----- nvinfo : EIATTR_COOP_GROUP_MASK_REGIDS
	.align		4
.L_173:
        /*008c*/ 	.byte	0x04, 0x29
        /*008e*/ 	.short	(.L_175 - .L_174)


	//   ....[0]....
.L_174:
        /*0090*/ 	.word	0xffffffff


	//   ....[1]....
        /*0094*/ 	.word	0xffffffff


	//   ....[2]....
        /*0098*/ 	.word	0xffffffff


	//   ....[3]....
        /*009c*/ 	.word	0xffffffff


	//   ....[4]....
        /*00a0*/ 	.word	0xffffffff


	//   ....[5]....
        /*00a4*/ 	.word	0xffffffff


	//   ....[6]....
        /*00a8*/ 	.word	0xffffffff


	//   ....[7]....
        /*00ac*/ 	.word	0xffffffff


	//   ....[8]....
        /*00b0*/ 	.word	0xffffffff


	//   ....[9]....
        /*00b4*/ 	.word	0xffffffff


	//   ....[10]....
        /*00b8*/ 	.word	0xffffffff


	//   ....[11]....
        /*00bc*/ 	.word	0xffffffff


	//   ....[12]....
        /*00c0*/ 	.word	0xffffffff


	//   ....[13]....
        /*00c4*/ 	.word	0xffffffff


	//   ....[14]....
        /*00c8*/ 	.word	0xffffffff


	//   ....[15]....
        /*00cc*/ 	.word	0xffffffff


	//   ....[16]....
        /*00d0*/ 	.word	0xffffffff


	//   ....[17]....
        /*00d4*/ 	.word	0xffffffff


	//   ....[18]....
        /*00d8*/ 	.word	0xffffffff


	//   ....[19]....
        /*00dc*/ 	.word	0xffffffff


	//   ....[20]....
        /*00e0*/ 	.word	0xffffffff


	//   ....[21]....
        /*00e4*/ 	.word	0xffffffff


	//   ....[22]....
        /*00e8*/ 	.word	0xffffffff


	//   ....[23]....
        /*00ec*/ 	.word	0xffffffff


	//   ....[24]....
        /*00f0*/ 	.word	0xffffffff


	//   ....[25]....
        /*00f4*/ 	.word	0xffffffff


	//   ....[26]....
        /*00f8*/ 	.word	0xffffffff


	//   ....[27]....
        /*00fc*/ 	.word	0xffffffff


	//   ....[28]....
        /*0100*/ 	.word	0xffffffff


	//   ....[29]....
        /*0104*/ 	.word	0xffffffff


	//   ....[30]....
        /*0108*/ 	.word	0xffffffff


	//   ....[31]....
        /*010c*/ 	.word	0xffffffff


	//   ....[32]....
        /*0110*/ 	.word	0xffffffff


	//   ....[33]....
        /*0114*/ 	.word	0xffffffff


	//   ....[34]....
        /*0118*/ 	.word	0xffffffff


	//   ....[35]....
        /*011c*/ 	.word	0xffffffff


	//   ....[36]....
        /*0120*/ 	.word	0xffffffff


	//   ....[37]....
        /*0124*/ 	.word	0xffffffff


	//   ....[38]....
        /*0128*/ 	.word	0xffffffff


	//   ....[39]....
        /*012c*/ 	.word	0xffffffff


	//   ....[40]....
        /*0130*/ 	.word	0xffffffff


	//   ....[41]....
        /*0134*/ 	.word	0xffffffff


	//   ....[42]....
        /*0138*/ 	.word	0xffffffff


	//   ....[43]....
        /*013c*/ 	.word	0xffffffff


	//   ....[44]....
        /*0140*/ 	.word	0xffffffff


	//   ....[45]....
        /*0144*/ 	.word	0xffffffff


	//   ....[46]....
        /*0148*/ 	.word	0xffffffff


	//   ....[47]....
        /*014c*/ 	.word	0xffffffff


	//   ....[48]....
        /*0150*/ 	.word	0xffffffff


	//   ....[49]....
        /*0154*/ 	.word	0xffffffff


	//   ....[50]....
        /*0158*/ 	.word	0xffffffff


	//   ....[51]....
        /*015c*/ 	.word	0xffffffff


	//   ....[52]....
        /*0160*/ 	.word	0xffffffff


	//   ....[53]....
        /*0164*/ 	.word	0xffffffff


	//   ....[54]....
        /*0168*/ 	.word	0xffffffff


	//   ....[55]....
        /*016c*/ 	.word	0xffffffff


	//   ....[56]....
        /*0170*/ 	.word	0xffffffff


	//   ....[57]....
        /*0174*/ 	.word	0xffffffff


	//   ....[58]....
        /*0178*/ 	.word	0xffffffff


	//   ....[59]....
        /*017c*/ 	.word	0xffffffff


	//   ....[60]....
        /*0180*/ 	.word	0xffffffff


	//   ....[61]....
        /*0184*/ 	.word	0x0500000f


	//   ....[62]....
        /*0188*/ 	.word	0x0500000f


	//   ....[63]....
        /*018c*/ 	.word	0x0500000f


	//   ....[64]....
        /*0190*/ 	.word	0x0500000f


	//   ....[65]....
        /*0194*/ 	.word	0x0500000f


	//   ....[66]....
        /*0198*/ 	.word	0x0500000f


	//   ....[67]....
        /*019c*/ 	.word	0x0500000f


	//   ....[68]....
        /*01a0*/ 	.word	0x0500000f


	//   ....[69]....
        /*01a4*/ 	.word	0x0500000f


	//   ....[70]....
        /*01a8*/ 	.word	0x0500000f


	//   ....[71]....
        /*01ac*/ 	.word	0x0500000f


	//   ....[72]....
        /*01b0*/ 	.word	0x0500000f


	//   ....[73]....
        /*01b4*/ 	.word	0x0500000f


	//   ....[74]....
        /*01b8*/ 	.word	0x0500000f


	//   ....[75]....
        /*01bc*/ 	.word	0x0500000f


	//   ....[76]....
        /*01c0*/ 	.word	0x0500000f


	//   ....[77]....
        /*01c4*/ 	.word	0x0500000f


	//   ....[78]....
        /*01c8*/ 	.word	0x0500000f


	//----- nvinfo : EIATTR_COOP_GROUP_INSTR_OFFSETS
	.align		4
.L_175:
        /*01cc*/ 	.byte	0x04, 0x28
        /*01ce*/ 	.short	(.L_177 - .L_176)


	//   ....[0]....
.L_176:
        /*01d0*/ 	.word	0x00000060


	//   ....[1]....
        /*01d4*/ 	.word	0x00000140


	//   ....[2]....
        /*01d8*/ 	.word	0x00000190


	//   ....[3]....
        /*01dc*/ 	.word	0x000003c0


	//   ....[4]....
        /*01e0*/ 	.word	0x00000520


	//   ....[5]....
        /*01e4*/ 	.word	0x00000640


	//   ....[6]....
        /*01e8*/ 	.word	0x000007a0


	//   ....[7]....
        /*01ec*/ 	.word	0x000016b0


	//   ....[8]....
        /*01f0*/ 	.word	0x00002320


	//   ....[9]....
        /*01f4*/ 	.word	0x00002c60


	//   ....[10]....
        /*01f8*/ 	.word	0x000032d0


	//   ....[11]....
        /*01fc*/ 	.word	0x00003400


	//   ....[12]....
        /*0200*/ 	.word	0x000039d0


	//   ....[13]....
        /*0204*/ 	.word	0x00003a60


	//   ....[14]....
        /*0208*/ 	.word	0x000056d0


	//   ....[15]....
        /*020c*/ 	.word	0x00005900


	//   ....[16]....
        /*0210*/ 	.word	0x00006690


	//   ....[17]....
        /*0214*/ 	.word	0x000067a0


	//   ....[18]....
        /*0218*/ 	.word	0x00006d70


	//   ....[19]....
        /*021c*/ 	.word	0x00006de0


	//   ....[20]....
        /*0220*/ 	.word	0x00008910


	//   ....[21]....
        /*0224*/ 	.word	0x00008930


	//   ....[22]....
        /*0228*/ 	.word	0x00008f20


	//   ....[23]....
        /*022c*/ 	.word	0x00008fa0


	//   ....[24]....
        /*0230*/ 	.word	0x0000a730


	//   ....[25]....
        /*0234*/ 	.word	0x0000a960


	//   ....[26]....
        /*0238*/ 	.word	0x0000b700


	//   ....[27]....
        /*023c*/ 	.word	0x0000b820


	//   ....[28]....
        /*0240*/ 	.word	0x0000be70


	//   ....[29]....
        /*0244*/ 	.word	0x0000bee0


	//   ....[30]....
        /*0248*/ 	.word	0x0000ceb0


	//   ....[31]....
        /*024c*/ 	.word	0x0000cee0


	//   ....[32]....
        /*0250*/ 	.word	0x0000cfd0


	//   ....[33]....
        /*0254*/ 	.word	0x0000cfe0


	//   ....[34]....
        /*0258*/ 	.word	0x0000e070


	//   ....[35]....
        /*025c*/ 	.word	0x0000e0b0


	//   ....[36]....
        /*0260*/ 	.word	0x0000e0f0


	//   ....[37]....
        /*0264*/ 	.word	0x0000e130


	//   ....[38]....
        /*0268*/ 	.word	0x0000e170


	//   ....[39]....
        /*026c*/ 	.word	0x0000e190


	//   ....[40]....
        /*0270*/ 	.word	0x0000eb10


	//   ....[41]....
        /*0274*/ 	.word	0x0000eb20


	//   ....[42]....
        /*0278*/ 	.word	0x0000f890


	//   ....[43]....
        /*027c*/ 	.word	0x00010780


	//   ....[44]....
        /*0280*/ 	.word	0x00011140


	//   ....[45]....
        /*0284*/ 	.word	0x00011180


	//   ....[46]....
        /*0288*/ 	.word	0x000111b0


	//   ....[47]....
        /*028c*/ 	.word	0x00011200


	//   ....[48]....
        /*0290*/ 	.word	0x00011290


	//   ....[49]....
        /*0294*/ 	.word	0x000112b0


	//   ....[50]....
        /*0298*/ 	.word	0x00011340


	//   ....[51]....
        /*029c*/ 	.word	0x00011370


	//   ....[52]....
        /*02a0*/ 	.word	0x000113f0


	//   ....[53]....
        /*02a4*/ 	.word	0x00011420


	//   ....[54]....
        /*02a8*/ 	.word	0x000114a0


	//   ....[55]....
        /*02ac*/ 	.word	0x000114d0


	//   ....[56]....
        /*02b0*/ 	.word	0x00011550


	//   ....[57]....
        /*02b4*/ 	.word	0x00011580


	//   ....[58]....
        /*02b8*/ 	.word	0x000115f0


	//   ....[59]....
        /*02bc*/ 	.word	0x00011620


	//   ....[60]....
        /*02c0*/ 	.word	0x00013c20


	//   ....[61]....
        /*02c4*/ 	.word	0x00014260


	//   ....[62]....
        /*02c8*/ 	.word	0x000143d0


	//   ....[63]....
        /*02cc*/ 	.word	0x00014430


	//   ....[64]....
        /*02d0*/ 	.word	0x00014570


	//   ....[65]....
        /*02d4*/ 	.word	0x000145e0


	//   ....[66]....
        /*02d8*/ 	.word	0x000146e0


	//   ....[67]....
        /*02dc*/ 	.word	0x00014750


	//   ....[68]....
        /*02e0*/ 	.word	0x00014850


	//   ....[69]....
        /*02e4*/ 	.word	0x000148c0


	//   ....[70]....
        /*02e8*/ 	.word	0x000149c0


	//   ....[71]....
        /*02ec*/ 	.word	0x00014a30


	//   ....[72]....
        /*02f0*/ 	.word	0x00014b30


	//   ....[73]....
        /*02f4*/ 	.word	0x00014ba0


	//   ....[74]....
        /*02f8*/ 	.word	0x00014ca0


	//   ....[75]....
        /*02fc*/ 	.word	0x00014d00


	//   ....[76]....
        /*0300*/ 	.word	0x00014df0


	//   ....[77]....
        /*0304*/ 	.word	0x00014e40


	//   ....[78]....
        /*0308*/ 	.word	0x00015240


	//----- nvinfo : EIATTR_REG_RECONFIG
	.align		4
.L_177:
        /*030c*/ 	.byte	0x01, 0x54
	.zero		2


	//----- nvinfo : EIATTR_SYSCALL_OFFSETS
	.align		4
        /*0310*/ 	.byte	0x04, 0x46
        /*0312*/ 	.short	(.L_179 - .L_178)


	//   ....[0]....
.L_178:
        /*0314*/ 	.word	0x00001870


	//   ....[1]....
        /*0318*/ 	.word	0x000103f0


	//   ....[2]....
        /*031c*/ 	.word	0x00010530


	//   ....[3]....
        /*0320*/ 	.word	0x00010620


	//   ....[4]....
        /*0324*/ 	.word	0x00010d90


	//----- nvinfo : EIATTR_MBARRIER_INSTR_OFFSETS
	.align		4
.L_179:
        /*0328*/ 	.byte	0x04, 0x39
        /*032a*/ 	.short	(.L_181 - .L_180)


	//   ....[0]....
.L_180:
        /*032c*/ 	.word	0x00000270
        /*0330*/ 	.word	0x000000ff
        /*0334*/ 	.word	0x00030800
        /*0338*/ 	.short	0x0100
        /*033a*/ 	.byte	0x08
	.zero		1


	//   ....[1]....
        /*033c*/ 	.word	0x00000280
        /*0340*/ 	.word	0x000000ff
        /*0344*/ 	.word	0x00030820
        /*0348*/ 	.short	0x0100
        /*034a*/ 	.byte	0x08
	.zero		1


	//   ....[2]....
        /*034c*/ 	.word	0x00000370
        /*0350*/ 	.word	0x000000ff
        /*0354*/ 	.word	0x00030830
        /*0358*/ 	.short	0x0100
        /*035a*/ 	.byte	0x08
	.zero		1


	//   ....[3]....
        /*035c*/ 	.word	0x00000380
        /*0360*/ 	.word	0x000000ff
        /*0364*/ 	.word	0x00030840
        /*0368*/ 	.short	0x0100
        /*036a*/ 	.byte	0x08
	.zero		1


	//   ....[4]....
        /*036c*/ 	.word	0x00000390
        /*0370*/ 	.word	0x000000ff
        /*0374*/ 	.word	0x00030838
        /*0378*/ 	.short	0x0100
        /*037a*/ 	.byte	0x08
	.zero		1


	//   ....[5]....
        /*037c*/ 	.word	0x000003a0
        /*0380*/ 	.word	0x000000ff
        /*0384*/ 	.word	0x00030848
        /*0388*/ 	.short	0x0100
        /*038a*/ 	.byte	0x08
	.zero		1


	//   ....[6]....
        /*038c*/ 	.word	0x000004d0
        /*0390*/ 	.word	0x000000ff
        /*0394*/ 	.word	0x00030850
        /*0398*/ 	.short	0x0100
        /*039a*/ 	.byte	0x08
	.zero		1


	//   ....[7]....
        /*039c*/ 	.word	0x000004e0
        /*03a0*/ 	.word	0x000000ff
        /*03a4*/ 	.word	0x00030860
        /*03a8*/ 	.short	0x0100
        /*03aa*/ 	.byte	0x08
	.zero		1


	//   ....[8]....
        /*03ac*/ 	.word	0x000004f0
        /*03b0*/ 	.word	0x000000ff
        /*03b4*/ 	.word	0x00030858
        /*03b8*/ 	.short	0x0100
        /*03ba*/ 	.byte	0x08
	.zero		1


	//   ....[9]....
        /*03bc*/ 	.word	0x00000500
        /*03c0*/ 	.word	0x000000ff
        /*03c4*/ 	.word	0x00030868
        /*03c8*/ 	.short	0x0100
        /*03ca*/ 	.byte	0x08
	.zero		1


	//   ....[10]....
        /*03cc*/ 	.word	0x000005f0
        /*03d0*/ 	.word	0x000000ff
        /*03d4*/ 	.word	0x00030870
        /*03d8*/ 	.short	0x0100
        /*03da*/ 	.byte	0x06
	.zero		1


	//   ....[11]....
        /*03dc*/ 	.word	0x00000600
        /*03e0*/ 	.word	0x000000ff
        /*03e4*/ 	.word	0x00030880
        /*03e8*/ 	.short	0x0100
        /*03ea*/ 	.byte	0x06
	.zero		1


	//   ....[12]....
        /*03ec*/ 	.word	0x00000610
        /*03f0*/ 	.word	0x000000ff
        /*03f4*/ 	.word	0x00030878
        /*03f8*/ 	.short	0x0100
        /*03fa*/ 	.byte	0x06
	.zero		1


	//   ....[13]....
        /*03fc*/ 	.word	0x00000620
        /*0400*/ 	.word	0x000000ff
        /*0404*/ 	.word	0x00030888
        /*0408*/ 	.short	0x0100
        /*040a*/ 	.byte	0x06
	.zero		1


	//   ....[14]....
        /*040c*/ 	.word	0x00000750
        /*0410*/ 	.word	0x000000ff
        /*0414*/ 	.word	0x00030890
        /*0418*/ 	.short	0x0100
        /*041a*/ 	.byte	0x08
	.zero		1


	//   ....[15]....
        /*041c*/ 	.word	0x00000760
        /*0420*/ 	.word	0x000000ff
        /*0424*/ 	.word	0x000308a0
        /*0428*/ 	.short	0x0100
        /*042a*/ 	.byte	0x08
	.zero		1


	//   ....[16]....
        /*042c*/ 	.word	0x00000770
        /*0430*/ 	.word	0x000000ff
        /*0434*/ 	.word	0x00030898
        /*0438*/ 	.short	0x0100
        /*043a*/ 	.byte	0x08
	.zero		1


	//   ....[17]....
        /*043c*/ 	.word	0x00000780
        /*0440*/ 	.word	0x000000ff
        /*0444*/ 	.word	0x000308a8
        /*0448*/ 	.short	0x0100
        /*044a*/ 	.byte	0x08
	.zero		1


	//   ....[18]....
        /*044c*/ 	.word	0x000008b0
        /*0450*/ 	.word	0x000000ff
        /*0454*/ 	.word	0x000308b0
        /*0458*/ 	.short	0x0100
        /*045a*/ 	.byte	0x08
	.zero		1


	//   ....[19]....
        /*045c*/ 	.word	0x000008c0
        /*0460*/ 	.word	0x000000ff
        /*0464*/ 	.word	0x000308c0
        /*0468*/ 	.short	0x0100
        /*046a*/ 	.byte	0x08
	.zero		1


	//   ....[20]....
        /*046c*/ 	.word	0x000008d0
        /*0470*/ 	.word	0x000000ff
        /*0474*/ 	.word	0x000308b8
        /*0478*/ 	.short	0x0100
        /*047a*/ 	.byte	0x08
	.zero		1


	//   ....[21]....
        /*047c*/ 	.word	0x000008e0
        /*0480*/ 	.word	0x000000ff
        /*0484*/ 	.word	0x000308c8
        /*0488*/ 	.short	0x0100
        /*048a*/ 	.byte	0x08
	.zero		1


	//   ....[22]....
        /*048c*/ 	.word	0x00001890
        /*0490*/ 	.word	0x000000ff
        /*0494*/ 	.word	0x00030800
        /*0498*/ 	.short	0x010a
        /*049a*/ 	.byte	0x39
	.zero		1


	//   ....[23]....
        /*049c*/ 	.word	0x00001920
        /*04a0*/ 	.word	0x000000ff
        /*04a4*/ 	.word	0x00030830
        /*04a8*/ 	.short	0x010a
        /*04aa*/ 	.byte	0x39
	.zero		1


	//   ....[24]....
        /*04ac*/ 	.word	0x000019b0
        /*04b0*/ 	.word	0x000000ff
        /*04b4*/ 	.word	0x00030830
        /*04b8*/ 	.short	0x010a
        /*04ba*/ 	.byte	0x39
	.zero		1


	//   ....[25]....
        /*04bc*/ 	.word	0x00002380
        /*04c0*/ 	.word	0x00000000
        /*04c4*/ 	.word	0x00000000
        /*04c8*/ 	.short	0x0101
        /*04ca*/ 	.byte	0x3f
	.zero		1


	//   ....[26]....
        /*04cc*/ 	.word	0x000048a0
        /*04d0*/ 	.word	0x000000ff
        /*04d4*/ 	.word	0x00030830
        /*04d8*/ 	.short	0x010a
        /*04da*/ 	.byte	0x3d
	.zero		1


	//   ....[27]....
        /*04dc*/ 	.word	0x000048e0
        /*04e0*/ 	.word	0x000000ff
        /*04e4*/ 	.word	0x00030830
        /*04e8*/ 	.short	0x010a
        /*04ea*/ 	.byte	0x3d
	.zero		1


	//   ....[28]....
        /*04ec*/ 	.word	0x00005340
        /*04f0*/ 	.word	0x000000ff
        /*04f4*/ 	.word	0x00030850
        /*04f8*/ 	.short	0x010a
        /*04fa*/ 	.byte	0x0b
	.zero		1


	//   ....[29]....
        /*04fc*/ 	.word	0x00005380
        /*0500*/ 	.word	0x000000ff
        /*0504*/ 	.word	0x00030850
        /*0508*/ 	.short	0x010a
        /*050a*/ 	.byte	0x0b
	.zero		1


	//   ....[30]....
        /*050c*/ 	.word	0x00005700
        /*0510*/ 	.word	0x00000000
        /*0514*/ 	.word	0x00000000
        /*0518*/ 	.short	0x0101
        /*051a*/ 	.byte	0x3f
	.zero		1


	//   ....[31]....
        /*051c*/ 	.word	0x00007200
        /*0520*/ 	.word	0x0000007f
        /*0524*/ 	.word	0x00000000
        /*0528*/ 	.short	0x0101
        /*052a*/ 	.byte	0x3f
	.zero		1


	//   ....[32]....
        /*052c*/ 	.word	0x00007b10
        /*0530*/ 	.word	0x000000ff
        /*0534*/ 	.word	0x00030830
        /*0538*/ 	.short	0x010a
        /*053a*/ 	.byte	0x38
	.zero		1


	//   ....[33]....
        /*053c*/ 	.word	0x00007b50
        /*0540*/ 	.word	0x000000ff
        /*0544*/ 	.word	0x00030830
        /*0548*/ 	.short	0x010a
        /*054a*/ 	.byte	0x38
	.zero		1


	//   ....[34]....
        /*054c*/ 	.word	0x000085b0
        /*0550*/ 	.word	0x000000ff
        /*0554*/ 	.word	0x00030850
        /*0558*/ 	.short	0x010a
        /*055a*/ 	.byte	0x0b
	.zero		1


	//   ....[35]....
        /*055c*/ 	.word	0x000085f0
        /*0560*/ 	.word	0x000000ff
        /*0564*/ 	.word	0x00030850
        /*0568*/ 	.short	0x010a
        /*056a*/ 	.byte	0x0b
	.zero		1


	//   ....[36]....
        /*056c*/ 	.word	0x00009420
        /*0570*/ 	.word	0x00000078
        /*0574*/ 	.word	0x00000000
        /*0578*/ 	.short	0x0101
        /*057a*/ 	.byte	0x3f
	.zero		1


	//   ....[37]....
        /*057c*/ 	.word	0x000094c0
        /*0580*/ 	.word	0x00000078
        /*0584*/ 	.word	0x00000000
        /*0588*/ 	.short	0x0101
        /*058a*/ 	.byte	0x3f
	.zero		1


	//   ....[38]....
        /*058c*/ 	.word	0x00009920
        /*0590*/ 	.word	0x000000ff
        /*0594*/ 	.word	0x00030830
        /*0598*/ 	.short	0x010a
        /*059a*/ 	.byte	0x38
	.zero		1


	//   ....[39]....
        /*059c*/ 	.word	0x00009960
        /*05a0*/ 	.word	0x000000ff
        /*05a4*/ 	.word	0x00030830
        /*05a8*/ 	.short	0x010a
        /*05aa*/ 	.byte	0x38
	.zero		1


	//   ....[40]....
        /*05ac*/ 	.word	0x0000a3c0
        /*05b0*/ 	.word	0x000000ff
        /*05b4*/ 	.word	0x00030850
        /*05b8*/ 	.short	0x010a
        /*05ba*/ 	.byte	0x0b
	.zero		1


	//   ....[41]....
        /*05bc*/ 	.word	0x0000a400
        /*05c0*/ 	.word	0x000000ff
        /*05c4*/ 	.word	0x00030850
        /*05c8*/ 	.short	0x010a
        /*05ca*/ 	.byte	0x0b
	.zero		1


	//   ....[42]....
        /*05cc*/ 	.word	0x0000a760
        /*05d0*/ 	.word	0x00000000
        /*05d4*/ 	.word	0x00000000
        /*05d8*/ 	.short	0x0101
        /*05da*/ 	.byte	0x3f
	.zero		1


	//   ....[43]....
        /*05dc*/ 	.word	0x0000c270
        /*05e0*/ 	.word	0x0000007f
        /*05e4*/ 	.word	0x00000000
        /*05e8*/ 	.short	0x0101
        /*05ea*/ 	.byte	0x3f
	.zero		1


	//   ....[44]....
        /*05ec*/ 	.word	0x0000ce20
        /*05f0*/ 	.word	0x000000ff
        /*05f4*/ 	.word	0x00030850
        /*05f8*/ 	.short	0x010a
        /*05fa*/ 	.byte	0x07
	.zero		1


	//   ....[45]....
        /*05fc*/ 	.word	0x0000ce60
        /*0600*/ 	.word	0x000000ff
        /*0604*/ 	.word	0x00030850
        /*0608*/ 	.short	0x010a
        /*060a*/ 	.byte	0x07
	.zero		1


	//   ....[46]....
        /*060c*/ 	.word	0x0000d2c0
        /*0610*/ 	.word	0x0000000c
        /*0614*/ 	.word	0x00000000
        /*0618*/ 	.short	0x0101
        /*061a*/ 	.byte	0x3f
	.zero		1


	//   ....[47]....
        /*061c*/ 	.word	0x0000e1a0
        /*0620*/ 	.word	0x000000ff
        /*0624*/ 	.word	0x00000000
        /*0628*/ 	.short	0x0101
        /*062a*/ 	.byte	0x04
	.zero		1


	//   ....[48]....
        /*062c*/ 	.word	0x000109a0
        /*0630*/ 	.word	0x000000ff
        /*0634*/ 	.word	0x00030840
        /*0638*/ 	.short	0x010a
        /*063a*/ 	.byte	0x26
	.zero		1


	//   ....[49]....
        /*063c*/ 	.word	0x00011760
        /*0640*/ 	.word	0x000000ff
        /*0644*/ 	.word	0x00030800
        /*0648*/ 	.short	0x0107
        /*064a*/ 	.byte	0x26
	.zero		1


	//   ....[50]....
        /*064c*/ 	.word	0x000117d0
        /*0650*/ 	.word	0x000000ff
        /*0654*/ 	.word	0x00030800
        /*0658*/ 	.short	0x0101
        /*065a*/ 	.byte	0x26
	.zero		1


	//   ....[51]....
        /*065c*/ 	.word	0x000117e0
        /*0660*/ 	.word	0x000000ff
        /*0664*/ 	.word	0x00030820
        /*0668*/ 	.short	0x010a
        /*066a*/ 	.byte	0x26
	.zero		1


	//   ....[52]....
        /*066c*/ 	.word	0x00011bf0
        /*0670*/ 	.word	0x000000ff
        /*0674*/ 	.word	0x00030848
        /*0678*/ 	.short	0x010a
        /*067a*/ 	.byte	0x26
	.zero		1


	//   ....[53]....
        /*067c*/ 	.word	0x00011fa0
        /*0680*/ 	.word	0x000000ff
        /*0684*/ 	.word	0x00030860
        /*0688*/ 	.short	0x010a
        /*068a*/ 	.byte	0x26
	.zero		1


	//   ....[54]....
        /*068c*/ 	.word	0x00012570
        /*0690*/ 	.word	0x000000ff
        /*0694*/ 	.word	0x00030840
        /*0698*/ 	.short	0x010a
        /*069a*/ 	.byte	0x26
	.zero		1


	//   ....[55]....
        /*069c*/ 	.word	0x00012930
        /*06a0*/ 	.word	0x000000ff
        /*06a4*/ 	.word	0x00030868
        /*06a8*/ 	.short	0x010a
        /*06aa*/ 	.byte	0x26
	.zero		1


	//   ....[56]....
        /*06ac*/ 	.word	0x00012f50
        /*06b0*/ 	.word	0x000000ff
        /*06b4*/ 	.word	0x00030848
        /*06b8*/ 	.short	0x010a
        /*06ba*/ 	.byte	0x26
	.zero		1


	//   ....[57]....
        /*06bc*/ 	.word	0x000132f0
        /*06c0*/ 	.word	0x000000ff
        /*06c4*/ 	.word	0x00030860
        /*06c8*/ 	.short	0x010a
        /*06ca*/ 	.byte	0x26
	.zero		1


	//   ....[58]....
        /*06cc*/ 	.word	0x00013750
        /*06d0*/ 	.word	0x00000003
        /*06d4*/ 	.word	0x00030860
        /*06d8*/ 	.short	0x010a
        /*06da*/ 	.byte	0x3f
	.zero		1


	//   ....[59]....
        /*06dc*/ 	.word	0x00013bb0
        /*06e0*/ 	.word	0x00000002
        /*06e4*/ 	.word	0x00030820
        /*06e8*/ 	.short	0x010a
        /*06ea*/ 	.byte	0x3f
	.zero		1


	//   ....[60]....
        /*06ec*/ 	.word	0x00013d50
        /*06f0*/ 	.word	0x00000007
        /*06f4*/ 	.word	0x00000000
        /*06f8*/ 	.short	0x010a
        /*06fa*/ 	.byte	0x3f
	.zero		1


	//   ....[61]....
        /*06fc*/ 	.word	0x00013dc0
        /*0700*/ 	.word	0x00000008
        /*0704*/ 	.word	0x00000000
        /*0708*/ 	.short	0x010a
        /*070a*/ 	.byte	0x3f
	.zero		1


	//   ....[62]....
        /*070c*/ 	.word	0x00013e20
        /*0710*/ 	.word	0x00000007
        /*0714*/ 	.word	0x00000000
        /*0718*/ 	.short	0x010a
        /*071a*/ 	.byte	0x3f
	.zero		1


	//   ....[63]....
        /*071c*/ 	.word	0x00013e50
        /*0720*/ 	.word	0x00000006
        /*0724*/ 	.word	0x00000000
        /*0728*/ 	.short	0x010a
        /*072a*/ 	.byte	0x3f
	.zero		1


	//   ....[64]....
        /*072c*/ 	.word	0x00013ec0
        /*0730*/ 	.word	0x00000003
        /*0734*/ 	.word	0x00030800
        /*0738*/ 	.short	0x010a
        /*073a*/ 	.byte	0x3f
	.zero		1


	//   ....[65]....
        /*073c*/ 	.word	0x00013f20
        /*0740*/ 	.word	0x00000003
        /*0744*/ 	.word	0x00030830
        /*0748*/ 	.short	0x010a
        /*074a*/ 	.byte	0x3f
	.zero		1


	//   ....[66]....
        /*074c*/ 	.word	0x00013f80
        /*0750*/ 	.word	0x0000000f
        /*0754*/ 	.word	0x00030830
        /*0758*/ 	.short	0x010a
        /*075a*/ 	.byte	0x3f
	.zero		1


	//   ....[67]....
        /*075c*/ 	.word	0x00013fe0
        /*0760*/ 	.word	0x00000003
        /*0764*/ 	.word	0x00030850
        /*0768*/ 	.short	0x010a
        /*076a*/ 	.byte	0x3f
	.zero		1


	//   ....[68]....
        /*076c*/ 	.word	0x00014040
        /*0770*/ 	.word	0x00000005
        /*0774*/ 	.word	0x00030830
        /*0778*/ 	.short	0x010a
        /*077a*/ 	.byte	0x3f
	.zero		1


	//   ....[69]....
        /*077c*/ 	.word	0x000140a0
        /*0780*/ 	.word	0x00000003
        /*0784*/ 	.word	0x00030850
        /*0788*/ 	.short	0x010a
        /*078a*/ 	.byte	0x3f
	.zero		1


	//   ....[70]....
        /*078c*/ 	.word	0x00014100
        /*0790*/ 	.word	0x00000005
        /*0794*/ 	.word	0x00030830
        /*0798*/ 	.short	0x010a
        /*079a*/ 	.byte	0x3f
	.zero		1


	//   ....[71]....
        /*079c*/ 	.word	0x00014160
        /*07a0*/ 	.word	0x00000003
        /*07a4*/ 	.word	0x00030850
        /*07a8*/ 	.short	0x010a
        /*07aa*/ 	.byte	0x3f
	.zero		1


	//   ....[72]....
        /*07ac*/ 	.word	0x000141c0
        /*07b0*/ 	.word	0x00000003
        /*07b4*/ 	.word	0x00030850
        /*07b8*/ 	.short	0x010a
        /*07ba*/ 	.byte	0x3f
	.zero		1


	//   ....[73]....
        /*07bc*/ 	.word	0x00014320
        /*07c0*/ 	.word	0x00000003
        /*07c4*/ 	.word	0x00030840
        /*07c8*/ 	.short	0x010a
        /*07ca*/ 	.byte	0x3f
	.zero		1


	//   ....[74]....
        /*07cc*/ 	.word	0x00014e80
        /*07d0*/ 	.word	0x00000003
        /*07d4*/ 	.word	0x00030820
        /*07d8*/ 	.short	0x010a
        /*07da*/ 	.byte	0x3f
	.zero		1


	//   ....[75]....
        /*07dc*/ 	.word	0x00014ee0
        /*07e0*/ 	.word	0x00000003
        /*07e4*/ 	.word	0x00030848
        /*07e8*/ 	.short	0x010a
        /*07ea*/ 	.byte	0x3f
	.zero		1


	//   ....[76]....
        /*07ec*/ 	.word	0x00014f40
        /*07f0*/ 	.word	0x00000003
        /*07f4*/ 	.word	0x00030860
        /*07f8*/ 	.short	0x010a
        /*07fa*/ 	.byte	0x3f
	.zero		1


	//   ....[77]....
        /*07fc*/ 	.word	0x00014fa0
        /*0800*/ 	.word	0x00000003
        /*0804*/ 	.word	0x00030840
        /*0808*/ 	.short	0x010a
        /*080a*/ 	.byte	0x3f
	.zero		1


	//   ....[78]....
        /*080c*/ 	.word	0x00015000
        /*0810*/ 	.word	0x00000003
        /*0814*/ 	.word	0x00030868
        /*0818*/ 	.short	0x010a
        /*081a*/ 	.byte	0x3f
	.zero		1


	//   ....[79]....
        /*081c*/ 	.word	0x00015060
        /*0820*/ 	.word	0x00000003
        /*0824*/ 	.word	0x00030848
        /*0828*/ 	.short	0x010a
        /*082a*/ 	.byte	0x3f
	.zero		1


	//   ....[80]....
        /*082c*/ 	.word	0x000150c0
        /*0830*/ 	.word	0x00000003
        /*0834*/ 	.word	0x00030860
        /*0838*/ 	.short	0x010a
        /*083a*/ 	.byte	0x3f
	.zero		1


	//   ....[81]....
        /*083c*/ 	.word	0x00015110
        /*0840*/ 	.word	0x00000003
        /*0844*/ 	.word	0x00030860
        /*0848*/ 	.short	0x010a
        /*084a*/ 	.byte	0x3f
	.zero		1


	//   ....[82]....
        /*084c*/ 	.word	0x00015160
        /*0850*/ 	.word	0x00000002
        /*0854*/ 	.word	0x00030820
        /*0858*/ 	.short	0x010a
        /*085a*/ 	.byte	0x3f
	.zero		1


	//   ....[83]....
        /*085c*/ 	.word	0x00015300
        /*0860*/ 	.word	0x00000007
        /*0864*/ 	.word	0x00000000
        /*0868*/ 	.short	0x010a
        /*086a*/ 	.byte	0x3f
	.zero		1


	//   ....[84]....
        /*086c*/ 	.word	0x00015350
        /*0870*/ 	.word	0x00000008
        /*0874*/ 	.word	0x00000000
        /*0878*/ 	.short	0x010a
        /*087a*/ 	.byte	0x3f
	.zero		1


	//   ....[85]....
        /*087c*/ 	.word	0x000153a0
        /*0880*/ 	.word	0x00000007
        /*0884*/ 	.word	0x00000000
        /*0888*/ 	.short	0x010a
        /*088a*/ 	.byte	0x3f
	.zero		1


	//----- nvinfo : EIATTR_NUM_MBARRIERS
	.align		4
.L_181:
        /*088c*/ 	.byte	0x03, 0x38
        /*088e*/ 	.short	0x0016


	//----- nvinfo : EIATTR_EXIT_INSTR_OFFSETS
	.align		4
        /*0890*/ 	.byte	0x04, 0x1c
        /*0892*/ 	.short	(.L_183 - .L_182)


	//   ....[0]....
.L_182:
        /*0894*/ 	.word	0x00013ea0


	//----- nvinfo : EIATTR_MAX_THREADS
	.align		4
.L_183:
        /*0898*/ 	.byte	0x04, 0x05
        /*089a*/ 	.short	(.L_185 - .L_184)
.L_184:
        /*089c*/ 	.word	0x00000180
        /*08a0*/ 	.word	0x00000001
        /*08a4*/ 	.word	0x00000001


	//----- nvinfo : EIATTR_CRS_STACK_SIZE
	.align		4
.L_185:
        /*08a8*/ 	.byte	0x04, 0x1e
        /*08aa*/ 	.short	(.L_187 - .L_186)
.L_186:
        /*08ac*/ 	.word	0x00000000


	//----- nvinfo : EIATTR_CBANK_PARAM_SIZE
	.align		4
.L_187:
        /*08b0*/ 	.byte	0x03, 0x19
        /*08b2*/ 	.short	0x0a70


	//----- nvinfo : EIATTR_PARAM_CBANK
	.align		4
        /*08b4*/ 	.byte	0x04, 0x0a
        /*08b6*/ 	.short	(.L_189 - .L_188)
	.align		4
.L_188:
        /*08b8*/ 	.word	index@(.nv.constant0._ZN7cutlass13device_kernelIN5flash11enable_sm90INS1_16FlashAttnFwdSm90INS1_25CollectiveMainloopFwdSm90ILi2EN4cute5tupleIJNS5_1CILi1EEES8_S8_EEENS6_IJNS7_ILi128EEENS7_ILi96EEENS7_ILi192EEEEEELi192ENS_10bfloat16_tEfNS_4arch4Sm90ELb0ELb1ELb0ELb0ELb0ELb0ELb0ELb1ELb1ELb1ELb1ELb0EEENS1_21CollectiveEpilogueFwdINS6_IJSA_SC_SB_EEES9_SE_SG_Li256ELb0ELb1ELb1ELb0EEENS1_19SingleTileSchedulerILb0ELb1ELb1ELi128EEEEEEEEEvNT_6ParamsE)
        /*08bc*/ 	.short	0x0210
        /*08be*/ 	.short	0x0a70


	//----- nvinfo : EIATTR_SW_WAR
	.align		4
.L_189:
        /*08c0*/ 	.byte	0x04, 0x36
        /*08c2*/ 	.short	(.L_191 - .L_190)
.L_190:
        /*08c4*/ 	.word	0x00000008
.L_191:


//--------------------- .nv.info._ZN7cutlass13device_kernelIN5flash11enable_sm90INS1_16FlashAttnFwdSm90INS1_25CollectiveMainloopFwdSm90ILi2EN4cute5tupleIJNS5_1CILi1EEES8_S8_EEENS6_IJNS7_ILi128EEENS7_ILi96EEENS7_ILi192EEEEEELi192ENS_10bfloat16_tEfNS_4arch4Sm90ELb0ELb1ELb0ELb1ELb0ELb0ELb0ELb1ELb1ELb1ELb1ELb0EEENS1_21CollectiveEpilogueFwdINS6_IJSA_SC_SB_EEES9_SE_SG_Li256ELb1ELb1ELb1ELb0EEENS1_36VarlenDynamicPersistentTileSchedulerILi128ELi96ELi256ELi128ELb1ELb1ELb1ELb1ELb0ELb1EEEEEEEEEvNT_6ParamsE --------------------------
	.section	.nv.info._ZN7cutlass13device_kernelIN5flash11enable_sm90INS1_16FlashAttnFwdSm90INS1_25CollectiveMainloopFwdSm90ILi2EN4cute5tupleIJNS5_1CILi1EEES8_S8_EEENS6_IJNS7_ILi128EEENS7_ILi96EEENS7_ILi192EEEEEELi192ENS_10bfloat16_tEfNS_4arch4Sm90ELb0ELb1ELb0ELb1ELb0ELb0ELb0ELb1ELb1ELb1ELb1ELb0EEENS1_21CollectiveEpilogueFwdINS6_IJSA_SC_SB_EEES9_SE_SG_Li256ELb1ELb1ELb1ELb0EEENS1_36VarlenDynamicPersistentTileSchedulerILi128ELi96ELi256ELi128ELb1ELb1ELb1ELb1ELb0ELb1EEEEEEEEEvNT_6ParamsE,"",@"SHT_CUDA_INFO"
	.sectionflags	@""
	.align	4


	//----- nvinfo : EIATTR_CUDA_API_VERSION
	.align		4
        /*0000*/ 	.byte	0x04, 0x37
        /*0002*/ 	.short	(.L_193 - .L_192)
.L_192:
        /*0004*/ 	.word	0x00000082


	//----- nvinfo : EIATTR_KPARAM_INFO
	.align		4
.L_193:
        /*0008*/ 	.byte	0x04, 0x17
        /*000a*/ 	.short	(.L_195 - .L_194)
.L_194:
        /*000c*/ 	.word	0x00000000
        /*0010*/ 	.short	0x0000
        /*0012*/ 	.short	0x0070
        /*0014*/ 	.byte	0x00, 0xf0, 0x01, 0x2a


	//----- nvinfo : EIATTR_SPARSE_MMA_MASK
	.align		4
.L_195:
        /*0018*/ 	.byte	0x03, 0x50
        /*001a*/ 	.short	0x0000


	//----- nvinfo : EIATTR_MAXREG_COUNT
	.align		4
        /*001c*/ 	.byte	0x03, 0x1b
        /*001e*/ 	.short	0x00a8


	//----- nvinfo : EIATTR_NUM_BARRIERS
	.align		4
        /*0020*/ 	.byte	0x02, 0x4c
        /*0022*/ 	.byte	0x09
	.zero		1


	//----- nvinfo : EIATTR_EXTERNS
	.align		4
        /*0024*/ 	.byte	0x04, 0x0f
        /*0026*/ 	.short	(.L_197 - .L_196)


	//   ....[0]....
	.align		4
.L_196:
        /*0028*/ 	.word	index@(__assertfail)


	//----- nvinfo : EIATTR_ANNOTATIONS
	.align		4
.L_197:
        /*002c*/ 	.byte	0x04, 0x55
        /*002e*/ 	.short	(.L_199 - .L_198)


	//   ....[0]....
.L_198:
        /* <DEDUP_REMOVED lines=78> */
        /*0504*/ 	.byte	0xc0, 0xb7, 0x01, 0x00, 0x01, 0x00, 0x00, 0x00, 0xd0, 0xb8, 0x01, 0x00


	//----- nvinfo : EIATTR_MERCURY_ISA_VERSION
	.align		4
.L_199:
        /*0510*/ 	.byte	0x03, 0x5f
        /*0512*/ 	.short	0x0101


	//----- nvinfo : EIATTR_UNUSED_LOAD_BYTE_OFFSET
	.align		4
        /*0514*/ 	.byte	0x04, 0x44
        /*0516*/ 	.short	(.L_201 - .L_200)


	//   ....[0]....
.L_200:
        /*0518*/ 	.word	0x00000a10
        /*051c*/ 	.word	0x0000fff0


	//   ....[1]....
        /*0520*/ 	.word	0x0000e400
        /*0524*/ 	.word	0x0000fff0


	//----- nvinfo : EIATTR_INT_WARP_WIDE_INSTR_OFFSETS
	.align		4
.L_201:
        /*0528*/ 	.byte	0x04, 0x31
        /*052a*/ 	.short	(.L_203 - .L_202)


	//   ....[0]....
.L_202:
        /*052c*/ 	.word	0x00000130


	//   ....[1]....
        /*0530*/ 	.word	0x00000170


	//   ....[2]....
        /*0534*/ 	.word	0x000001e0


	//   ....[3]....
        /*0538*/ 	.word	0x00013fc0


	//   ....[4]....
        /*053c*/ 	.word	0x00014060


	//   ....[5]....
        /*0540*/ 	.word	0x00017ed0


	//   ....[6]....
        /*0544*/ 	.word	0x00017f40


	//----- nvinfo : EIATTR_COOP_GROUP_MASK_REGIDS
	.align		4
.L_203:
        /*0548*/ 	.byte	0x04, 0x29
        /*054a*/ 	.short	(.L_205 - .L_204)


	//   ....[0]....
.L_204:
        /*054c*/ 	.word	0xffffffff


	//   ....[1]....
        /*0550*/ 	.word	0xffffffff


	//   ....[2]....
        /*0554*/ 	.word	0xffffffff


	//   ....[3]....
        /*0558*/ 	.word	0xffffffff


	//   ....[4]....
        /*055c*/ 	.word	0xffffffff


	//   ....[5]....
        /*0560*/ 	.word	0xffffffff


	//   ....[6]....
        /*0564*/ 	.word	0xffffffff


	//   ....[7]....
        /*0568*/ 	.word	0xffffffff


	//   ....[8]....
        /*056c*/ 	.word	0xffffffff


	//   ....[9]....
        /*0570*/ 	.word	0xffffffff


	//   ....[10]....
        /*0574*/ 	.word	0xffffffff


	//   ....[11]....
        /*0578*/ 	.word	0xffffffff


	//   ....[12]....
        /*057c*/ 	.word	0xffffffff


	//   ....[13]....
        /*0580*/ 	.word	0xffffffff


	//   ....[14]....
        /*0584*/ 	.word	0xffffffff


	//   ....[15]....
        /*0588*/ 	.word	0xffffffff


	//   ....[16]....
        /*058c*/ 	.word	0xffffffff


	//   ....[17]....
        /*0590*/ 	.word	0xffffffff


	//   ....[18]....
        /*0594*/ 	.word	0xffffffff


	//   ....[19]....
        /*0598*/ 	.word	0xffffffff


	//   ....[20]....
        /*059c*/ 	.word	0xffffffff


	//   ....[21]....
        /*05a0*/ 	.word	0xffffffff


	//   ....[22]....
        /*05a4*/ 	.word	0xffffffff


	//   ....[23]....
        /*05a8*/ 	.word	0xffffffff


	//   ....[24]....
        /*05ac*/ 	.word	0xffffffff


	//   ....[25]....
        /*05b0*/ 	.word	0xffffffff


	//   ....[26]....
        /*05b4*/ 	.word	0xffffffff


	//   ....[27]....
        /*05b8*/ 	.word	0xffffffff


	//   ....[28]....
        /*05bc*/ 	.word	0xffffffff


	//   ....[29]....
        /*05c0*/ 	.word	0xffffffff


	//   ....[30]....
        /*05c4*/ 	.word	0xffffffff


	//   ....[31]....
        /*05c8*/ 	.word	0xffffffff


	//   ....[32]....
        /*05cc*/ 	.word	0xffffffff


	//   ....[33]....
        /*05d0*/ 	.word	0xffffffff


	//   ....[34]....
        /*05d4*/ 	.word	0xffffffff


	//   ....[35]....
        /*05d8*/ 	.word	0xffffffff


	//   ....[36]....
        /*05dc*/ 	.word	0xffffffff


	//   ....[37]....
        /*05e0*/ 	.word	0xffffffff


	//   ....[38]....
        /*05e4*/ 	.word	0xffffffff


	//   ....[39]....
        /*05e8*/ 	.word	0xffffffff


	//   ....[40]....
        /*05ec*/ 	.word	0xffffffff


	//   ....[41]....
        /*05f0*/ 	.word	0xffffffff


	//   ....[42]....
        /*05f4*/ 	.word	0xffffffff


	//   ....[43]....
        /*05f8*/ 	.word	0xffffffff


	//   ....[44]....
        /*05fc*/ 	.word	0xffffffff


	//   ....[45]....
        /*0600*/ 	.word	0xffffffff


	//   ....[46]....
        /*0604*/ 	.word	0xffffffff


	//   ....[47]....
        /*0608*/ 	.word	0xffffffff


	//   ....[48]....
        /*060c*/ 	.word	0xffffffff


	//   ....[49]....
        /*0610*/ 	.word	0xffffffff


	//   ....[50]....
        /*0614*/ 	.word	0xffffffff


	//   ....[51]....
        /*0618*/ 	.word	0xffffffff


	//   ....[52]....
        /*061c*/ 	.word	0xffffffff


	//   ....[53]....
        /*0620*/ 	.word	0xffffffff


	//   ....[54]....
        /*0624*/ 	.word	0xffffffff


	//   ....[55]....
        /*0628*/ 	.word	0xffffffff


	//   ....[56]....
        /*062c*/ 	.word	0xffffffff


	//   ....[57]....
        /*0630*/ 	.word	0xffffffff


	//   ....[58]....
        /*0634*/ 	.word	0xffffffff


	//   ....[59]....
        /*0638*/ 	.word	0xffffffff


	//   ....[60]....
        /*063c*/ 	.word	0xffffffff


	//   ....[61]....
        /*0640*/ 	.word	0xffffffff


	//   ....[62]....
        /*0644*/ 	.word	0xffffffff


	//   ....[63]....
        /*0648*/ 	.word	0xffffffff


	//   ....[64]....
        /*064c*/ 	.word	0xffffffff


	//   ....[65]....
        /*0650*/ 	.word	0xffffffff


	//   ....[66]....
        /*0654*/ 	.word	0xffffffff


	//   ....[67]....
        /*0658*/ 	.word	0xffffffff


	//   ....[68]....
        /*065c*/ 	.word	0xffffffff


	//   ....[69]....
        /*0660*/ 	.word	0xffffffff


	//   ....[70]....
        /*0664*/ 	.word	0xffffffff


	//   ....[71]....
        /*0668*/ 	.word	0xffffffff


	//   ....[72]....
        /*066c*/ 	.word	0xffffffff


	//   ....[73]....
        /*0670*/ 	.word	0xffffffff


	//   ....[74]....
        /*0674*/ 	.word	0xffffffff


	//   ....[75]....
        /*0678*/ 	.word	0xffffffff


	//   ....[76]....
        /*067c*/ 	.word	0xffffffff


	//   ....[77]....
        /*0680*/ 	.word	0xffffffff


	//   ....[78]....
        /*0684*/ 	.word	0xffffffff


	//   ....[79]....
        /*0688*/ 	.word	0xffffffff


	//   ....[80]....
        /*068c*/ 	.word	0xffffffff


	//   ....[81]....
        /*0690*/ 	.word	0xffffffff


	//   ....[82]....
        /*0694*/ 	.word	0xffffffff


	//   ....[83]....
        /*0698*/ 	.word	0xffffffff


	//   ....[84]....
        /*069c*/ 	.word	0xffffffff


	//   ....[85]....
        /*06a0*/ 	.word	0xffffffff


	//   ....[86]....
        /*06a4*/ 	.word	0xffffffff


	//   ....[87]....
        /*06a8*/ 	.word	0xffffffff


	//   ....[88]....
        /*06ac*/ 	.word	0xffffffff


	//   ....[89]....
        /*06b0*/ 	.word	0xffffffff


	//   ....[90]....
        /*06b4*/ 	.word	0xffffffff


	//   ....[91]....
        /*06b8*/ 	.word	0xffffffff


	//   ....[92]....
        /*06bc*/ 	.word	0xffffffff


	//   ....[93]....
        /*06c0*/ 	.word	0xffffffff


	//   ....[94]....
        /*06c4*/ 	.word	0xffffffff


	//   ....[95]....
        /*06c8*/ 	.word	0xffffffff


	//   ....[96]....
        /*06cc*/ 	.word	0xffffffff


	//   ....[97]....
        /*06d0*/ 	.word	0xffffffff


	//   ....[98]....
        /*06d4*/ 	.word	0xffffffff


	//   ....[99]....
        /*06d8*/ 	.word	0xffffffff


	//   ....[100]....
        /*06dc*/ 	.word	0xffffffff


	//   ....[101]....
        /*06e0*/ 	.word	0xffffffff


	//   ....[102]....
        /*06e4*/ 	.word	0xffffffff


	//   ....[103]....
        /*06e8*/ 	.word	0xffffffff


	//   ....[104]....
        /*06ec*/ 	.word	0xffffffff


	//   ....[105]....
        /*06f0*/ 	.word	0xffffffff


	//   ....[106]....
        /*06f4*/ 	.word	0xffffffff


	//   ....[107]....
        /*06f8*/ 	.word	0xffffffff


	//   ....[108]....
        /*06fc*/ 	.word	0xffffffff


	//   ....[109]....
        /*0700*/ 	.word	0xffffffff


	//   ....[110]....
        /*0704*/ 	.word	0xffffffff


	//   ....[111]....
        /*0708*/ 	.word	0x0500000f


	//   ....[112]....
        /*070c*/ 	.word	0x0500000f


	//   ....[113]....
        /*0710*/ 	.word	0x0500000f


	//   ....[114]....
        /*0714*/ 	.word	0x0500000f


	//   ....[115]....
        /*0718*/ 	.word	0x0500000f


	//   ....[116]....
        /*071c*/ 	.word	0x0500000f


	//   ....[117]....
        /*0720*/ 	.word	0x0500000f


	//   ....[118]....
        /*0724*/ 	.word	0x0500000f


	//   ....[119]....
        /*0728*/ 	.word	0x0500000f


	//   ....[120]....
        /*072c*/ 	.word	0x0500000f


	//   ....[121]....
        /*0730*/ 	.word	0x0500000f


	//   ....[122]....
        /*0734*/ 	.word	0x0500000f


	//   ....[123]....
        /*0738*/ 	.word	0x0500000f


	//   ....[124]....
        /*073c*/ 	.word	0x0500000f


	//   ....[125]....
        /*0740*/ 	.word	0x0500000f


	//   ....[126]....
        /*0744*/ 	.word	0x0500000f


	//   ....[127]....
        /*0748*/ 	.word	0x0500000f


	//   ....[128]....
        /*074c*/ 	.word	0x0500000f


	//   ....[129]....
        /*0750*/ 	.word	0x0500000f


	//   ....[130]....
        /*0754*/ 	.word	0x0500000f


	//   ....[131]....
        /*0758*/ 	.word	0x0500000f


	//   ....[132]....
        /*075c*/ 	.word	0x0500000f


	//   ....[133]....
        /*0760*/ 	.word	0x0500000f


	//   ....[134]....
        /*0764*/ 	.word	0x0500000f


	//   ....[135]....
        /*0768*/ 	.word	0x0500000f


	//   ....[136]....
        /*076c*/ 	.word	0x0500000f


	//   ....[137]....
        /*0770*/ 	.word	0x0500000f


	//   ....[138]....
        /*0774*/ 	.word	0x0500000f


	//   ....[139]....
        /*0778*/ 	.word	0x0500000f


	//   ....[140]....
        /*077c*/ 	.word	0x0500000f


	//   ....[141]....
        /*0780*/ 	.word	0x0500000f


	//   ....[142]....
        /*0784*/ 	.word	0x0500000f


	//   ....[143]....
        /*0788*/ 	.word	0x0500000f


	//   ....[144]....
        /*078c*/ 	.word	0x0500000f


	//   ....[145]....
        /*0790*/ 	.word	0x0500000f


	//   ....[146]....
        /*0794*/ 	.word	0x0500000f


	//----- nvinfo : EIATTR_COOP_GROUP_INSTR_OFFSETS
	.align		4
.L_205:
        /*0798*/ 	.byte	0x04, 0x28
        /*079a*/ 	.short	(.L_207 - .L_206)


	//   ....[0]....
.L_206:
        /*079c*/ 	.word	0x00000060


	//   ....[1]....
        /*07a0*/ 	.word	0x00000140


	//   ....[2]....
        /*07a4*/ 	.word	0x00000190


	//   ....[3]....
        /*07a8*/ 	.word	0x000003c0


	//   ....[4]....
        /*07ac*/ 	.word	0x00000520


	//   ....[5]....
        /*07b0*/ 	.word	0x00000640


	//   ....[6]....
        /*07b4*/ 	.word	0x000007a0


	//   ....[7]....
        /*07b8*/ 	.word	0x00002170


	//   ....[8]....
        /*07bc*/ 	.word	0x00002940


	//   ....[9]....
        /*07c0*/ 	.word	0x00002de0


	//   ....[10]....
        /*07c4*/ 	.word	0x00003b70


	//   ....[11]....
        /*07c8*/ 	.word	0x00003c80


	//   ....[12]....
        /*07cc*/ 	.word	0x00004360


	//   ....[13]....
        /*07d0*/ 	.word	0x00004410


	//   ....[14]....
        /*07d4*/ 	.word	0x00005f10


	//   ....[15]....
        /*07d8*/ 	.word	0x00006970


	//   ....[16]....
        /*07dc*/ 	.word	0x00006ff0


	//   ....[17]....
        /*07e0*/ 	.word	0x00007110


	//   ....[18]....
        /*07e4*/ 	.word	0x00007720


	//   ....[19]....
        /*07e8*/ 	.word	0x00007780


	//   ....[20]....
        /*07ec*/ 	.word	0x00009200


	//   ....[21]....
        /*07f0*/ 	.word	0x00009230


	//   ....[22]....
        /*07f4*/ 	.word	0x000095b0


	//   ....[23]....
        /*07f8*/ 	.word	0x00009610


	//   ....[24]....
        /*07fc*/ 	.word	0x0000b080


	//   ....[25]....
        /*0800*/ 	.word	0x0000baf0


	//   ....[26]....
        /*0804*/ 	.word	0x0000c190


	//   ....[27]....
        /*0808*/ 	.word	0x0000c2b0


	//   ....[28]....
        /*080c*/ 	.word	0x0000c880


	//   ....[29]....
        /*0810*/ 	.word	0x0000c8f0


	//   ....[30]....
        /*0814*/ 	.word	0x0000d930


	//   ....[31]....
        /*0818*/ 	.word	0x0000d970


	//   ....[32]....
        /*081c*/ 	.word	0x0000daa0


	//   ....[33]....
        /*0820*/ 	.word	0x0000dac0


	//   ....[34]....
        /*0824*/ 	.word	0x0000f2d0


	//   ....[35]....
        /*0828*/ 	.word	0x0000f2e0


	//   ....[36]....
        /*082c*/ 	.word	0x0000f2f0


	//   ....[37]....
        /*0830*/ 	.word	0x0000f300


	//   ....[38]....
        /*0834*/ 	.word	0x0000fbc0


	//   ....[39]....
        /*0838*/ 	.word	0x0000fbf0


	//   ....[40]....
        /*083c*/ 	.word	0x0000fd30


	//   ....[41]....
        /*0840*/ 	.word	0x0000fd50


	//   ....[42]....
        /*0844*/ 	.word	0x0000fe60


	//   ....[43]....
        /*0848*/ 	.word	0x0000fe80


	//   ....[44]....
        /*084c*/ 	.word	0x0000ffa0


	//   ....[45]....
        /*0850*/ 	.word	0x0000ffc0


	//   ....[46]....
        /*0854*/ 	.word	0x00010490


	//   ....[47]....
        /*0858*/ 	.word	0x000104a0


	//   ....[48]....
        /*085c*/ 	.word	0x00010af0


	//   ....[49]....
        /*0860*/ 	.word	0x00010b00


	//   ....[50]....
        /*0864*/ 	.word	0x00011bc0


	//   ....[51]....
        /*0868*/ 	.word	0x00011bf0


	//   ....[52]....
        /*086c*/ 	.word	0x00011d10


	//   ....[53]....
        /*0870*/ 	.word	0x00011d30


	//   ....[54]....
        /*0874*/ 	.word	0x00011e40


	//   ....[55]....
        /*0878*/ 	.word	0x00011e60


	//   ....[56]....
        /*087c*/ 	.word	0x00011f80


	//   ....[57]....
        /*0880*/ 	.word	0x00011fa0


	//   ....[58]....
        /*0884*/ 	.word	0x00012150


	//   ....[59]....
        /*0888*/ 	.word	0x00012370


	//   ....[60]....
        /*088c*/ 	.word	0x000123a0


	//   ....[61]....
        /*0890*/ 	.word	0x000123d0


	//   ....[62]....
        /*0894*/ 	.word	0x00012400


	//   ....[63]....
        /*0898*/ 	.word	0x00012430


	//   ....[64]....
        /*089c*/ 	.word	0x00012460


	//   ....[65]....
        /*08a0*/ 	.word	0x00012610


	//   ....[66]....
        /*08a4*/ 	.word	0x00012640


	//   ....[67]....
        /*08a8*/ 	.word	0x00012670


	//   ....[68]....
        /*08ac*/ 	.word	0x000126a0


	//   ....[69]....
        /*08b0*/ 	.word	0x000126d0


	//   ....[70]....
        /*08b4*/ 	.word	0x00012700


	//   ....[71]....
        /*08b8*/ 	.word	0x000127a0


	//   ....[72]....
        /*08bc*/ 	.word	0x000127d0


	//   ....[73]....
        /*08c0*/ 	.word	0x000127e0


	//   ....[74]....
        /*08c4*/ 	.word	0x00012810


	//   ....[75]....
        /*08c8*/ 	.word	0x000145b0


	//   ....[76]....
        /*08cc*/ 	.word	0x000151d0


	//   ....[77]....
        /*08d0*/ 	.word	0x000151f0


	//   ....[78]....
        /*08d4*/ 	.word	0x00015200


	//   ....[79]....
        /*08d8*/ 	.word	0x00015230


	//   ....[80]....
        /*08dc*/ 	.word	0x00015350


	//   ....[81]....
        /*08e0*/ 	.word	0x00015360


	//   ....[82]....
        /*08e4*/ 	.word	0x00015400


	//   ....[83]....
        /*08e8*/ 	.word	0x00015410


	//   ....[84]....
        /*08ec*/ 	.word	0x000154b0


	//   ....[85]....
        /*08f0*/ 	.word	0x000154c0


	//   ....[86]....
        /*08f4*/ 	.word	0x00015560


	//   ....[87]....
        /*08f8*/ 	.word	0x00015570


	//   ....[88]....
        /*08fc*/ 	.word	0x000155f0


	//   ....[89]....
        /*0900*/ 	.word	0x00015620


	//   ....[90]....
        /*0904*/ 	.word	0x00015670


	//   ....[91]....
        /*0908*/ 	.word	0x000156b0


	//   ....[92]....
        /*090c*/ 	.word	0x00018730


	//   ....[93]....
        /*0910*/ 	.word	0x000187b0


	//   ....[94]....
        /*0914*/ 	.word	0x000187e0


	//   ....[95]....
        /*0918*/ 	.word	0x000187f0


	//   ....[96]....
        /*091c*/ 	.word	0x00018820


	//   ....[97]....
        /*0920*/ 	.word	0x00018850


	//   ....[98]....
        /*0924*/ 	.word	0x00018880


	//   ....[99]....
        /*0928*/ 	.word	0x000188b0


	//   ....[100]....
        /*092c*/ 	.word	0x00018a80


	//   ....[101]....
        /*0930*/ 	.word	0x00018ab0


	//   ....[102]....
        /*0934*/ 	.word	0x00018ae0


	//   ....[103]....
        /*0938*/ 	.word	0x00018b10


	//   ....[104]....
        /*093c*/ 	.word	0x00018b40


	//   ....[105]....
        /*0940*/ 	.word	0x00018b70


	//   ....[106]....
        /*0944*/ 	.word	0x00018c40


	//   ....[107]....
        /*0948*/ 	.word	0x00018c60


	//   ....[108]....
        /*094c*/ 	.word	0x00018c70


	//   ....[109]....
        /*0950*/ 	.word	0x00018cf0


	//   ....[110]....
        /*0954*/ 	.word	0x00019840


	//   ....[111]....
        /*0958*/ 	.word	0x00019ef0


	//   ....[112]....
        /*095c*/ 	.word	0x0001a0d0


	//   ....[113]....
        /*0960*/ 	.word	0x0001a120


	//   ....[114]....
        /*0964*/ 	.word	0x0001a250


	//   ....[115]....
        /*0968*/ 	.word	0x0001a2a0


	//   ....[116]....
        /*096c*/ 	.word	0x0001a3e0


	//   ....[117]....
        /*0970*/ 	.word	0x0001a450


	//   ....[118]....
        /*0974*/ 	.word	0x0001a580


	//   ....[119]....
        /*0978*/ 	.word	0x0001a5d0


	//   ....[120]....
        /*097c*/ 	.word	0x0001a700


	//   ....[121]....
        /*0980*/ 	.word	0x0001a750


	//   ....[122]....
        /*0984*/ 	.word	0x0001a880


	//   ....[123]....
        /*0988*/ 	.word	0x0001a8d0


	//   ....[124]....
        /*098c*/ 	.word	0x0001a9e0


	//   ....[125]....
        /*0990*/ 	.word	0x0001aa50


	//   ....[126]....
        /*0994*/ 	.word	0x0001ab60


	//   ....[127]....
        /*0998*/ 	.word	0x0001abb0


	//   ....[128]....
        /*099c*/ 	.word	0x0001aee0


	//   ....[129]....
        /*09a0*/ 	.word	0x0001af80


	//   ....[130]....
        /*09a4*/ 	.word	0x0001b120


	//   ....[131]....
        /*09a8*/ 	.word	0x0001b1a0


	//   ....[132]....
        /*09ac*/ 	.word	0x0001b220


	//   ....[133]....
        /*09b0*/ 	.word	0x0001b2a0


	//   ....[134]....
        /*09b4*/ 	.word	0x0001b320


	//   ....[135]....
        /*09b8*/ 	.word	0x0001b3b0


	//   ....[136]....
        /*09bc*/ 	.word	0x0001b450


	//   ....[137]....
        /*09c0*/ 	.word	0x0001b500


	//   ....[138]....
        /*09c4*/ 	.word	0x0001b580


	//   ....[139]....
        /*09c8*/ 	.word	0x0001b600


	//   ....[140]....
        /*09cc*/ 	.word	0x0001b680


	//   ....[141]....
        /*09d0*/ 	.word	0x0001b710


	//   ....[142]....
        /*09d4*/ 	.word	0x0001b790


	//   ....[143]....
        /*09d8*/ 	.word	0x0001b840


	//   ....[144]....
        /*09dc*/ 	.word	0x0001b890


	//   ....[145]....
        /*09e0*/ 	.word	0x0001b950


	//   ....[146]....
        /*09e4*/ 	.word	0x0001ba80


	//----- nvinfo : EIATTR_REG_RECONFIG
	.align		4
.L_207:
        /*09e8*/ 	.byte	0x01, 0x54
	.zero		2


	//----- nvinfo : EIATTR_SYSCALL_OFFSETS
	.align		4
        /*09ec*/ 	.byte	0x04, 0x46
        /*09ee*/ 	.short	(.L_209 - .L_208)


	//   ....[0]....
.L_208:
        /*09f0*/ 	.word	0x000022f0


	//   ....[1]....
        /*09f4*/ 	.word	0x000141d0


	//   ....[2]....
        /*09f8*/ 	.word	0x00014320


	//   ....[3]....
        /*09fc*/ 	.word	0x00014410


	//   ....[4]....
        /*0a00*/ 	.word	0x00014cf0


	//----- nvinfo : EIATTR_MBARRIER_INSTR_OFFSETS
	.align		4
.L_209:
        /*0a04*/ 	.byte	0x04, 0x39
        /*0a06*/ 	.short	(.L_211 - .L_210)


	//   ....[0]....
.L_210:
        /*0a08*/ 	.word	0x00000270
        /*0a0c*/ 	.word	0x000000ff
        /*0a10*/ 	.word	0x00030800
        /*0a14*/ 	.short	0x0100
        /*0a16*/ 	.byte	0x08
	.zero		1


	//   ....[1]....
        /*0a18*/ 	.word	0x00000280
        /*0a1c*/ 	.word	0x000000ff
        /*0a20*/ 	.word	0x00030820
        /*0a24*/ 	.short	0x0100
        /*0a26*/ 	.byte	0x08
	.zero		1


	//   ....[2]....
        /*0a28*/ 	.word	0x00000370
        /*0a2c*/ 	.word	0x000000ff
        /*0a30*/ 	.word	0x00030830
        /*0a34*/ 	.short	0x0100
        /*0a36*/ 	.byte	0x08
	.zero		1


	//   ....[3]....
        /*0a38*/ 	.word	0x00000380
        /*0a3c*/ 	.word	0x000000ff
        /*0a40*/ 	.word	0x00030840
        /*0a44*/ 	.short	0x0100
        /*0a46*/ 	.byte	0x08
	.zero		1


	//   ....[4]....
        /*0a48*/ 	.word	0x00000390
        /*0a4c*/ 	.word	0x000000ff
        /*0a50*/ 	.word	0x00030838
        /*0a54*/ 	.short	0x0100
        /*0a56*/ 	.byte	0x08
	.zero		1


	//   ....[5]....
        /*0a58*/ 	.word	0x000003a0
        /*0a5c*/ 	.word	0x000000ff
        /*0a60*/ 	.word	0x00030848
        /*0a64*/ 	.short	0x0100
        /*0a66*/ 	.byte	0x08
	.zero		1


	//   ....[6]....
        /*0a68*/ 	.word	0x000004d0
        /*0a6c*/ 	.word	0x000000ff
        /*0a70*/ 	.word	0x00030850
        /*0a74*/ 	.short	0x0100
        /*0a76*/ 	.byte	0x08
	.zero		1


	//   ....[7]....
        /*0a78*/ 	.word	0x000004e0
        /*0a7c*/ 	.word	0x000000ff
        /*0a80*/ 	.word	0x00030860
        /*0a84*/ 	.short	0x0100
        /*0a86*/ 	.byte	0x08
	.zero		1


	//   ....[8]....
        /*0a88*/ 	.word	0x000004f0
        /*0a8c*/ 	.word	0x000000ff
        /*0a90*/ 	.word	0x00030858
        /*0a94*/ 	.short	0x0100
        /*0a96*/ 	.byte	0x08
	.zero		1


	//   ....[9]....
        /*0a98*/ 	.word	0x00000500
        /*0a9c*/ 	.word	0x000000ff
        /*0aa0*/ 	.word	0x00030868
        /*0aa4*/ 	.short	0x0100
        /*0aa6*/ 	.byte	0x08
	.zero		1


	//   ....[10]....
        /*0aa8*/ 	.word	0x000005f0
        /*0aac*/ 	.word	0x000000ff
        /*0ab0*/ 	.word	0x00030870
        /*0ab4*/ 	.short	0x0100
        /*0ab6*/ 	.byte	0x06
	.zero		1


	//   ....[11]....
        /*0ab8*/ 	.word	0x00000600
        /*0abc*/ 	.word	0x000000ff
        /*0ac0*/ 	.word	0x00030880
        /*0ac4*/ 	.short	0x0100
        /*0ac6*/ 	.byte	0x06
	.zero		1


	//   ....[12]....
        /*0ac8*/ 	.word	0x00000610
        /*0acc*/ 	.word	0x000000ff
        /*0ad0*/ 	.word	0x00030878
        /*0ad4*/ 	.short	0x0100
        /*0ad6*/ 	.byte	0x06
	.zero		1


	//   ....[13]....
        /*0ad8*/ 	.word	0x00000620
        /*0adc*/ 	.word	0x000000ff
        /*0ae0*/ 	.word	0x00030888
        /*0ae4*/ 	.short	0x0100
        /*0ae6*/ 	.byte	0x06
	.zero		1


	//   ....[14]....
        /*0ae8*/ 	.word	0x00000750
        /*0aec*/ 	.word	0x000000ff
        /*0af0*/ 	.word	0x00030890
        /*0af4*/ 	.short	0x0100
        /*0af6*/ 	.byte	0x08
	.zero		1


	//   ....[15]....
        /*0af8*/ 	.word	0x00000760
        /*0afc*/ 	.word	0x000000ff
        /*0b00*/ 	.word	0x000308a0
        /*0b04*/ 	.short	0x0100
        /*0b06*/ 	.byte	0x08
	.zero		1


	//   ....[16]....
        /*0b08*/ 	.word	0x00000770
        /*0b0c*/ 	.word	0x000000ff
        /*0b10*/ 	.word	0x00030898
        /*0b14*/ 	.short	0x0100
        /*0b16*/ 	.byte	0x08
	.zero		1


	//   ....[17]....
        /*0b18*/ 	.word	0x00000780
        /*0b1c*/ 	.word	0x000000ff
        /*0b20*/ 	.word	0x000308a8
        /*0b24*/ 	.short	0x0100
        /*0b26*/ 	.byte	0x08
	.zero		1


	//   ....[18]....
        /*0b28*/ 	.word	0x000008b0
        /*0b2c*/ 	.word	0x000000ff
        /*0b30*/ 	.word	0x000308b0
        /*0b34*/ 	.short	0x0100
        /*0b36*/ 	.byte	0x08
	.zero		1


	//   ....[19]....
        /*0b38*/ 	.word	0x000008c0
        /*0b3c*/ 	.word	0x000000ff
        /*0b40*/ 	.word	0x000308c0
        /*0b44*/ 	.short	0x0100
        /*0b46*/ 	.byte	0x08
	.zero		1


	//   ....[20]....
        /*0b48*/ 	.word	0x000008d0
        /*0b4c*/ 	.word	0x000000ff
        /*0b50*/ 	.word	0x000308b8
        /*0b54*/ 	.short	0x0100
        /*0b56*/ 	.byte	0x08
	.zero		1


	//   ....[21]....
        /*0b58*/ 	.word	0x000008e0
        /*0b5c*/ 	.word	0x000000ff
        /*0b60*/ 	.word	0x000308c8
        /*0b64*/ 	.short	0x0100
        /*0b66*/ 	.byte	0x08
	.zero		1


	//   ....[22]....
        /*0b68*/ 	.word	0x00002370
        /*0b6c*/ 	.word	0x000000ff
        /*0b70*/ 	.word	0x00030800
        /*0b74*/ 	.short	0x010a
        /*0b76*/ 	.byte	0x25
	.zero		1


	//   ....[23]....
        /*0b78*/ 	.word	0x00002420
        /*0b7c*/ 	.word	0x00000003
        /*0b80*/ 	.word	0x00030830
        /*0b84*/ 	.short	0x010a
        /*0b86*/ 	.byte	0x3f
	.zero		1


	//   ....[24]....
        /*0b88*/ 	.word	0x00002490
        /*0b8c*/ 	.word	0x00000003
        /*0b90*/ 	.word	0x00030830
        /*0b94*/ 	.short	0x010a
        /*0b96*/ 	.byte	0x3f
	.zero		1


	//   ....[25]....
        /*0b98*/ 	.word	0x00002c30
        /*0b9c*/ 	.word	0x00000000
        /*0ba0*/ 	.word	0x00000000
        /*0ba4*/ 	.short	0x0101
        /*0ba6*/ 	.byte	0x3f
	.zero		1


	//   ....[26]....
        /*0ba8*/ 	.word	0x000050e0
        /*0bac*/ 	.word	0x000000ff
        /*0bb0*/ 	.word	0x00030830
        /*0bb4*/ 	.short	0x010a
        /*0bb6*/ 	.byte	0x06
	.zero		1


	//   ....[27]....
        /*0bb8*/ 	.word	0x00005140
        /*0bbc*/ 	.word	0x000000ff
        /*0bc0*/ 	.word	0x00030830
        /*0bc4*/ 	.short	0x010a
        /*0bc6*/ 	.byte	0x06
	.zero		1


	//   ....[28]....
        /*0bc8*/ 	.word	0x00005ba0
        /*0bcc*/ 	.word	0x000000ff
        /*0bd0*/ 	.word	0x00030850
        /*0bd4*/ 	.short	0x010a
        /*0bd6*/ 	.byte	0x05
	.zero		1


	//   ....[29]....
        /*0bd8*/ 	.word	0x00005be0
        /*0bdc*/ 	.word	0x000000ff
        /*0be0*/ 	.word	0x00030850
        /*0be4*/ 	.short	0x010a
        /*0be6*/ 	.byte	0x05
	.zero		1


	//   ....[30]....
        /*0be8*/ 	.word	0x00005f30
        /*0bec*/ 	.word	0x00000000
        /*0bf0*/ 	.word	0x00000000
        /*0bf4*/ 	.short	0x0101
        /*0bf6*/ 	.byte	0x3f
	.zero		1


	//   ....[31]....
        /*0bf8*/ 	.word	0x00007600
        /*0bfc*/ 	.word	0x00000085
        /*0c00*/ 	.word	0x00000000
        /*0c04*/ 	.short	0x0101
        /*0c06*/ 	.byte	0x3f
	.zero		1


	//   ....[32]....
        /*0c08*/ 	.word	0x00008470
        /*0c0c*/ 	.word	0x000000ff
        /*0c10*/ 	.word	0x00030830
        /*0c14*/ 	.short	0x010a
        /*0c16*/ 	.byte	0x05
	.zero		1


	//   ....[33]....
        /*0c18*/ 	.word	0x000084d0
        /*0c1c*/ 	.word	0x000000ff
        /*0c20*/ 	.word	0x00030830
        /*0c24*/ 	.short	0x010a
        /*0c26*/ 	.byte	0x05
	.zero		1


	//   ....[34]....
        /*0c28*/ 	.word	0x00008f30
        /*0c2c*/ 	.word	0x000000ff
        /*0c30*/ 	.word	0x00030850
        /*0c34*/ 	.short	0x010a
        /*0c36*/ 	.byte	0x05
	.zero		1


	//   ....[35]....
        /*0c38*/ 	.word	0x00008f70
        /*0c3c*/ 	.word	0x000000ff
        /*0c40*/ 	.word	0x00030850
        /*0c44*/ 	.short	0x010a
        /*0c46*/ 	.byte	0x05
	.zero		1


	//   ....[36]....
        /*0c48*/ 	.word	0x00009c50
        /*0c4c*/ 	.word	0x0000007b
        /*0c50*/ 	.word	0x00000000
        /*0c54*/ 	.short	0x0101
        /*0c56*/ 	.byte	0x3f
	.zero		1


	//   ....[37]....
        /*0c58*/ 	.word	0x00009cd0
        /*0c5c*/ 	.word	0x00000006
        /*0c60*/ 	.word	0x00000000
        /*0c64*/ 	.short	0x0101
        /*0c66*/ 	.byte	0x3f
	.zero		1


	//   ....[38]....
        /*0c68*/ 	.word	0x0000a280
        /*0c6c*/ 	.word	0x000000ff
        /*0c70*/ 	.word	0x00030830
        /*0c74*/ 	.short	0x010a
        /*0c76*/ 	.byte	0x05
	.zero		1


	//   ....[39]....
        /*0c78*/ 	.word	0x0000a2e0
        /*0c7c*/ 	.word	0x000000ff
        /*0c80*/ 	.word	0x00030830
        /*0c84*/ 	.short	0x010a
        /*0c86*/ 	.byte	0x05
	.zero		1


	//   ....[40]....
        /*0c88*/ 	.word	0x0000ad40
        /*0c8c*/ 	.word	0x000000ff
        /*0c90*/ 	.word	0x00030850
        /*0c94*/ 	.short	0x010a
        /*0c96*/ 	.byte	0x05
	.zero		1


	//   ....[41]....
        /*0c98*/ 	.word	0x0000ad80
        /*0c9c*/ 	.word	0x000000ff
        /*0ca0*/ 	.word	0x00030850
        /*0ca4*/ 	.short	0x010a
        /*0ca6*/ 	.byte	0x05
	.zero		1


	//   ....[42]....
        /*0ca8*/ 	.word	0x0000b0d0
        /*0cac*/ 	.word	0x00000000
        /*0cb0*/ 	.word	0x00000000
        /*0cb4*/ 	.short	0x0101
        /*0cb6*/ 	.byte	0x3f
	.zero		1


	//   ....[43]....
        /*0cb8*/ 	.word	0x0000c7a0
        /*0cbc*/ 	.word	0x00000085
        /*0cc0*/ 	.word	0x00000000
        /*0cc4*/ 	.short	0x0101
        /*0cc6*/ 	.byte	0x3f
	.zero		1


	//   ....[44]....
        /*0cc8*/ 	.word	0x0000d8a0
        /*0ccc*/ 	.word	0x000000ff
        /*0cd0*/ 	.word	0x00030850
        /*0cd4*/ 	.short	0x010a
        /*0cd6*/ 	.byte	0x05
	.zero		1


	//   ....[45]....
        /*0cd8*/ 	.word	0x0000d8e0
        /*0cdc*/ 	.word	0x000000ff
        /*0ce0*/ 	.word	0x00030850
        /*0ce4*/ 	.short	0x010a
        /*0ce6*/ 	.byte	0x05
	.zero		1


	//   ....[46]....
        /*0ce8*/ 	.word	0x0000dda0
        /*0cec*/ 	.word	0x0000000a
        /*0cf0*/ 	.word	0x00000000
        /*0cf4*/ 	.short	0x0101
        /*0cf6*/ 	.byte	0x3f
	.zero		1


	//   ....[47]....
        /*0cf8*/ 	.word	0x0000fbd0
        /*0cfc*/ 	.word	0x000000ff
        /*0d00*/ 	.word	0x00000000
        /*0d04*/ 	.short	0x0101
        /*0d06*/ 	.byte	0x08
	.zero		1


	//   ....[48]....
        /*0d08*/ 	.word	0x000102c0
        /*0d0c*/ 	.word	0x000000ff
        /*0d10*/ 	.word	0x00000000
        /*0d14*/ 	.short	0x0101
        /*0d16*/ 	.byte	0x08
	.zero		1


	//   ....[49]....
        /*0d18*/ 	.word	0x00014820
        /*0d1c*/ 	.word	0x00000000
        /*0d20*/ 	.word	0x00030840
        /*0d24*/ 	.short	0x010a
        /*0d26*/ 	.byte	0x3f
	.zero		1


	//   ....[50]....
        /*0d28*/ 	.word	0x000157d0
        /*0d2c*/ 	.word	0x00000013
        /*0d30*/ 	.word	0x00030800
        /*0d34*/ 	.short	0x0107
        /*0d36*/ 	.byte	0x3f
	.zero		1


	//   ....[51]....
        /*0d38*/ 	.word	0x000158e0
        /*0d3c*/ 	.word	0x00000013
        /*0d40*/ 	.word	0x00030800
        /*0d44*/ 	.short	0x0101
        /*0d46*/ 	.byte	0x3f
	.zero		1


	//   ....[52]....
        /*0d48*/ 	.word	0x00015900
        /*0d4c*/ 	.word	0x00000013
        /*0d50*/ 	.word	0x00030820
        /*0d54*/ 	.short	0x010a
        /*0d56*/ 	.byte	0x3f
	.zero		1


	//   ....[53]....
        /*0d58*/ 	.word	0x00015d30
        /*0d5c*/ 	.word	0x00000003
        /*0d60*/ 	.word	0x00030840
        /*0d64*/ 	.short	0x010a
        /*0d66*/ 	.byte	0x3f
	.zero		1


	//   ....[54]....
        /*0d68*/ 	.word	0x000161e0
        /*0d6c*/ 	.word	0x00000003
        /*0d70*/ 	.word	0x00000060
        /*0d74*/ 	.short	0x010a
        /*0d76*/ 	.byte	0x3f
	.zero		1


	//   ....[55]....
        /*0d78*/ 	.word	0x00016980
        /*0d7c*/ 	.word	0x00000003
        /*0d80*/ 	.word	0x00030840
        /*0d84*/ 	.short	0x010a
        /*0d86*/ 	.byte	0x3f
	.zero		1


	//   ....[56]....
        /*0d88*/ 	.word	0x00016e30
        /*0d8c*/ 	.word	0x00000002
        /*0d90*/ 	.word	0x00000060
        /*0d94*/ 	.short	0x010a
        /*0d96*/ 	.byte	0x3f
	.zero		1


	//   ....[57]....
        /*0d98*/ 	.word	0x00017510
        /*0d9c*/ 	.word	0x00000002
        /*0da0*/ 	.word	0x00030840
        /*0da4*/ 	.short	0x010a
        /*0da6*/ 	.byte	0x3f
	.zero		1


	//   ....[58]....
        /*0da8*/ 	.word	0x000179c0
        /*0dac*/ 	.word	0x00000002
        /*0db0*/ 	.word	0x00000060
        /*0db4*/ 	.short	0x010a
        /*0db6*/ 	.byte	0x3f
	.zero		1


	//   ....[59]....
        /*0db8*/ 	.word	0x00018040
        /*0dbc*/ 	.word	0x00000000
        /*0dc0*/ 	.word	0x00030860
        /*0dc4*/ 	.short	0x010a
        /*0dc6*/ 	.byte	0x3f
	.zero		1


	//   ....[60]....
        /*0dc8*/ 	.word	0x000197c0
        /*0dcc*/ 	.word	0x00000000
        /*0dd0*/ 	.word	0x00030820
        /*0dd4*/ 	.short	0x010a
        /*0dd6*/ 	.byte	0x3f
	.zero		1


	//   ....[61]....
        /*0dd8*/ 	.word	0x000199a0
        /*0ddc*/ 	.word	0x00000006
        /*0de0*/ 	.word	0x00000000
        /*0de4*/ 	.short	0x010a
        /*0de6*/ 	.byte	0x3f
	.zero		1


	//   ....[62]....
        /*0de8*/ 	.word	0x00019a10
        /*0dec*/ 	.word	0x00000007
        /*0df0*/ 	.word	0x00000000
        /*0df4*/ 	.short	0x010a
        /*0df6*/ 	.byte	0x3f
	.zero		1


	//   ....[63]....
        /*0df8*/ 	.word	0x00019a80
        /*0dfc*/ 	.word	0x00000004
        /*0e00*/ 	.word	0x00000000
        /*0e04*/ 	.short	0x010a
        /*0e06*/ 	.byte	0x3f
	.zero		1


	//   ....[64]....
        /*0e08*/ 	.word	0x00019ab0
        /*0e0c*/ 	.word	0x00000003
        /*0e10*/ 	.word	0x00000000
        /*0e14*/ 	.short	0x010a
        /*0e16*/ 	.byte	0x3f
	.zero		1


	//   ....[65]....
        /*0e18*/ 	.word	0x00019b20
        /*0e1c*/ 	.word	0x00000003
        /*0e20*/ 	.word	0x00030800
        /*0e24*/ 	.short	0x010a
        /*0e26*/ 	.byte	0x3f
	.zero		1


	//   ....[66]....
        /*0e28*/ 	.word	0x00019b70
        /*0e2c*/ 	.word	0x00000003
        /*0e30*/ 	.word	0x00030830
        /*0e34*/ 	.short	0x010a
        /*0e36*/ 	.byte	0x3f
	.zero		1


	//   ....[67]....
        /*0e38*/ 	.word	0x00019bd0
        /*0e3c*/ 	.word	0x0000000c
        /*0e40*/ 	.word	0x00030830
        /*0e44*/ 	.short	0x010a
        /*0e46*/ 	.byte	0x3f
	.zero		1


	//   ....[68]....
        /*0e48*/ 	.word	0x00019c30
        /*0e4c*/ 	.word	0x00000009
        /*0e50*/ 	.word	0x00030850
        /*0e54*/ 	.short	0x010a
        /*0e56*/ 	.byte	0x3f
	.zero		1


	//   ....[69]....
        /*0e58*/ 	.word	0x00019c90
        /*0e5c*/ 	.word	0x00000003
        /*0e60*/ 	.word	0x00030830
        /*0e64*/ 	.short	0x010a
        /*0e66*/ 	.byte	0x3f
	.zero		1


	//   ....[70]....
        /*0e68*/ 	.word	0x00019cf0
        /*0e6c*/ 	.word	0x00000002
        /*0e70*/ 	.word	0x00030850
        /*0e74*/ 	.short	0x010a
        /*0e76*/ 	.byte	0x3f
	.zero		1


	//   ....[71]....
        /*0e78*/ 	.word	0x00019d50
        /*0e7c*/ 	.word	0x00000003
        /*0e80*/ 	.word	0x00030830
        /*0e84*/ 	.short	0x010a
        /*0e86*/ 	.byte	0x3f
	.zero		1


	//   ....[72]....
        /*0e88*/ 	.word	0x00019db0
        /*0e8c*/ 	.word	0x00000002
        /*0e90*/ 	.word	0x00030850
        /*0e94*/ 	.short	0x010a
        /*0e96*/ 	.byte	0x3f
	.zero		1


	//   ....[73]....
        /*0e98*/ 	.word	0x00019e10
        /*0e9c*/ 	.word	0x00000005
        /*0ea0*/ 	.word	0x00030850
        /*0ea4*/ 	.short	0x010a
        /*0ea6*/ 	.byte	0x3f
	.zero		1


	//   ....[74]....
        /*0ea8*/ 	.word	0x00019fb0
        /*0eac*/ 	.word	0x00000000
        /*0eb0*/ 	.word	0x00030840
        /*0eb4*/ 	.short	0x010a
        /*0eb6*/ 	.byte	0x3f
	.zero		1


	//   ....[75]....
        /*0eb8*/ 	.word	0x0001abf0
        /*0ebc*/ 	.word	0x00000013
        /*0ec0*/ 	.word	0x00030820
        /*0ec4*/ 	.short	0x010a
        /*0ec6*/ 	.byte	0x3f
	.zero		1


	//   ....[76]....
        /*0ec8*/ 	.word	0x0001ac40
        /*0ecc*/ 	.word	0x00000003
        /*0ed0*/ 	.word	0x00030840
        /*0ed4*/ 	.short	0x010a
        /*0ed6*/ 	.byte	0x3f
	.zero		1


	//   ....[77]....
        /*0ed8*/ 	.word	0x0001ac90
        /*0edc*/ 	.word	0x00000003
        /*0ee0*/ 	.word	0x00000060
        /*0ee4*/ 	.short	0x010a
        /*0ee6*/ 	.byte	0x3f
	.zero		1


	//   ....[78]....
        /*0ee8*/ 	.word	0x0001ace0
        /*0eec*/ 	.word	0x00000003
        /*0ef0*/ 	.word	0x00030840
        /*0ef4*/ 	.short	0x010a
        /*0ef6*/ 	.byte	0x3f
	.zero		1


	//   ....[79]....
        /*0ef8*/ 	.word	0x0001ad30
        /*0efc*/ 	.word	0x00000002
        /*0f00*/ 	.word	0x00000060
        /*0f04*/ 	.short	0x010a
        /*0f06*/ 	.byte	0x3f
	.zero		1


	//   ....[80]....
        /*0f08*/ 	.word	0x0001ad80
        /*0f0c*/ 	.word	0x00000002
        /*0f10*/ 	.word	0x00030840
        /*0f14*/ 	.short	0x010a
        /*0f16*/ 	.byte	0x3f
	.zero		1


	//   ....[81]....
        /*0f18*/ 	.word	0x0001add0
        /*0f1c*/ 	.word	0x00000002
        /*0f20*/ 	.word	0x00000060
        /*0f24*/ 	.short	0x010a
        /*0f26*/ 	.byte	0x3f
	.zero		1


	//   ....[82]....
        /*0f28*/ 	.word	0x0001ae20
        /*0f2c*/ 	.word	0x00000000
        /*0f30*/ 	.word	0x00030860
        /*0f34*/ 	.short	0x010a
        /*0f36*/ 	.byte	0x3f
	.zero		1


	//   ....[83]....
        /*0f38*/ 	.word	0x0001b9a0
        /*0f3c*/ 	.word	0x00000000
        /*0f40*/ 	.word	0x00030820
        /*0f44*/ 	.short	0x010a
        /*0f46*/ 	.byte	0x3f
	.zero		1


	//   ....[84]....
        /*0f48*/ 	.word	0x0001bb40
        /*0f4c*/ 	.word	0x00000006
        /*0f50*/ 	.word	0x00000000
        /*0f54*/ 	.short	0x010a
        /*0f56*/ 	.byte	0x3f
	.zero		1


	//   ....[85]....
        /*0f58*/ 	.word	0x0001bb90
        /*0f5c*/ 	.word	0x00000007
        /*0f60*/ 	.word	0x00000000
        /*0f64*/ 	.short	0x010a
        /*0f66*/ 	.byte	0x3f
	.zero		1


	//   ....[86]....
        /*0f68*/ 	.word	0x0001bbe0
        /*0f6c*/ 	.word	0x00000004
        /*0f70*/ 	.word	0x00000000
        /*0f74*/ 	.short	0x010a
        /*0f76*/ 	.byte	0x3f
	.zero		1


	//----- nvinfo : EIATTR_NUM_MBARRIERS
	.align		4
.L_211:
        /*0f78*/ 	.byte	0x03, 0x38
        /*0f7a*/ 	.short	0x0016


	//----- nvinfo : EIATTR_EXIT_INSTR_OFFSETS
	.align		4
        /*0f7c*/ 	.byte	0x04, 0x1c
        /*0f7e*/ 	.short	(.L_213 - .L_212)


	//   ....[0]....
.L_212:
        /*0f80*/ 	.word	0x00000a50


	//   ....[1]....
        /*0f84*/ 	.word	0x000120f0


	//   ....[2]....
        /*0f88*/ 	.word	0x00019b00


	//----- nvinfo : EIATTR_MAX_THREADS
	.align		4
.L_213:
        /*0f8c*/ 	.byte	0x04, 0x05
        /*0f8e*/ 	.short	(.L_215 - .L_214)
.L_214:
        /*0f90*/ 	.word	0x00000180
        /*0f94*/ 	.word	0x00000001
        /*0f98*/ 	.word	0x00000001


	//----- nvinfo : EIATTR_CRS_STACK_SIZE
	.align		4
.L_215:
        /*0f9c*/ 	.byte	0x04, 0x1e
        /*0f9e*/ 	.short	(.L_217 - .L_216)
.L_216:
        /*0fa0*/ 	.word	0x00000000


	//----- nvinfo : EIATTR_CBANK_PARAM_SIZE
	.align		4
.L_217:
        /*0fa4*/ 	.byte	0x03, 0x19
        /*0fa6*/ 	.short	0x0af0


	//----- nvinfo : EIATTR_PARAM_CBANK
	.align		4
        /*0fa8*/ 	.byte	0x04, 0x0a
        /*0faa*/ 	.short	(.L_219 - .L_218)
	.align		4
.L_218:
        /*0fac*/ 	.word	index@(.nv.constant0._ZN7cutlass13device_kernelIN5flash11enable_sm90INS1_16FlashAttnFwdSm90INS1_25CollectiveMainloopFwdSm90ILi2EN4cute5tupleIJNS5_1CILi1EEES8_S8_EEENS6_IJNS7_ILi128EEENS7_ILi96EEENS7_ILi192EEEEEELi192ENS_10bfloat16_tEfNS_4arch4Sm90ELb0ELb1ELb0ELb1ELb0ELb0ELb0ELb1ELb1ELb1ELb1ELb0EEENS1_21CollectiveEpilogueFwdINS6_IJSA_SC_SB_EEES9_SE_SG_Li256ELb1ELb1ELb1ELb0EEENS1_36VarlenDynamicPersistentTileSchedulerILi128ELi96ELi256ELi128ELb1ELb1ELb1ELb1ELb0ELb1EEEEEEEEEvNT_6ParamsE)
        /*0fb0*/ 	.short	0x0210
        /*0fb2*/ 	.short	0x0af0


	//----- nvinfo : EIATTR_SW_WAR
	.align		4
.L_219:
        /*0fb4*/ 	.byte	0x04, 0x36
        /*0fb6*/ 	.short	(.L_221 - .L_220)
.L_220:
        /*0fb8*/ 	.word	0x00000008
.L_221:


//--------------------- .nv.info._ZN7cutlass13device_kernelIN5flash11enable_sm90INS1_16FlashAttnFwdSm90INS1_25CollectiveMainloopFwdSm90ILi2EN4cute5tupleIJNS5_1CILi1EEES8_S8_EEENS6_IJNS7_ILi128EEENS7_ILi96EEENS7_ILi192EEEEEELi192ENS_10bfloat16_tEfNS_4arch4Sm90ELb0ELb1ELb0ELb1ELb0ELb1ELb0ELb1ELb1ELb1ELb1ELb0EEENS1_21CollectiveEpilogueFwdINS6_IJSA_SC_SB_EEES9_SE_SG_Li256ELb1ELb1ELb1ELb0EEENS1_36VarlenDynamicPersistentTileSchedulerILi128ELi96ELi256ELi128ELb1ELb1ELb1ELb1ELb0ELb1EEEEEEEEEvNT_6ParamsE --------------------------
	.section	.nv.info._ZN7cutlass13device_kernelIN5flash11enable_sm90INS1_16FlashAttnFwdSm90INS1_25CollectiveMainloopFwdSm90ILi2EN4cute5tupleIJNS5_1CILi1EEES8_S8_EEENS6_IJNS7_ILi128EEENS7_ILi96EEENS7_ILi192EEEEEELi192ENS_10bfloat16_tEfNS_4arch4Sm90ELb0ELb1ELb0ELb1ELb0ELb1ELb0ELb1ELb1ELb1ELb1ELb0EEENS1_21CollectiveEpilogueFwdINS6_IJSA_SC_SB_EEES9_SE_SG_Li256ELb1ELb1ELb1ELb0EEENS1_36VarlenDynamicPersistentTileSchedulerILi128ELi96ELi256ELi128ELb1ELb1ELb1ELb1ELb0ELb1EEEEEEEEEvNT_6ParamsE,"",@"SHT_CUDA_INFO"
	.sectionflags	@""
	.align	4


	//----- nvinfo : EIATTR_CUDA_API_VERSION
	.align		4
        /*0000*/ 	.byte	0x04, 0x37
        /*0002*/ 	.short	(.L_223 - .L_222)
.L_222:
        /*0004*/ 	.word	0x00000082


	//----- nvinfo : EIATTR_KPARAM_INFO
	.align		4
.L_223:
        /*0008*/ 	.byte	0x04, 0x17
        /*000a*/ 	.short	(.L_225 - .L_224)
.L_224:
        /*000c*/ 	.word	0x00000000
        /*0010*/ 	.short	0x0000
        /*0012*/ 	.short	0x0070
        /*0014*/ 	.byte	0x00, 0xf0, 0x01, 0x2a


	//----- nvinfo : EIATTR_SPARSE_MMA_MASK
	.align		4
.L_225:
        /*0018*/ 	.byte	0x03, 0x50
        /*001a*/ 	.short	0x0000


	//----- nvinfo : EIATTR_MAXREG_COUNT
	.align		4
        /*001c*/ 	.byte	0x03, 0x1b
        /*001e*/ 	.short	0x00a8


	//----- nvinfo : EIATTR_NUM_BARRIERS
	.align		4
        /*0020*/ 	.byte	0x02, 0x4c
        /*0022*/ 	.byte	0x10
	.zero		1


	//----- nvinfo : EIATTR_EXTERNS
	.align		4
        /*0024*/ 	.byte	0x04, 0x0f
        /*0026*/ 	.short	(.L_227 - .L_226)


	//   ....[0]....
	.align		4
.L_226:
        /*0028*/ 	.word	index@(__assertfail)


	//----- nvinfo : EIATTR_ANNOTATIONS
	.align		4
.L_227:
        /*002c*/ 	.byte	0x04, 0x55
        /*002e*/ 	.short	(.L_229 - .L_228)


	//   ....[0]....
.L_228:
        /* <DEDUP_REMOVED lines=115> */


	//----- nvinfo : EIATTR_MERCURY_ISA_VERSION
	.align		4
.L_229:
        /*0750*/ 	.byte	0x03, 0x5f
        /*0752*/ 	.short	0x0101


	//----- nvinfo : EIATTR_UNUSED_LOAD_BYTE_OFFSET
	.align		4
        /*0754*/ 	.byte	0x04, 0x44
        /*0756*/ 	.short	(.L_231 - .L_230)


	//   ....[0]....
.L_230:
        /*0758*/ 	.word	0x00000a80
        /*075c*/ 	.word	0x0000fff0


	//   ....[1]....
        /*0760*/ 	.word	0x00020040
        /*0764*/ 	.word	0x0000fff0


	//----- nvinfo : EIATTR_INT_WARP_WIDE_INSTR_OFFSETS
	.align		4
.L_231:
        /*0768*/ 	.byte	0x04, 0x31
        /*076a*/ 	.short	(.L_233 - .L_232)


	//   ....[0]....
.L_232:
        /*076c*/ 	.word	0x00000180


	//   ....[1]....
        /*0770*/ 	.word	0x000001c0


	//   ....[2]....
        /*0774*/ 	.word	0x00000280


	//   ....[3]....
        /*0778*/ 	.word	0x00027740


	//   ....[4]....
        /*077c*/ 	.word	0x000277d0


	//   ....[5]....
        /*0780*/ 	.word	0x0002b5d0


	//   ....[6]....
        /*0784*/ 	.word	0x0002b630


	//----- nvinfo : EIATTR_COOP_GROUP_MASK_REGIDS
	.align		4
.L_233:
        /*0788*/ 	.byte	0x04, 0x29
        /*078a*/ 	.short	(.L_235 - .L_234)


	//   ....[0]....
.L_234:
        /*078c*/ 	.word	0xffffffff


	//   ....[1]....
        /*0790*/ 	.word	0xffffffff


	//   ....[2]....
        /*0794*/ 	.word	0xffffffff


	//   ....[3]....
        /*0798*/ 	.word	0xffffffff


	//   ....[4]....
        /*079c*/ 	.word	0xffffffff


	//   ....[5]....
        /*07a0*/ 	.word	0xffffffff


	//   ....[6]....
        /*07a4*/ 	.word	0xffffffff


	//   ....[7]....
        /*07a8*/ 	.word	0xffffffff


	//   ....[8]....
        /*07ac*/ 	.word	0xffffffff


	//   ....[9]....
        /*07b0*/ 	.word	0xffffffff


	//   ....[10]....
        /*07b4*/ 	.word	0xffffffff


	//   ....[11]....
        /*07b8*/ 	.word	0xffffffff


	//   ....[12]....
        /*07bc*/ 	.word	0xffffffff


	//   ....[13]....
        /*07c0*/ 	.word	0xffffffff


	//   ....[14]....
        /*07c4*/ 	.word	0xffffffff


	//   ....[15]....
        /*07c8*/ 	.word	0xffffffff


	//   ....[16]....
        /*07cc*/ 	.word	0xffffffff


	//   ....[17]....
        /*07d0*/ 	.word	0xffffffff


	//   ....[18]....
        /*07d4*/ 	.word	0xffffffff


	//   ....[19]....
        /*07d8*/ 	.word	0xffffffff


	//   ....[20]....
        /*07dc*/ 	.word	0xffffffff


	//   ....[21]....
        /*07e0*/ 	.word	0xffffffff


	//   ....[22]....
        /*07e4*/ 	.word	0xffffffff


	//   ....[23]....
        /*07e8*/ 	.word	0xffffffff


	//   ....[24]....
        /*07ec*/ 	.word	0xffffffff


	//   ....[25]....
        /*07f0*/ 	.word	0xffffffff


	//   ....[26]....
        /*07f4*/ 	.word	0xffffffff


	//   ....[27]....
        /*07f8*/ 	.word	0xffffffff


	//   ....[28]....
        /*07fc*/ 	.word	0xffffffff


	//   ....[29]....
        /*0800*/ 	.word	0xffffffff


	//   ....[30]....
        /*0804*/ 	.word	0xffffffff


	//   ....[31]....
        /*0808*/ 	.word	0xffffffff


	//   ....[32]....
        /*080c*/ 	.word	0xffffffff


	//   ....[33]....
        /*0810*/ 	.word	0xffffffff


	//   ....[34]....
        /*0814*/ 	.word	0xffffffff


	//   ....[35]....
        /*0818*/ 	.word	0xffffffff


	//   ....[36]....
        /*081c*/ 	.word	0xffffffff


	//   ....[37]....
        /*0820*/ 	.word	0xffffffff


	//   ....[38]....
        /*0824*/ 	.word	0xffffffff


	//   ....[39]....
        /*0828*/ 	.word	0xffffffff


	//   ....[40]....
        /*082c*/ 	.word	0xffffffff


	//   ....[41]....
        /*0830*/ 	.word	0xffffffff


	//   ....[42]....
        /*0834*/ 	.word	0xffffffff


	//   ....[43]....
        /*0838*/ 	.word	0xffffffff


	//   ....[44]....
        /*083c*/ 	.word	0xffffffff


	//   ....[45]....
        /*0840*/ 	.word	0xffffffff


	//   ....[46]....
        /*0844*/ 	.word	0xffffffff


	//   ....[47]....
        /*0848*/ 	.word	0xffffffff


	//   ....[48]....
        /*084c*/ 	.word	0xffffffff


	//   ....[49]....
        /*0850*/ 	.word	0xffffffff


	//   ....[50]....
        /*0854*/ 	.word	0xffffffff


	//   ....[51]....
        /*0858*/ 	.word	0xffffffff


	//   ....[52]....
        /*085c*/ 	.word	0xffffffff


	//   ....[53]....
        /*0860*/ 	.word	0xffffffff


	//   ....[54]....
        /*0864*/ 	.word	0xffffffff


	//   ....[55]....
        /*0868*/ 	.word	0xffffffff


	//   ....[56]....
        /*086c*/ 	.word	0xffffffff


	//   ....[57]....
        /*0870*/ 	.word	0xffffffff


	//   ....[58]....
        /*0874*/ 	.word	0xffffffff


	//   ....[59]....
        /*0878*/ 	.word	0xffffffff


	//   ....[60]....
        /*087c*/ 	.word	0xffffffff


	//   ....[61]....
        /*0880*/ 	.word	0xffffffff


	//   ....[62]....
        /*0884*/ 	.word	0xffffffff


	//   ....[63]....
        /*0888*/ 	.word	0xffffffff


	//   ....[64]....
        /*088c*/ 	.word	0xffffffff


	//   ....[65]....
        /*0890*/ 	.word	0xffffffff


	//   ....[66]....
        /*0894*/ 	.word	0xffffffff


	//   ....[67]....
        /*0898*/ 	.word	0xffffffff


	//   ....[68]....
        /*089c*/ 	.word	0xffffffff


	//   ....[69]....
        /*08a0*/ 	.word	0xffffffff


	//   ....[70]....
        /*08a4*/ 	.word	0xffffffff


	//   ....[71]....
        /*08a8*/ 	.word	0xffffffff


	//   ....[72]....
        /*08ac*/ 	.word	0xffffffff


	//   ....[73]....
        /*08b0*/ 	.word	0xffffffff


	//   ....[74]....
        /*08b4*/ 	.word	0xffffffff


	//   ....[75]....
        /*08b8*/ 	.word	0xffffffff


	//   ....[76]....
        /*08bc*/ 	.word	0xffffffff


	//   ....[77]....
        /*08c0*/ 	.word	0xffffffff


	//   ....[78]....
        /*08c4*/ 	.word	0xffffffff


	//   ....[79]....
        /*08c8*/ 	.word	0xffffffff


	//   ....[80]....
        /*08cc*/ 	.word	0xffffffff


	//   ....[81]....
        /*08d0*/ 	.word	0xffffffff


	//   ....[82]....
        /*08d4*/ 	.word	0xffffffff


	//   ....[83]....
        /*08d8*/ 	.word	0xffffffff


	//   ....[84]....
        /*08dc*/ 	.word	0xffffffff


	//   ....[85]....
        /*08e0*/ 	.word	0xffffffff


	//   ....[86]....
        /*08e4*/ 	.word	0xffffffff


	//   ....[87]....
        /*08e8*/ 	.word	0xffffffff


	//   ....[88]....
        /*08ec*/ 	.word	0xffffffff


	//   ....[89]....
        /*08f0*/ 	.word	0xffffffff


	//   ....[90]....
        /*08f4*/ 	.word	0xffffffff


	//   ....[91]....
        /*08f8*/ 	.word	0xffffffff


	//   ....[92]....
        /*08fc*/ 	.word	0xffffffff


	//   ....[93]....
        /*0900*/ 	.word	0xffffffff


	//   ....[94]....
        /*0904*/ 	.word	0xffffffff


	//   ....[95]....
        /*0908*/ 	.word	0xffffffff


	//   ....[96]....
        /*090c*/ 	.word	0xffffffff


	//   ....[97]....
        /*0910*/ 	.word	0xffffffff


	//   ....[98]....
        /*0914*/ 	.word	0xffffffff


	//   ....[99]....
        /*0918*/ 	.word	0xffffffff


	//   ....[100]....
        /*091c*/ 	.word	0xffffffff


	//   ....[101]....
        /*0920*/ 	.word	0xffffffff


	//   ....[102]....
        /*0924*/ 	.word	0xffffffff


	//   ....[103]....
        /*0928*/ 	.word	0xffffffff


	//   ....[104]....
        /*092c*/ 	.word	0xffffffff


	//   ....[105]....
        /*0930*/ 	.word	0xffffffff


	//   ....[106]....
        /*0934*/ 	.word	0xffffffff


	//   ....[107]....
        /*0938*/ 	.word	0xffffffff


	//   ....[108]....
        /*093c*/ 	.word	0xffffffff


	//   ....[109]....
        /*0940*/ 	.word	0xffffffff


	//   ....[110]....
        /*0944*/ 	.word	0xffffffff


	//   ....[111]....
        /*0948*/ 	.word	0xffffffff


	//   ....[112]....
        /*094c*/ 	.word	0xffffffff


	//   ....[113]....
        /*0950*/ 	.word	0xffffffff


	//   ....[114]....
        /*0954*/ 	.word	0xffffffff


	//   ....[115]....
        /*0958*/ 	.word	0xffffffff


	//   ....[116]....
        /*095c*/ 	.word	0xffffffff


	//   ....[117]....
        /*0960*/ 	.word	0xffffffff


	//   ....[118]....
        /*0964*/ 	.word	0xffffffff


	//   ....[119]....
        /*0968*/ 	.word	0xffffffff


	//   ....[120]....
        /*096c*/ 	.word	0xffffffff


	//   ....[121]....
        /*0970*/ 	.word	0xffffffff


	//   ....[122]....
        /*0974*/ 	.word	0xffffffff


	//   ....[123]....
        /*0978*/ 	.word	0xffffffff


	//   ....[124]....
        /*097c*/ 	.word	0xffffffff


	//   ....[125]....
        /*0980*/ 	.word	0xffffffff


	//   ....[126]....
        /*0984*/ 	.word	0xffffffff


	//   ....[127]....
        /*0988*/ 	.word	0xffffffff


	//   ....[128]....
        /*098c*/ 	.word	0x0500000f


	//   ....[129]....
        /*0990*/ 	.word	0x0500000f


	//   ....[130]....
        /*0994*/ 	.word	0x0500000f


	//   ....[131]....
        /*0998*/ 	.word	0x0500000f


	//   ....[132]....
        /*099c*/ 	.word	0x0500000f


	//   ....[133]....
        /*09a0*/ 	.word	0x0500000f


	//   ....[134]....
        /*09a4*/ 	.word	0x0500000f


	//   ....[135]....
        /*09a8*/ 	.word	0x0500000f


	//   ....[136]....
        /*09ac*/ 	.word	0x0500000f


	//   ....[137]....
        /*09b0*/ 	.word	0x0500000f


	//   ....[138]....
        /*09b4*/ 	.word	0x0500000f


	//   ....[139]....
        /*09b8*/ 	.word	0x0500000f


	//   ....[140]....
        /*09bc*/ 	.word	0x0500000f


	//   ....[141]....
        /*09c0*/ 	.word	0x0500000f


	//   ....[142]....
        /*09c4*/ 	.word	0x0500000f


	//   ....[143]....
        /*09c8*/ 	.word	0x0500000f


	//   ....[144]....
        /*09cc*/ 	.word	0x0500000f


	//   ....[145]....
        /*09d0*/ 	.word	0x0500000f


	//   ....[146]....
        /*09d4*/ 	.word	0x0500000f


	//   ....[147]....
        /*09d8*/ 	.word	0x0500000f


	//   ....[148]....
        /*09dc*/ 	.word	0x0500000f


	//   ....[149]....
        /*09e0*/ 	.word	0x0500000f


	//   ....[150]....
        /*09e4*/ 	.word	0x0500000f


	//   ....[151]....
        /*09e8*/ 	.word	0x0500000f


	//   ....[152]....
        /*09ec*/ 	.word	0x0500000f


	//   ....[153]....
        /*09f0*/ 	.word	0x0500000f


	//   ....[154]....
        /*09f4*/ 	.word	0x0500000f


	//   ....[155]....
        /*09f8*/ 	.word	0x0500000f


	//   ....[156]....
        /*09fc*/ 	.word	0x0500000f


	//   ....[157]....
        /*0a00*/ 	.word	0x0500000f


	//   ....[158]....
        /*0a04*/ 	.word	0x0500000f


	//   ....[159]....
        /*0a08*/ 	.word	0x0500000f


	//   ....[160]....
        /*0a0c*/ 	.word	0x0500000f


	//   ....[161]....
        /*0a10*/ 	.word	0x0500000f


	//   ....[162]....
        /*0a14*/ 	.word	0x0500000f


	//   ....[163]....
        /*0a18*/ 	.word	0x0500000f


	//   ....[164]....
        /*0a1c*/ 	.word	0x0500000f


	//   ....[165]....
        /*0a20*/ 	.word	0x0500000f


	//   ....[166]....
        /*0a24*/ 	.word	0x0500000f


	//   ....[167]....
        /*0a28*/ 	.word	0x0500000f


	//   ....[168]....
        /*0a2c*/ 	.word	0x0500000f


	//   ....[169]....
        /*0a30*/ 	.word	0x0500000f


	//   ....[170]....
        /*0a34*/ 	.word	0x0500000f


	//   ....[171]....
        /*0a38*/ 	.word	0x0500000f


	//   ....[172]....
        /*0a3c*/ 	.word	0x0500000f


	//   ....[173]....
        /*0a40*/ 	.word	0x0500000f


	//   ....[174]....
        /*0a44*/ 	.word	0x0500000f


	//   ....[175]....
        /*0a48*/ 	.word	0x0500000f


	//   ....[176]....
        /*0a4c*/ 	.word	0x0500000f


	//   ....[177]....
        /*0a50*/ 	.word	0x0500000f


	//   ....[178]....
        /*0a54*/ 	.word	0x0500000f


	//   ....[179]....
        /*0a58*/ 	.word	0x0500000f


	//   ....[180]....
        /*0a5c*/ 	.word	0x0500000f


	//----- nvinfo : EIATTR_COOP_GROUP_INSTR_OFFSETS
	.align		4
.L_235:
        /*0a60*/ 	.byte	0x04, 0x28
        /*0a62*/ 	.short	(.L_237 - .L_236)


	//   ....[0]....
.L_236:
        /*0a64*/ 	.word	0x00000060


	//   ....[1]....
        /*0a68*/ 	.word	0x00000190


	//   ....[2]....
        /*0a6c*/ 	.word	0x00000290


	//   ....[3]....
        /*0a70*/ 	.word	0x00000400


	//   ....[4]....
        /*0a74*/ 	.word	0x00000560


	//   ....[5]....
        /*0a78*/ 	.word	0x00000680


	//   ....[6]....
        /*0a7c*/ 	.word	0x000007e0


	//   ....[7]....
        /*0a80*/ 	.word	0x0000b8c0


	//   ....[8]....
        /*0a84*/ 	.word	0x0000bfe0


	//   ....[9]....
        /*0a88*/ 	.word	0x0000bff0


	//   ....[10]....
        /*0a8c*/ 	.word	0x0000c000


	//   ....[11]....
        /*0a90*/ 	.word	0x0000c010


	//   ....[12]....
        /*0a94*/ 	.word	0x0000c860


	//   ....[13]....
        /*0a98*/ 	.word	0x0000c870


	//   ....[14]....
        /*0a9c*/ 	.word	0x0000c880


	//   ....[15]....
        /*0aa0*/ 	.word	0x0000c890


	//   ....[16]....
        /*0aa4*/ 	.word	0x0000fa20


	//   ....[17]....
        /*0aa8*/ 	.word	0x0000fa30


	//   ....[18]....
        /*0aac*/ 	.word	0x0000fa40


	//   ....[19]....
        /*0ab0*/ 	.word	0x0000fa50


	//   ....[20]....
        /*0ab4*/ 	.word	0x000100b0


	//   ....[21]....
        /*0ab8*/ 	.word	0x000100c0


	//   ....[22]....
        /*0abc*/ 	.word	0x000100d0


	//   ....[23]....
        /*0ac0*/ 	.word	0x000100e0


	//   ....[24]....
        /*0ac4*/ 	.word	0x00013c60


	//   ....[25]....
        /*0ac8*/ 	.word	0x00013f50


	//   ....[26]....
        /*0acc*/ 	.word	0x00014c70


	//   ....[27]....
        /*0ad0*/ 	.word	0x00014d80


	//   ....[28]....
        /*0ad4*/ 	.word	0x000152d0


	//   ....[29]....
        /*0ad8*/ 	.word	0x00015390


	//   ....[30]....
        /*0adc*/ 	.word	0x000173e0


	//   ....[31]....
        /*0ae0*/ 	.word	0x00017600


	//   ....[32]....
        /*0ae4*/ 	.word	0x000184a0


	//   ....[33]....
        /*0ae8*/ 	.word	0x000185c0


	//   ....[34]....
        /*0aec*/ 	.word	0x00018bc0


	//   ....[35]....
        /*0af0*/ 	.word	0x00018c40


	//   ....[36]....
        /*0af4*/ 	.word	0x0001aa30


	//   ....[37]....
        /*0af8*/ 	.word	0x0001aa50


	//   ....[38]....
        /*0afc*/ 	.word	0x0001b030


	//   ....[39]....
        /*0b00*/ 	.word	0x0001b050


	//   ....[40]....
        /*0b04*/ 	.word	0x0001cc90


	//   ....[41]....
        /*0b08*/ 	.word	0x0001ce90


	//   ....[42]....
        /*0b0c*/ 	.word	0x0001dd10


	//   ....[43]....
        /*0b10*/ 	.word	0x0001de30


	//   ....[44]....
        /*0b14*/ 	.word	0x0001e3e0


	//   ....[45]....
        /*0b18*/ 	.word	0x0001e440


	//   ....[46]....
        /*0b1c*/ 	.word	0x0001f560


	//   ....[47]....
        /*0b20*/ 	.word	0x0001f7d0


	//   ....[48]....
        /*0b24*/ 	.word	0x0001f840


	//   ....[49]....
        /*0b28*/ 	.word	0x0001f850


	//   ....[50]....
        /*0b2c*/ 	.word	0x00020da0


	//   ....[51]....
        /*0b30*/ 	.word	0x00020db0


	//   ....[52]....
        /*0b34*/ 	.word	0x00020dc0


	//   ....[53]....
        /*0b38*/ 	.word	0x00020dd0


	//   ....[54]....
        /*0b3c*/ 	.word	0x000216c0


	//   ....[55]....
        /*0b40*/ 	.word	0x000216f0


	//   ....[56]....
        /*0b44*/ 	.word	0x00021830


	//   ....[57]....
        /*0b48*/ 	.word	0x00021850


	//   ....[58]....
        /*0b4c*/ 	.word	0x00021950


	//   ....[59]....
        /*0b50*/ 	.word	0x00021970


	//   ....[60]....
        /*0b54*/ 	.word	0x00021a80


	//   ....[61]....
        /*0b58*/ 	.word	0x00021aa0


	//   ....[62]....
        /*0b5c*/ 	.word	0x00021fb0


	//   ....[63]....
        /*0b60*/ 	.word	0x00021ff0


	//   ....[64]....
        /*0b64*/ 	.word	0x000226f0


	//   ....[65]....
        /*0b68*/ 	.word	0x00022700


	//   ....[66]....
        /*0b6c*/ 	.word	0x00023670


	//   ....[67]....
        /*0b70*/ 	.word	0x000236a0


	//   ....[68]....
        /*0b74*/ 	.word	0x000237c0


	//   ....[69]....
        /*0b78*/ 	.word	0x000237e0


	//   ....[70]....
        /*0b7c*/ 	.word	0x000238e0


	//   ....[71]....
        /*0b80*/ 	.word	0x00023900


	//   ....[72]....
        /*0b84*/ 	.word	0x00023a10


	//   ....[73]....
        /*0b88*/ 	.word	0x00023a30


	//   ....[74]....
        /*0b8c*/ 	.word	0x00023bc0


	//   ....[75]....
        /*0b90*/ 	.word	0x00023dd0


	//   ....[76]....
        /*0b94*/ 	.word	0x00023e00


	//   ....[77]....
        /*0b98*/ 	.word	0x00023e30


	//   ....[78]....
        /*0b9c*/ 	.word	0x00023e60


	//   ....[79]....
        /*0ba0*/ 	.word	0x00023e90


	//   ....[80]....
        /*0ba4*/ 	.word	0x00023ec0


	//   ....[81]....
        /*0ba8*/ 	.word	0x00024060


	//   ....[82]....
        /*0bac*/ 	.word	0x00024090


	//   ....[83]....
        /*0bb0*/ 	.word	0x000240c0


	//   ....[84]....
        /*0bb4*/ 	.word	0x000240f0


	//   ....[85]....
        /*0bb8*/ 	.word	0x00024120


	//   ....[86]....
        /*0bbc*/ 	.word	0x00024150


	//   ....[87]....
        /*0bc0*/ 	.word	0x000241f0


	//   ....[88]....
        /*0bc4*/ 	.word	0x00024220


	//   ....[89]....
        /*0bc8*/ 	.word	0x00024230


	//   ....[90]....
        /*0bcc*/ 	.word	0x00024260


	//   ....[91]....
        /*0bd0*/ 	.word	0x00025b30


	//   ....[92]....
        /*0bd4*/ 	.word	0x00027d10


	//   ....[93]....
        /*0bd8*/ 	.word	0x00028910


	//   ....[94]....
        /*0bdc*/ 	.word	0x00028930


	//   ....[95]....
        /*0be0*/ 	.word	0x00028940


	//   ....[96]....
        /*0be4*/ 	.word	0x00028970


	//   ....[97]....
        /*0be8*/ 	.word	0x00028a90


	//   ....[98]....
        /*0bec*/ 	.word	0x00028aa0


	//   ....[99]....
        /*0bf0*/ 	.word	0x00028b40


	//   ....[100]....
        /*0bf4*/ 	.word	0x00028b50


	//   ....[101]....
        /*0bf8*/ 	.word	0x00028bf0


	//   ....[102]....
        /*0bfc*/ 	.word	0x00028c00


	//   ....[103]....
        /*0c00*/ 	.word	0x00028ca0


	//   ....[104]....
        /*0c04*/ 	.word	0x00028cb0


	//   ....[105]....
        /*0c08*/ 	.word	0x00028d30


	//   ....[106]....
        /*0c0c*/ 	.word	0x00028d60


	//   ....[107]....
        /*0c10*/ 	.word	0x00028db0


	//   ....[108]....
        /*0c14*/ 	.word	0x00028df0


	//   ....[109]....
        /*0c18*/ 	.word	0x0002be20


	//   ....[110]....
        /*0c1c*/ 	.word	0x0002be50


	//   ....[111]....
        /*0c20*/ 	.word	0x0002beb0


	//   ....[112]....
        /*0c24*/ 	.word	0x0002bee0


	//   ....[113]....
        /*0c28*/ 	.word	0x0002bf10


	//   ....[114]....
        /*0c2c*/ 	.word	0x0002bf40


	//   ....[115]....
        /*0c30*/ 	.word	0x0002bf70


	//   ....[116]....
        /*0c34*/ 	.word	0x0002bfa0


	//   ....[117]....
        /*0c38*/ 	.word	0x0002c160


	//   ....[118]....
        /*0c3c*/ 	.word	0x0002c190


	//   ....[119]....
        /*0c40*/ 	.word	0x0002c1c0


	//   ....[120]....
        /*0c44*/ 	.word	0x0002c1f0


	//   ....[121]....
        /*0c48*/ 	.word	0x0002c220


	//   ....[122]....
        /*0c4c*/ 	.word	0x0002c250


	//   ....[123]....
        /*0c50*/ 	.word	0x0002c320


	//   ....[124]....
        /*0c54*/ 	.word	0x0002c340


	//   ....[125]....
        /*0c58*/ 	.word	0x0002c350


	//   ....[126]....
        /*0c5c*/ 	.word	0x0002c3d0


	//   ....[127]....
        /*0c60*/ 	.word	0x0002cf10


	//   ....[128]....
        /*0c64*/ 	.word	0x0002d350


	//   ....[129]....
        /*0c68*/ 	.word	0x0002d3e0


	//   ....[130]....
        /*0c6c*/ 	.word	0x0002d430


	//   ....[131]....
        /*0c70*/ 	.word	0x0002d480


	//   ....[132]....
        /*0c74*/ 	.word	0x0002d510


	//   ....[133]....
        /*0c78*/ 	.word	0x0002d5a0


	//   ....[134]....
        /*0c7c*/ 	.word	0x0002d5f0


	//   ....[135]....
        /*0c80*/ 	.word	0x0002d640


	//   ....[136]....
        /*0c84*/ 	.word	0x0002d730


	//   ....[137]....
        /*0c88*/ 	.word	0x0002d7c0


	//   ....[138]....
        /*0c8c*/ 	.word	0x0002d810


	//   ....[139]....
        /*0c90*/ 	.word	0x0002d870


	//   ....[140]....
        /*0c94*/ 	.word	0x0002d910


	//   ....[141]....
        /*0c98*/ 	.word	0x0002d9a0


	//   ....[142]....
        /*0c9c*/ 	.word	0x0002d9f0


	//   ....[143]....
        /*0ca0*/ 	.word	0x0002da40


	//   ....[144]....
        /*0ca4*/ 	.word	0x0002dde0


	//   ....[145]....
        /*0ca8*/ 	.word	0x0002e0c0


	//   ....[146]....
        /*0cac*/ 	.word	0x0002e2a0


	//   ....[147]....
        /*0cb0*/ 	.word	0x0002e2f0


	//   ....[148]....
        /*0cb4*/ 	.word	0x0002e350


	//   ....[149]....
        /*0cb8*/ 	.word	0x0002e3f0


	//   ....[150]....
        /*0cbc*/ 	.word	0x0002e4c0


	//   ....[151]....
        /*0cc0*/ 	.word	0x0002e5c0


	//   ....[152]....
        /*0cc4*/ 	.word	0x0002e690


	//   ....[153]....
        /*0cc8*/ 	.word	0x0002e7a0


	//   ....[154]....
        /*0ccc*/ 	.word	0x0002e800


	//   ....[155]....
        /*0cd0*/ 	.word	0x0002e910


	//   ....[156]....
        /*0cd4*/ 	.word	0x0002e970


	//   ....[157]....
        /*0cd8*/ 	.word	0x0002ea80


	//   ....[158]....
        /*0cdc*/ 	.word	0x0002eae0


	//   ....[159]....
        /*0ce0*/ 	.word	0x0002ebd0


	//   ....[160]....
        /*0ce4*/ 	.word	0x0002ec50


	//   ....[161]....
        /*0ce8*/ 	.word	0x0002ed30


	//   ....[162]....
        /*0cec*/ 	.word	0x0002f0a0


	//   ....[163]....
        /*0cf0*/ 	.word	0x0002f140


	//   ....[164]....
        /*0cf4*/ 	.word	0x0002f2e0


	//   ....[165]....
        /*0cf8*/ 	.word	0x0002f360


	//   ....[166]....
        /*0cfc*/ 	.word	0x0002f3e0


	//   ....[167]....
        /*0d00*/ 	.word	0x0002f460


	//   ....[168]....
        /*0d04*/ 	.word	0x0002f4e0


	//   ....[169]....
        /*0d08*/ 	.word	0x0002f570


	//   ....[170]....
        /*0d0c*/ 	.word	0x0002f610


	//   ....[171]....
        /*0d10*/ 	.word	0x0002f6c0


	//   ....[172]....
        /*0d14*/ 	.word	0x0002f740


	//   ....[173]....
        /*0d18*/ 	.word	0x0002f7c0


	//   ....[174]....
        /*0d1c*/ 	.word	0x0002f840


	//   ....[175]....
        /*0d20*/ 	.word	0x0002f8d0


	//   ....[176]....
        /*0d24*/ 	.word	0x0002f950


	//   ....[177]....
        /*0d28*/ 	.word	0x0002fa00


	//   ....[178]....
        /*0d2c*/ 	.word	0x0002fa50


	//   ....[179]....
        /*0d30*/ 	.word	0x0002fb10


	//   ....[180]....
        /*0d34*/ 	.word	0x0002fc40


	//----- nvinfo : EIATTR_REG_RECONFIG
	.align		4
.L_237:
        /*0d38*/ 	.byte	0x01, 0x54
	.zero		2


	//----- nvinfo : EIATTR_SYSCALL_OFFSETS
	.align		4
        /*0d3c*/ 	.byte	0x04, 0x46
        /*0d3e*/ 	.short	(.L_239 - .L_238)


	//   ....[0]....
.L_238:
        /*0d40*/ 	.word	0x00002000


	//   ....[1]....
        /*0d44*/ 	.word	0x00002150


	//   ....[2]....
        /*0d48*/ 	.word	0x0000ba30


	//   ....[3]....
        /*0d4c*/ 	.word	0x0000bd20


	//   ....[4]....
        /*0d50*/ 	.word	0x00027940


	//   ....[5]....
        /*0d54*/ 	.word	0x00027a90


	//   ....[6]....
        /*0d58*/ 	.word	0x00027b80


	//   ....[7]....
        /*0d5c*/ 	.word	0x00028440


	//----- nvinfo : EIATTR_MBARRIER_INSTR_OFFSETS
	.align		4
.L_239:
        /*0d60*/ 	.byte	0x04, 0x39
        /*0d62*/ 	.short	(.L_241 - .L_240)


	//   ....[0]....
.L_240:
        /*0d64*/ 	.word	0x000002b0
        /*0d68*/ 	.word	0x000000ff
        /*0d6c*/ 	.word	0x00030800
        /*0d70*/ 	.short	0x0100
        /*0d72*/ 	.byte	0x08
	.zero		1


	//   ....[1]....
        /*0d74*/ 	.word	0x000002c0
        /*0d78*/ 	.word	0x000000ff
        /*0d7c*/ 	.word	0x00030820
        /*0d80*/ 	.short	0x0100
        /*0d82*/ 	.byte	0x08
	.zero		1


	//   ....[2]....
        /*0d84*/ 	.word	0x000003b0
        /*0d88*/ 	.word	0x000000ff
        /*0d8c*/ 	.word	0x00030830
        /*0d90*/ 	.short	0x0100
        /*0d92*/ 	.byte	0x08
	.zero		1


	//   ....[3]....
        /*0d94*/ 	.word	0x000003c0
        /*0d98*/ 	.word	0x000000ff
        /*0d9c*/ 	.word	0x00030840
        /*0da0*/ 	.short	0x0100
        /*0da2*/ 	.byte	0x08
	.zero		1


	//   ....[4]....
        /*0da4*/ 	.word	0x000003d0
        /*0da8*/ 	.word	0x000000ff
        /*0dac*/ 	.word	0x00030838
        /*0db0*/ 	.short	0x0100
        /*0db2*/ 	.byte	0x08
	.zero		1


	//   ....[5]....
        /*0db4*/ 	.word	0x000003e0
        /*0db8*/ 	.word	0x000000ff
        /*0dbc*/ 	.word	0x00030848
        /*0dc0*/ 	.short	0x0100
        /*0dc2*/ 	.byte	0x08
	.zero		1


	//   ....[6]....
        /*0dc4*/ 	.word	0x00000510
        /*0dc8*/ 	.word	0x000000ff
        /*0dcc*/ 	.word	0x00030850
        /*0dd0*/ 	.short	0x0100
        /*0dd2*/ 	.byte	0x08
	.zero		1


	//   ....[7]....
        /*0dd4*/ 	.word	0x00000520
        /*0dd8*/ 	.word	0x000000ff
        /*0ddc*/ 	.word	0x00030860
        /*0de0*/ 	.short	0x0100
        /*0de2*/ 	.byte	0x08
	.zero		1


	//   ....[8]....
        /*0de4*/ 	.word	0x00000530
        /*0de8*/ 	.word	0x000000ff
        /*0dec*/ 	.word	0x00030858
        /*0df0*/ 	.short	0x0100
        /*0df2*/ 	.byte	0x08
	.zero		1


	//   ....[9]....
        /*0df4*/ 	.word	0x00000540
        /*0df8*/ 	.word	0x000000ff
        /*0dfc*/ 	.word	0x00030868
        /*0e00*/ 	.short	0x0100
        /*0e02*/ 	.byte	0x08
	.zero		1


	//   ....[10]....
        /*0e04*/ 	.word	0x00000630
        /*0e08*/ 	.word	0x000000ff
        /*0e0c*/ 	.word	0x00030870
        /*0e10*/ 	.short	0x0100
        /*0e12*/ 	.byte	0x06
	.zero		1


	//   ....[11]....
        /*0e14*/ 	.word	0x00000640
        /*0e18*/ 	.word	0x000000ff
        /*0e1c*/ 	.word	0x00030880
        /*0e20*/ 	.short	0x0100
        /*0e22*/ 	.byte	0x06
	.zero		1


	//   ....[12]....
        /*0e24*/ 	.word	0x00000650
        /*0e28*/ 	.word	0x000000ff
        /*0e2c*/ 	.word	0x00030878
        /*0e30*/ 	.short	0x0100
        /*0e32*/ 	.byte	0x06
	.zero		1


	//   ....[13]....
        /*0e34*/ 	.word	0x00000660
        /*0e38*/ 	.word	0x000000ff
        /*0e3c*/ 	.word	0x00030888
        /*0e40*/ 	.short	0x0100
        /*0e42*/ 	.byte	0x06
	.zero		1


	//   ....[14]....
        /*0e44*/ 	.word	0x00000790
        /*0e48*/ 	.word	0x000000ff
        /*0e4c*/ 	.word	0x00030890
        /*0e50*/ 	.short	0x0100
        /*0e52*/ 	.byte	0x08
	.zero		1


	//   ....[15]....
        /*0e54*/ 	.word	0x000007a0
        /*0e58*/ 	.word	0x000000ff
        /*0e5c*/ 	.word	0x000308a0
        /*0e60*/ 	.short	0x0100
        /*0e62*/ 	.byte	0x08
	.zero		1


	//   ....[16]....
        /*0e64*/ 	.word	0x000007b0
        /*0e68*/ 	.word	0x000000ff
        /*0e6c*/ 	.word	0x00030898
        /*0e70*/ 	.short	0x0100
        /*0e72*/ 	.byte	0x08
	.zero		1


	//   ....[17]....
        /*0e74*/ 	.word	0x000007c0
        /*0e78*/ 	.word	0x000000ff
        /*0e7c*/ 	.word	0x000308a8
        /*0e80*/ 	.short	0x0100
        /*0e82*/ 	.byte	0x08
	.zero		1


	//   ....[18]....
        /*0e84*/ 	.word	0x000008f0
        /*0e88*/ 	.word	0x000000ff
        /*0e8c*/ 	.word	0x000308b0
        /*0e90*/ 	.short	0x0100
        /*0e92*/ 	.byte	0x08
	.zero		1


	//   ....[19]....
        /*0e94*/ 	.word	0x00000900
        /*0e98*/ 	.word	0x000000ff
        /*0e9c*/ 	.word	0x000308c0
        /*0ea0*/ 	.short	0x0100
        /*0ea2*/ 	.byte	0x08
	.zero		1


	//   ....[20]....
        /*0ea4*/ 	.word	0x00000910
        /*0ea8*/ 	.word	0x000000ff
        /*0eac*/ 	.word	0x000308b8
        /*0eb0*/ 	.short	0x0100
        /*0eb2*/ 	.byte	0x08
	.zero		1


	//   ....[21]....
        /*0eb4*/ 	.word	0x00000920
        /*0eb8*/ 	.word	0x000000ff
        /*0ebc*/ 	.word	0x000308c8
        /*0ec0*/ 	.short	0x0100
        /*0ec2*/ 	.byte	0x08
	.zero		1


	//   ....[22]....
        /*0ec4*/ 	.word	0x00003c60
        /*0ec8*/ 	.word	0x00000056
        /*0ecc*/ 	.word	0x00030890
        /*0ed0*/ 	.short	0x010a
        /*0ed2*/ 	.byte	0x3f
	.zero		1


	//   ....[23]....
        /*0ed4*/ 	.word	0x00007220
        /*0ed8*/ 	.word	0x00000056
        /*0edc*/ 	.word	0x00030890
        /*0ee0*/ 	.short	0x010a
        /*0ee2*/ 	.byte	0x3f
	.zero		1


	//   ....[24]....
        /*0ee4*/ 	.word	0x0000a4a0
        /*0ee8*/ 	.word	0x00000056
        /*0eec*/ 	.word	0x00030890
        /*0ef0*/ 	.short	0x010a
        /*0ef2*/ 	.byte	0x3f
	.zero		1


	//   ....[25]....
        /*0ef4*/ 	.word	0x0000a870
        /*0ef8*/ 	.word	0x0000001c
        /*0efc*/ 	.word	0x00000000
        /*0f00*/ 	.short	0x0101
        /*0f02*/ 	.byte	0x3f
	.zero		1


	//   ....[26]....
        /*0f04*/ 	.word	0x0000a8b0
        /*0f08*/ 	.word	0x00000056
        /*0f0c*/ 	.word	0x000308b0
        /*0f10*/ 	.short	0x010a
        /*0f12*/ 	.byte	0x3f
	.zero		1


	//   ....[27]....
        /*0f14*/ 	.word	0x0000ade0
        /*0f18*/ 	.word	0x00000056
        /*0f1c*/ 	.word	0x00000000
        /*0f20*/ 	.short	0x0101
        /*0f22*/ 	.byte	0x3f
	.zero		1


	//   ....[28]....
        /*0f24*/ 	.word	0x0000bab0
        /*0f28*/ 	.word	0x00000010
        /*0f2c*/ 	.word	0x00030800
        /*0f30*/ 	.short	0x010a
        /*0f32*/ 	.byte	0x3f
	.zero		1


	//   ....[29]....
        /*0f34*/ 	.word	0x0000bb00
        /*0f38*/ 	.word	0x00000010
        /*0f3c*/ 	.word	0x00030800
        /*0f40*/ 	.short	0x010a
        /*0f42*/ 	.byte	0x3f
	.zero		1


	//   ....[30]....
        /*0f44*/ 	.word	0x0000cf40
        /*0f48*/ 	.word	0x00000010
        /*0f4c*/ 	.word	0x00030800
        /*0f50*/ 	.short	0x010a
        /*0f52*/ 	.byte	0x3f
	.zero		1


	//   ....[31]....
        /*0f54*/ 	.word	0x000104f0
        /*0f58*/ 	.word	0x00000010
        /*0f5c*/ 	.word	0x00030800
        /*0f60*/ 	.short	0x010a
        /*0f62*/ 	.byte	0x3f
	.zero		1


	//   ....[32]....
        /*0f64*/ 	.word	0x00013280
        /*0f68*/ 	.word	0x00000005
        /*0f6c*/ 	.word	0x00030830
        /*0f70*/ 	.short	0x010a
        /*0f72*/ 	.byte	0x3f
	.zero		1


	//   ....[33]....
        /*0f74*/ 	.word	0x000132f0
        /*0f78*/ 	.word	0x00000005
        /*0f7c*/ 	.word	0x00030830
        /*0f80*/ 	.short	0x010a
        /*0f82*/ 	.byte	0x3f
	.zero		1


	//   ....[34]....
        /*0f84*/ 	.word	0x00013dc0
        /*0f88*/ 	.word	0x00000000
        /*0f8c*/ 	.word	0x00000000
        /*0f90*/ 	.short	0x0101
        /*0f92*/ 	.byte	0x3f
	.zero		1


	//   ....[35]....
        /*0f94*/ 	.word	0x00016240
        /*0f98*/ 	.word	0x00000000
        /*0f9c*/ 	.word	0x00030830
        /*0fa0*/ 	.short	0x010a
        /*0fa2*/ 	.byte	0x3f
	.zero		1


	//   ....[36]....
        /*0fa4*/ 	.word	0x000162c0
        /*0fa8*/ 	.word	0x00000000
        /*0fac*/ 	.word	0x00030830
        /*0fb0*/ 	.short	0x010a
        /*0fb2*/ 	.byte	0x3f
	.zero		1


	//   ....[37]....
        /*0fb4*/ 	.word	0x00016fb0
        /*0fb8*/ 	.word	0x00000002
        /*0fbc*/ 	.word	0x00030850
        /*0fc0*/ 	.short	0x010a
        /*0fc2*/ 	.byte	0x3f
	.zero		1


	//   ....[38]....
        /*0fc4*/ 	.word	0x00017000
        /*0fc8*/ 	.word	0x00000002
        /*0fcc*/ 	.word	0x00030850
        /*0fd0*/ 	.short	0x010a
        /*0fd2*/ 	.byte	0x3f
	.zero		1


	//   ....[39]....
        /*0fd4*/ 	.word	0x00017400
        /*0fd8*/ 	.word	0x00000000
        /*0fdc*/ 	.word	0x00000000
        /*0fe0*/ 	.short	0x0101
        /*0fe2*/ 	.byte	0x3f
	.zero		1


	//   ....[40]....
        /*0fe4*/ 	.word	0x00018640
        /*0fe8*/ 	.word	0x00000002
        /*0fec*/ 	.word	0x00000000
        /*0ff0*/ 	.short	0x0101
        /*0ff2*/ 	.byte	0x3f
	.zero		1


	//   ....[41]....
        /*0ff4*/ 	.word	0x00019960
        /*0ff8*/ 	.word	0x00000003
        /*0ffc*/ 	.word	0x00030830
        /*1000*/ 	.short	0x010a
        /*1002*/ 	.byte	0x3f
	.zero		1


	//   ....[42]....
        /*1004*/ 	.word	0x000199e0
        /*1008*/ 	.word	0x00000003
        /*100c*/ 	.word	0x00030830
        /*1010*/ 	.short	0x010a
        /*1012*/ 	.byte	0x3f
	.zero		1


	//   ....[43]....
        /*1014*/ 	.word	0x0001a6d0
        /*1018*/ 	.word	0x0000000f
        /*101c*/ 	.word	0x00030850
        /*1020*/ 	.short	0x010a
        /*1022*/ 	.byte	0x3f
	.zero		1


	//   ....[44]....
        /*1024*/ 	.word	0x0001a720
        /*1028*/ 	.word	0x0000000f
        /*102c*/ 	.word	0x00030850
        /*1030*/ 	.short	0x010a
        /*1032*/ 	.byte	0x3f
	.zero		1


	//   ....[45]....
        /*1034*/ 	.word	0x0001b6c0
        /*1038*/ 	.word	0x00000086
        /*103c*/ 	.word	0x00000000
        /*1040*/ 	.short	0x0101
        /*1042*/ 	.byte	0x3f
	.zero		1


	//   ....[46]....
        /*1044*/ 	.word	0x0001b710
        /*1048*/ 	.word	0x0000000f
        /*104c*/ 	.word	0x00000000
        /*1050*/ 	.short	0x0101
        /*1052*/ 	.byte	0x3f
	.zero		1


	//   ....[47]....
        /*1054*/ 	.word	0x0001bae0
        /*1058*/ 	.word	0x00000004
        /*105c*/ 	.word	0x00030830
        /*1060*/ 	.short	0x010a
        /*1062*/ 	.byte	0x3f
	.zero		1


	//   ....[48]....
        /*1064*/ 	.word	0x0001bb60
        /*1068*/ 	.word	0x00000004
        /*106c*/ 	.word	0x00030830
        /*1070*/ 	.short	0x010a
        /*1072*/ 	.byte	0x3f
	.zero		1


	//   ....[49]....
        /*1074*/ 	.word	0x0001c830
        /*1078*/ 	.word	0x0000000e
        /*107c*/ 	.word	0x00030850
        /*1080*/ 	.short	0x010a
        /*1082*/ 	.byte	0x3f
	.zero		1


	//   ....[50]....
        /*1084*/ 	.word	0x0001c880
        /*1088*/ 	.word	0x0000000e
        /*108c*/ 	.word	0x00030850
        /*1090*/ 	.short	0x010a
        /*1092*/ 	.byte	0x3f
	.zero		1


	//   ....[51]....
        /*1094*/ 	.word	0x0001cd00
        /*1098*/ 	.word	0x00000000
        /*109c*/ 	.word	0x00000000
        /*10a0*/ 	.short	0x0101
        /*10a2*/ 	.byte	0x3f
	.zero		1


	//   ....[52]....
        /*10a4*/ 	.word	0x0001e6a0
        /*10a8*/ 	.word	0x00000002
        /*10ac*/ 	.word	0x00000000
        /*10b0*/ 	.short	0x0101
        /*10b2*/ 	.byte	0x3f
	.zero		1


	//   ....[53]....
        /*10b4*/ 	.word	0x0001f460
        /*10b8*/ 	.word	0x00000002
        /*10bc*/ 	.word	0x00030850
        /*10c0*/ 	.short	0x010a
        /*10c2*/ 	.byte	0x3f
	.zero		1


	//   ....[54]....
        /*10c4*/ 	.word	0x0001f500
        /*10c8*/ 	.word	0x00000002
        /*10cc*/ 	.word	0x00030850
        /*10d0*/ 	.short	0x010a
        /*10d2*/ 	.byte	0x3f
	.zero		1


	//   ....[55]....
        /*10d4*/ 	.word	0x0001f9d0
        /*10d8*/ 	.word	0x00000008
        /*10dc*/ 	.word	0x00000000
        /*10e0*/ 	.short	0x0101
        /*10e2*/ 	.byte	0x3f
	.zero		1


	//   ....[56]....
        /*10e4*/ 	.word	0x000216e0
        /*10e8*/ 	.word	0x00000000
        /*10ec*/ 	.word	0x00000000
        /*10f0*/ 	.short	0x0101
        /*10f2*/ 	.byte	0x3f
	.zero		1


	//   ....[57]....
        /*10f4*/ 	.word	0x00021e80
        /*10f8*/ 	.word	0x00000002
        /*10fc*/ 	.word	0x00000000
        /*1100*/ 	.short	0x0101
        /*1102*/ 	.byte	0x3f
	.zero		1


	//   ....[58]....
        /*1104*/ 	.word	0x00025c10
        /*1108*/ 	.word	0x00000013
        /*110c*/ 	.word	0x00030820
        /*1110*/ 	.short	0x010a
        /*1112*/ 	.byte	0x3f
	.zero		1


	//   ....[59]....
        /*1114*/ 	.word	0x00025ce0
        /*1118*/ 	.word	0x00000007
        /*111c*/ 	.word	0x000308a0
        /*1120*/ 	.short	0x010a
        /*1122*/ 	.byte	0x3f
	.zero		1


	//   ....[60]....
        /*1124*/ 	.word	0x00026120
        /*1128*/ 	.word	0x00000007
        /*112c*/ 	.word	0x000308c0
        /*1130*/ 	.short	0x010a
        /*1132*/ 	.byte	0x3f
	.zero		1


	//   ....[61]....
        /*1134*/ 	.word	0x000266b0
        /*1138*/ 	.word	0x00000008
        /*113c*/ 	.word	0x000308a0
        /*1140*/ 	.short	0x010a
        /*1142*/ 	.byte	0x3f
	.zero		1


	//   ....[62]....
        /*1144*/ 	.word	0x00026ae0
        /*1148*/ 	.word	0x00000008
        /*114c*/ 	.word	0x000308c0
        /*1150*/ 	.short	0x010a
        /*1152*/ 	.byte	0x3f
	.zero		1


	//   ....[63]....
        /*1154*/ 	.word	0x00027f70
        /*1158*/ 	.word	0x00000000
        /*115c*/ 	.word	0x00030840
        /*1160*/ 	.short	0x010a
        /*1162*/ 	.byte	0x3f
	.zero		1


	//   ....[64]....
        /*1164*/ 	.word	0x00028f00
        /*1168*/ 	.word	0x00000013
        /*116c*/ 	.word	0x00030800
        /*1170*/ 	.short	0x0107
        /*1172*/ 	.byte	0x3f
	.zero		1


	//   ....[65]....
        /*1174*/ 	.word	0x00029010
        /*1178*/ 	.word	0x00000013
        /*117c*/ 	.word	0x00030800
        /*1180*/ 	.short	0x0101
        /*1182*/ 	.byte	0x3f
	.zero		1


	//   ....[66]....
        /*1184*/ 	.word	0x00029030
        /*1188*/ 	.word	0x00000013
        /*118c*/ 	.word	0x00030820
        /*1190*/ 	.short	0x010a
        /*1192*/ 	.byte	0x3f
	.zero		1


	//   ....[67]....
        /*1194*/ 	.word	0x00029450
        /*1198*/ 	.word	0x00000003
        /*119c*/ 	.word	0x00030840
        /*11a0*/ 	.short	0x010a
        /*11a2*/ 	.byte	0x3f
	.zero		1


	//   ....[68]....
        /*11a4*/ 	.word	0x00029900
        /*11a8*/ 	.word	0x00000003
        /*11ac*/ 	.word	0x00000060
        /*11b0*/ 	.short	0x010a
        /*11b2*/ 	.byte	0x3f
	.zero		1


	//   ....[69]....
        /*11b4*/ 	.word	0x0002a090
        /*11b8*/ 	.word	0x00000003
        /*11bc*/ 	.word	0x00030840
        /*11c0*/ 	.short	0x010a
        /*11c2*/ 	.byte	0x3f
	.zero		1


	//   ....[70]....
        /*11c4*/ 	.word	0x0002a540
        /*11c8*/ 	.word	0x00000002
        /*11cc*/ 	.word	0x00000060
        /*11d0*/ 	.short	0x010a
        /*11d2*/ 	.byte	0x3f
	.zero		1


	//   ....[71]....
        /*11d4*/ 	.word	0x0002ac10
        /*11d8*/ 	.word	0x00000002
        /*11dc*/ 	.word	0x00030840
        /*11e0*/ 	.short	0x010a
        /*11e2*/ 	.byte	0x3f
	.zero		1


	//   ....[72]....
        /*11e4*/ 	.word	0x0002b0c0
        /*11e8*/ 	.word	0x00000002
        /*11ec*/ 	.word	0x00000060
        /*11f0*/ 	.short	0x010a
        /*11f2*/ 	.byte	0x3f
	.zero		1


	//   ....[73]....
        /*11f4*/ 	.word	0x0002b730
        /*11f8*/ 	.word	0x00000000
        /*11fc*/ 	.word	0x00030860
        /*1200*/ 	.short	0x010a
        /*1202*/ 	.byte	0x3f
	.zero		1


	//   ....[74]....
        /*1204*/ 	.word	0x0002ce90
        /*1208*/ 	.word	0x00000000
        /*120c*/ 	.word	0x00030820
        /*1210*/ 	.short	0x010a
        /*1212*/ 	.byte	0x3f
	.zero		1


	//   ....[75]....
        /*1214*/ 	.word	0x0002d040
        /*1218*/ 	.word	0x00000006
        /*121c*/ 	.word	0x00000000
        /*1220*/ 	.short	0x010a
        /*1222*/ 	.byte	0x3f
	.zero		1


	//   ....[76]....
        /*1224*/ 	.word	0x0002d0b0
        /*1228*/ 	.word	0x00000007
        /*122c*/ 	.word	0x00000000
        /*1230*/ 	.short	0x010a
        /*1232*/ 	.byte	0x3f
	.zero		1


	//   ....[77]....
        /*1234*/ 	.word	0x0002d120
        /*1238*/ 	.word	0x00000004
        /*123c*/ 	.word	0x00000000
        /*1240*/ 	.short	0x010a
        /*1242*/ 	.byte	0x3f
	.zero		1


	//   ....[78]....
        /*1244*/ 	.word	0x0002d150
        /*1248*/ 	.word	0x00000003
        /*124c*/ 	.word	0x00000000
        /*1250*/ 	.short	0x010a
        /*1252*/ 	.byte	0x3f
	.zero		1


	//   ....[79]....
        /*1254*/ 	.word	0x0002d1b0
        /*1258*/ 	.word	0x00000056
        /*125c*/ 	.word	0x00030890
        /*1260*/ 	.short	0x010a
        /*1262*/ 	.byte	0x3f
	.zero		1


	//   ....[80]....
        /*1264*/ 	.word	0x0002d200
        /*1268*/ 	.word	0x00000056
        /*126c*/ 	.word	0x00030890
        /*1270*/ 	.short	0x010a
        /*1272*/ 	.byte	0x3f
	.zero		1


	//   ....[81]....
        /*1274*/ 	.word	0x0002d250
        /*1278*/ 	.word	0x00000056
        /*127c*/ 	.word	0x00030890
        /*1280*/ 	.short	0x010a
        /*1282*/ 	.byte	0x3f
	.zero		1


	//   ....[82]....
        /*1284*/ 	.word	0x0002d2a0
        /*1288*/ 	.word	0x00000056
        /*128c*/ 	.word	0x000308b0
        /*1290*/ 	.short	0x010a
        /*1292*/ 	.byte	0x3f
	.zero		1


	//   ....[83]....
        /*1294*/ 	.word	0x0002d680
        /*1298*/ 	.word	0x00000010
        /*129c*/ 	.word	0x00030800
        /*12a0*/ 	.short	0x010a
        /*12a2*/ 	.byte	0x3f
	.zero		1


	//   ....[84]....
        /*12a4*/ 	.word	0x0002da80
        /*12a8*/ 	.word	0x00000010
        /*12ac*/ 	.word	0x00030800
        /*12b0*/ 	.short	0x010a
        /*12b2*/ 	.byte	0x3f
	.zero		1


	//   ....[85]....
        /*12b4*/ 	.word	0x0002dad0
        /*12b8*/ 	.word	0x00000005
        /*12bc*/ 	.word	0x00030830
        /*12c0*/ 	.short	0x010a
        /*12c2*/ 	.byte	0x3f
	.zero		1


	//   ....[86]....
        /*12c4*/ 	.word	0x0002db20
        /*12c8*/ 	.word	0x00000000
        /*12cc*/ 	.word	0x00030830
        /*12d0*/ 	.short	0x010a
        /*12d2*/ 	.byte	0x3f
	.zero		1


	//   ....[87]....
        /*12d4*/ 	.word	0x0002db70
        /*12d8*/ 	.word	0x00000002
        /*12dc*/ 	.word	0x00030850
        /*12e0*/ 	.short	0x010a
        /*12e2*/ 	.byte	0x3f
	.zero		1


	//   ....[88]....
        /*12e4*/ 	.word	0x0002dbc0
        /*12e8*/ 	.word	0x00000003
        /*12ec*/ 	.word	0x00030830
        /*12f0*/ 	.short	0x010a
        /*12f2*/ 	.byte	0x3f
	.zero		1


	//   ....[89]....
        /*12f4*/ 	.word	0x0002dc10
        /*12f8*/ 	.word	0x0000000f
        /*12fc*/ 	.word	0x00030850
        /*1300*/ 	.short	0x010a
        /*1302*/ 	.byte	0x3f
	.zero		1


	//   ....[90]....
        /*1304*/ 	.word	0x0002dc60
        /*1308*/ 	.word	0x00000004
        /*130c*/ 	.word	0x00030830
        /*1310*/ 	.short	0x010a
        /*1312*/ 	.byte	0x3f
	.zero		1


	//   ....[91]....
        /*1314*/ 	.word	0x0002dcb0
        /*1318*/ 	.word	0x0000000e
        /*131c*/ 	.word	0x00030850
        /*1320*/ 	.short	0x010a
        /*1322*/ 	.byte	0x3f
	.zero		1


	//   ....[92]....
        /*1324*/ 	.word	0x0002dd00
        /*1328*/ 	.word	0x00000002
        /*132c*/ 	.word	0x00030850
        /*1330*/ 	.short	0x010a
        /*1332*/ 	.byte	0x3f
	.zero		1


	//   ....[93]....
        /*1334*/ 	.word	0x0002dea0
        /*1338*/ 	.word	0x00000013
        /*133c*/ 	.word	0x00030820
        /*1340*/ 	.short	0x010a
        /*1342*/ 	.byte	0x3f
	.zero		1


	//   ....[94]....
        /*1344*/ 	.word	0x0002def0
        /*1348*/ 	.word	0x00000007
        /*134c*/ 	.word	0x000308a0
        /*1350*/ 	.short	0x010a
        /*1352*/ 	.byte	0x3f
	.zero		1


	//   ....[95]....
        /*1354*/ 	.word	0x0002df40
        /*1358*/ 	.word	0x00000007
        /*135c*/ 	.word	0x000308c0
        /*1360*/ 	.short	0x010a
        /*1362*/ 	.byte	0x3f
	.zero		1


	//   ....[96]....
        /*1364*/ 	.word	0x0002df90
        /*1368*/ 	.word	0x00000008
        /*136c*/ 	.word	0x000308a0
        /*1370*/ 	.short	0x010a
        /*1372*/ 	.byte	0x3f
	.zero		1


	//   ....[97]....
        /*1374*/ 	.word	0x0002dfe0
        /*1378*/ 	.word	0x00000008
        /*137c*/ 	.word	0x000308c0
        /*1380*/ 	.short	0x010a
        /*1382*/ 	.byte	0x3f
	.zero		1


	//   ....[98]....
        /*1384*/ 	.word	0x0002e180
        /*1388*/ 	.word	0x00000000
        /*138c*/ 	.word	0x00030840
        /*1390*/ 	.short	0x010a
        /*1392*/ 	.byte	0x3f
	.zero		1


	//   ....[99]....
        /*1394*/ 	.word	0x0002edb0
        /*1398*/ 	.word	0x00000013
        /*139c*/ 	.word	0x00030820
        /*13a0*/ 	.short	0x010a
        /*13a2*/ 	.byte	0x3f
	.zero		1


	//   ....[100]....
        /*13a4*/ 	.word	0x0002ee00
        /*13a8*/ 	.word	0x00000003
        /*13ac*/ 	.word	0x00030840
        /*13b0*/ 	.short	0x010a
        /*13b2*/ 	.byte	0x3f
	.zero		1


	//   ....[101]....
        /*13b4*/ 	.word	0x0002ee50
        /*13b8*/ 	.word	0x00000003
        /*13bc*/ 	.word	0x00000060
        /*13c0*/ 	.short	0x010a
        /*13c2*/ 	.byte	0x3f
	.zero		1


	//   ....[102]....
        /*13c4*/ 	.word	0x0002eea0
        /*13c8*/ 	.word	0x00000003
        /*13cc*/ 	.word	0x00030840
        /*13d0*/ 	.short	0x010a
        /*13d2*/ 	.byte	0x3f
	.zero		1


	//   ....[103]....
        /*13d4*/ 	.word	0x0002eef0
        /*13d8*/ 	.word	0x00000002
        /*13dc*/ 	.word	0x00000060
        /*13e0*/ 	.short	0x010a
        /*13e2*/ 	.byte	0x3f
	.zero		1


	//   ....[104]....
        /*13e4*/ 	.word	0x0002ef40
        /*13e8*/ 	.word	0x00000002
        /*13ec*/ 	.word	0x00030840
        /*13f0*/ 	.short	0x010a
        /*13f2*/ 	.byte	0x3f
	.zero		1


	//   ....[105]....
        /*13f4*/ 	.word	0x0002ef90
        /*13f8*/ 	.word	0x00000002
        /*13fc*/ 	.word	0x00000060
        /*1400*/ 	.short	0x010a
        /*1402*/ 	.byte	0x3f
	.zero		1


	//   ....[106]....
        /*1404*/ 	.word	0x0002efe0
        /*1408*/ 	.word	0x00000000
        /*140c*/ 	.word	0x00030860
        /*1410*/ 	.short	0x010a
        /*1412*/ 	.byte	0x3f
	.zero		1


	//   ....[107]....
        /*1414*/ 	.word	0x0002fb60
        /*1418*/ 	.word	0x00000000
        /*141c*/ 	.word	0x00030820
        /*1420*/ 	.short	0x010a
        /*1422*/ 	.byte	0x3f
	.zero		1


	//   ....[108]....
        /*1424*/ 	.word	0x0002fd00
        /*1428*/ 	.word	0x00000006
        /*142c*/ 	.word	0x00000000
        /*1430*/ 	.short	0x010a
        /*1432*/ 	.byte	0x3f
	.zero		1


	//   ....[109]....
        /*1434*/ 	.word	0x0002fd50
        /*1438*/ 	.word	0x00000007
        /*143c*/ 	.word	0x00000000
        /*1440*/ 	.short	0x010a
        /*1442*/ 	.byte	0x3f
	.zero		1


	//   ....[110]....
        /*1444*/ 	.word	0x0002fda0
        /*1448*/ 	.word	0x00000004
        /*144c*/ 	.word	0x00000000
        /*1450*/ 	.short	0x010a
        /*1452*/ 	.byte	0x3f
	.zero		1


	//----- nvinfo : EIATTR_NUM_MBARRIERS
	.align		4
.L_241:
        /*1454*/ 	.byte	0x03, 0x38
        /*1456*/ 	.short	0x0016


	//----- nvinfo : EIATTR_EXIT_INSTR_OFFSETS
	.align		4
        /*1458*/ 	.byte	0x04, 0x1c
        /*145a*/ 	.short	(.L_243 - .L_242)


	//   ....[0]....
.L_242:
        /*145c*/ 	.word	0x0002d1a0


	//----- nvinfo : EIATTR_MAX_THREADS
	.align		4
.L_243:
        /*1460*/ 	.byte	0x04, 0x05
        /*1462*/ 	.short	(.L_245 - .L_244)
.L_244:
        /*1464*/ 	.word	0x00000180
        /*1468*/ 	.word	0x00000001
        /*146c*/ 	.word	0x00000001


	//----- nvinfo : EIATTR_CRS_STACK_SIZE
	.align		4
.L_245:
        /*1470*/ 	.byte	0x04, 0x1e
        /*1472*/ 	.short	(.L_247 - .L_246)
.L_246:
        /*1474*/ 	.word	0x00000000


	//----- nvinfo : EIATTR_CBANK_PARAM_SIZE
	.align		4
.L_247:
        /*1478*/ 	.byte	0x03, 0x19
        /*147a*/ 	.short	0x0af0


	//----- nvinfo : EIATTR_PARAM_CBANK
	.align		4
        /*147c*/ 	.byte	0x04, 0x0a
        /*147e*/ 	.short	(.L_249 - .L_248)
	.align		4
.L_248:
        /*1480*/ 	.word	index@(.nv.constant0._ZN7cutlass13device_kernelIN5flash11enable_sm90INS1_16FlashAttnFwdSm90INS1_25CollectiveMainloopFwdSm90ILi2EN4cute5tupleIJNS5_1CILi1EEES8_S8_EEENS6_IJNS7_ILi128EEENS7_ILi96EEENS7_ILi192EEEEEELi192ENS_10bfloat16_tEfNS_4arch4Sm90ELb0ELb1ELb0ELb1ELb0ELb1ELb0ELb1ELb1ELb1ELb1ELb0EEENS1_21CollectiveEpilogueFwdINS6_IJSA_SC_SB_EEES9_SE_SG_Li256ELb1ELb1ELb1ELb0EEENS1_36VarlenDynamicPersistentTileSchedulerILi128ELi96ELi256ELi128ELb1ELb1ELb1ELb1ELb0ELb1EEEEEEEEEvNT_6ParamsE)
        /*1484*/ 	.short	0x0210
        /*1486*/ 	.short	0x0af0


	//----- nvinfo : EIATTR_SW_WAR
	.align		4
.L_249:
        /*1488*/ 	.byte	0x04, 0x36
        /*148a*/ 	.short	(.L_251 - .L_250)
.L_250:
        /*148c*/ 	.word	0x00000008
.L_251:


//--------------------- .nv.info._ZN7cutlass13device_kernelIN5flash11enable_sm90INS1_16FlashAttnFwdSm90INS1_25CollectiveMainloopFwdSm90ILi2EN4cute5tupleIJNS5_1CILi1EEES8_S8_EEENS6_IJNS7_ILi128EEENS7_ILi112EEENS7_ILi192EEEEEELi192ENS_10bfloat16_tEfNS_4arch4Sm90ELb1ELb0ELb0ELb0ELb0ELb0ELb0ELb1ELb1ELb1ELb1ELb0EEENS1_21CollectiveEpilogueFwdINS6_IJSA_SC_SB_EEES9_SE_SG_Li256ELb0ELb1ELb1ELb0EEENS1_19SingleTileSchedulerILb0ELb1ELb1ELi128EEEEEEEEEvNT_6ParamsE --------------------------
	.section	.nv.info._ZN7cutlass13device_kernelIN5flash11enable_sm90INS1_16FlashAttnFwdSm90INS1_25CollectiveMainloopFwdSm90ILi2EN4cute5tupleIJNS5_1CILi1EEES8_S8_EEENS6_IJNS7_ILi128EEENS7_ILi112EEENS7_ILi192EEEEEELi192ENS_10bfloat16_tEfNS_4arch4Sm90ELb1ELb0ELb0ELb0ELb0ELb0ELb0ELb1ELb1ELb1ELb1ELb0EEENS1_21CollectiveEpilogueFwdINS6_IJSA_SC_SB_EEES9_SE_SG_Li256ELb0ELb1ELb1ELb0EEENS1_19SingleTileSchedulerILb0ELb1ELb1ELi128EEEEEEEEEvNT_6ParamsE,"",@"SHT_CUDA_INFO"
	.sectionflags	@""
	.align	4


	//----- nvinfo : EIATTR_CUDA_API_VERSION
	.align		4
        /*0000*/ 	.byte	0x04, 0x37
        /*0002*/ 	.short	(.L_253 - .L_252)
.L_252:
        /*0004*/ 	.word	0x00000082


	//----- nvinfo : EIATTR_KPARAM_INFO
	.align		4
.L_253:
        /*0008*/ 	.byte	0x04, 0x17
        /*000a*/ 	.short	(.L_255 - .L_254)
.L_254:
        /*000c*/ 	.word	0x00000000
        /*0010*/ 	.short	0x0000
        /*0012*/ 	.short	0x0070
        /*0014*/ 	.byte	0x00, 0xf0, 0x01, 0x28


	//----- nvinfo : EIATTR_SPARSE_MMA_MASK
	.align		4
.L_255:
        /*0018*/ 	.byte	0x03, 0x50
        /*001a*/ 	.short	0x0000


	//----- nvinfo : EIATTR_MAXREG_COUNT
	.align		4
        /*001c*/ 	.byte	0x03, 0x1b
        /*001e*/ 	.short	0x00a8


	//----- nvinfo : EIATTR_NUM_BARRIERS
	.align		4
        /*0020*/ 	.byte	0x02, 0x4c
        /*0022*/ 	.byte	0x09
	.zero		1


	//----- nvinfo : EIATTR_EXTERNS
	.align		4
        /*0024*/ 	.byte	0x04, 0x0f
        /*0026*/ 	.short	(.L_257 - .L_256)


	//   ....[0]....
	.align		4
.L_256:
        /*0028*/ 	.word	index@(__assertfail)


	//----- nvinfo : EIATTR_ANNOTATIONS
	.align		4
.L_257:
        /*002c*/ 	.byte	0x04, 0x55
        /*002e*/ 	.short	(.L_259 - .L_258)


	//   ....[0]....
.L_258:
        /* <DEDUP_REMOVED lines=9> */


	//----- nvinfo : EIATTR_MERCURY_ISA_VERSION
	.align		4
.L_259:
        /*00a8*/ 	.byte	0x03, 0x5f
        /*00aa*/ 	.short	0x0101


	//----- nvinfo : EIATTR_INT_WARP_WIDE_INSTR_OFFSETS
	.align		4
        /*00ac*/ 	.byte	0x04, 0x31
        /*00ae*/ 	.short	(.L_261 - .L_260)


	//   ....[0]....
.L_260:
        /*00b0*/ 	.word	0x00000130


	//   ....[1]....
        /*00b4*/ 	.word	0x00000170


	//   ....[2]....
        /*00b8*/ 	.word	0x000001e0


	//----- nvinfo : EIATTR_COOP_GROUP_MASK_REGIDS
	.align		4
.L_261:
        /*00bc*/ 	.byte	0x04, 0x29
        /*00be*/ 	.short	(.L_263 - .L_262)


	//   ....[0]....
.L_262:
        /*00c0*/ 	.word	0xffffffff


	//   ....[1]....
        /*00c4*/ 	.word	0xffffffff


	//   ....[2]....
        /*00c8*/ 	.word	0xffffffff


	//   ....[3]....
        /*00cc*/ 	.word	0xffffffff


	//   ....[4]....
        /*00d0*/ 	.word	0xffffffff


	//   ....[5]....
        /*00d4*/ 	.word	0xffffffff


	//   ....[6]....
        /*00d8*/ 	.word	0xffffffff


	//   ....[7]....
        /*00dc*/ 	.word	0xffffffff


	//   ....[8]....
        /*00e0*/ 	.word	0xffffffff


	//   ....[9]....
        /*00e4*/ 	.word	0xffffffff


	//   ....[10]....
        /*00e8*/ 	.word	0xffffffff


	//   ....[11]....
        /*00ec*/ 	.word	0xffffffff


	//   ....[12]....
        /*00f0*/ 	.word	0xffffffff


	//   ....[13]....
        /*00f4*/ 	.word	0xffffffff


	//   ....[14]....
        /*00f8*/ 	.word	0xffffffff


	//   ....[15]....
        /*00fc*/ 	.word	0xffffffff


	//   ....[16]....
        /*0100*/ 	.word	0xffffffff


	//   ....[17]....
        /*0104*/ 	.word	0xffffffff


	//   ....[18]....
        /*0108*/ 	.word	0xffffffff


	//   ....[19]....
        /*010c*/ 	.word	0xffffffff


	//   ....[20]....
        /*0110*/ 	.word	0xffffffff


	//   ....[21]....
        /*0114*/ 	.word	0xffffffff


	//   ....[22]....
        /*0118*/ 	.word	0xffffffff


	//   ....[23]....
        /*011c*/ 	.word	0xffffffff


	//   ....[24]....
        /*0120*/ 	.word	0xffffffff


	//   ....[25]....
        /*0124*/ 	.word	0xffffffff


	//   ....[26]....
        /*0128*/ 	.word	0xffffffff


	//   ....[27]....
        /*012c*/ 	.word	0xffffffff


	//   ....[28]....
        /*0130*/ 	.word	0xffffffff


	//   ....[29]....
        /*0134*/ 	.word	0xffffffff


	//   ....[30]....
        /*0138*/ 	.word	0xffffffff


	//   ....[31]....
        /*013c*/ 	.word	0xffffffff


	//   ....[32]....
        /*0140*/ 	.word	0xffffffff


	//   ....[33]....
        /*0144*/ 	.word	0xffffffff


	//   ....[34]....
        /*0148*/ 	.word	0xffffffff


	//   ....[35]....
        /*014c*/ 	.word	0xffffffff


	//   ....[36]....
        /*0150*/ 	.word	0xffffffff


	//   ....[37]....
        /*0154*/ 	.word	0xffffffff


	//   ....[38]....
        /*0158*/ 	.word	0xffffffff


	//   ....[39]....
        /*015c*/ 	.word	0xffffffff


	//   ....[40]....
        /*0160*/ 	.word	0xffffffff


	//   ....[41]....
        /*0164*/ 	.word	0xffffffff


	//   ....[42]....
        /*0168*/ 	.word	0xffffffff


	//   ....[43]....
        /*016c*/ 	.word	0xffffffff


	//   ....[44]....
        /*0170*/ 	.word	0xffffffff


	//   ....[45]....
        /*0174*/ 	.word	0xffffffff


	//   ....[46]....
        /*0178*/ 	.word	0xffffffff


	//   ....[47]....
        /*017c*/ 	.word	0xffffffff


	//   ....[48]....
        /*0180*/ 	.word	0xffffffff


	//   ....[49]....
        /*0184*/ 	.word	0xffffffff


	//   ....[50]....
        /*0188*/ 	.word	0xffffffff


	//   ....[51]....
        /*018c*/ 	.word	0xffffffff


	//   ....[52]....
        /*0190*/ 	.word	0xffffffff


	//   ....[53]....
        /*0194*/ 	.word	0xffffffff


	//   ....[54]....
        /*0198*/ 	.word	0xffffffff


	//   ....[55]....
        /*019c*/ 	.word	0x0500000f


	//   ....[56]....
        /*01a0*/ 	.word	0x0500000f


	//   ....[57]....
        /*01a4*/ 	.word	0x0500000f


	//   ....[58]....
        /*01a8*/ 	.word	0x0500000f


	//   ....[59]....
        /*01ac*/ 	.word	0x0500000f


	//   ....[60]....
        /*01b0*/ 	.word	0x0500000f


	//   ....[61]....
        /*01b4*/ 	.word	0x0500000f


	//   ....[62]....
        /*01b8*/ 	.word	0x0500000f


	//   ....[63]....
        /*01bc*/ 	.word	0x0500000f


	//   ....[64]....
        /*01c0*/ 	.word	0x0500000f


	//   ....[65]....
        /*01c4*/ 	.word	0x0500000f


	//   ....[66]....
        /*01c8*/ 	.word	0x0500000f


	//   ....[67]....
        /*01cc*/ 	.word	0x0500000f


	//   ....[68]....
        /*01d0*/ 	.word	0x0500000f


	//   ....[69]....
        /*01d4*/ 	.word	0x0500000f


	//   ....[70]....
        /*01d8*/ 	.word	0x0500000f


	//   ....[71]....
        /*01dc*/ 	.word	0x0500000f


	//   ....[72]....
        /*01e0*/ 	.word	0x0500000f


	//----- nvinfo : EIATTR_COOP_GROUP_INSTR_OFFSETS
	.align		4
.L_263:
        /*01e4*/ 	.byte	0x04, 0x28
        /*01e6*/ 	.short	(.L_265 - .L_264)


	//   ....[0]....
.L_264:
        /*01e8*/ 	.word	0x00000060


	//   ....[1]....
        /*01ec*/ 	.word	0x00000140


	//   ....[2]....
        /*01f0*/ 	.word	0x00000190


	//   ....[3]....
        /*01f4*/ 	.word	0x000003c0


	//   ....[4]....
        /*01f8*/ 	.word	0x00000520


	//   ....[5]....
        /*01fc*/ 	.word	0x00000640


	//   ....[6]....
        /*0200*/ 	.word	0x000007a0


	//   ....[7]....
        /*0204*/ 	.word	0x00001390


	//   ....[8]....
        /*0208*/ 	.word	0x00003880


	//   ....[9]....
        /*020c*/ 	.word	0x000038c0


	//   ....[10]....
        /*0210*/ 	.word	0x00004130


	//   ....[11]....
        /*0214*/ 	.word	0x00004270


	//   ....[12]....
        /*0218*/ 	.word	0x00004a20


	//   ....[13]....
        /*021c*/ 	.word	0x00004ab0


	//   ....[14]....
        /*0220*/ 	.word	0x000081e0


	//   ....[15]....
        /*0224*/ 	.word	0x00008210


	//   ....[16]....
        /*0228*/ 	.word	0x00008aa0


	//   ....[17]....
        /*022c*/ 	.word	0x00008ae0


	//   ....[18]....
        /*0230*/ 	.word	0x000091a0


	//   ....[19]....
        /*0234*/ 	.word	0x000091f0


	//   ....[20]....
        /*0238*/ 	.word	0x0000c8e0


	//   ....[21]....
        /*023c*/ 	.word	0x0000c910


	//   ....[22]....
        /*0240*/ 	.word	0x0000cd30


	//   ....[23]....
        /*0244*/ 	.word	0x0000cda0


	//   ....[24]....
        /*0248*/ 	.word	0x0000e1f0


	//   ....[25]....
        /*024c*/ 	.word	0x0000e210


	//   ....[26]....
        /*0250*/ 	.word	0x0000e2c0


	//   ....[27]....
        /*0254*/ 	.word	0x0000e320


	//   ....[28]....
        /*0258*/ 	.word	0x0000f410


	//   ....[29]....
        /*025c*/ 	.word	0x0000f450


	//   ....[30]....
        /*0260*/ 	.word	0x0000f490


	//   ....[31]....
        /*0264*/ 	.word	0x0000f4d0


	//   ....[32]....
        /*0268*/ 	.word	0x0000f510


	//   ....[33]....
        /*026c*/ 	.word	0x0000f530


	//   ....[34]....
        /*0270*/ 	.word	0x0000feb0


	//   ....[35]....
        /*0274*/ 	.word	0x0000fec0


	//   ....[36]....
        /*0278*/ 	.word	0x00010c30


	//   ....[37]....
        /*027c*/ 	.word	0x000117c0


	//   ....[38]....
        /*0280*/ 	.word	0x00012190


	//   ....[39]....
        /*0284*/ 	.word	0x000121d0


	//   ....[40]....
        /*0288*/ 	.word	0x00012200


	//   ....[41]....
        /*028c*/ 	.word	0x00012250


	//   ....[42]....
        /*0290*/ 	.word	0x000122d0


	//   ....[43]....
        /*0294*/ 	.word	0x00012300


	//   ....[44]....
        /*0298*/ 	.word	0x00012380


	//   ....[45]....
        /*029c*/ 	.word	0x000123b0


	//   ....[46]....
        /*02a0*/ 	.word	0x00012430


	//   ....[47]....
        /*02a4*/ 	.word	0x00012470


	//   ....[48]....
        /*02a8*/ 	.word	0x000124e0


	//   ....[49]....
        /*02ac*/ 	.word	0x00012510


	//   ....[50]....
        /*02b0*/ 	.word	0x00012590


	//   ....[51]....
        /*02b4*/ 	.word	0x000125d0


	//   ....[52]....
        /*02b8*/ 	.word	0x00012640


	//   ....[53]....
        /*02bc*/ 	.word	0x00012670


	//   ....[54]....
        /*02c0*/ 	.word	0x00014cb0


	//   ....[55]....
        /*02c4*/ 	.word	0x00015250


	//   ....[56]....
        /*02c8*/ 	.word	0x000153d0


	//   ....[57]....
        /*02cc*/ 	.word	0x00015420


	//   ....[58]....
        /*02d0*/ 	.word	0x00015560


	//   ....[59]....
        /*02d4*/ 	.word	0x000155d0


	//   ....[60]....
        /*02d8*/ 	.word	0x000156d0


	//   ....[61]....
        /*02dc*/ 	.word	0x00015740


	//   ....[62]....
        /*02e0*/ 	.word	0x00015840


	//   ....[63]....
        /*02e4*/ 	.word	0x000158b0


	//   ....[64]....
        /*02e8*/ 	.word	0x000159b0


	//   ....[65]....
        /*02ec*/ 	.word	0x00015a20


	//   ....[66]....
        /*02f0*/ 	.word	0x00015b20


	//   ....[67]....
        /*02f4*/ 	.word	0x00015b90


	//   ....[68]....
        /*02f8*/ 	.word	0x00015c90


	//   ....[69]....
        /*02fc*/ 	.word	0x00015cf0


	//   ....[70]....
        /*0300*/ 	.word	0x00015de0


	//   ....[71]....
        /*0304*/ 	.word	0x00015e30


	//   ....[72]....
        /*0308*/ 	.word	0x00016230


	//----- nvinfo : EIATTR_REG_RECONFIG
	.align		4
.L_265:
        /*030c*/ 	.byte	0x01, 0x54
	.zero		2


	//----- nvinfo : EIATTR_SYSCALL_OFFSETS
	.align		4
        /*0310*/ 	.byte	0x04, 0x46
        /*0312*/ 	.short	(.L_267 - .L_266)


	//   ....[0]....
.L_266:
        /*0314*/ 	.word	0x00001560


	//   ....[1]....
        /*0318*/ 	.word	0x00011440


	//   ....[2]....
        /*031c*/ 	.word	0x00011580


	//   ....[3]....
        /*0320*/ 	.word	0x00011670


	//   ....[4]....
        /*0324*/ 	.word	0x00011dd0


	//----- nvinfo : EIATTR_MBARRIER_INSTR_OFFSETS
	.align		4
.L_267:
        /*0328*/ 	.byte	0x04, 0x39
        /*032a*/ 	.short	(.L_269 - .L_268)


	//   ....[0]....
.L_268:
        /*032c*/ 	.word	0x00000270
        /*0330*/ 	.word	0x000000ff
        /*0334*/ 	.word	0x00036800
        /*0338*/ 	.short	0x0100
        /*033a*/ 	.byte	0x08
	.zero		1


	//   ....[1]....
        /*033c*/ 	.word	0x00000280
        /*0340*/ 	.word	0x000000ff
        /*0344*/ 	.word	0x00036820
        /*0348*/ 	.short	0x0100
        /*034a*/ 	.byte	0x08
	.zero		1


	//   ....[2]....
        /*034c*/ 	.word	0x00000370
        /*0350*/ 	.word	0x000000ff
        /*0354*/ 	.word	0x00036830
        /*0358*/ 	.short	0x0100
        /*035a*/ 	.byte	0x08
	.zero		1


	//   ....[3]....
        /*035c*/ 	.word	0x00000380
        /*0360*/ 	.word	0x000000ff
        /*0364*/ 	.word	0x00036840
        /*0368*/ 	.short	0x0100
        /*036a*/ 	.byte	0x08
	.zero		1


	//   ....[4]....
        /*036c*/ 	.word	0x00000390
        /*0370*/ 	.word	0x000000ff
        /*0374*/ 	.word	0x00036838
        /*0378*/ 	.short	0x0100
        /*037a*/ 	.byte	0x08
	.zero		1


	//   ....[5]....
        /*037c*/ 	.word	0x000003a0
        /*0380*/ 	.word	0x000000ff
        /*0384*/ 	.word	0x00036848
        /*0388*/ 	.short	0x0100
        /*038a*/ 	.byte	0x08
	.zero		1


	//   ....[6]....
        /*038c*/ 	.word	0x000004d0
        /*0390*/ 	.word	0x000000ff
        /*0394*/ 	.word	0x00036850
        /*0398*/ 	.short	0x0100
        /*039a*/ 	.byte	0x08
	.zero		1


	//   ....[7]....
        /*039c*/ 	.word	0x000004e0
        /*03a0*/ 	.word	0x000000ff
        /*03a4*/ 	.word	0x00036860
        /*03a8*/ 	.short	0x0100
        /*03aa*/ 	.byte	0x08
	.zero		1


	//   ....[8]....
        /*03ac*/ 	.word	0x000004f0
        /*03b0*/ 	.word	0x000000ff
        /*03b4*/ 	.word	0x00036858
        /*03b8*/ 	.short	0x0100
        /*03ba*/ 	.byte	0x08
	.zero		1


	//   ....[9]....
        /*03bc*/ 	.word	0x00000500
        /*03c0*/ 	.word	0x000000ff
        /*03c4*/ 	.word	0x00036868
        /*03c8*/ 	.short	0x0100
        /*03ca*/ 	.byte	0x08
	.zero		1


	//   ....[10]....
        /*03cc*/ 	.word	0x000005f0
        /*03d0*/ 	.word	0x000000ff
        /*03d4*/ 	.word	0x00036870
        /*03d8*/ 	.short	0x0100
        /*03da*/ 	.byte	0x06
	.zero		1


	//   ....[11]....
        /*03dc*/ 	.word	0x00000600
        /*03e0*/ 	.word	0x000000ff
        /*03e4*/ 	.word	0x00036880
        /*03e8*/ 	.short	0x0100
        /*03ea*/ 	.byte	0x06
	.zero		1


	//   ....[12]....
        /*03ec*/ 	.word	0x00000610
        /*03f0*/ 	.word	0x000000ff
        /*03f4*/ 	.word	0x00036878
        /*03f8*/ 	.short	0x0100
        /*03fa*/ 	.byte	0x06
	.zero		1


	//   ....[13]....
        /*03fc*/ 	.word	0x00000620
        /*0400*/ 	.word	0x000000ff
        /*0404*/ 	.word	0x00036888
        /*0408*/ 	.short	0x0100
        /*040a*/ 	.byte	0x06
	.zero		1


	//   ....[14]....
        /*040c*/ 	.word	0x00000750
        /*0410*/ 	.word	0x000000ff
        /*0414*/ 	.word	0x00036890
        /*0418*/ 	.short	0x0100
        /*041a*/ 	.byte	0x08
	.zero		1


	//   ....[15]....
        /*041c*/ 	.word	0x00000760
        /*0420*/ 	.word	0x000000ff
        /*0424*/ 	.word	0x000368a0
        /*0428*/ 	.short	0x0100
        /*042a*/ 	.byte	0x08
	.zero		1


	//   ....[16]....
        /*042c*/ 	.word	0x00000770
        /*0430*/ 	.word	0x000000ff
        /*0434*/ 	.word	0x00036898
        /*0438*/ 	.short	0x0100
        /*043a*/ 	.byte	0x08
	.zero		1


	//   ....[17]....
        /*043c*/ 	.word	0x00000780
        /*0440*/ 	.word	0x000000ff
        /*0444*/ 	.word	0x000368a8
        /*0448*/ 	.short	0x0100
        /*044a*/ 	.byte	0x08
	.zero		1


	//   ....[18]....
        /*044c*/ 	.word	0x000008b0
        /*0450*/ 	.word	0x000000ff
        /*0454*/ 	.word	0x000368b0
        /*0458*/ 	.short	0x0100
        /*045a*/ 	.byte	0x08
	.zero		1


	//   ....[19]....
        /*045c*/ 	.word	0x000008c0
        /*0460*/ 	.word	0x000000ff
        /*0464*/ 	.word	0x000368c0
        /*0468*/ 	.short	0x0100
        /*046a*/ 	.byte	0x08
	.zero		1


	//   ....[20]....
        /*046c*/ 	.word	0x000008d0
        /*0470*/ 	.word	0x000000ff
        /*0474*/ 	.word	0x000368b8
        /*0478*/ 	.short	0x0100
        /*047a*/ 	.byte	0x08
	.zero		1


	//   ....[21]....
        /*047c*/ 	.word	0x000008e0
        /*0480*/ 	.word	0x000000ff
        /*0484*/ 	.word	0x000368c8
        /*0488*/ 	.short	0x0100
        /*048a*/ 	.byte	0x08
	.zero		1


	//   ....[22]....
        /*048c*/ 	.word	0x00001590
        /*0490*/ 	.word	0x000000ff
        /*0494*/ 	.word	0x00036800
        /*0498*/ 	.short	0x010a
        /*049a*/ 	.byte	0x04
	.zero		1


	//   ....[23]....
        /*049c*/ 	.word	0x00001630
        /*04a0*/ 	.word	0x000000ff
        /*04a4*/ 	.word	0x00036830
        /*04a8*/ 	.short	0x010a
        /*04aa*/ 	.byte	0x04
	.zero		1


	//   ....[24]....
        /*04ac*/ 	.word	0x000016d0
        /*04b0*/ 	.word	0x000000ff
        /*04b4*/ 	.word	0x00036830
        /*04b8*/ 	.short	0x010a
        /*04ba*/ 	.byte	0x04
	.zero		1


	//   ....[25]....
        /*04bc*/ 	.word	0x00005030
        /*04c0*/ 	.word	0x00000003
        /*04c4*/ 	.word	0x00000000
        /*04c8*/ 	.short	0x0101
        /*04ca*/ 	.byte	0x3f
	.zero		1


	//   ....[26]....
        /*04cc*/ 	.word	0x00005890
        /*04d0*/ 	.word	0x000000ff
        /*04d4*/ 	.word	0x00036830
        /*04d8*/ 	.short	0x010a
        /*04da*/ 	.byte	0x3b
	.zero		1


	//   ....[27]....
        /*04dc*/ 	.word	0x000058d0
        /*04e0*/ 	.word	0x000000ff
        /*04e4*/ 	.word	0x00036830
        /*04e8*/ 	.short	0x010a
        /*04ea*/ 	.byte	0x3b
	.zero		1


	//   ....[28]....
        /*04ec*/ 	.word	0x00007f60
        /*04f0*/ 	.word	0x000000ff
        /*04f4*/ 	.word	0x00036850
        /*04f8*/ 	.short	0x010a
        /*04fa*/ 	.byte	0x0b
	.zero		1


	//   ....[29]....
        /*04fc*/ 	.word	0x00007fa0
        /*0500*/ 	.word	0x000000ff
        /*0504*/ 	.word	0x00036850
        /*0508*/ 	.short	0x010a
        /*050a*/ 	.byte	0x0b
	.zero		1


	//   ....[30]....
        /*050c*/ 	.word	0x00009890
        /*0510*/ 	.word	0x0000000e
        /*0514*/ 	.word	0x00000000
        /*0518*/ 	.short	0x0101
        /*051a*/ 	.byte	0x3f
	.zero		1


	//   ....[31]....
        /*051c*/ 	.word	0x000098e0
        /*0520*/ 	.word	0x00000092
        /*0524*/ 	.word	0x00000000
        /*0528*/ 	.short	0x0101
        /*052a*/ 	.byte	0x3f
	.zero		1


	//   ....[32]....
        /*052c*/ 	.word	0x00009e40
        /*0530*/ 	.word	0x000000ff
        /*0534*/ 	.word	0x00036830
        /*0538*/ 	.short	0x010a
        /*053a*/ 	.byte	0x3d
	.zero		1


	//   ....[33]....
        /*053c*/ 	.word	0x00009e80
        /*0540*/ 	.word	0x000000ff
        /*0544*/ 	.word	0x00036830
        /*0548*/ 	.short	0x010a
        /*054a*/ 	.byte	0x3d
	.zero		1


	//   ....[34]....
        /*054c*/ 	.word	0x0000c5a0
        /*0550*/ 	.word	0x000000ff
        /*0554*/ 	.word	0x00036850
        /*0558*/ 	.short	0x010a
        /*055a*/ 	.byte	0x0b
	.zero		1


	//   ....[35]....
        /*055c*/ 	.word	0x0000c5e0
        /*0560*/ 	.word	0x000000ff
        /*0564*/ 	.word	0x00036850
        /*0568*/ 	.short	0x010a
        /*056a*/ 	.byte	0x0b
	.zero		1


	//   ....[36]....
        /*056c*/ 	.word	0x0000d730
        /*0570*/ 	.word	0x00000092
        /*0574*/ 	.word	0x00000000
        /*0578*/ 	.short	0x0101
        /*057a*/ 	.byte	0x3f
	.zero		1


	//   ....[37]....
        /*057c*/ 	.word	0x0000d770
        /*0580*/ 	.word	0x00000094
        /*0584*/ 	.word	0x00000000
        /*0588*/ 	.short	0x0101
        /*058a*/ 	.byte	0x3f
	.zero		1


	//   ....[38]....
        /*058c*/ 	.word	0x0000e160
        /*0590*/ 	.word	0x000000ff
        /*0594*/ 	.word	0x00036850
        /*0598*/ 	.short	0x010a
        /*059a*/ 	.byte	0x05
	.zero		1


	//   ....[39]....
        /*059c*/ 	.word	0x0000e1a0
        /*05a0*/ 	.word	0x000000ff
        /*05a4*/ 	.word	0x00036850
        /*05a8*/ 	.short	0x010a
        /*05aa*/ 	.byte	0x05
	.zero		1


	//   ....[40]....
        /*05ac*/ 	.word	0x0000e660
        /*05b0*/ 	.word	0x0000000b
        /*05b4*/ 	.word	0x00000000
        /*05b8*/ 	.short	0x0101
        /*05ba*/ 	.byte	0x3f
	.zero		1


	//   ....[41]....
        /*05bc*/ 	.word	0x0000f540
        /*05c0*/ 	.word	0x000000ff
        /*05c4*/ 	.word	0x00000000
        /*05c8*/ 	.short	0x0101
        /*05ca*/ 	.byte	0x04
	.zero		1


	//   ....[42]....
        /*05cc*/ 	.word	0x000119e0
        /*05d0*/ 	.word	0x000000ff
        /*05d4*/ 	.word	0x00036840
        /*05d8*/ 	.short	0x010a
        /*05da*/ 	.byte	0x26
	.zero		1


	//   ....[43]....
        /*05dc*/ 	.word	0x000127b0
        /*05e0*/ 	.word	0x000000ff
        /*05e4*/ 	.word	0x00036800
        /*05e8*/ 	.short	0x0107
        /*05ea*/ 	.byte	0x26
	.zero		1


	//   ....[44]....
        /*05ec*/ 	.word	0x00012820
        /*05f0*/ 	.word	0x000000ff
        /*05f4*/ 	.word	0x00036800
        /*05f8*/ 	.short	0x0101
        /*05fa*/ 	.byte	0x26
	.zero		1


	//   ....[45]....
        /*05fc*/ 	.word	0x00012830
        /*0600*/ 	.word	0x000000ff
        /*0604*/ 	.word	0x00036820
        /*0608*/ 	.short	0x010a
        /*060a*/ 	.byte	0x26
	.zero		1


	//   ....[46]....
        /*060c*/ 	.word	0x00012c50
        /*0610*/ 	.word	0x000000ff
        /*0614*/ 	.word	0x00036848
        /*0618*/ 	.short	0x010a
        /*061a*/ 	.byte	0x26
	.zero		1


	//   ....[47]....
        /*061c*/ 	.word	0x00013000
        /*0620*/ 	.word	0x000000ff
        /*0624*/ 	.word	0x00036860
        /*0628*/ 	.short	0x010a
        /*062a*/ 	.byte	0x26
	.zero		1


	//   ....[48]....
        /*062c*/ 	.word	0x000135e0
        /*0630*/ 	.word	0x000000ff
        /*0634*/ 	.word	0x00036840
        /*0638*/ 	.short	0x010a
        /*063a*/ 	.byte	0x26
	.zero		1


	//   ....[49]....
        /*063c*/ 	.word	0x000139a0
        /*0640*/ 	.word	0x000000ff
        /*0644*/ 	.word	0x00036868
        /*0648*/ 	.short	0x010a
        /*064a*/ 	.byte	0x26
	.zero		1


	//   ....[50]....
        /*064c*/ 	.word	0x00013fd0
        /*0650*/ 	.word	0x000000ff
        /*0654*/ 	.word	0x00036848
        /*0658*/ 	.short	0x010a
        /*065a*/ 	.byte	0x26
	.zero		1


	//   ....[51]....
        /*065c*/ 	.word	0x00014370
        /*0660*/ 	.word	0x000000ff
        /*0664*/ 	.word	0x00036860
        /*0668*/ 	.short	0x010a
        /*066a*/ 	.byte	0x26
	.zero		1


	//   ....[52]....
        /*066c*/ 	.word	0x000147e0
        /*0670*/ 	.word	0x00000003
        /*0674*/ 	.word	0x00036860
        /*0678*/ 	.short	0x010a
        /*067a*/ 	.byte	0x3f
	.zero		1


	//   ....[53]....
        /*067c*/ 	.word	0x00014c40
        /*0680*/ 	.word	0x00000002
        /*0684*/ 	.word	0x00036820
        /*0688*/ 	.short	0x010a
        /*068a*/ 	.byte	0x3f
	.zero		1


	//   ....[54]....
        /*068c*/ 	.word	0x00014de0
        /*0690*/ 	.word	0x00000006
        /*0694*/ 	.word	0x00000000
        /*0698*/ 	.short	0x010a
        /*069a*/ 	.byte	0x3f
	.zero		1


	//   ....[55]....
        /*069c*/ 	.word	0x00014e50
        /*06a0*/ 	.word	0x00000003
        /*06a4*/ 	.word	0x00000000
        /*06a8*/ 	.short	0x010a
        /*06aa*/ 	.byte	0x3f
	.zero		1


	//   ....[56]....
        /*06ac*/ 	.word	0x00014eb0
        /*06b0*/ 	.word	0x00000000
        /*06b4*/ 	.word	0x00000000
        /*06b8*/ 	.short	0x010a
        /*06ba*/ 	.byte	0x3f
	.zero		1


	//   ....[57]....
        /*06bc*/ 	.word	0x00014ee0
        /*06c0*/ 	.word	0x00000003
        /*06c4*/ 	.word	0x00000000
        /*06c8*/ 	.short	0x010a
        /*06ca*/ 	.byte	0x3f
	.zero		1


	//   ....[58]....
        /*06cc*/ 	.word	0x00014f60
        /*06d0*/ 	.word	0x00000003
        /*06d4*/ 	.word	0x00036800
        /*06d8*/ 	.short	0x010a
        /*06da*/ 	.byte	0x3f
	.zero		1


	//   ....[59]....
        /*06dc*/ 	.word	0x00014fd0
        /*06e0*/ 	.word	0x00000003
        /*06e4*/ 	.word	0x00036830
        /*06e8*/ 	.short	0x010a
        /*06ea*/ 	.byte	0x3f
	.zero		1


	//   ....[60]....
        /*06ec*/ 	.word	0x00015030
        /*06f0*/ 	.word	0x00000007
        /*06f4*/ 	.word	0x00036830
        /*06f8*/ 	.short	0x010a
        /*06fa*/ 	.byte	0x3f
	.zero		1


	//   ....[61]....
        /*06fc*/ 	.word	0x00015090
        /*0700*/ 	.word	0x00000003
        /*0704*/ 	.word	0x00036850
        /*0708*/ 	.short	0x010a
        /*070a*/ 	.byte	0x3f
	.zero		1


	//   ....[62]....
        /*070c*/ 	.word	0x000150f0
        /*0710*/ 	.word	0x00000007
        /*0714*/ 	.word	0x00036830
        /*0718*/ 	.short	0x010a
        /*071a*/ 	.byte	0x3f
	.zero		1


	//   ....[63]....
        /*071c*/ 	.word	0x00015150
        /*0720*/ 	.word	0x00000003
        /*0724*/ 	.word	0x00036850
        /*0728*/ 	.short	0x010a
        /*072a*/ 	.byte	0x3f
	.zero		1


	//   ....[64]....
        /*072c*/ 	.word	0x000151b0
        /*0730*/ 	.word	0x00000003
        /*0734*/ 	.word	0x00036850
        /*0738*/ 	.short	0x010a
        /*073a*/ 	.byte	0x3f
	.zero		1


	//   ....[65]....
        /*073c*/ 	.word	0x00015310
        /*0740*/ 	.word	0x00000003
        /*0744*/ 	.word	0x00036840
        /*0748*/ 	.short	0x010a
        /*074a*/ 	.byte	0x3f
	.zero		1


	//   ....[66]....
        /*074c*/ 	.word	0x00015e70
        /*0750*/ 	.word	0x00000003
        /*0754*/ 	.word	0x00036820
        /*0758*/ 	.short	0x010a
        /*075a*/ 	.byte	0x3f
	.zero		1


	//   ....[67]....
        /*075c*/ 	.word	0x00015ed0
        /*0760*/ 	.word	0x00000003
        /*0764*/ 	.word	0x00036848
        /*0768*/ 	.short	0x010a
        /*076a*/ 	.byte	0x3f
	.zero		1


	//   ....[68]....
        /*076c*/ 	.word	0x00015f30
        /*0770*/ 	.word	0x00000003
        /*0774*/ 	.word	0x00036860
        /*0778*/ 	.short	0x010a
        /*077a*/ 	.byte	0x3f
	.zero		1


	//   ....[69]....
        /*077c*/ 	.word	0x00015f90
        /*0780*/ 	.word	0x00000003
        /*0784*/ 	.word	0x00036840
        /*0788*/ 	.short	0x010a
        /*078a*/ 	.byte	0x3f
	.zero		1


	//   ....[70]....
        /*078c*/ 	.word	0x00015ff0
        /*0790*/ 	.word	0x00000003
        /*0794*/ 	.word	0x00036868
        /*0798*/ 	.short	0x010a
        /*079a*/ 	.byte	0x3f
	.zero		1


	//   ....[71]....
        /*079c*/ 	.word	0x00016050
        /*07a0*/ 	.word	0x00000003
        /*07a4*/ 	.word	0x00036848
        /*07a8*/ 	.short	0x010a
        /*07aa*/ 	.byte	0x3f
	.zero		1


	//   ....[72]....
        /*07ac*/ 	.word	0x000160b0
        /*07b0*/ 	.word	0x00000003
        /*07b4*/ 	.word	0x00036860
        /*07b8*/ 	.short	0x010a
        /*07ba*/ 	.byte	0x3f
	.zero		1


	//   ....[73]....
        /*07bc*/ 	.word	0x00016100
        /*07c0*/ 	.word	0x00000003
        /*07c4*/ 	.word	0x00036860
        /*07c8*/ 	.short	0x010a
        /*07ca*/ 	.byte	0x3f
	.zero		1


	//   ....[74]....
        /*07cc*/ 	.word	0x00016150
        /*07d0*/ 	.word	0x00000002
        /*07d4*/ 	.word	0x00036820
        /*07d8*/ 	.short	0x010a
        /*07da*/ 	.byte	0x3f
	.zero		1


	//   ....[75]....
        /*07dc*/ 	.word	0x000162f0
        /*07e0*/ 	.word	0x00000006
        /*07e4*/ 	.word	0x00000000
        /*07e8*/ 	.short	0x010a
        /*07ea*/ 	.byte	0x3f
	.zero		1


	//   ....[76]....
        /*07ec*/ 	.word	0x00016340
        /*07f0*/ 	.word	0x00000003
        /*07f4*/ 	.word	0x00000000
        /*07f8*/ 	.short	0x010a
        /*07fa*/ 	.byte	0x3f
	.zero		1


	//   ....[77]....
        /*07fc*/ 	.word	0x00016390
        /*0800*/ 	.word	0x00000000
        /*0804*/ 	.word	0x00000000
        /*0808*/ 	.short	0x010a
        /*080a*/ 	.byte	0x3f
	.zero		1


	//----- nvinfo : EIATTR_NUM_MBARRIERS
	.align		4
.L_269:
        /*080c*/ 	.byte	0x03, 0x38
        /*080e*/ 	.short	0x0016


	//----- nvinfo : EIATTR_EXIT_INSTR_OFFSETS
	.align		4
        /*0810*/ 	.byte	0x04, 0x1c
        /*0812*/ 	.short	(.L_271 - .L_270)


	//   ....[0]....
.L_270:
        /*0814*/ 	.word	0x00014f30


	//----- nvinfo : EIATTR_MAX_THREADS
	.align		4
.L_271:
        /*0818*/ 	.byte	0x04, 0x05
        /*081a*/ 	.short	(.L_273 - .L_272)
.L_272:
        /*081c*/ 	.word	0x00000180
        /*0820*/ 	.word	0x00000001
        /*0824*/ 	.word	0x00000001


	//----- nvinfo : EIATTR_CRS_STACK_SIZE
	.align		4
.L_273:
        /*0828*/ 	.byte	0x04, 0x1e
        /*082a*/ 	.short	(.L_275 - .L_274)
.L_274:
        /*082c*/ 	.word	0x00000000


	//----- nvinfo : EIATTR_CBANK_PARAM_SIZE
	.align		4
.L_275:
        /*0830*/ 	.byte	0x03, 0x19
        /*0832*/ 	.short	0x0a70


	//----- nvinfo : EIATTR_PARAM_CBANK
	.align		4
        /*0834*/ 	.byte	0x04, 0x0a
        /*0836*/ 	.short	(.L_277 - .L_276)
	.align		4
.L_276:
        /*0838*/ 	.word	index@(.nv.constant0._ZN7cutlass13device_kernelIN5flash11enable_sm90INS1_16FlashAttnFwdSm90INS1_25CollectiveMainloopFwdSm90ILi2EN4cute5tupleIJNS5_1CILi1EEES8_S8_EEENS6_IJNS7_ILi128EEENS7_ILi112EEENS7_ILi192EEEEEELi192ENS_10bfloat16_tEfNS_4arch4Sm90ELb1ELb0ELb0ELb0ELb0ELb0ELb0ELb1ELb1ELb1ELb1ELb0EEENS1_21CollectiveEpilogueFwdINS6_IJSA_SC_SB_EEES9_SE_SG_Li256ELb0ELb1ELb1ELb0EEENS1_19SingleTileSchedulerILb0ELb1ELb1ELi128EEEEEEEEEvNT_6ParamsE)
        /*083c*/ 	.short	0x0210
        /*083e*/ 	.short	0x0a70


	//----- nvinfo : EIATTR_SW_WAR
	.align		4
.L_277:
        /*0840*/ 	.byte	0x04, 0x36
        /*0842*/ 	.short	(.L_279 - .L_278)
.L_278:
        /*0844*/ 	.word	0x00000008
.L_279:


//--------------------- .nv.info._ZN7cutlass13device_kernelIN5flash11enable_sm90INS1_16FlashAttnFwdSm90INS1_25CollectiveMainloopFwdSm90ILi2EN4cute5tupleIJNS5_1CILi1EEES8_S8_EEENS6_IJNS7_ILi128EEENS7_ILi112EEENS7_ILi192EEEEEELi192ENS_10bfloat16_tEfNS_4arch4Sm90ELb1ELb0ELb0ELb1ELb0ELb0ELb0ELb1ELb1ELb1ELb1ELb0EEENS1_21CollectiveEpilogueFwdINS6_IJSA_SC_SB_EEES9_SE_SG_Li256ELb1ELb1ELb1ELb0EEENS1_36VarlenDynamicPersistentTileSchedulerILi128ELi112ELi256ELi128ELb1ELb1ELb1ELb1ELb1ELb1EEEEEEEEEvNT_6ParamsE --------------------------
	.section	.nv.info._ZN7cutlass13device_kernelIN5flash11enable_sm90INS1_16FlashAttnFwdSm90INS1_25CollectiveMainloopFwdSm90ILi2EN4cute5tupleIJNS5_1CILi1EEES8_S8_EEENS6_IJNS7_ILi128EEENS7_ILi112EEENS7_ILi192EEEEEELi192ENS_10bfloat16_tEfNS_4arch4Sm90ELb1ELb0ELb0ELb1ELb0ELb0ELb0ELb1ELb1ELb1ELb1ELb0EEENS1_21CollectiveEpilogueFwdINS6_IJSA_SC_SB_EEES9_SE_SG_Li256ELb1ELb1ELb1ELb0EEENS1_36VarlenDynamicPersistentTileSchedulerILi128ELi112ELi256ELi128ELb1ELb1ELb1ELb1ELb1ELb1EEEEEEEEEvNT_6ParamsE,"",@"SHT_CUDA_INFO"
	.sectionflags	@""
	.align	4


	//----- nvinfo : EIATTR_CUDA_API_VERSION
	.align		4
        /*0000*/ 	.byte	0x04, 0x37
        /*0002*/ 	.short	(.L_281 - .L_280)
.L_280:
        /*0004*/ 	.word	0x00000082


	//----- nvinfo : EIATTR_KPARAM_INFO
	.align		4
.L_281:
        /*0008*/ 	.byte	0x04, 0x17
        /*000a*/ 	.short	(.L_283 - .L_282)
.L_282:
        /*000c*/ 	.word	0x00000000
        /*0010*/ 	.short	0x0000
        /*0012*/ 	.short	0x0070
        /*0014*/ 	.byte	0x00, 0xf0, 0x01, 0x2a


	//----- nvinfo : EIATTR_SPARSE_MMA_MASK
	.align		4
.L_283:
        /*0018*/ 	.byte	0x03, 0x50
        /*001a*/ 	.short	0x0000


	//----- nvinfo : EIATTR_MAXREG_COUNT
	.align		4
        /*001c*/ 	.byte	0x03, 0x1b
        /*001e*/ 	.short	0x00a8


	//----- nvinfo : EIATTR_NUM_BARRIERS
	.align		4
        /*0020*/ 	.byte	0x02, 0x4c
        /*0022*/ 	.byte	0x09
	.zero		1


	//----- nvinfo : EIATTR_EXTERNS
	.align		4
        /*0024*/ 	.byte	0x04, 0x0f
        /*0026*/ 	.short	(.L_285 - .L_284)


	//   ....[0]....
	.align		4
.L_284:
        /*0028*/ 	.word	index@(__assertfail)


	//----- nvinfo : EIATTR_ANNOTATIONS
	.align		4
.L_285:
        /*002c*/ 	.byte	0x04, 0x55
        /*002e*/ 	.short	(.L_287 - .L_286)


	//   ....[0]....
.L_286:
        /* <DEDUP_REMOVED lines=76> */


	//----- nvinfo : EIATTR_MERCURY_ISA_VERSION
	.align		4
.L_287:
        /*04d8*/ 	.byte	0x03, 0x5f
        /*04da*/ 	.short	0x0101


	//----- nvinfo : EIATTR_UNUSED_LOAD_BYTE_OFFSET
	.align		4
        /*04dc*/ 	.byte	0x04, 0x44
        /*04de*/ 	.short	(.L_289 - .L_288)


	//   ....[0]....
.L_288:
        /*04e0*/ 	.word	0x00000a10
        /*04e4*/ 	.word	0x0000fff0


	//   ....[1]....
        /*04e8*/ 	.word	0x0000f4f0
        /*04ec*/ 	.word	0x0000fff0


	//----- nvinfo : EIATTR_INT_WARP_WIDE_INSTR_OFFSETS
	.align		4
.L_289:
        /*04f0*/ 	.byte	0x04, 0x31
        /*04f2*/ 	.short	(.L_291 - .L_290)


	//   ....[0]....
.L_290:
        /*04f4*/ 	.word	0x00000130


	//   ....[1]....
        /*04f8*/ 	.word	0x00000170


	//   ....[2]....
        /*04fc*/ 	.word	0x000001e0


	//   ....[3]....
        /*0500*/ 	.word	0x00014f40


	//   ....[4]....
        /*0504*/ 	.word	0x00014fe0


	//   ....[5]....
        /*0508*/ 	.word	0x00018dd0


	//   ....[6]....
        /*050c*/ 	.word	0x00018e40


	//----- nvinfo : EIATTR_COOP_GROUP_MASK_REGIDS
	.align		4
.L_291:
        /*0510*/ 	.byte	0x04, 0x29
        /*0512*/ 	.short	(.L_293 - .L_292)


	//   ....[0]....
.L_292:
        /*0514*/ 	.word	0xffffffff


	//   ....[1]....
        /*0518*/ 	.word	0xffffffff


	//   ....[2]....
        /*051c*/ 	.word	0xffffffff


	//   ....[3]....
        /*0520*/ 	.word	0xffffffff


	//   ....[4]....
        /*0524*/ 	.word	0xffffffff


	//   ....[5]....
        /*0528*/ 	.word	0xffffffff


	//   ....[6]....
        /*052c*/ 	.word	0xffffffff


	//   ....[7]....
        /*0530*/ 	.word	0xffffffff


	//   ....[8]....
        /*0534*/ 	.word	0xffffffff


	//   ....[9]....
        /*0538*/ 	.word	0xffffffff


	//   ....[10]....
        /*053c*/ 	.word	0xffffffff


	//   ....[11]....
        /*0540*/ 	.word	0xffffffff


	//   ....[12]....
        /*0544*/ 	.word	0xffffffff


	//   ....[13]....
        /*0548*/ 	.word	0xffffffff


	//   ....[14]....
        /*054c*/ 	.word	0xffffffff


	//   ....[15]....
        /*0550*/ 	.word	0xffffffff


	//   ....[16]....
        /*0554*/ 	.word	0xffffffff


	//   ....[17]....
        /*0558*/ 	.word	0xffffffff


	//   ....[18]....
        /*055c*/ 	.word	0xffffffff


	//   ....[19]....
        /*0560*/ 	.word	0xffffffff


	//   ....[20]....
        /*0564*/ 	.word	0xffffffff


	//   ....[21]....
        /*0568*/ 	.word	0xffffffff


	//   ....[22]....
        /*056c*/ 	.word	0xffffffff


	//   ....[23]....
        /*0570*/ 	.word	0xffffffff


	//   ....[24]....
        /*0574*/ 	.word	0xffffffff


	//   ....[25]....
        /*0578*/ 	.word	0xffffffff


	//   ....[26]....
        /*057c*/ 	.word	0xffffffff


	//   ....[27]....
        /*0580*/ 	.word	0xffffffff


	//   ....[28]....
        /*0584*/ 	.word	0xffffffff


	//   ....[29]....
        /*0588*/ 	.word	0xffffffff


	//   ....[30]....
        /*058c*/ 	.word	0xffffffff


	//   ....[31]....
        /*0590*/ 	.word	0xffffffff


	//   ....[32]....
        /*0594*/ 	.word	0xffffffff


	//   ....[33]....
        /*0598*/ 	.word	0xffffffff


	//   ....[34]....
        /*059c*/ 	.word	0xffffffff


	//   ....[35]....
        /*05a0*/ 	.word	0xffffffff


	//   ....[36]....
        /*05a4*/ 	.word	0xffffffff


	//   ....[37]....
        /*05a8*/ 	.word	0xffffffff


	//   ....[38]....
        /*05ac*/ 	.word	0xffffffff


	//   ....[39]....
        /*05b0*/ 	.word	0xffffffff


	//   ....[40]....
        /*05b4*/ 	.word	0xffffffff


	//   ....[41]....
        /*05b8*/ 	.word	0xffffffff


	//   ....[42]....
        /*05bc*/ 	.word	0xffffffff


	//   ....[43]....
        /*05c0*/ 	.word	0xffffffff


	//   ....[44]....
        /*05c4*/ 	.word	0xffffffff


	//   ....[45]....
        /*05c8*/ 	.word	0xffffffff


	//   ....[46]....
        /*05cc*/ 	.word	0xffffffff


	//   ....[47]....
        /*05d0*/ 	.word	0xffffffff


	//   ....[48]....
        /*05d4*/ 	.word	0xffffffff


	//   ....[49]....
        /*05d8*/ 	.word	0xffffffff


	//   ....[50]....
        /*05dc*/ 	.word	0xffffffff


	//   ....[51]....
        /*05e0*/ 	.word	0xffffffff


	//   ....[52]....
        /*05e4*/ 	.word	0xffffffff


	//   ....[53]....
        /*05e8*/ 	.word	0xffffffff


	//   ....[54]....
        /*05ec*/ 	.word	0xffffffff


	//   ....[55]....
        /*05f0*/ 	.word	0xffffffff


	//   ....[56]....
        /*05f4*/ 	.word	0xffffffff


	//   ....[57]....
        /*05f8*/ 	.word	0xffffffff


	//   ....[58]....
        /*05fc*/ 	.word	0xffffffff


	//   ....[59]....
        /*0600*/ 	.word	0xffffffff


	//   ....[60]....
        /*0604*/ 	.word	0xffffffff


	//   ....[61]....
        /*0608*/ 	.word	0xffffffff


	//   ....[62]....
        /*060c*/ 	.word	0xffffffff


	//   ....[63]....
        /*0610*/ 	.word	0xffffffff


	//   ....[64]....
        /*0614*/ 	.word	0xffffffff


	//   ....[65]....
        /*0618*/ 	.word	0xffffffff


	//   ....[66]....
        /*061c*/ 	.word	0xffffffff


	//   ....[67]....
        /*0620*/ 	.word	0xffffffff


	//   ....[68]....
        /*0624*/ 	.word	0xffffffff


	//   ....[69]....
        /*0628*/ 	.word	0xffffffff


	//   ....[70]....
        /*062c*/ 	.word	0xffffffff


	//   ....[71]....
        /*0630*/ 	.word	0xffffffff


	//   ....[72]....
        /*0634*/ 	.word	0xffffffff


	//   ....[73]....
        /*0638*/ 	.word	0xffffffff


	//   ....[74]....
        /*063c*/ 	.word	0xffffffff


	//   ....[75]....
        /*0640*/ 	.word	0xffffffff


	//   ....[76]....
        /*0644*/ 	.word	0xffffffff


	//   ....[77]....
        /*0648*/ 	.word	0xffffffff


	//   ....[78]....
        /*064c*/ 	.word	0xffffffff


	//   ....[79]....
        /*0650*/ 	.word	0xffffffff


	//   ....[80]....
        /*0654*/ 	.word	0xffffffff


	//   ....[81]....
        /*0658*/ 	.word	0xffffffff


	//   ....[82]....
        /*065c*/ 	.word	0xffffffff


	//   ....[83]....
        /*0660*/ 	.word	0xffffffff


	//   ....[84]....
        /*0664*/ 	.word	0xffffffff


	//   ....[85]....
        /*0668*/ 	.word	0xffffffff


	//   ....[86]....
        /*066c*/ 	.word	0xffffffff


	//   ....[87]....
        /*0670*/ 	.word	0xffffffff


	//   ....[88]....
        /*0674*/ 	.word	0xffffffff


	//   ....[89]....
        /*0678*/ 	.word	0xffffffff


	//   ....[90]....
        /*067c*/ 	.word	0xffffffff


	//   ....[91]....
        /*0680*/ 	.word	0xffffffff


	//   ....[92]....
        /*0684*/ 	.word	0xffffffff


	//   ....[93]....
        /*0688*/ 	.word	0xffffffff


	//   ....[94]....
        /*068c*/ 	.word	0xffffffff


	//   ....[95]....
        /*0690*/ 	.word	0xffffffff


	//   ....[96]....
        /*0694*/ 	.word	0xffffffff


	//   ....[97]....
        /*0698*/ 	.word	0xffffffff


	//   ....[98]....
        /*069c*/ 	.word	0xffffffff


	//   ....[99]....
        /*06a0*/ 	.word	0xffffffff


	//   ....[100]....
        /*06a4*/ 	.word	0xffffffff


	//   ....[101]....
        /*06a8*/ 	.word	0xffffffff


	//   ....[102]....
        /*06ac*/ 	.word	0xffffffff


	//   ....[103]....
        /*06b0*/ 	.word	0xffffffff


	//   ....[104]....
        /*06b4*/ 	.word	0xffffffff


	//   ....[105]....
        /*06b8*/ 	.word	0x0500000f


	//   ....[106]....
        /*06bc*/ 	.word	0x0500000f


	//   ....[107]....
        /*06c0*/ 	.word	0x0500000f


	//   ....[108]....
        /*06c4*/ 	.word	0x0500000f


	//   ....[109]....
        /*06c8*/ 	.word	0x0500000f


	//   ....[110]....
        /*06cc*/ 	.word	0x0500000f


	//   ....[111]....
        /*06d0*/ 	.word	0x0500000f


	//   ....[112]....
        /*06d4*/ 	.word	0x0500000f


	//   ....[113]....
        /*06d8*/ 	.word	0x0500000f


	//   ....[114]....
        /*06dc*/ 	.word	0x0500000f


	//   ....[115]....
        /*06e0*/ 	.word	0x0500000f


	//   ....[116]....
        /*06e4*/ 	.word	0x0500000f


	//   ....[117]....
        /*06e8*/ 	.word	0x0500000f


	//   ....[118]....
        /*06ec*/ 	.word	0x0500000f


	//   ....[119]....
        /*06f0*/ 	.word	0x0500000f


	//   ....[120]....
        /*06f4*/ 	.word	0x0500000f


	//   ....[121]....
        /*06f8*/ 	.word	0x0500000f


	//   ....[122]....
        /*06fc*/ 	.word	0x0500000f


	//   ....[123]....
        /*0700*/ 	.word	0x0500000f


	//   ....[124]....
        /*0704*/ 	.word	0x0500000f


	//   ....[125]....
        /*0708*/ 	.word	0x0500000f


	//   ....[126]....
        /*070c*/ 	.word	0x0500000f


	//   ....[127]....
        /*0710*/ 	.word	0x0500000f


	//   ....[128]....
        /*0714*/ 	.word	0x0500000f


	//   ....[129]....
        /*0718*/ 	.word	0x0500000f


	//   ....[130]....
        /*071c*/ 	.word	0x0500000f


	//   ....[131]....
        /*0720*/ 	.word	0x0500000f


	//   ....[132]....
        /*0724*/ 	.word	0x0500000f


	//   ....[133]....
        /*0728*/ 	.word	0x0500000f


	//   ....[134]....
        /*072c*/ 	.word	0x0500000f


	//   ....[135]....
        /*0730*/ 	.word	0x0500000f


	//   ....[136]....
        /*0734*/ 	.word	0x0500000f


	//   ....[137]....
        /*0738*/ 	.word	0x0500000f


	//   ....[138]....
        /*073c*/ 	.word	0x0500000f


	//   ....[139]....
        /*0740*/ 	.word	0x0500000f


	//   ....[140]....
        /*0744*/ 	.word	0x0500000f


	//----- nvinfo : EIATTR_COOP_GROUP_INSTR_OFFSETS
	.align		4
.L_293:
        /*0748*/ 	.byte	0x04, 0x28
        /*074a*/ 	.short	(.L_295 - .L_294)


	//   ....[0]....
.L_294:
        /*074c*/ 	.word	0x00000060


	//   ....[1]....
        /*0750*/ 	.word	0x00000140


	//   ....[2]....
        /*0754*/ 	.word	0x00000190


	//   ....[3]....
        /*0758*/ 	.word	0x000003c0


	//   ....[4]....
        /*075c*/ 	.word	0x00000520


	//   ....[5]....
        /*0760*/ 	.word	0x00000640


	//   ....[6]....
        /*0764*/ 	.word	0x000007a0


	//   ....[7]....
        /*0768*/ 	.word	0x00001f70


	//   ....[8]....
        /*076c*/ 	.word	0x00004310


	//   ....[9]....
        /*0770*/ 	.word	0x00004340


	//   ....[10]....
        /*0774*/ 	.word	0x00004c50


	//   ....[11]....
        /*0778*/ 	.word	0x00004d10


	//   ....[12]....
        /*077c*/ 	.word	0x000054a0


	//   ....[13]....
        /*0780*/ 	.word	0x00005500


	//   ....[14]....
        /*0784*/ 	.word	0x00008b20


	//   ....[15]....
        /*0788*/ 	.word	0x00008b50


	//   ....[16]....
        /*078c*/ 	.word	0x00009160


	//   ....[17]....
        /*0790*/ 	.word	0x00009260


	//   ....[18]....
        /*0794*/ 	.word	0x000098c0


	//   ....[19]....
        /*0798*/ 	.word	0x00009990


	//   ....[20]....
        /*079c*/ 	.word	0x0000d140


	//   ....[21]....
        /*07a0*/ 	.word	0x0000d160


	//   ....[22]....
        /*07a4*/ 	.word	0x0000d580


	//   ....[23]....
        /*07a8*/ 	.word	0x0000d5f0


	//   ....[24]....
        /*07ac*/ 	.word	0x0000e9d0


	//   ....[25]....
        /*07b0*/ 	.word	0x0000ea10


	//   ....[26]....
        /*07b4*/ 	.word	0x0000eb30


	//   ....[27]....
        /*07b8*/ 	.word	0x0000eb60


	//   ....[28]....
        /*07bc*/ 	.word	0x000103d0


	//   ....[29]....
        /*07c0*/ 	.word	0x000103e0


	//   ....[30]....
        /*07c4*/ 	.word	0x000103f0


	//   ....[31]....
        /*07c8*/ 	.word	0x00010400


	//   ....[32]....
        /*07cc*/ 	.word	0x00010d10


	//   ....[33]....
        /*07d0*/ 	.word	0x00010d30


	//   ....[34]....
        /*07d4*/ 	.word	0x00010e70


	//   ....[35]....
        /*07d8*/ 	.word	0x00010e90


	//   ....[36]....
        /*07dc*/ 	.word	0x00010fa0


	//   ....[37]....
        /*07e0*/ 	.word	0x00010fc0


	//   ....[38]....
        /*07e4*/ 	.word	0x000110e0


	//   ....[39]....
        /*07e8*/ 	.word	0x00011100


	//   ....[40]....
        /*07ec*/ 	.word	0x00011650


	//   ....[41]....
        /*07f0*/ 	.word	0x00011660


	//   ....[42]....
        /*07f4*/ 	.word	0x00011cf0


	//   ....[43]....
        /*07f8*/ 	.word	0x00011d00


	//   ....[44]....
        /*07fc*/ 	.word	0x00012db0


	//   ....[45]....
        /*0800*/ 	.word	0x00012de0


	//   ....[46]....
        /*0804*/ 	.word	0x00012f10


	//   ....[47]....
        /*0808*/ 	.word	0x00012f30


	//   ....[48]....
        /*080c*/ 	.word	0x00013040


	//   ....[49]....
        /*0810*/ 	.word	0x00013060


	//   ....[50]....
        /*0814*/ 	.word	0x00013180


	//   ....[51]....
        /*0818*/ 	.word	0x000131a0


	//   ....[52]....
        /*081c*/ 	.word	0x00013340


	//   ....[53]....
        /*0820*/ 	.word	0x00013580


	//   ....[54]....
        /*0824*/ 	.word	0x000135b0


	//   ....[55]....
        /*0828*/ 	.word	0x000135e0


	//   ....[56]....
        /*082c*/ 	.word	0x00013610


	//   ....[57]....
        /*0830*/ 	.word	0x00013640


	//   ....[58]....
        /*0834*/ 	.word	0x00013670


	//   ....[59]....
        /*0838*/ 	.word	0x00013820


	//   ....[60]....
        /*083c*/ 	.word	0x00013850


	//   ....[61]....
        /*0840*/ 	.word	0x00013880


	//   ....[62]....
        /*0844*/ 	.word	0x000138b0


	//   ....[63]....
        /*0848*/ 	.word	0x000138e0


	//   ....[64]....
        /*084c*/ 	.word	0x00013910


	//   ....[65]....
        /*0850*/ 	.word	0x000139b0


	//   ....[66]....
        /*0854*/ 	.word	0x000139e0


	//   ....[67]....
        /*0858*/ 	.word	0x000139f0


	//   ....[68]....
        /*085c*/ 	.word	0x00013a20


	//   ....[69]....
        /*0860*/ 	.word	0x00015540


	//   ....[70]....
        /*0864*/ 	.word	0x00016160


	//   ....[71]....
        /*0868*/ 	.word	0x00016190


	//   ....[72]....
        /*086c*/ 	.word	0x000161b0


	//   ....[73]....
        /*0870*/ 	.word	0x000161d0


	//   ....[74]....
        /*0874*/ 	.word	0x000162b0


	//   ....[75]....
        /*0878*/ 	.word	0x00016310


	//   ....[76]....
        /*087c*/ 	.word	0x000163b0


	//   ....[77]....
        /*0880*/ 	.word	0x000163c0


	//   ....[78]....
        /*0884*/ 	.word	0x00016460


	//   ....[79]....
        /*0888*/ 	.word	0x00016470


	//   ....[80]....
        /*088c*/ 	.word	0x00016510


	//   ....[81]....
        /*0890*/ 	.word	0x00016520


	//   ....[82]....
        /*0894*/ 	.word	0x000165a0


	//   ....[83]....
        /*0898*/ 	.word	0x000165d0


	//   ....[84]....
        /*089c*/ 	.word	0x00016620


	//   ....[85]....
        /*08a0*/ 	.word	0x00016660


	//   ....[86]....
        /*08a4*/ 	.word	0x00019610


	//   ....[87]....
        /*08a8*/ 	.word	0x00019640


	//   ....[88]....
        /*08ac*/ 	.word	0x00019690


	//   ....[89]....
        /*08b0*/ 	.word	0x000196d0


	//   ....[90]....
        /*08b4*/ 	.word	0x00019700


	//   ....[91]....
        /*08b8*/ 	.word	0x00019730


	//   ....[92]....
        /*08bc*/ 	.word	0x00019760


	//   ....[93]....
        /*08c0*/ 	.word	0x00019790


	//   ....[94]....
        /*08c4*/ 	.word	0x00019960


	//   ....[95]....
        /*08c8*/ 	.word	0x00019990


	//   ....[96]....
        /*08cc*/ 	.word	0x000199c0


	//   ....[97]....
        /*08d0*/ 	.word	0x000199f0


	//   ....[98]....
        /*08d4*/ 	.word	0x00019a20


	//   ....[99]....
        /*08d8*/ 	.word	0x00019a50


	//   ....[100]....
        /*08dc*/ 	.word	0x00019b20


	//   ....[101]....
        /*08e0*/ 	.word	0x00019b40


	//   ....[102]....
        /*08e4*/ 	.word	0x00019b50


	//   ....[103]....
        /*08e8*/ 	.word	0x00019bd0


	//   ....[104]....
        /*08ec*/ 	.word	0x0001a720


	//   ....[105]....
        /*08f0*/ 	.word	0x0001acf0


	//   ....[106]....
        /*08f4*/ 	.word	0x0001aec0


	//   ....[107]....
        /*08f8*/ 	.word	0x0001af10


	//   ....[108]....
        /*08fc*/ 	.word	0x0001b040


	//   ....[109]....
        /*0900*/ 	.word	0x0001b090


	//   ....[110]....
        /*0904*/ 	.word	0x0001b1d0


	//   ....[111]....
        /*0908*/ 	.word	0x0001b240


	//   ....[112]....
        /*090c*/ 	.word	0x0001b370


	//   ....[113]....
        /*0910*/ 	.word	0x0001b3c0


	//   ....[114]....
        /*0914*/ 	.word	0x0001b4f0


	//   ....[115]....
        /*0918*/ 	.word	0x0001b540


	//   ....[116]....
        /*091c*/ 	.word	0x0001b670


	//   ....[117]....
        /*0920*/ 	.word	0x0001b6c0


	//   ....[118]....
        /*0924*/ 	.word	0x0001b7d0


	//   ....[119]....
        /*0928*/ 	.word	0x0001b840


	//   ....[120]....
        /*092c*/ 	.word	0x0001b950


	//   ....[121]....
        /*0930*/ 	.word	0x0001b9a0


	//   ....[122]....
        /*0934*/ 	.word	0x0001bcd0


	//   ....[123]....
        /*0938*/ 	.word	0x0001bd70


	//   ....[124]....
        /*093c*/ 	.word	0x0001bf10


	//   ....[125]....
        /*0940*/ 	.word	0x0001bf90


	//   ....[126]....
        /*0944*/ 	.word	0x0001c010


	//   ....[127]....
        /*0948*/ 	.word	0x0001c090


	//   ....[128]....
        /*094c*/ 	.word	0x0001c110


	//   ....[129]....
        /*0950*/ 	.word	0x0001c1a0


	//   ....[130]....
        /*0954*/ 	.word	0x0001c240


	//   ....[131]....
        /*0958*/ 	.word	0x0001c2f0


	//   ....[132]....
        /*095c*/ 	.word	0x0001c370


	//   ....[133]....
        /*0960*/ 	.word	0x0001c3f0


	//   ....[134]....
        /*0964*/ 	.word	0x0001c470


	//   ....[135]....
        /*0968*/ 	.word	0x0001c500


	//   ....[136]....
        /*096c*/ 	.word	0x0001c580


	//   ....[137]....
        /*0970*/ 	.word	0x0001c630


	//   ....[138]....
        /*0974*/ 	.word	0x0001c680


	//   ....[139]....
        /*0978*/ 	.word	0x0001c740


	//   ....[140]....
        /*097c*/ 	.word	0x0001c870


	//----- nvinfo : EIATTR_REG_RECONFIG
	.align		4
.L_295:
        /*0980*/ 	.byte	0x01, 0x54
	.zero		2


	//----- nvinfo : EIATTR_SYSCALL_OFFSETS
	.align		4
        /*0984*/ 	.byte	0x04, 0x46
        /*0986*/ 	.short	(.L_297 - .L_296)


	//   ....[0]....
.L_296:
        /*0988*/ 	.word	0x000020f0


	//   ....[1]....
        /*098c*/ 	.word	0x00015150


	//   ....[2]....
        /*0990*/ 	.word	0x000152a0


	//   ....[3]....
        /*0994*/ 	.word	0x000153a0


	//   ....[4]....
        /*0998*/ 	.word	0x00015cf0


	//----- nvinfo : EIATTR_MBARRIER_INSTR_OFFSETS
	.align		4
.L_297:
        /*099c*/ 	.byte	0x04, 0x39
        /*099e*/ 	.short	(.L_299 - .L_298)


	//   ....[0]....
.L_298:
        /*09a0*/ 	.word	0x00000270
        /*09a4*/ 	.word	0x000000ff
        /*09a8*/ 	.word	0x00036800
        /*09ac*/ 	.short	0x0100
        /*09ae*/ 	.byte	0x08
	.zero		1


	//   ....[1]....
        /*09b0*/ 	.word	0x00000280
        /*09b4*/ 	.word	0x000000ff
        /*09b8*/ 	.word	0x00036820
        /*09bc*/ 	.short	0x0100
        /*09be*/ 	.byte	0x08
	.zero		1


	//   ....[2]....
        /*09c0*/ 	.word	0x00000370
        /*09c4*/ 	.word	0x000000ff
        /*09c8*/ 	.word	0x00036830
        /*09cc*/ 	.short	0x0100
        /*09ce*/ 	.byte	0x08
	.zero		1


	//   ....[3]....
        /*09d0*/ 	.word	0x00000380
        /*09d4*/ 	.word	0x000000ff
        /*09d8*/ 	.word	0x00036840
        /*09dc*/ 	.short	0x0100
        /*09de*/ 	.byte	0x08
	.zero		1


	//   ....[4]....
        /*09e0*/ 	.word	0x00000390
        /*09e4*/ 	.word	0x000000ff
        /*09e8*/ 	.word	0x00036838
        /*09ec*/ 	.short	0x0100
        /*09ee*/ 	.byte	0x08
	.zero		1


	//   ....[5]....
        /*09f0*/ 	.word	0x000003a0
        /*09f4*/ 	.word	0x000000ff
        /*09f8*/ 	.word	0x00036848
        /*09fc*/ 	.short	0x0100
        /*09fe*/ 	.byte	0x08
	.zero		1


	//   ....[6]....
        /*0a00*/ 	.word	0x000004d0
        /*0a04*/ 	.word	0x000000ff
        /*0a08*/ 	.word	0x00036850
        /*0a0c*/ 	.short	0x0100
        /*0a0e*/ 	.byte	0x08
	.zero		1


	//   ....[7]....
        /*0a10*/ 	.word	0x000004e0
        /*0a14*/ 	.word	0x000000ff
        /*0a18*/ 	.word	0x00036860
        /*0a1c*/ 	.short	0x0100
        /*0a1e*/ 	.byte	0x08
	.zero		1


	//   ....[8]....
        /*0a20*/ 	.word	0x000004f0
        /*0a24*/ 	.word	0x000000ff
        /*0a28*/ 	.word	0x00036858
        /*0a2c*/ 	.short	0x0100
        /*0a2e*/ 	.byte	0x08
	.zero		1


	//   ....[9]....
        /*0a30*/ 	.word	0x00000500
        /*0a34*/ 	.word	0x000000ff
        /*0a38*/ 	.word	0x00036868
        /*0a3c*/ 	.short	0x0100
        /*0a3e*/ 	.byte	0x08
	.zero		1


	//   ....[10]....
        /*0a40*/ 	.word	0x000005f0
        /*0a44*/ 	.word	0x000000ff
        /*0a48*/ 	.word	0x00036870
        /*0a4c*/ 	.short	0x0100
        /*0a4e*/ 	.byte	0x06
	.zero		1


	//   ....[11]....
        /*0a50*/ 	.word	0x00000600
        /*0a54*/ 	.word	0x000000ff
        /*0a58*/ 	.word	0x00036880
        /*0a5c*/ 	.short	0x0100
        /*0a5e*/ 	.byte	0x06
	.zero		1


	//   ....[12]....
        /*0a60*/ 	.word	0x00000610
        /*0a64*/ 	.word	0x000000ff
        /*0a68*/ 	.word	0x00036878
        /*0a6c*/ 	.short	0x0100
        /*0a6e*/ 	.byte	0x06
	.zero		1


	//   ....[13]....
        /*0a70*/ 	.word	0x00000620
        /*0a74*/ 	.word	0x000000ff
        /*0a78*/ 	.word	0x00036888
        /*0a7c*/ 	.short	0x0100
        /*0a7e*/ 	.byte	0x06
	.zero		1


	//   ....[14]....
        /*0a80*/ 	.word	0x00000750
        /*0a84*/ 	.word	0x000000ff
        /*0a88*/ 	.word	0x00036890
        /*0a8c*/ 	.short	0x0100
        /*0a8e*/ 	.byte	0x08
	.zero		1


	//   ....[15]....
        /*0a90*/ 	.word	0x00000760
        /*0a94*/ 	.word	0x000000ff
        /*0a98*/ 	.word	0x000368a0
        /*0a9c*/ 	.short	0x0100
        /*0a9e*/ 	.byte	0x08
	.zero		1


	//   ....[16]....
        /*0aa0*/ 	.word	0x00000770
        /*0aa4*/ 	.word	0x000000ff
        /*0aa8*/ 	.word	0x00036898
        /*0aac*/ 	.short	0x0100
        /*0aae*/ 	.byte	0x08
	.zero		1


	//   ....[17]....
        /*0ab0*/ 	.word	0x00000780
        /*0ab4*/ 	.word	0x000000ff
        /*0ab8*/ 	.word	0x000368a8
        /*0abc*/ 	.short	0x0100
        /*0abe*/ 	.byte	0x08
	.zero		1


	//   ....[18]....
        /*0ac0*/ 	.word	0x000008b0
        /*0ac4*/ 	.word	0x000000ff
        /*0ac8*/ 	.word	0x000368b0
        /*0acc*/ 	.short	0x0100
        /*0ace*/ 	.byte	0x08
	.zero		1


	//   ....[19]....
        /*0ad0*/ 	.word	0x000008c0
        /*0ad4*/ 	.word	0x000000ff
        /*0ad8*/ 	.word	0x000368c0
        /*0adc*/ 	.short	0x0100
        /*0ade*/ 	.byte	0x08
	.zero		1


	//   ....[20]....
        /*0ae0*/ 	.word	0x000008d0
        /*0ae4*/ 	.word	0x000000ff
        /*0ae8*/ 	.word	0x000368b8
        /*0aec*/ 	.short	0x0100
        /*0aee*/ 	.byte	0x08
	.zero		1


	//   ....[21]....
        /*0af0*/ 	.word	0x000008e0
        /*0af4*/ 	.word	0x000000ff
        /*0af8*/ 	.word	0x000368c8
        /*0afc*/ 	.short	0x0100
        /*0afe*/ 	.byte	0x08
	.zero		1


	//   ....[22]....
        /*0b00*/ 	.word	0x00002170
        /*0b04*/ 	.word	0x000000ff
        /*0b08*/ 	.word	0x00036800
        /*0b0c*/ 	.short	0x010a
        /*0b0e*/ 	.byte	0x27
	.zero		1


	//   ....[23]....
        /*0b10*/ 	.word	0x00002220
        /*0b14*/ 	.word	0x00000000
        /*0b18*/ 	.word	0x00036830
        /*0b1c*/ 	.short	0x010a
        /*0b1e*/ 	.byte	0x3f
	.zero		1


	//   ....[24]....
        /*0b20*/ 	.word	0x00002280
        /*0b24*/ 	.word	0x00000000
        /*0b28*/ 	.word	0x00036830
        /*0b2c*/ 	.short	0x010a
        /*0b2e*/ 	.byte	0x3f
	.zero		1


	//   ....[25]....
        /*0b30*/ 	.word	0x00004b70
        /*0b34*/ 	.word	0x00000000
        /*0b38*/ 	.word	0x00000000
        /*0b3c*/ 	.short	0x0101
        /*0b3e*/ 	.byte	0x3f
	.zero		1


	//   ....[26]....
        /*0b40*/ 	.word	0x00006150
        /*0b44*/ 	.word	0x000000ff
        /*0b48*/ 	.word	0x00036830
        /*0b4c*/ 	.short	0x010a
        /*0b4e*/ 	.byte	0x26
	.zero		1


	//   ....[27]....
        /*0b50*/ 	.word	0x00006190
        /*0b54*/ 	.word	0x000000ff
        /*0b58*/ 	.word	0x00036830
        /*0b5c*/ 	.short	0x010a
        /*0b5e*/ 	.byte	0x26
	.zero		1


	//   ....[28]....
        /*0b60*/ 	.word	0x00008850
        /*0b64*/ 	.word	0x000000ff
        /*0b68*/ 	.word	0x00036850
        /*0b6c*/ 	.short	0x010a
        /*0b6e*/ 	.byte	0x0a
	.zero		1


	//   ....[29]....
        /*0b70*/ 	.word	0x00008890
        /*0b74*/ 	.word	0x000000ff
        /*0b78*/ 	.word	0x00036850
        /*0b7c*/ 	.short	0x010a
        /*0b7e*/ 	.byte	0x0a
	.zero		1


	//   ....[30]....
        /*0b80*/ 	.word	0x00009fd0
        /*0b84*/ 	.word	0x0000000a
        /*0b88*/ 	.word	0x00000000
        /*0b8c*/ 	.short	0x0101
        /*0b8e*/ 	.byte	0x3f
	.zero		1


	//   ....[31]....
        /*0b90*/ 	.word	0x0000a010
        /*0b94*/ 	.word	0x00000088
        /*0b98*/ 	.word	0x00000000
        /*0b9c*/ 	.short	0x0101
        /*0b9e*/ 	.byte	0x3f
	.zero		1


	//   ....[32]....
        /*0ba0*/ 	.word	0x0000a6b0
        /*0ba4*/ 	.word	0x000000ff
        /*0ba8*/ 	.word	0x00036830
        /*0bac*/ 	.short	0x010a
        /*0bae*/ 	.byte	0x06
	.zero		1


	//   ....[33]....
        /*0bb0*/ 	.word	0x0000a6f0
        /*0bb4*/ 	.word	0x000000ff
        /*0bb8*/ 	.word	0x00036830
        /*0bbc*/ 	.short	0x010a
        /*0bbe*/ 	.byte	0x06
	.zero		1


	//   ....[34]....
        /*0bc0*/ 	.word	0x0000ce10
        /*0bc4*/ 	.word	0x000000ff
        /*0bc8*/ 	.word	0x00036850
        /*0bcc*/ 	.short	0x010a
        /*0bce*/ 	.byte	0x0a
	.zero		1


	//   ....[35]....
        /*0bd0*/ 	.word	0x0000ce50
        /*0bd4*/ 	.word	0x000000ff
        /*0bd8*/ 	.word	0x00036850
        /*0bdc*/ 	.short	0x010a
        /*0bde*/ 	.byte	0x0a
	.zero		1


	//   ....[36]....
        /*0be0*/ 	.word	0x0000dd60
        /*0be4*/ 	.word	0x00000091
        /*0be8*/ 	.word	0x00000000
        /*0bec*/ 	.short	0x0101
        /*0bee*/ 	.byte	0x3f
	.zero		1


	//   ....[37]....
        /*0bf0*/ 	.word	0x0000ddb0
        /*0bf4*/ 	.word	0x00000092
        /*0bf8*/ 	.word	0x00000000
        /*0bfc*/ 	.short	0x0101
        /*0bfe*/ 	.byte	0x3f
	.zero		1


	//   ....[38]....
        /*0c00*/ 	.word	0x0000e940
        /*0c04*/ 	.word	0x000000ff
        /*0c08*/ 	.word	0x00036850
        /*0c0c*/ 	.short	0x010a
        /*0c0e*/ 	.byte	0x05
	.zero		1


	//   ....[39]....
        /*0c10*/ 	.word	0x0000e980
        /*0c14*/ 	.word	0x000000ff
        /*0c18*/ 	.word	0x00036850
        /*0c1c*/ 	.short	0x010a
        /*0c1e*/ 	.byte	0x05
	.zero		1


	//   ....[40]....
        /*0c20*/ 	.word	0x0000ee90
        /*0c24*/ 	.word	0x0000000b
        /*0c28*/ 	.word	0x00000000
        /*0c2c*/ 	.short	0x0101
        /*0c2e*/ 	.byte	0x3f
	.zero		1


	//   ....[41]....
        /*0c30*/ 	.word	0x00010d00
        /*0c34*/ 	.word	0x000000ff
        /*0c38*/ 	.word	0x00000000
        /*0c3c*/ 	.short	0x0101
        /*0c3e*/ 	.byte	0x08
	.zero		1


	//   ....[42]....
        /*0c40*/ 	.word	0x00011400
        /*0c44*/ 	.word	0x000000ff
        /*0c48*/ 	.word	0x00000000
        /*0c4c*/ 	.short	0x0101
        /*0c4e*/ 	.byte	0x08
	.zero		1


	//   ....[43]....
        /*0c50*/ 	.word	0x000157a0
        /*0c54*/ 	.word	0x00000000
        /*0c58*/ 	.word	0x00036840
        /*0c5c*/ 	.short	0x010a
        /*0c5e*/ 	.byte	0x3f
	.zero		1


	//   ....[44]....
        /*0c60*/ 	.word	0x00016780
        /*0c64*/ 	.word	0x00000012
        /*0c68*/ 	.word	0x00036800
        /*0c6c*/ 	.short	0x0107
        /*0c6e*/ 	.byte	0x3f
	.zero		1


	//   ....[45]....
        /*0c70*/ 	.word	0x00016890
        /*0c74*/ 	.word	0x00000012
        /*0c78*/ 	.word	0x00036800
        /*0c7c*/ 	.short	0x0101
        /*0c7e*/ 	.byte	0x3f
	.zero		1


	//   ....[46]....
        /*0c80*/ 	.word	0x000168b0
        /*0c84*/ 	.word	0x00000012
        /*0c88*/ 	.word	0x00036820
        /*0c8c*/ 	.short	0x010a
        /*0c8e*/ 	.byte	0x3f
	.zero		1


	//   ....[47]....
        /*0c90*/ 	.word	0x00016c80
        /*0c94*/ 	.word	0x00000003
        /*0c98*/ 	.word	0x00036840
        /*0c9c*/ 	.short	0x010a
        /*0c9e*/ 	.byte	0x3f
	.zero		1


	//   ....[48]....
        /*0ca0*/ 	.word	0x00017120
        /*0ca4*/ 	.word	0x00000003
        /*0ca8*/ 	.word	0x00000060
        /*0cac*/ 	.short	0x010a
        /*0cae*/ 	.byte	0x3f
	.zero		1


	//   ....[49]....
        /*0cb0*/ 	.word	0x000178b0
        /*0cb4*/ 	.word	0x00000003
        /*0cb8*/ 	.word	0x00036840
        /*0cbc*/ 	.short	0x010a
        /*0cbe*/ 	.byte	0x3f
	.zero		1


	//   ....[50]....
        /*0cc0*/ 	.word	0x00017d50
        /*0cc4*/ 	.word	0x00000002
        /*0cc8*/ 	.word	0x00000060
        /*0ccc*/ 	.short	0x010a
        /*0cce*/ 	.byte	0x3f
	.zero		1


	//   ....[51]....
        /*0cd0*/ 	.word	0x00018420
        /*0cd4*/ 	.word	0x00000002
        /*0cd8*/ 	.word	0x00036840
        /*0cdc*/ 	.short	0x010a
        /*0cde*/ 	.byte	0x3f
	.zero		1


	//   ....[52]....
        /*0ce0*/ 	.word	0x000188c0
        /*0ce4*/ 	.word	0x00000002
        /*0ce8*/ 	.word	0x00000060
        /*0cec*/ 	.short	0x010a
        /*0cee*/ 	.byte	0x3f
	.zero		1


	//   ....[53]....
        /*0cf0*/ 	.word	0x00018f40
        /*0cf4*/ 	.word	0x00000000
        /*0cf8*/ 	.word	0x00036860
        /*0cfc*/ 	.short	0x010a
        /*0cfe*/ 	.byte	0x3f
	.zero		1


	//   ....[54]....
        /*0d00*/ 	.word	0x0001a6a0
        /*0d04*/ 	.word	0x00000000
        /*0d08*/ 	.word	0x00036820
        /*0d0c*/ 	.short	0x010a
        /*0d0e*/ 	.byte	0x3f
	.zero		1


	//   ....[55]....
        /*0d10*/ 	.word	0x0001a8b0
        /*0d14*/ 	.word	0x00000006
        /*0d18*/ 	.word	0x00000000
        /*0d1c*/ 	.short	0x010a
        /*0d1e*/ 	.byte	0x3f
	.zero		1


	//   ....[56]....
        /*0d20*/ 	.word	0x0001a8e0
        /*0d24*/ 	.word	0x00000007
        /*0d28*/ 	.word	0x00000000
        /*0d2c*/ 	.short	0x010a
        /*0d2e*/ 	.byte	0x3f
	.zero		1


	//   ....[57]....
        /*0d30*/ 	.word	0x0001a940
        /*0d34*/ 	.word	0x00000004
        /*0d38*/ 	.word	0x00000000
        /*0d3c*/ 	.short	0x010a
        /*0d3e*/ 	.byte	0x3f
	.zero		1


	//   ....[58]....
        /*0d40*/ 	.word	0x0001a970
        /*0d44*/ 	.word	0x00000003
        /*0d48*/ 	.word	0x00000000
        /*0d4c*/ 	.short	0x010a
        /*0d4e*/ 	.byte	0x3f
	.zero		1


	//   ....[59]....
        /*0d50*/ 	.word	0x0001a9e0
        /*0d54*/ 	.word	0x00000003
        /*0d58*/ 	.word	0x00036800
        /*0d5c*/ 	.short	0x010a
        /*0d5e*/ 	.byte	0x3f
	.zero		1


	//   ....[60]....
        /*0d60*/ 	.word	0x0001aa30
        /*0d64*/ 	.word	0x00000000
        /*0d68*/ 	.word	0x00036830
        /*0d6c*/ 	.short	0x010a
        /*0d6e*/ 	.byte	0x3f
	.zero		1


	//   ....[61]....
        /*0d70*/ 	.word	0x0001aa90
        /*0d74*/ 	.word	0x00000004
        /*0d78*/ 	.word	0x00036830
        /*0d7c*/ 	.short	0x010a
        /*0d7e*/ 	.byte	0x3f
	.zero		1


	//   ....[62]....
        /*0d80*/ 	.word	0x0001aaf0
        /*0d84*/ 	.word	0x00000002
        /*0d88*/ 	.word	0x00036850
        /*0d8c*/ 	.short	0x010a
        /*0d8e*/ 	.byte	0x3f
	.zero		1


	//   ....[63]....
        /*0d90*/ 	.word	0x0001ab50
        /*0d94*/ 	.word	0x00000004
        /*0d98*/ 	.word	0x00036830
        /*0d9c*/ 	.short	0x010a
        /*0d9e*/ 	.byte	0x3f
	.zero		1


	//   ....[64]....
        /*0da0*/ 	.word	0x0001abb0
        /*0da4*/ 	.word	0x00000002
        /*0da8*/ 	.word	0x00036850
        /*0dac*/ 	.short	0x010a
        /*0dae*/ 	.byte	0x3f
	.zero		1


	//   ....[65]....
        /*0db0*/ 	.word	0x0001ac10
        /*0db4*/ 	.word	0x00000007
        /*0db8*/ 	.word	0x00036850
        /*0dbc*/ 	.short	0x010a
        /*0dbe*/ 	.byte	0x3f
	.zero		1


	//   ....[66]....
        /*0dc0*/ 	.word	0x0001adb0
        /*0dc4*/ 	.word	0x00000000
        /*0dc8*/ 	.word	0x00036840
        /*0dcc*/ 	.short	0x010a
        /*0dce*/ 	.byte	0x3f
	.zero		1


	//   ....[67]....
        /*0dd0*/ 	.word	0x0001b9e0
        /*0dd4*/ 	.word	0x00000012
        /*0dd8*/ 	.word	0x00036820
        /*0ddc*/ 	.short	0x010a
        /*0dde*/ 	.byte	0x3f
	.zero		1


	//   ....[68]....
        /*0de0*/ 	.word	0x0001ba30
        /*0de4*/ 	.word	0x00000003
        /*0de8*/ 	.word	0x00036840
        /*0dec*/ 	.short	0x010a
        /*0dee*/ 	.byte	0x3f
	.zero		1


	//   ....[69]....
        /*0df0*/ 	.word	0x0001ba80
        /*0df4*/ 	.word	0x00000003
        /*0df8*/ 	.word	0x00000060
        /*0dfc*/ 	.short	0x010a
        /*0dfe*/ 	.byte	0x3f
	.zero		1


	//   ....[70]....
        /*0e00*/ 	.word	0x0001bad0
        /*0e04*/ 	.word	0x00000003
        /*0e08*/ 	.word	0x00036840
        /*0e0c*/ 	.short	0x010a
        /*0e0e*/ 	.byte	0x3f
	.zero		1


	//   ....[71]....
        /*0e10*/ 	.word	0x0001bb20
        /*0e14*/ 	.word	0x00000002
        /*0e18*/ 	.word	0x00000060
        /*0e1c*/ 	.short	0x010a
        /*0e1e*/ 	.byte	0x3f
	.zero		1


	//   ....[72]....
        /*0e20*/ 	.word	0x0001bb70
        /*0e24*/ 	.word	0x00000002
        /*0e28*/ 	.word	0x00036840
        /*0e2c*/ 	.short	0x010a
        /*0e2e*/ 	.byte	0x3f
	.zero		1


	//   ....[73]....
        /*0e30*/ 	.word	0x0001bbc0
        /*0e34*/ 	.word	0x00000002
        /*0e38*/ 	.word	0x00000060
        /*0e3c*/ 	.short	0x010a
        /*0e3e*/ 	.byte	0x3f
	.zero		1


	//   ....[74]....
        /*0e40*/ 	.word	0x0001bc10
        /*0e44*/ 	.word	0x00000000
        /*0e48*/ 	.word	0x00036860
        /*0e4c*/ 	.short	0x010a
        /*0e4e*/ 	.byte	0x3f
	.zero		1


	//   ....[75]....
        /*0e50*/ 	.word	0x0001c790
        /*0e54*/ 	.word	0x00000000
        /*0e58*/ 	.word	0x00036820
        /*0e5c*/ 	.short	0x010a
        /*0e5e*/ 	.byte	0x3f
	.zero		1


	//   ....[76]....
        /*0e60*/ 	.word	0x0001c930
        /*0e64*/ 	.word	0x00000006
        /*0e68*/ 	.word	0x00000000
        /*0e6c*/ 	.short	0x010a
        /*0e6e*/ 	.byte	0x3f
	.zero		1


	//   ....[77]....
        /*0e70*/ 	.word	0x0001c980
        /*0e74*/ 	.word	0x00000007
        /*0e78*/ 	.word	0x00000000
        /*0e7c*/ 	.short	0x010a
        /*0e7e*/ 	.byte	0x3f
	.zero		1


	//   ....[78]....
        /*0e80*/ 	.word	0x0001c9d0
        /*0e84*/ 	.word	0x00000004
        /*0e88*/ 	.word	0x00000000
        /*0e8c*/ 	.short	0x010a
        /*0e8e*/ 	.byte	0x3f
	.zero		1


	//----- nvinfo : EIATTR_NUM_MBARRIERS
	.align		4
.L_299:
        /*0e90*/ 	.byte	0x03, 0x38
        /*0e92*/ 	.short	0x0016


	//----- nvinfo : EIATTR_EXIT_INSTR_OFFSETS
	.align		4
        /*0e94*/ 	.byte	0x04, 0x1c
        /*0e96*/ 	.short	(.L_301 - .L_300)


	//   ....[0]....
.L_300:
        /*0e98*/ 	.word	0x00000a50


	//   ....[1]....
        /*0e9c*/ 	.word	0x000132f0


	//   ....[2]....
        /*0ea0*/ 	.word	0x0001a9c0


	//----- nvinfo : EIATTR_MAX_THREADS
	.align		4
.L_301:
        /*0ea4*/ 	.byte	0x04, 0x05
        /*0ea6*/ 	.short	(.L_303 - .L_302)
.L_302:
        /*0ea8*/ 	.word	0x00000180
        /*0eac*/ 	.word	0x00000001
        /*0eb0*/ 	.word	0x00000001


	//----- nvinfo : EIATTR_CRS_STACK_SIZE
	.align		4
.L_303:
        /*0eb4*/ 	.byte	0x04, 0x1e
        /*0eb6*/ 	.short	(.L_305 - .L_304)
.L_304:
        /*0eb8*/ 	.word	0x00000000


	//----- nvinfo : EIATTR_CBANK_PARAM_SIZE
	.align		4
.L_305:
        /*0ebc*/ 	.byte	0x03, 0x19
        /*0ebe*/ 	.short	0x0af0


	//----- nvinfo : EIATTR_PARAM_CBANK
	.align		4
        /*0ec0*/ 	.byte	0x04, 0x0a
        /*0ec2*/ 	.short	(.L_307 - .L_306)
	.align		4
.L_306:
        /*0ec4*/ 	.word	index@(.nv.constant0._ZN7cutlass13device_kernelIN5flash11enable_sm90INS1_16FlashAttnFwdSm90INS1_25CollectiveMainloopFwdSm90ILi2EN4cute5tupleIJNS5_1CILi1EEES8_S8_EEENS6_IJNS7_ILi128EEENS7_ILi112EEENS7_ILi192EEEEEELi192ENS_10bfloat16_tEfNS_4arch4Sm90ELb1ELb0ELb0ELb1ELb0ELb0ELb0ELb1ELb1ELb1ELb1ELb0EEENS1_21CollectiveEpilogueFwdINS6_IJSA_SC_SB_EEES9_SE_SG_Li256ELb1ELb1ELb1ELb0EEENS1_36VarlenDynamicPersistentTileSchedulerILi128ELi112ELi256ELi128ELb1ELb1ELb1ELb1ELb1ELb1EEEEEEEEEvNT_6ParamsE)
        /*0ec8*/ 	.short	0x0210
        /*0eca*/ 	.short	0x0af0


	//----- nvinfo : EIATTR_SW_WAR
	.align		4
.L_307:
        /*0ecc*/ 	.byte	0x04, 0x36
        /*0ece*/ 	.short	(.L_309 - .L_308)
.L_308:
        /*0ed0*/ 	.word	0x00000008
.L_309:


//--------------------- .nv.info._ZN7cutlass13device_kernelIN5flash11enable_sm90INS1_16FlashAttnFwdSm90INS1_25CollectiveMainloopFwdSm90ILi2EN4cute5tupleIJNS5_1CILi1EEES8_S8_EEENS6_IJNS7_ILi128EEENS7_ILi112EEENS7_ILi192EEEEEELi192ENS_10bfloat16_tEfNS_4arch4Sm90ELb1ELb0ELb0ELb1ELb0ELb1ELb0ELb1ELb1ELb1ELb1ELb0EEENS1_21CollectiveEpilogueFwdINS6_IJSA_SC_SB_EEES9_SE_SG_Li256ELb1ELb1ELb1ELb0EEENS1_36VarlenDynamicPersistentTileSchedulerILi128ELi112ELi256ELi128ELb1ELb1ELb1ELb1ELb1ELb1EEEEEEEEEvNT_6ParamsE --------------------------
	.section	.nv.info._ZN7cutlass13device_kernelIN5flash11enable_sm90INS1_16FlashAttnFwdSm90INS1_25CollectiveMainloopFwdSm90ILi2EN4cute5tupleIJNS5_1CILi1EEES8_S8_EEENS6_IJNS7_ILi128EEENS7_ILi112EEENS7_ILi192EEEEEELi192ENS_10bfloat16_tEfNS_4arch4Sm90ELb1ELb0ELb0ELb1ELb0ELb1ELb0ELb1ELb1ELb1ELb1ELb0EEENS1_21CollectiveEpilogueFwdINS6_IJSA_SC_SB_EEES9_SE_SG_Li256ELb1ELb1ELb1ELb0EEENS1_36VarlenDynamicPersistentTileSchedulerILi128ELi112ELi256ELi128ELb1ELb1ELb1ELb1ELb1ELb1EEEEEEEEEvNT_6ParamsE,"",@"SHT_CUDA_INFO"
	.sectionflags	@""
	.align	4


	//----- nvinfo : EIATTR_CUDA_API_VERSION
	.align		4
        /*0000*/ 	.byte	0x04, 0x37
        /*0002*/ 	.short	(.L_311 - .L_310)
.L_310:
        /*0004*/ 	.word	0x00000082


	//----- nvinfo : EIATTR_KPARAM_INFO
	.align		4
.L_311:
        /*0008*/ 	.byte	0x04, 0x17
        /*000a*/ 	.short	(.L_313 - .L_312)
.L_312:
        /*000c*/ 	.word	0x00000000
        /*0010*/ 	.short	0x0000
        /*0012*/ 	.short	0x0070
        /*0014*/ 	.byte	0x00, 0xf0, 0x01, 0x2a


	//----- nvinfo : EIATTR_SPARSE_MMA_MASK
	.align		4
.L_313:
        /*0018*/ 	.byte	0x03, 0x50
        /*001a*/ 	.short	0x0000


	//----- nvinfo : EIATTR_MAXREG_COUNT
	.align		4
        /*001c*/ 	.byte	0x03, 0x1b
        /*001e*/ 	.short	0x00a8


	//----- nvinfo : EIATTR_NUM_BARRIERS
	.align		4
        /*0020*/ 	.byte	0x02, 0x4c
        /*0022*/ 	.byte	0x10
	.zero		1


	//----- nvinfo : EIATTR_EXTERNS
	.align		4
        /*0024*/ 	.byte	0x04, 0x0f
        /*0026*/ 	.short	(.L_315 - .L_314)


	//   ....[0]....
	.align		4
.L_314:
        /*0028*/ 	.word	index@(__assertfail)


	//----- nvinfo : EIATTR_ANNOTATIONS
	.align		4
.L_315:
        /*002c*/ 	.byte	0x04, 0x55
        /*002e*/ 	.short	(.L_317 - .L_316)


	//   ....[0]....
.L_316:
        /* <DEDUP_REMOVED lines=114> */


	//----- nvinfo : EIATTR_MERCURY_ISA_VERSION
	.align		4
.L_317:
        /*0740*/ 	.byte	0x03, 0x5f
        /*0742*/ 	.short	0x0101


	//----- nvinfo : EIATTR_UNUSED_LOAD_BYTE_OFFSET
	.align		4
        /*0744*/ 	.byte	0x04, 0x44
        /*0746*/ 	.short	(.L_319 - .L_318)


	//   ....[0]....
.L_318:
        /*0748*/ 	.word	0x00000ab0
        /*074c*/ 	.word	0x0000fff0


	//   ....[1]....
        /*0750*/ 	.word	0x00023520
        /*0754*/ 	.word	0x0000fff0


	//----- nvinfo : EIATTR_INT_WARP_WIDE_INSTR_OFFSETS
	.align		4
.L_319:
        /*0758*/ 	.byte	0x04, 0x31
        /*075a*/ 	.short	(.L_321 - .L_320)


	//   ....[0]....
.L_320:
        /*075c*/ 	.word	0x00000190


	//   ....[1]....
        /*0760*/ 	.word	0x000001d0


	//   ....[2]....
        /*0764*/ 	.word	0x00000240


	//   ....[3]....
        /*0768*/ 	.word	0x0002a7e0


	//   ....[4]....
        /*076c*/ 	.word	0x0002a870


	//   ....[5]....
        /*0770*/ 	.word	0x0002e630


	//   ....[6]....
        /*0774*/ 	.word	0x0002e690


	//----- nvinfo : EIATTR_COOP_GROUP_MASK_REGIDS
	.align		4
.L_321:
        /*0778*/ 	.byte	0x04, 0x29
        /*077a*/ 	.short	(.L_323 - .L_322)


	//   ....[0]....
.L_322:
        /*077c*/ 	.word	0xffffffff


	//   ....[1]....
        /*0780*/ 	.word	0xffffffff


	//   ....[2]....
        /*0784*/ 	.word	0xffffffff


	//   ....[3]....
        /*0788*/ 	.word	0xffffffff


	//   ....[4]....
        /*078c*/ 	.word	0xffffffff


	//   ....[5]....
        /*0790*/ 	.word	0xffffffff


	//   ....[6]....
        /*0794*/ 	.word	0xffffffff


	//   ....[7]....
        /*0798*/ 	.word	0xffffffff


	//   ....[8]....
        /*079c*/ 	.word	0xffffffff


	//   ....[9]....
        /*07a0*/ 	.word	0xffffffff


	//   ....[10]....
        /*07a4*/ 	.word	0xffffffff


	//   ....[11]....
        /*07a8*/ 	.word	0xffffffff


	//   ....[12]....
        /*07ac*/ 	.word	0xffffffff


	//   ....[13]....
        /*07b0*/ 	.word	0xffffffff


	//   ....[14]....
        /*07b4*/ 	.word	0xffffffff


	//   ....[15]....
        /*07b8*/ 	.word	0xffffffff


	//   ....[16]....
        /*07bc*/ 	.word	0xffffffff


	//   ....[17]....
        /*07c0*/ 	.word	0xffffffff


	//   ....[18]....
        /*07c4*/ 	.word	0xffffffff


	//   ....[19]....
        /*07c8*/ 	.word	0xffffffff


	//   ....[20]....
        /*07cc*/ 	.word	0xffffffff


	//   ....[21]....
        /*07d0*/ 	.word	0xffffffff


	//   ....[22]....
        /*07d4*/ 	.word	0xffffffff


	//   ....[23]....
        /*07d8*/ 	.word	0xffffffff


	//   ....[24]....
        /*07dc*/ 	.word	0xffffffff


	//   ....[25]....
        /*07e0*/ 	.word	0xffffffff


	//   ....[26]....
        /*07e4*/ 	.word	0xffffffff


	//   ....[27]....
        /*07e8*/ 	.word	0xffffffff


	//   ....[28]....
        /*07ec*/ 	.word	0xffffffff


	//   ....[29]....
        /*07f0*/ 	.word	0xffffffff


	//   ....[30]....
        /*07f4*/ 	.word	0xffffffff


	//   ....[31]....
        /*07f8*/ 	.word	0xffffffff


	//   ....[32]....
        /*07fc*/ 	.word	0xffffffff


	//   ....[33]....
        /*0800*/ 	.word	0xffffffff


	//   ....[34]....
        /*0804*/ 	.word	0xffffffff


	//   ....[35]....
        /*0808*/ 	.word	0xffffffff


	//   ....[36]....
        /*080c*/ 	.word	0xffffffff


	//   ....[37]....
        /*0810*/ 	.word	0xffffffff


	//   ....[38]....
        /*0814*/ 	.word	0xffffffff


	//   ....[39]....
        /*0818*/ 	.word	0xffffffff


	//   ....[40]....
        /*081c*/ 	.word	0xffffffff


	//   ....[41]....
        /*0820*/ 	.word	0xffffffff


	//   ....[42]....
        /*0824*/ 	.word	0xffffffff


	//   ....[43]....
        /*0828*/ 	.word	0xffffffff


	//   ....[44]....
        /*082c*/ 	.word	0xffffffff


	//   ....[45]....
        /*0830*/ 	.word	0xffffffff


	//   ....[46]....
        /*0834*/ 	.word	0xffffffff


	//   ....[47]....
        /*0838*/ 	.word	0xffffffff


	//   ....[48]....
        /*083c*/ 	.word	0xffffffff


	//   ....[49]....
        /*0840*/ 	.word	0xffffffff


	//   ....[50]....
        /*0844*/ 	.word	0xffffffff


	//   ....[51]....
        /*0848*/ 	.word	0xffffffff


	//   ....[52]....
        /*084c*/ 	.word	0xffffffff


	//   ....[53]....
        /*0850*/ 	.word	0xffffffff


	//   ....[54]....
        /*0854*/ 	.word	0xffffffff


	//   ....[55]....
        /*0858*/ 	.word	0xffffffff


	//   ....[56]....
        /*085c*/ 	.word	0xffffffff


	//   ....[57]....
        /*0860*/ 	.word	0xffffffff


	//   ....[58]....
        /*0864*/ 	.word	0xffffffff


	//   ....[59]....
        /*0868*/ 	.word	0xffffffff


	//   ....[60]....
        /*086c*/ 	.word	0xffffffff


	//   ....[61]....
        /*0870*/ 	.word	0xffffffff


	//   ....[62]....
        /*0874*/ 	.word	0xffffffff


	//   ....[63]....
        /*0878*/ 	.word	0xffffffff


	//   ....[64]....
        /*087c*/ 	.word	0xffffffff


	//   ....[65]....
        /*0880*/ 	.word	0xffffffff


	//   ....[66]....
        /*0884*/ 	.word	0xffffffff


	//   ....[67]....
        /*0888*/ 	.word	0xffffffff


	//   ....[68]....
        /*088c*/ 	.word	0xffffffff


	//   ....[69]....
        /*0890*/ 	.word	0xffffffff


	//   ....[70]....
        /*0894*/ 	.word	0xffffffff


	//   ....[71]....
        /*0898*/ 	.word	0xffffffff


	//   ....[72]....
        /*089c*/ 	.word	0xffffffff


	//   ....[73]....
        /*08a0*/ 	.word	0xffffffff


	//   ....[74]....
        /*08a4*/ 	.word	0xffffffff


	//   ....[75]....
        /*08a8*/ 	.word	0xffffffff


	//   ....[76]....
        /*08ac*/ 	.word	0xffffffff


	//   ....[77]....
        /*08b0*/ 	.word	0xffffffff


	//   ....[78]....
        /*08b4*/ 	.word	0xffffffff


	//   ....[79]....
        /*08b8*/ 	.word	0xffffffff


	//   ....[80]....
        /*08bc*/ 	.word	0xffffffff


	//   ....[81]....
        /*08c0*/ 	.word	0xffffffff


	//   ....[82]....
        /*08c4*/ 	.word	0xffffffff


	//   ....[83]....
        /*08c8*/ 	.word	0xffffffff


	//   ....[84]....
        /*08cc*/ 	.word	0xffffffff


	//   ....[85]....
        /*08d0*/ 	.word	0xffffffff


	//   ....[86]....
        /*08d4*/ 	.word	0xffffffff


	//   ....[87]....
        /*08d8*/ 	.word	0xffffffff


	//   ....[88]....
        /*08dc*/ 	.word	0xffffffff


	//   ....[89]....
        /*08e0*/ 	.word	0xffffffff


	//   ....[90]....
        /*08e4*/ 	.word	0xffffffff


	//   ....[91]....
        /*08e8*/ 	.word	0xffffffff


	//   ....[92]....
        /*08ec*/ 	.word	0xffffffff


	//   ....[93]....
        /*08f0*/ 	.word	0xffffffff


	//   ....[94]....
        /*08f4*/ 	.word	0xffffffff


	//   ....[95]....
        /*08f8*/ 	.word	0xffffffff


	//   ....[96]....
        /*08fc*/ 	.word	0xffffffff


	//   ....[97]....
        /*0900*/ 	.word	0xffffffff


	//   ....[98]....
        /*0904*/ 	.word	0xffffffff


	//   ....[99]....
        /*0908*/ 	.word	0xffffffff


	//   ....[100]....
        /*090c*/ 	.word	0xffffffff


	//   ....[101]....
        /*0910*/ 	.word	0xffffffff


	//   ....[102]....
        /*0914*/ 	.word	0xffffffff


	//   ....[103]....
        /*0918*/ 	.word	0xffffffff


	//   ....[104]....
        /*091c*/ 	.word	0xffffffff


	//   ....[105]....
        /*0920*/ 	.word	0xffffffff


	//   ....[106]....
        /*0924*/ 	.word	0xffffffff


	//   ....[107]....
        /*0928*/ 	.word	0xffffffff


	//   ....[108]....
        /*092c*/ 	.word	0xffffffff


	//   ....[109]....
        /*0930*/ 	.word	0xffffffff


	//   ....[110]....
        /*0934*/ 	.word	0xffffffff


	//   ....[111]....
        /*0938*/ 	.word	0xffffffff


	//   ....[112]....
        /*093c*/ 	.word	0xffffffff


	//   ....[113]....
        /*0940*/ 	.word	0xffffffff


	//   ....[114]....
        /*0944*/ 	.word	0xffffffff


	//   ....[115]....
        /*0948*/ 	.word	0xffffffff


	//   ....[116]....
        /*094c*/ 	.word	0xffffffff


	//   ....[117]....
        /*0950*/ 	.word	0xffffffff


	//   ....[118]....
        /*0954*/ 	.word	0xffffffff


	//   ....[119]....
        /*0958*/ 	.word	0xffffffff


	//   ....[120]....
        /*095c*/ 	.word	0xffffffff


	//   ....[121]....
        /*0960*/ 	.word	0xffffffff


	//   ....[122]....
        /*0964*/ 	.word	0x0500000f


	//   ....[123]....
        /*0968*/ 	.word	0x0500000f


	//   ....[124]....
        /*096c*/ 	.word	0x0500000f


	//   ....[125]....
        /*0970*/ 	.word	0x0500000f


	//   ....[126]....
        /*0974*/ 	.word	0x0500000f


	//   ....[127]....
        /*0978*/ 	.word	0x0500000f


	//   ....[128]....
        /*097c*/ 	.word	0x0500000f


	//   ....[129]....
        /*0980*/ 	.word	0x0500000f


	//   ....[130]....
        /*0984*/ 	.word	0x0500000f


	//   ....[131]....
        /*0988*/ 	.word	0x0500000f


	//   ....[132]....
        /*098c*/ 	.word	0x0500000f


	//   ....[133]....
        /*0990*/ 	.word	0x0500000f


	//   ....[134]....
        /*0994*/ 	.word	0x0500000f


	//   ....[135]....
        /*0998*/ 	.word	0x0500000f


	//   ....[136]....
        /*099c*/ 	.word	0x0500000f


	//   ....[137]....
        /*09a0*/ 	.word	0x0500000f


	//   ....[138]....
        /*09a4*/ 	.word	0x0500000f


	//   ....[139]....
        /*09a8*/ 	.word	0x0500000f


	//   ....[140]....
        /*09ac*/ 	.word	0x0500000f


	//   ....[141]....
        /*09b0*/ 	.word	0x0500000f


	//   ....[142]....
        /*09b4*/ 	.word	0x0500000f


	//   ....[143]....
        /*09b8*/ 	.word	0x0500000f


	//   ....[144]....
        /*09bc*/ 	.word	0x0500000f


	//   ....[145]....
        /*09c0*/ 	.word	0x0500000f


	//   ....[146]....
        /*09c4*/ 	.word	0x0500000f


	//   ....[147]....
        /*09c8*/ 	.word	0x0500000f


	//   ....[148]....
        /*09cc*/ 	.word	0x0500000f


	//   ....[149]....
        /*09d0*/ 	.word	0x0500000f


	//   ....[150]....
        /*09d4*/ 	.word	0x0500000f


	//   ....[151]....
        /*09d8*/ 	.word	0x0500000f


	//   ....[152]....
        /*09dc*/ 	.word	0x0500000f


	//   ....[153]....
        /*09e0*/ 	.word	0x0500000f


	//   ....[154]....
        /*09e4*/ 	.word	0x0500000f


	//   ....[155]....
        /*09e8*/ 	.word	0x0500000f


	//   ....[156]....
        /*09ec*/ 	.word	0x0500000f


	//   ....[157]....
        /*09f0*/ 	.word	0x0500000f


	//   ....[158]....
        /*09f4*/ 	.word	0x0500000f


	//   ....[159]....
        /*09f8*/ 	.word	0x0500000f


	//   ....[160]....
        /*09fc*/ 	.word	0x0500000f


	//   ....[161]....
        /*0a00*/ 	.word	0x0500000f


	//   ....[162]....
        /*0a04*/ 	.word	0x0500000f


	//   ....[163]....
        /*0a08*/ 	.word	0x0500000f


	//   ....[164]....
        /*0a0c*/ 	.word	0x0500000f


	//   ....[165]....
        /*0a10*/ 	.word	0x0500000f


	//   ....[166]....
        /*0a14*/ 	.word	0x0500000f


	//   ....[167]....
        /*0a18*/ 	.word	0x0500000f


	//   ....[168]....
        /*0a1c*/ 	.word	0x0500000f


	//   ....[169]....
        /*0a20*/ 	.word	0x0500000f


	//   ....[170]....
        /*0a24*/ 	.word	0x0500000f


	//   ....[171]....
        /*0a28*/ 	.word	0x0500000f


	//   ....[172]....
        /*0a2c*/ 	.word	0x0500000f


	//   ....[173]....
        /*0a30*/ 	.word	0x0500000f


	//   ....[174]....
        /*0a34*/ 	.word	0x0500000f


	//----- nvinfo : EIATTR_COOP_GROUP_INSTR_OFFSETS
	.align		4
.L_323:
        /*0a38*/ 	.byte	0x04, 0x28
        /*0a3a*/ 	.short	(.L_325 - .L_324)


	//   ....[0]....
.L_324:
        /*0a3c*/ 	.word	0x00000060


	//   ....[1]....
        /*0a40*/ 	.word	0x000001a0


	//   ....[2]....
        /*0a44*/ 	.word	0x000001f0


	//   ....[3]....
        /*0a48*/ 	.word	0x00000420


	//   ....[4]....
        /*0a4c*/ 	.word	0x00000580


	//   ....[5]....
        /*0a50*/ 	.word	0x000006a0


	//   ....[6]....
        /*0a54*/ 	.word	0x00000800


	//   ....[7]....
        /*0a58*/ 	.word	0x0000b550


	//   ....[8]....
        /*0a5c*/ 	.word	0x0000bc90


	//   ....[9]....
        /*0a60*/ 	.word	0x0000bca0


	//   ....[10]....
        /*0a64*/ 	.word	0x0000bcb0


	//   ....[11]....
        /*0a68*/ 	.word	0x0000bcc0


	//   ....[12]....
        /*0a6c*/ 	.word	0x0000c540


	//   ....[13]....
        /*0a70*/ 	.word	0x0000c550


	//   ....[14]....
        /*0a74*/ 	.word	0x0000c560


	//   ....[15]....
        /*0a78*/ 	.word	0x0000c570


	//   ....[16]....
        /*0a7c*/ 	.word	0x0000f740


	//   ....[17]....
        /*0a80*/ 	.word	0x0000f750


	//   ....[18]....
        /*0a84*/ 	.word	0x0000f760


	//   ....[19]....
        /*0a88*/ 	.word	0x0000f770


	//   ....[20]....
        /*0a8c*/ 	.word	0x0000fdd0


	//   ....[21]....
        /*0a90*/ 	.word	0x0000fde0


	//   ....[22]....
        /*0a94*/ 	.word	0x0000fdf0


	//   ....[23]....
        /*0a98*/ 	.word	0x0000fe00


	//   ....[24]....
        /*0a9c*/ 	.word	0x00015f80


	//   ....[25]....
        /*0aa0*/ 	.word	0x000167f0


	//   ....[26]....
        /*0aa4*/ 	.word	0x000169b0


	//   ....[27]....
        /*0aa8*/ 	.word	0x000169f0


	//   ....[28]....
        /*0aac*/ 	.word	0x00017230


	//   ....[29]....
        /*0ab0*/ 	.word	0x000172b0


	//   ....[30]....
        /*0ab4*/ 	.word	0x0001ba20


	//   ....[31]....
        /*0ab8*/ 	.word	0x0001ba90


	//   ....[32]....
        /*0abc*/ 	.word	0x0001c020


	//   ....[33]....
        /*0ac0*/ 	.word	0x0001c090


	//   ....[34]....
        /*0ac4*/ 	.word	0x0001c8e0


	//   ....[35]....
        /*0ac8*/ 	.word	0x0001c930


	//   ....[36]....
        /*0acc*/ 	.word	0x00021240


	//   ....[37]....
        /*0ad0*/ 	.word	0x00021260


	//   ....[38]....
        /*0ad4*/ 	.word	0x00021440


	//   ....[39]....
        /*0ad8*/ 	.word	0x000217a0


	//   ....[40]....
        /*0adc*/ 	.word	0x00022cc0


	//   ....[41]....
        /*0ae0*/ 	.word	0x00022cd0


	//   ....[42]....
        /*0ae4*/ 	.word	0x00022d20


	//   ....[43]....
        /*0ae8*/ 	.word	0x00022d30


	//   ....[44]....
        /*0aec*/ 	.word	0x00024280


	//   ....[45]....
        /*0af0*/ 	.word	0x00024290


	//   ....[46]....
        /*0af4*/ 	.word	0x000242a0


	//   ....[47]....
        /*0af8*/ 	.word	0x000242b0


	//   ....[48]....
        /*0afc*/ 	.word	0x00024b90


	//   ....[49]....
        /*0b00*/ 	.word	0x00024bf0


	//   ....[50]....
        /*0b04*/ 	.word	0x00024d10


	//   ....[51]....
        /*0b08*/ 	.word	0x00024d30


	//   ....[52]....
        /*0b0c*/ 	.word	0x00024e30


	//   ....[53]....
        /*0b10*/ 	.word	0x00024e50


	//   ....[54]....
        /*0b14*/ 	.word	0x00024f60


	//   ....[55]....
        /*0b18*/ 	.word	0x00024f80


	//   ....[56]....
        /*0b1c*/ 	.word	0x00025400


	//   ....[57]....
        /*0b20*/ 	.word	0x00025440


	//   ....[58]....
        /*0b24*/ 	.word	0x00025d70


	//   ....[59]....
        /*0b28*/ 	.word	0x00025d80


	//   ....[60]....
        /*0b2c*/ 	.word	0x00026cf0


	//   ....[61]....
        /*0b30*/ 	.word	0x00026d20


	//   ....[62]....
        /*0b34*/ 	.word	0x00026e40


	//   ....[63]....
        /*0b38*/ 	.word	0x00026e60


	//   ....[64]....
        /*0b3c*/ 	.word	0x00026f60


	//   ....[65]....
        /*0b40*/ 	.word	0x00026f80


	//   ....[66]....
        /*0b44*/ 	.word	0x00027090


	//   ....[67]....
        /*0b48*/ 	.word	0x000270b0


	//   ....[68]....
        /*0b4c*/ 	.word	0x00027240


	//   ....[69]....
        /*0b50*/ 	.word	0x00027470


	//   ....[70]....
        /*0b54*/ 	.word	0x000274a0


	//   ....[71]....
        /*0b58*/ 	.word	0x000274d0


	//   ....[72]....
        /*0b5c*/ 	.word	0x00027500


	//   ....[73]....
        /*0b60*/ 	.word	0x00027530


	//   ....[74]....
        /*0b64*/ 	.word	0x00027560


	//   ....[75]....
        /*0b68*/ 	.word	0x00027700


	//   ....[76]....
        /*0b6c*/ 	.word	0x00027730


	//   ....[77]....
        /*0b70*/ 	.word	0x00027760


	//   ....[78]....
        /*0b74*/ 	.word	0x00027790


	//   ....[79]....
        /*0b78*/ 	.word	0x000277c0


	//   ....[80]....
        /*0b7c*/ 	.word	0x000277f0


	//   ....[81]....
        /*0b80*/ 	.word	0x00027890


	//   ....[82]....
        /*0b84*/ 	.word	0x000278c0


	//   ....[83]....
        /*0b88*/ 	.word	0x000278d0


	//   ....[84]....
        /*0b8c*/ 	.word	0x00027900


	//   ....[85]....
        /*0b90*/ 	.word	0x00028f40


	//   ....[86]....
        /*0b94*/ 	.word	0x0002adc0


	//   ....[87]....
        /*0b98*/ 	.word	0x0002ba20


	//   ....[88]....
        /*0b9c*/ 	.word	0x0002ba40


	//   ....[89]....
        /*0ba0*/ 	.word	0x0002ba50


	//   ....[90]....
        /*0ba4*/ 	.word	0x0002ba80


	//   ....[91]....
        /*0ba8*/ 	.word	0x0002bba0


	//   ....[92]....
        /*0bac*/ 	.word	0x0002bbb0


	//   ....[93]....
        /*0bb0*/ 	.word	0x0002bc50


	//   ....[94]....
        /*0bb4*/ 	.word	0x0002bc60


	//   ....[95]....
        /*0bb8*/ 	.word	0x0002bd00


	//   ....[96]....
        /*0bbc*/ 	.word	0x0002bd10


	//   ....[97]....
        /*0bc0*/ 	.word	0x0002bdb0


	//   ....[98]....
        /*0bc4*/ 	.word	0x0002bdc0


	//   ....[99]....
        /*0bc8*/ 	.word	0x0002be40


	//   ....[100]....
        /*0bcc*/ 	.word	0x0002be70


	//   ....[101]....
        /*0bd0*/ 	.word	0x0002bec0


	//   ....[102]....
        /*0bd4*/ 	.word	0x0002bf00


	//   ....[103]....
        /*0bd8*/ 	.word	0x0002ee60


	//   ....[104]....
        /*0bdc*/ 	.word	0x0002ee90


	//   ....[105]....
        /*0be0*/ 	.word	0x0002eef0


	//   ....[106]....
        /*0be4*/ 	.word	0x0002ef20


	//   ....[107]....
        /*0be8*/ 	.word	0x0002ef50


	//   ....[108]....
        /*0bec*/ 	.word	0x0002ef80


	//   ....[109]....
        /*0bf0*/ 	.word	0x0002efb0


	//   ....[110]....
        /*0bf4*/ 	.word	0x0002efe0


	//   ....[111]....
        /*0bf8*/ 	.word	0x0002f1a0


	//   ....[112]....
        /*0bfc*/ 	.word	0x0002f1d0


	//   ....[113]....
        /*0c00*/ 	.word	0x0002f200


	//   ....[114]....
        /*0c04*/ 	.word	0x0002f230


	//   ....[115]....
        /*0c08*/ 	.word	0x0002f260


	//   ....[116]....
        /*0c0c*/ 	.word	0x0002f290


	//   ....[117]....
        /*0c10*/ 	.word	0x0002f360


	//   ....[118]....
        /*0c14*/ 	.word	0x0002f380


	//   ....[119]....
        /*0c18*/ 	.word	0x0002f390


	//   ....[120]....
        /*0c1c*/ 	.word	0x0002f410


	//   ....[121]....
        /*0c20*/ 	.word	0x0002ff50


	//   ....[122]....
        /*0c24*/ 	.word	0x00030390


	//   ....[123]....
        /*0c28*/ 	.word	0x00030420


	//   ....[124]....
        /*0c2c*/ 	.word	0x00030470


	//   ....[125]....
        /*0c30*/ 	.word	0x000304c0


	//   ....[126]....
        /*0c34*/ 	.word	0x00030550


	//   ....[127]....
        /*0c38*/ 	.word	0x000305e0


	//   ....[128]....
        /*0c3c*/ 	.word	0x00030630


	//   ....[129]....
        /*0c40*/ 	.word	0x00030680


	//   ....[130]....
        /*0c44*/ 	.word	0x00030770


	//   ....[131]....
        /*0c48*/ 	.word	0x00030800


	//   ....[132]....
        /*0c4c*/ 	.word	0x00030860


	//   ....[133]....
        /*0c50*/ 	.word	0x000308c0


	//   ....[134]....
        /*0c54*/ 	.word	0x00030950


	//   ....[135]....
        /*0c58*/ 	.word	0x000309e0


	//   ....[136]....
        /*0c5c*/ 	.word	0x00030a30


	//   ....[137]....
        /*0c60*/ 	.word	0x00030a80


	//   ....[138]....
        /*0c64*/ 	.word	0x00030d80


	//   ....[139]....
        /*0c68*/ 	.word	0x00031060


	//   ....[140]....
        /*0c6c*/ 	.word	0x00031240


	//   ....[141]....
        /*0c70*/ 	.word	0x00031290


	//   ....[142]....
        /*0c74*/ 	.word	0x000312f0


	//   ....[143]....
        /*0c78*/ 	.word	0x00031390


	//   ....[144]....
        /*0c7c*/ 	.word	0x00031460


	//   ....[145]....
        /*0c80*/ 	.word	0x00031560


	//   ....[146]....
        /*0c84*/ 	.word	0x00031630


	//   ....[147]....
        /*0c88*/ 	.word	0x00031740


	//   ....[148]....
        /*0c8c*/ 	.word	0x000317a0


	//   ....[149]....
        /*0c90*/ 	.word	0x000318b0


	//   ....[150]....
        /*0c94*/ 	.word	0x00031910


	//   ....[151]....
        /*0c98*/ 	.word	0x00031a20


	//   ....[152]....
        /*0c9c*/ 	.word	0x00031a80


	//   ....[153]....
        /*0ca0*/ 	.word	0x00031b70


	//   ....[154]....
        /*0ca4*/ 	.word	0x00031bf0


	//   ....[155]....
        /*0ca8*/ 	.word	0x00031cd0


	//   ....[156]....
        /*0cac*/ 	.word	0x00032040


	//   ....[157]....
        /*0cb0*/ 	.word	0x000320e0


	//   ....[158]....
        /*0cb4*/ 	.word	0x00032280


	//   ....[159]....
        /*0cb8*/ 	.word	0x00032300


	//   ....[160]....
        /*0cbc*/ 	.word	0x00032380


	//   ....[161]....
        /*0cc0*/ 	.word	0x00032400


	//   ....[162]....
        /*0cc4*/ 	.word	0x00032480


	//   ....[163]....
        /*0cc8*/ 	.word	0x00032510


	//   ....[164]....
        /*0ccc*/ 	.word	0x000325b0


	//   ....[165]....
        /*0cd0*/ 	.word	0x00032660


	//   ....[166]....
        /*0cd4*/ 	.word	0x000326e0


	//   ....[167]....
        /*0cd8*/ 	.word	0x00032760


	//   ....[168]....
        /*0cdc*/ 	.word	0x000327e0


	//   ....[169]....
        /*0ce0*/ 	.word	0x00032870


	//   ....[170]....
        /*0ce4*/ 	.word	0x000328f0


	//   ....[171]....
        /*0ce8*/ 	.word	0x000329a0


	//   ....[172]....
        /*0cec*/ 	.word	0x000329f0


	//   ....[173]....
        /*0cf0*/ 	.word	0x00032ab0


	//   ....[174]....
        /*0cf4*/ 	.word	0x00032be0


	//----- nvinfo : EIATTR_REG_RECONFIG
	.align		4
.L_325:
        /*0cf8*/ 	.byte	0x01, 0x54
	.zero		2


	//----- nvinfo : EIATTR_SYSCALL_OFFSETS
	.align		4
        /*0cfc*/ 	.byte	0x04, 0x46
        /*0cfe*/ 	.short	(.L_327 - .L_326)


	//   ....[0]....
.L_326:
        /*0d00*/ 	.word	0x00001db0


	//   ....[1]....
        /*0d04*/ 	.word	0x00001f00


	//   ....[2]....
        /*0d08*/ 	.word	0x0000b6c0


	//   ....[3]....
        /*0d0c*/ 	.word	0x0000b9e0


	//   ....[4]....
        /*0d10*/ 	.word	0x0002a9e0


	//   ....[5]....
        /*0d14*/ 	.word	0x0002ab30


	//   ....[6]....
        /*0d18*/ 	.word	0x0002ac20


	//   ....[7]....
        /*0d1c*/ 	.word	0x0002b5a0


	//----- nvinfo : EIATTR_MBARRIER_INSTR_OFFSETS
	.align		4
.L_327:
        /*0d20*/ 	.byte	0x04, 0x39
        /*0d22*/ 	.short	(.L_329 - .L_328)


	//   ....[0]....
.L_328:
        /*0d24*/ 	.word	0x000002d0
        /*0d28*/ 	.word	0x000000ff
        /*0d2c*/ 	.word	0x00036800
        /*0d30*/ 	.short	0x0100
        /*0d32*/ 	.byte	0x08
	.zero		1


	//   ....[1]....
        /*0d34*/ 	.word	0x000002e0
        /*0d38*/ 	.word	0x000000ff
        /*0d3c*/ 	.word	0x00036820
        /*0d40*/ 	.short	0x0100
        /*0d42*/ 	.byte	0x08
	.zero		1


	//   ....[2]....
        /*0d44*/ 	.word	0x000003d0
        /*0d48*/ 	.word	0x000000ff
        /*0d4c*/ 	.word	0x00036830
        /*0d50*/ 	.short	0x0100
        /*0d52*/ 	.byte	0x08
	.zero		1


	//   ....[3]....
        /*0d54*/ 	.word	0x000003e0
        /*0d58*/ 	.word	0x000000ff
        /*0d5c*/ 	.word	0x00036840
        /*0d60*/ 	.short	0x0100
        /*0d62*/ 	.byte	0x08
	.zero		1


	//   ....[4]....
        /*0d64*/ 	.word	0x000003f0
        /*0d68*/ 	.word	0x000000ff
        /*0d6c*/ 	.word	0x00036838
        /*0d70*/ 	.short	0x0100
        /*0d72*/ 	.byte	0x08
	.zero		1


	//   ....[5]....
        /*0d74*/ 	.word	0x00000400
        /*0d78*/ 	.word	0x000000ff
        /*0d7c*/ 	.word	0x00036848
        /*0d80*/ 	.short	0x0100
        /*0d82*/ 	.byte	0x08
	.zero		1


	//   ....[6]....
        /*0d84*/ 	.word	0x00000530
        /*0d88*/ 	.word	0x000000ff
        /*0d8c*/ 	.word	0x00036850
        /*0d90*/ 	.short	0x0100
        /*0d92*/ 	.byte	0x08
	.zero		1


	//   ....[7]....
        /*0d94*/ 	.word	0x00000540
        /*0d98*/ 	.word	0x000000ff
        /*0d9c*/ 	.word	0x00036860
        /*0da0*/ 	.short	0x0100
        /*0da2*/ 	.byte	0x08
	.zero		1


	//   ....[8]....
        /*0da4*/ 	.word	0x00000550
        /*0da8*/ 	.word	0x000000ff
        /*0dac*/ 	.word	0x00036858
        /*0db0*/ 	.short	0x0100
        /*0db2*/ 	.byte	0x08
	.zero		1


	//   ....[9]....
        /*0db4*/ 	.word	0x00000560
        /*0db8*/ 	.word	0x000000ff
        /*0dbc*/ 	.word	0x00036868
        /*0dc0*/ 	.short	0x0100
        /*0dc2*/ 	.byte	0x08
	.zero		1


	//   ....[10]....
        /*0dc4*/ 	.word	0x00000650
        /*0dc8*/ 	.word	0x000000ff
        /*0dcc*/ 	.word	0x00036870
        /*0dd0*/ 	.short	0x0100
        /*0dd2*/ 	.byte	0x06
	.zero		1


	//   ....[11]....
        /*0dd4*/ 	.word	0x00000660
        /*0dd8*/ 	.word	0x000000ff
        /*0ddc*/ 	.word	0x00036880
        /*0de0*/ 	.short	0x0100
        /*0de2*/ 	.byte	0x06
	.zero		1


	//   ....[12]....
        /*0de4*/ 	.word	0x00000670
        /*0de8*/ 	.word	0x000000ff
        /*0dec*/ 	.word	0x00036878
        /*0df0*/ 	.short	0x0100
        /*0df2*/ 	.byte	0x06
	.zero		1


	//   ....[13]....
        /*0df4*/ 	.word	0x00000680
        /*0df8*/ 	.word	0x000000ff
        /*0dfc*/ 	.word	0x00036888
        /*0e00*/ 	.short	0x0100
        /*0e02*/ 	.byte	0x06
	.zero		1


	//   ....[14]....
        /*0e04*/ 	.word	0x000007b0
        /*0e08*/ 	.word	0x000000ff
        /*0e0c*/ 	.word	0x00036890
        /*0e10*/ 	.short	0x0100
        /*0e12*/ 	.byte	0x08
	.zero		1


	//   ....[15]....
        /*0e14*/ 	.word	0x000007c0
        /*0e18*/ 	.word	0x000000ff
        /*0e1c*/ 	.word	0x000368a0
        /*0e20*/ 	.short	0x0100
        /*0e22*/ 	.byte	0x08
	.zero		1


	//   ....[16]....
        /*0e24*/ 	.word	0x000007d0
        /*0e28*/ 	.word	0x000000ff
        /*0e2c*/ 	.word	0x00036898
        /*0e30*/ 	.short	0x0100
        /*0e32*/ 	.byte	0x08
	.zero		1


	//   ....[17]....
        /*0e34*/ 	.word	0x000007e0
        /*0e38*/ 	.word	0x000000ff
        /*0e3c*/ 	.word	0x000368a8
        /*0e40*/ 	.short	0x0100
        /*0e42*/ 	.byte	0x08
	.zero		1


	//   ....[18]....
        /*0e44*/ 	.word	0x00000910
        /*0e48*/ 	.word	0x000000ff
        /*0e4c*/ 	.word	0x000368b0
        /*0e50*/ 	.short	0x0100
        /*0e52*/ 	.byte	0x08
	.zero		1


	//   ....[19]....
        /*0e54*/ 	.word	0x00000920
        /*0e58*/ 	.word	0x000000ff
        /*0e5c*/ 	.word	0x000368c0
        /*0e60*/ 	.short	0x0100
        /*0e62*/ 	.byte	0x08
	.zero		1


	//   ....[20]....
        /*0e64*/ 	.word	0x00000930
        /*0e68*/ 	.word	0x000000ff
        /*0e6c*/ 	.word	0x000368b8
        /*0e70*/ 	.short	0x0100
        /*0e72*/ 	.byte	0x08
	.zero		1


	//   ....[21]....
        /*0e74*/ 	.word	0x00000940
        /*0e78*/ 	.word	0x000000ff
        /*0e7c*/ 	.word	0x000368c8
        /*0e80*/ 	.short	0x0100
        /*0e82*/ 	.byte	0x08
	.zero		1


	//   ....[22]....
        /*0e84*/ 	.word	0x00003aa0
        /*0e88*/ 	.word	0x00000060
        /*0e8c*/ 	.word	0x00036890
        /*0e90*/ 	.short	0x010a
        /*0e92*/ 	.byte	0x3f
	.zero		1


	//   ....[23]....
        /*0e94*/ 	.word	0x00007060
        /*0e98*/ 	.word	0x00000060
        /*0e9c*/ 	.word	0x00036890
        /*0ea0*/ 	.short	0x010a
        /*0ea2*/ 	.byte	0x3f
	.zero		1


	//   ....[24]....
        /*0ea4*/ 	.word	0x0000a320
        /*0ea8*/ 	.word	0x00000060
        /*0eac*/ 	.word	0x00036890
        /*0eb0*/ 	.short	0x010a
        /*0eb2*/ 	.byte	0x3f
	.zero		1


	//   ....[25]....
        /*0eb4*/ 	.word	0x0000a6f0
        /*0eb8*/ 	.word	0x00000028
        /*0ebc*/ 	.word	0x00000000
        /*0ec0*/ 	.short	0x0101
        /*0ec2*/ 	.byte	0x3f
	.zero		1


	//   ....[26]....
        /*0ec4*/ 	.word	0x0000a730
        /*0ec8*/ 	.word	0x00000060
        /*0ecc*/ 	.word	0x000368b0
        /*0ed0*/ 	.short	0x010a
        /*0ed2*/ 	.byte	0x3f
	.zero		1


	//   ....[27]....
        /*0ed4*/ 	.word	0x0000ada0
        /*0ed8*/ 	.word	0x00000060
        /*0edc*/ 	.word	0x00000000
        /*0ee0*/ 	.short	0x0101
        /*0ee2*/ 	.byte	0x3f
	.zero		1


	//   ....[28]....
        /*0ee4*/ 	.word	0x0000b740
        /*0ee8*/ 	.word	0x00000010
        /*0eec*/ 	.word	0x00036800
        /*0ef0*/ 	.short	0x010a
        /*0ef2*/ 	.byte	0x3f
	.zero		1


	//   ....[29]....
        /*0ef4*/ 	.word	0x0000b790
        /*0ef8*/ 	.word	0x00000010
        /*0efc*/ 	.word	0x00036800
        /*0f00*/ 	.short	0x010a
        /*0f02*/ 	.byte	0x3f
	.zero		1


	//   ....[30]....
        /*0f04*/ 	.word	0x0000cc40
        /*0f08*/ 	.word	0x00000010
        /*0f0c*/ 	.word	0x00036800
        /*0f10*/ 	.short	0x010a
        /*0f12*/ 	.byte	0x3f
	.zero		1


	//   ....[31]....
        /*0f14*/ 	.word	0x00010210
        /*0f18*/ 	.word	0x00000010
        /*0f1c*/ 	.word	0x00036800
        /*0f20*/ 	.short	0x010a
        /*0f22*/ 	.byte	0x3f
	.zero		1


	//   ....[32]....
        /*0f24*/ 	.word	0x00013050
        /*0f28*/ 	.word	0x00000003
        /*0f2c*/ 	.word	0x00036830
        /*0f30*/ 	.short	0x010a
        /*0f32*/ 	.byte	0x3f
	.zero		1


	//   ....[33]....
        /*0f34*/ 	.word	0x000130c0
        /*0f38*/ 	.word	0x00000003
        /*0f3c*/ 	.word	0x00036830
        /*0f40*/ 	.short	0x010a
        /*0f42*/ 	.byte	0x3f
	.zero		1


	//   ....[34]....
        /*0f44*/ 	.word	0x00017500
        /*0f48*/ 	.word	0x00000006
        /*0f4c*/ 	.word	0x00000000
        /*0f50*/ 	.short	0x0101
        /*0f52*/ 	.byte	0x3f
	.zero		1


	//   ....[35]....
        /*0f54*/ 	.word	0x00018020
        /*0f58*/ 	.word	0x0000000d
        /*0f5c*/ 	.word	0x00036830
        /*0f60*/ 	.short	0x010a
        /*0f62*/ 	.byte	0x3f
	.zero		1


	//   ....[36]....
        /*0f64*/ 	.word	0x000180a0
        /*0f68*/ 	.word	0x0000000d
        /*0f6c*/ 	.word	0x00036830
        /*0f70*/ 	.short	0x010a
        /*0f72*/ 	.byte	0x3f
	.zero		1


	//   ....[37]....
        /*0f74*/ 	.word	0x0001b710
        /*0f78*/ 	.word	0x0000000b
        /*0f7c*/ 	.word	0x00036850
        /*0f80*/ 	.short	0x010a
        /*0f82*/ 	.byte	0x3f
	.zero		1


	//   ....[38]....
        /*0f84*/ 	.word	0x0001b760
        /*0f88*/ 	.word	0x0000000b
        /*0f8c*/ 	.word	0x00036850
        /*0f90*/ 	.short	0x010a
        /*0f92*/ 	.byte	0x3f
	.zero		1


	//   ....[39]....
        /*0f94*/ 	.word	0x0001cee0
        /*0f98*/ 	.word	0x0000000d
        /*0f9c*/ 	.word	0x00000000
        /*0fa0*/ 	.short	0x0101
        /*0fa2*/ 	.byte	0x3f
	.zero		1


	//   ....[40]....
        /*0fa4*/ 	.word	0x0001cf30
        /*0fa8*/ 	.word	0x0000000b
        /*0fac*/ 	.word	0x00000000
        /*0fb0*/ 	.short	0x0101
        /*0fb2*/ 	.byte	0x3f
	.zero		1


	//   ....[41]....
        /*0fb4*/ 	.word	0x0001d5e0
        /*0fb8*/ 	.word	0x00000004
        /*0fbc*/ 	.word	0x00036830
        /*0fc0*/ 	.short	0x010a
        /*0fc2*/ 	.byte	0x3f
	.zero		1


	//   ....[42]....
        /*0fc4*/ 	.word	0x0001d660
        /*0fc8*/ 	.word	0x00000004
        /*0fcc*/ 	.word	0x00036830
        /*0fd0*/ 	.short	0x010a
        /*0fd2*/ 	.byte	0x3f
	.zero		1


	//   ....[43]....
        /*0fd4*/ 	.word	0x00020cd0
        /*0fd8*/ 	.word	0x0000000b
        /*0fdc*/ 	.word	0x00036850
        /*0fe0*/ 	.short	0x010a
        /*0fe2*/ 	.byte	0x3f
	.zero		1


	//   ....[44]....
        /*0fe4*/ 	.word	0x00020d20
        /*0fe8*/ 	.word	0x0000000b
        /*0fec*/ 	.word	0x00036850
        /*0ff0*/ 	.short	0x010a
        /*0ff2*/ 	.byte	0x3f
	.zero		1


	//   ....[45]....
        /*0ff4*/ 	.word	0x00021cd0
        /*0ff8*/ 	.word	0x00000078
        /*0ffc*/ 	.word	0x00000000
        /*1000*/ 	.short	0x0101
        /*1002*/ 	.byte	0x3f
	.zero		1


	//   ....[46]....
        /*1004*/ 	.word	0x00021d20
        /*1008*/ 	.word	0x0000000b
        /*100c*/ 	.word	0x00000000
        /*1010*/ 	.short	0x0101
        /*1012*/ 	.byte	0x3f
	.zero		1


	//   ....[47]....
        /*1014*/ 	.word	0x000228c0
        /*1018*/ 	.word	0x00000008
        /*101c*/ 	.word	0x00036850
        /*1020*/ 	.short	0x010a
        /*1022*/ 	.byte	0x3f
	.zero		1


	//   ....[48]....
        /*1024*/ 	.word	0x00022960
        /*1028*/ 	.word	0x00000008
        /*102c*/ 	.word	0x00036850
        /*1030*/ 	.short	0x010a
        /*1032*/ 	.byte	0x3f
	.zero		1


	//   ....[49]....
        /*1034*/ 	.word	0x00022eb0
        /*1038*/ 	.word	0x0000000c
        /*103c*/ 	.word	0x00000000
        /*1040*/ 	.short	0x0101
        /*1042*/ 	.byte	0x3f
	.zero		1


	//   ....[50]....
        /*1044*/ 	.word	0x00024bb0
        /*1048*/ 	.word	0x00000000
        /*104c*/ 	.word	0x00000000
        /*1050*/ 	.short	0x0101
        /*1052*/ 	.byte	0x3f
	.zero		1


	//   ....[51]....
        /*1054*/ 	.word	0x00025420
        /*1058*/ 	.word	0x00000006
        /*105c*/ 	.word	0x00000000
        /*1060*/ 	.short	0x0101
        /*1062*/ 	.byte	0x3f
	.zero		1


	//   ....[52]....
        /*1064*/ 	.word	0x00029020
        /*1068*/ 	.word	0x00000012
        /*106c*/ 	.word	0x00036820
        /*1070*/ 	.short	0x010a
        /*1072*/ 	.byte	0x3f
	.zero		1


	//   ....[53]....
        /*1074*/ 	.word	0x000290f0
        /*1078*/ 	.word	0x00000005
        /*107c*/ 	.word	0x000368a0
        /*1080*/ 	.short	0x010a
        /*1082*/ 	.byte	0x3f
	.zero		1


	//   ....[54]....
        /*1084*/ 	.word	0x00029530
        /*1088*/ 	.word	0x00000005
        /*108c*/ 	.word	0x000368c0
        /*1090*/ 	.short	0x010a
        /*1092*/ 	.byte	0x3f
	.zero		1


	//   ....[55]....
        /*1094*/ 	.word	0x00029ac0
        /*1098*/ 	.word	0x00000007
        /*109c*/ 	.word	0x000368a0
        /*10a0*/ 	.short	0x010a
        /*10a2*/ 	.byte	0x3f
	.zero		1


	//   ....[56]....
        /*10a4*/ 	.word	0x00029ef0
        /*10a8*/ 	.word	0x00000007
        /*10ac*/ 	.word	0x000368c0
        /*10b0*/ 	.short	0x010a
        /*10b2*/ 	.byte	0x3f
	.zero		1


	//   ....[57]....
        /*10b4*/ 	.word	0x0002b030
        /*10b8*/ 	.word	0x00000000
        /*10bc*/ 	.word	0x00036840
        /*10c0*/ 	.short	0x010a
        /*10c2*/ 	.byte	0x3f
	.zero		1


	//   ....[58]....
        /*10c4*/ 	.word	0x0002c010
        /*10c8*/ 	.word	0x00000012
        /*10cc*/ 	.word	0x00036800
        /*10d0*/ 	.short	0x0107
        /*10d2*/ 	.byte	0x3f
	.zero		1


	//   ....[59]....
        /*10d4*/ 	.word	0x0002c120
        /*10d8*/ 	.word	0x00000012
        /*10dc*/ 	.word	0x00036800
        /*10e0*/ 	.short	0x0101
        /*10e2*/ 	.byte	0x3f
	.zero		1


	//   ....[60]....
        /*10e4*/ 	.word	0x0002c140
        /*10e8*/ 	.word	0x00000012
        /*10ec*/ 	.word	0x00036820
        /*10f0*/ 	.short	0x010a
        /*10f2*/ 	.byte	0x3f
	.zero		1


	//   ....[61]....
        /*10f4*/ 	.word	0x0002c500
        /*10f8*/ 	.word	0x00000003
        /*10fc*/ 	.word	0x00036840
        /*1100*/ 	.short	0x010a
        /*1102*/ 	.byte	0x3f
	.zero		1


	//   ....[62]....
        /*1104*/ 	.word	0x0002c9a0
        /*1108*/ 	.word	0x00000003
        /*110c*/ 	.word	0x00000060
        /*1110*/ 	.short	0x010a
        /*1112*/ 	.byte	0x3f
	.zero		1


	//   ....[63]....
        /*1114*/ 	.word	0x0002d120
        /*1118*/ 	.word	0x00000003
        /*111c*/ 	.word	0x00036840
        /*1120*/ 	.short	0x010a
        /*1122*/ 	.byte	0x3f
	.zero		1


	//   ....[64]....
        /*1124*/ 	.word	0x0002d5c0
        /*1128*/ 	.word	0x00000002
        /*112c*/ 	.word	0x00000060
        /*1130*/ 	.short	0x010a
        /*1132*/ 	.byte	0x3f
	.zero		1


	//   ....[65]....
        /*1134*/ 	.word	0x0002dc80
        /*1138*/ 	.word	0x00000002
        /*113c*/ 	.word	0x00036840
        /*1140*/ 	.short	0x010a
        /*1142*/ 	.byte	0x3f
	.zero		1


	//   ....[66]....
        /*1144*/ 	.word	0x0002e120
        /*1148*/ 	.word	0x00000002
        /*114c*/ 	.word	0x00000060
        /*1150*/ 	.short	0x010a
        /*1152*/ 	.byte	0x3f
	.zero		1


	//   ....[67]....
        /*1154*/ 	.word	0x0002e790
        /*1158*/ 	.word	0x00000000
        /*115c*/ 	.word	0x00036860
        /*1160*/ 	.short	0x010a
        /*1162*/ 	.byte	0x3f
	.zero		1


	//   ....[68]....
        /*1164*/ 	.word	0x0002fed0
        /*1168*/ 	.word	0x00000000
        /*116c*/ 	.word	0x00036820
        /*1170*/ 	.short	0x010a
        /*1172*/ 	.byte	0x3f
	.zero		1


	//   ....[69]....
        /*1174*/ 	.word	0x000300d0
        /*1178*/ 	.word	0x00000006
        /*117c*/ 	.word	0x00000000
        /*1180*/ 	.short	0x010a
        /*1182*/ 	.byte	0x3f
	.zero		1


	//   ....[70]....
        /*1184*/ 	.word	0x00030100
        /*1188*/ 	.word	0x00000007
        /*118c*/ 	.word	0x00000000
        /*1190*/ 	.short	0x010a
        /*1192*/ 	.byte	0x3f
	.zero		1


	//   ....[71]....
        /*1194*/ 	.word	0x00030160
        /*1198*/ 	.word	0x00000004
        /*119c*/ 	.word	0x00000000
        /*11a0*/ 	.short	0x010a
        /*11a2*/ 	.byte	0x3f
	.zero		1


	//   ....[72]....
        /*11a4*/ 	.word	0x00030190
        /*11a8*/ 	.word	0x00000003
        /*11ac*/ 	.word	0x00000000
        /*11b0*/ 	.short	0x010a
        /*11b2*/ 	.byte	0x3f
	.zero		1


	//   ....[73]....
        /*11b4*/ 	.word	0x000301f0
        /*11b8*/ 	.word	0x00000060
        /*11bc*/ 	.word	0x00036890
        /*11c0*/ 	.short	0x010a
        /*11c2*/ 	.byte	0x3f
	.zero		1


	//   ....[74]....
        /*11c4*/ 	.word	0x00030240
        /*11c8*/ 	.word	0x00000060
        /*11cc*/ 	.word	0x00036890
        /*11d0*/ 	.short	0x010a
        /*11d2*/ 	.byte	0x3f
	.zero		1


	//   ....[75]....
        /*11d4*/ 	.word	0x00030290
        /*11d8*/ 	.word	0x00000060
        /*11dc*/ 	.word	0x00036890
        /*11e0*/ 	.short	0x010a
        /*11e2*/ 	.byte	0x3f
	.zero		1


	//   ....[76]....
        /*11e4*/ 	.word	0x000302e0
        /*11e8*/ 	.word	0x00000060
        /*11ec*/ 	.word	0x000368b0
        /*11f0*/ 	.short	0x010a
        /*11f2*/ 	.byte	0x3f
	.zero		1


	//   ....[77]....
        /*11f4*/ 	.word	0x000306c0
        /*11f8*/ 	.word	0x00000010
        /*11fc*/ 	.word	0x00036800
        /*1200*/ 	.short	0x010a
        /*1202*/ 	.byte	0x3f
	.zero		1


	//   ....[78]....
        /*1204*/ 	.word	0x00030ac0
        /*1208*/ 	.word	0x00000010
        /*120c*/ 	.word	0x00036800
        /*1210*/ 	.short	0x010a
        /*1212*/ 	.byte	0x3f
	.zero		1


	//   ....[79]....
        /*1214*/ 	.word	0x00030b10
        /*1218*/ 	.word	0x00000003
        /*121c*/ 	.word	0x00036830
        /*1220*/ 	.short	0x010a
        /*1222*/ 	.byte	0x3f
	.zero		1


	//   ....[80]....
        /*1224*/ 	.word	0x00030b60
        /*1228*/ 	.word	0x0000000d
        /*122c*/ 	.word	0x00036830
        /*1230*/ 	.short	0x010a
        /*1232*/ 	.byte	0x3f
	.zero		1


	//   ....[81]....
        /*1234*/ 	.word	0x00030bb0
        /*1238*/ 	.word	0x0000000b
        /*123c*/ 	.word	0x00036850
        /*1240*/ 	.short	0x010a
        /*1242*/ 	.byte	0x3f
	.zero		1


	//   ....[82]....
        /*1244*/ 	.word	0x00030c00
        /*1248*/ 	.word	0x00000004
        /*124c*/ 	.word	0x00036830
        /*1250*/ 	.short	0x010a
        /*1252*/ 	.byte	0x3f
	.zero		1


	//   ....[83]....
        /*1254*/ 	.word	0x00030c50
        /*1258*/ 	.word	0x0000000b
        /*125c*/ 	.word	0x00036850
        /*1260*/ 	.short	0x010a
        /*1262*/ 	.byte	0x3f
	.zero		1


	//   ....[84]....
        /*1264*/ 	.word	0x00030ca0
        /*1268*/ 	.word	0x00000008
        /*126c*/ 	.word	0x00036850
        /*1270*/ 	.short	0x010a
        /*1272*/ 	.byte	0x3f
	.zero		1


	//   ....[85]....
        /*1274*/ 	.word	0x00030e40
        /*1278*/ 	.word	0x00000012
        /*127c*/ 	.word	0x00036820
        /*1280*/ 	.short	0x010a
        /*1282*/ 	.byte	0x3f
	.zero		1


	//   ....[86]....
        /*1284*/ 	.word	0x00030e90
        /*1288*/ 	.word	0x00000005
        /*128c*/ 	.word	0x000368a0
        /*1290*/ 	.short	0x010a
        /*1292*/ 	.byte	0x3f
	.zero		1


	//   ....[87]....
        /*1294*/ 	.word	0x00030ee0
        /*1298*/ 	.word	0x00000005
        /*129c*/ 	.word	0x000368c0
        /*12a0*/ 	.short	0x010a
        /*12a2*/ 	.byte	0x3f
	.zero		1


	//   ....[88]....
        /*12a4*/ 	.word	0x00030f30
        /*12a8*/ 	.word	0x00000007
        /*12ac*/ 	.word	0x000368a0
        /*12b0*/ 	.short	0x010a
        /*12b2*/ 	.byte	0x3f
	.zero		1


	//   ....[89]....
        /*12b4*/ 	.word	0x00030f80
        /*12b8*/ 	.word	0x00000007
        /*12bc*/ 	.word	0x000368c0
        /*12c0*/ 	.short	0x010a
        /*12c2*/ 	.byte	0x3f
	.zero		1


	//   ....[90]....
        /*12c4*/ 	.word	0x00031120
        /*12c8*/ 	.word	0x00000000
        /*12cc*/ 	.word	0x00036840
        /*12d0*/ 	.short	0x010a
        /*12d2*/ 	.byte	0x3f
	.zero		1


	//   ....[91]....
        /*12d4*/ 	.word	0x00031d50
        /*12d8*/ 	.word	0x00000012
        /*12dc*/ 	.word	0x00036820
        /*12e0*/ 	.short	0x010a
        /*12e2*/ 	.byte	0x3f
	.zero		1


	//   ....[92]....
        /*12e4*/ 	.word	0x00031da0
        /*12e8*/ 	.word	0x00000003
        /*12ec*/ 	.word	0x00036840
        /*12f0*/ 	.short	0x010a
        /*12f2*/ 	.byte	0x3f
	.zero		1


	//   ....[93]....
        /*12f4*/ 	.word	0x00031df0
        /*12f8*/ 	.word	0x00000003
        /*12fc*/ 	.word	0x00000060
        /*1300*/ 	.short	0x010a
        /*1302*/ 	.byte	0x3f
	.zero		1


	//   ....[94]....
        /*1304*/ 	.word	0x00031e40
        /*1308*/ 	.word	0x00000003
        /*130c*/ 	.word	0x00036840
        /*1310*/ 	.short	0x010a
        /*1312*/ 	.byte	0x3f
	.zero		1


	//   ....[95]....
        /*1314*/ 	.word	0x00031e90
        /*1318*/ 	.word	0x00000002
        /*131c*/ 	.word	0x00000060
        /*1320*/ 	.short	0x010a
        /*1322*/ 	.byte	0x3f
	.zero		1


	//   ....[96]....
        /*1324*/ 	.word	0x00031ee0
        /*1328*/ 	.word	0x00000002
        /*132c*/ 	.word	0x00036840
        /*1330*/ 	.short	0x010a
        /*1332*/ 	.byte	0x3f
	.zero		1


	//   ....[97]....
        /*1334*/ 	.word	0x00031f30
        /*1338*/ 	.word	0x00000002
        /*133c*/ 	.word	0x00000060
        /*1340*/ 	.short	0x010a
        /*1342*/ 	.byte	0x3f
	.zero		1


	//   ....[98]....
        /*1344*/ 	.word	0x00031f80
        /*1348*/ 	.word	0x00000000
        /*134c*/ 	.word	0x00036860
        /*1350*/ 	.short	0x010a
        /*1352*/ 	.byte	0x3f
	.zero		1


	//   ....[99]....
        /*1354*/ 	.word	0x00032b00
        /*1358*/ 	.word	0x00000000
        /*135c*/ 	.word	0x00036820
        /*1360*/ 	.short	0x010a
        /*1362*/ 	.byte	0x3f
	.zero		1


	//   ....[100]....
        /*1364*/ 	.word	0x00032ca0
        /*1368*/ 	.word	0x00000006
        /*136c*/ 	.word	0x00000000
        /*1370*/ 	.short	0x010a
        /*1372*/ 	.byte	0x3f
	.zero		1


	//   ....[101]....
        /*1374*/ 	.word	0x00032cf0
        /*1378*/ 	.word	0x00000007
        /*137c*/ 	.word	0x00000000
        /*1380*/ 	.short	0x010a
        /*1382*/ 	.byte	0x3f
	.zero		1


	//   ....[102]....
        /*1384*/ 	.word	0x00032d40
        /*1388*/ 	.word	0x00000004
        /*138c*/ 	.word	0x00000000
        /*1390*/ 	.short	0x010a
        /*1392*/ 	.byte	0x3f
	.zero		1


	//----- nvinfo : EIATTR_NUM_MBARRIERS
	.align		4
.L_329:
        /*1394*/ 	.byte	0x03, 0x38
        /*1396*/ 	.short	0x0016


	//----- nvinfo : EIATTR_EXIT_INSTR_OFFSETS
	.align		4
        /*1398*/ 	.byte	0x04, 0x1c
        /*139a*/ 	.short	(.L_331 - .L_330)


	//   ....[0]....
.L_330:
        /*139c*/ 	.word	0x000301e0


	//----- nvinfo : EIATTR_MAX_THREADS
	.align		4
.L_331:
        /*13a0*/ 	.byte	0x04, 0x05
        /*13a2*/ 	.short	(.L_333 - .L_332)
.L_332:
        /*13a4*/ 	.word	0x00000180
        /*13a8*/ 	.word	0x00000001
        /*13ac*/ 	.word	0x00000001


	//----- nvinfo : EIATTR_CRS_STACK_SIZE
	.align		4
.L_333:
        /*13b0*/ 	.byte	0x04, 0x1e
        /*13b2*/ 	.short	(.L_335 - .L_334)
.L_334:
        /*13b4*/ 	.word	0x00000000


	//----- nvinfo : EIATTR_CBANK_PARAM_SIZE
	.align		4
.L_335:
        /*13b8*/ 	.byte	0x03, 0x19
        /*13ba*/ 	.short	0x0af0


	//----- nvinfo : EIATTR_PARAM_CBANK
	.align		4
        /*13bc*/ 	.byte	0x04, 0x0a
        /*13be*/ 	.short	(.L_337 - .L_336)
	.align		4
.L_336:
        /*13c0*/ 	.word	index@(.nv.constant0._ZN7cutlass13device_kernelIN5flash11enable_sm90INS1_16FlashAttnFwdSm90INS1_25CollectiveMainloopFwdSm90ILi2EN4cute5tupleIJNS5_1CILi1EEES8_S8_EEENS6_IJNS7_ILi128EEENS7_ILi112EEENS7_ILi192EEEEEELi192ENS_10bfloat16_tEfNS_4arch4Sm90ELb1ELb0ELb0ELb1ELb0ELb1ELb0ELb1ELb1ELb1ELb1ELb0EEENS1_21CollectiveEpilogueFwdINS6_IJSA_SC_SB_EEES9_SE_SG_Li256ELb1ELb1ELb1ELb0EEENS1_36VarlenDynamicPersistentTileSchedulerILi128ELi112ELi256ELi128ELb1ELb1ELb1ELb1ELb1ELb1EEEEEEEEEvNT_6ParamsE)
        /*13c4*/ 	.short	0x0210
        /*13c6*/ 	.short	0x0af0


	//----- nvinfo : EIATTR_SW_WAR
	.align		4
.L_337:
        /*13c8*/ 	.byte	0x04, 0x36
        /*13ca*/ 	.short	(.L_339 - .L_338)
.L_338:
        /*13cc*/ 	.word	0x00000008
.L_339:


//--------------------- .nv.callgraph             --------------------------
	.section	.nv.callgraph,"",@"SHT_CUDA_CALLGRAPH"
	.align	4
	.sectionentsize	8
	.align		4
        /*0000*/ 	.word	0x00000000
	.align		4
        /*0004*/ 	.word	0xffffffff
	.align		4
        /*0008*/ 	.word	index@(_ZN7cutlass13device_kernelIN5flash11enable_sm90INS1_16FlashAttnFwdSm90INS1_25CollectiveMainloopFwdSm90ILi2EN4cute5tupleIJNS5_1CILi1EEES8_S8_EEENS6_IJNS7_ILi128EEENS7_ILi112EEENS7_ILi192EEEEEELi192ENS_10bfloat16_tEfNS_4arch4Sm90ELb0ELb0ELb0ELb0ELb0ELb0ELb0ELb1ELb1ELb1ELb1ELb0EEENS1_21CollectiveEpilogueFwdINS6_IJSA_SC_SB_EEES9_SE_SG_Li256ELb0ELb1ELb1ELb0EEENS1_19SingleTileSchedulerILb0ELb1ELb1ELi128EEEEEEEEEvNT_6ParamsE)
	.align		4
        /*000c*/ 	.word	index@(__assertfail)
	.align		4
        /*0010*/ 	.word	index@(_ZN7cutlass13device_kernelIN5flash11enable_sm90INS1_16FlashAttnFwdSm90INS1_25CollectiveMainloopFwdSm90ILi2EN4cute5tupleIJNS5_1CILi1EEES8_S8_EEENS6_IJNS7_ILi128EEENS7_ILi112EEENS7_ILi192EEEEEELi192ENS_10bfloat16_tEfNS_4arch4Sm90ELb0ELb0ELb0ELb1ELb0ELb0ELb0ELb1ELb1ELb1ELb1ELb0EEENS1_21CollectiveEpilogueFwdINS6_IJSA_SC_SB_EEES9_SE_SG_Li256ELb1ELb1ELb1ELb0EEENS1_36VarlenDynamicPersistentTileSchedulerILi128ELi112ELi256ELi128ELb1ELb1ELb1ELb0ELb1ELb1EEEEEEEEEvNT_6ParamsE)
	.align		4
        /*0014*/ 	.word	index@(__assertfail)
	.align		4
        /*0018*/ 	.word	index@(_ZN7cutlass13device_kernelIN5flash11enable_sm90INS1_16FlashAttnFwdSm90INS1_25CollectiveMainloopFwdSm90ILi2EN4cute5tupleIJNS5_1CILi1EEES8_S8_EEENS6_IJNS7_ILi128EEENS7_ILi112EEENS7_ILi192EEEEEELi192ENS_10bfloat16_tEfNS_4arch4Sm90ELb0ELb0ELb0ELb1ELb0ELb1ELb0ELb1ELb1ELb1ELb1ELb0EEENS1_21CollectiveEpilogueFwdINS6_IJSA_SC_SB_EEES9_SE_SG_Li256ELb1ELb1ELb1ELb0EEENS1_36VarlenDynamicPersistentTileSchedulerILi128ELi112ELi256ELi128ELb1ELb1ELb1ELb0ELb1ELb1EEEEEEEEEvNT_6ParamsE)
	.align		4
        /*001c*/ 	.word	index@(__assertfail)
	.align		4
        /*0020*/ 	.word	index@(_ZN7cutlass13device_kernelIN5flash11enable_sm90INS1_16FlashAttnFwdSm90INS1_25CollectiveMainloopFwdSm90ILi2EN4cute5tupleIJNS5_1CILi1EEES8_S8_EEENS6_IJNS7_ILi128EEENS7_ILi96EEENS7_ILi192EEEEEELi192ENS_10bfloat16_tEfNS_4arch4Sm90ELb0ELb1ELb0ELb0ELb0ELb0ELb0ELb1ELb1ELb1ELb1ELb0EEENS1_21CollectiveEpilogueFwdINS6_IJSA_SC_SB_EEES9_SE_SG_Li256ELb0ELb1ELb1ELb0EEENS1_19SingleTileSchedulerILb0ELb1ELb1ELi128EEEEEEEEEvNT_6ParamsE)
	.align		4
        /*0024*/ 	.word	index@(__assertfail)
	.align		4
        /*0028*/ 	.word	index@(_ZN7cutlass13device_kernelIN5flash11enable_sm90INS1_16FlashAttnFwdSm90INS1_25CollectiveMainloopFwdSm90ILi2EN4cute5tupleIJNS5_1CILi1EEES8_S8_EEENS6_IJNS7_ILi128EEENS7_ILi96EEENS7_ILi192EEEEEELi192ENS_10bfloat16_tEfNS_4arch4Sm90ELb0ELb1ELb0ELb1ELb0ELb0ELb0ELb1ELb1ELb1ELb1ELb0EEENS1_21CollectiveEpilogueFwdINS6_IJSA_SC_SB_EEES9_SE_SG_Li256ELb1ELb1ELb1ELb0EEENS1_36VarlenDynamicPersistentTileSchedulerILi128ELi96ELi256ELi128ELb1ELb1ELb1ELb1ELb0ELb1EEEEEEEEEvNT_6ParamsE)
	.align		4
        /*002c*/ 	.word	index@(__assertfail)
	.align		4
        /*0030*/ 	.word	index@(_ZN7cutlass13device_kernelIN5flash11enable_sm90INS1_16FlashAttnFwdSm90INS1_25CollectiveMainloopFwdSm90ILi2EN4cute5tupleIJNS5_1CILi1EEES8_S8_EEENS6_IJNS7_ILi128EEENS7_ILi96EEENS7_ILi192EEEEEELi192ENS_10bfloat16_tEfNS_4arch4Sm90ELb0ELb1ELb0ELb1ELb0ELb1ELb0ELb1ELb1ELb1ELb1ELb0EEENS1_21CollectiveEpilogueFwdINS6_IJSA_SC_SB_EEES9_SE_SG_Li256ELb1ELb1ELb1ELb0EEENS1_36VarlenDynamicPersistentTileSchedulerILi128ELi96ELi256ELi128ELb1ELb1ELb1ELb1ELb0ELb1EEEEEEEEEvNT_6ParamsE)
	.align		4
        /*0034*/ 	.word	index@(__assertfail)
	.align		4
        /*0038*/ 	.word	index@(_ZN7cutlass13device_kernelIN5flash11enable_sm90INS1_16FlashAttnFwdSm90INS1_25CollectiveMainloopFwdSm90ILi2EN4cute5tupleIJNS5_1CILi1EEES8_S8_EEENS6_IJNS7_ILi128EEENS7_ILi112EEENS7_ILi192EEEEEELi192ENS_10bfloat16_tEfNS_4arch4Sm90ELb1ELb0ELb0ELb0ELb0ELb0ELb0ELb1ELb1ELb1ELb1ELb0EEENS1_21CollectiveEpilogueFwdINS6_IJSA_SC_SB_EEES9_SE_SG_Li256ELb0ELb1ELb1ELb0EEENS1_19SingleTileSchedulerILb0ELb1ELb1ELi128EEEEEEEEEvNT_6ParamsE)
	.align		4
        /*003c*/ 	.word	index@(__assertfail)
	.align		4
        /*0040*/ 	.word	index@(_ZN7cutlass13device_kernelIN5flash11enable_sm90INS1_16FlashAttnFwdSm90INS1_25CollectiveMainloopFwdSm90ILi2EN4cute5tupleIJNS5_1CILi1EEES8_S8_EEENS6_IJNS7_ILi128EEENS7_ILi112EEENS7_ILi192EEEEEELi192ENS_10bfloat16_tEfNS_4arch4Sm90ELb1ELb0ELb0ELb1ELb0ELb0ELb0ELb1ELb1ELb1ELb1ELb0EEENS1_21CollectiveEpilogueFwdINS6_IJSA_SC_SB_EEES9_SE_SG_Li256ELb1ELb1ELb1ELb0EEENS1_36VarlenDynamicPersistentTileSchedulerILi128ELi112ELi256ELi128ELb1ELb1ELb1ELb1ELb1ELb1EEEEEEEEEvNT_6ParamsE)
	.align		4
        /*0044*/ 	.word	index@(__assertfail)
	.align		4
        /*0048*/ 	.word	index@(_ZN7cutlass13device_kernelIN5flash11enable_sm90INS1_16FlashAttnFwdSm90INS1_25CollectiveMainloopFwdSm90ILi2EN4cute5tupleIJNS5_1CILi1EEES8_S8_EEENS6_IJNS7_ILi128EEENS7_ILi112EEENS7_ILi192EEEEEELi192ENS_10bfloat16_tEfNS_4arch4Sm90ELb1ELb0ELb0ELb1ELb0ELb1ELb0ELb1ELb1ELb1ELb1ELb0EEENS1_21CollectiveEpilogueFwdINS6_IJSA_SC_SB_EEES9_SE_SG_Li256ELb1ELb1ELb1ELb0EEENS1_36VarlenDynamicPersistentTileSchedulerILi128ELi112ELi256ELi128ELb1ELb1ELb1ELb1ELb1ELb1EEEEEEEEEvNT_6ParamsE)
	.align		4
        /*004c*/ 	.word	index@(__assertfail)
	.align		4
        /*0050*/ 	.word	0x00000000
	.align		4
        /*0054*/ 	.word	0xfffffffe
	.align		4
        /*0058*/ 	.word	0x00000000
	.align		4
        /*005c*/ 	.word	0xfffffffd
	.align		4
        /*0060*/ 	.word	0x00000000
	.align		4
        /*0064*/ 	.word	0xfffffffc


//--------------------- .nv.constant4             --------------------------
	.section	.nv.constant4,"a",@progbits
	.align	8
	.align		8
.nv.constant4:
        /*0000*/ 	.dword	__assertfail
	.align		8
        /*0008*/ 	.dword	__unnamed_1
	.align		8
        /*0010*/ 	.dword	__unnamed_2
	.align		8
        /*0018*/ 	.dword	__unnamed_3
	.align		8
        /*0020*/ 	.dword	__unnamed_4
	.align		8
        /*0028*/ 	.dword	__unnamed_5
	.align		8
        /*0030*/ 	.dword	__unnamed_6
	.align		8
        /*0038*/ 	.dword	__unnamed_7
	.align		8
        /*0040*/ 	.dword	__unnamed_8
	.align		8
        /*0048*/ 	.dword	__unnamed_9
	.align		8
        /*0050*/ 	.dword	_ZN72_INTERNAL_38b43df0_36_flash_fwd_hdim192_bf16_split_sm90_cu_61719c98_43494cuda3std3__45__cpo5beginE
	.align		8
        /*0058*/ 	.dword	_ZN72_INTERNAL_38b43df0_36_flash_fwd_hdim192_bf16_split_sm90_cu_61719c98_43494cuda3std3__45__cpo3endE
	.align		8
        /*0060*/ 	.dword	_ZN72_INTERNAL_38b43df0_36_flash_fwd_hdim192_bf16_split_sm90_cu_61719c98_43494cuda3std3__45__cpo6cbeginE
	.align		8
        /*0068*/ 	.dword	_ZN72_INTERNAL_38b43df0_36_flash_fwd_hdim192_bf16_split_sm90_cu_61719c98_43494cuda3std3__45__cpo4cendE
	.align		8
        /*0070*/ 	.dword	_ZN72_INTERNAL_38b43df0_36_flash_fwd_hdim192_bf16_split_sm90_cu_61719c98_43494cuda3std3__474_GLOBAL__N__38b43df0_36_flash_fwd_hdim192_bf16_split_sm90_cu_61719c98_43496ignoreE
	.align		8
        /*0078*/ 	.dword	_ZN72_INTERNAL_38b43df0_36_flash_fwd_hdim192_bf16_split_sm90_cu_61719c98_43494cuda3std3__419piecewise_constructE
	.align		8
        /*0080*/ 	.dword	_ZN72_INTERNAL_38b43df0_36_flash_fwd_hdim192_bf16_split_sm90_cu_61719c98_43494cuda3std3__48in_placeE
	.align		8
        /*0088*/ 	.dword	_ZN72_INTERNAL_38b43df0_36_flash_fwd_hdim192_bf16_split_sm90_cu_61719c98_43494cuda3std6ranges3__45__cpo4swapE
	.align		8
        /*0090*/ 	.dword	_ZN72_INTERNAL_38b43df0_36_flash_fwd_hdim192_bf16_split_sm90_cu_61719c98_43494cuda3std6ranges3__45__cpo9iter_moveE
	.align		8
        /*0098*/ 	.dword	_ZN72_INTERNAL_38b43df0_36_flash_fwd_hdim192_bf16_split_sm90_cu_61719c98_43494cute7productE
	.align		8
        /*00a0*/ 	.dword	_ZN72_INTERNAL_38b43df0_36_flash_fwd_hdim192_bf16_split_sm90_cu_61719c98_43494cute1_E
	.align		8
        /*00a8*/ 	.dword	$str$20
	.align		8
        /*00b0*/ 	.dword	$str$21


//--------------------- .text._ZN7cutlass13device_kernelIN5flash11enable_sm90INS1_16FlashAttnFwdSm90INS1_25CollectiveMainloopFwdSm90ILi2EN4cute5tupleIJNS5_1CILi1EEES8_S8_EEENS6_IJNS7_ILi128EEENS7_ILi112EEENS7_ILi192EEEEEELi192ENS_10bfloat16_tEfNS_4arch4Sm90ELb0ELb0ELb0ELb0ELb0ELb0ELb0ELb1ELb1ELb1ELb1ELb0EEENS1_21CollectiveEpilogueFwdINS6_IJSA_SC_SB_EEES9_SE_SG_Li256ELb0ELb1ELb1ELb0EEENS1_19SingleTileSchedulerILb0ELb1ELb1ELi128EEEEEEEEEvNT_6ParamsE --------------------------
	.section	.text._ZN7cutlass13device_kernelIN5flash11enable_sm90INS1_16FlashAttnFwdSm90INS1_25CollectiveMainloopFwdSm90ILi2EN4cute5tupleIJNS5_1CILi1EEES8_S8_EEENS6_IJNS7_ILi128EEENS7_ILi112EEENS7_ILi192EEEEEELi192ENS_10bfloat16_tEfNS_4arch4Sm90ELb0ELb0ELb0ELb0ELb0ELb0ELb0ELb1ELb1ELb1ELb1ELb0EEENS1_21CollectiveEpilogueFwdINS6_IJSA_SC_SB_EEES9_SE_SG_Li256ELb0ELb1ELb1ELb0EEENS1_19SingleTileSchedulerILb0ELb1ELb1ELi128EEEEEEEEEvNT_6ParamsE,"ax",@progbits
	.align	128
.text._ZN7cutlass13device_kernelIN5flash11enable_sm90INS1_16FlashAttnFwdSm90INS1_25CollectiveMainloopFwdSm90ILi2EN4cute5tupleIJNS5_1CILi1EEES8_S8_EEENS6_IJNS7_ILi128EEENS7_ILi112EEENS7_ILi192EEEEEELi192ENS_10bfloat16_tEfNS_4arch4Sm90ELb0ELb0ELb0ELb0ELb0ELb0ELb0ELb1ELb1ELb1ELb1ELb0EEENS1_21CollectiveEpilogueFwdINS6_IJSA_SC_SB_EEES9_SE_SG_Li256ELb0ELb1ELb1ELb0EEENS1_19SingleTileSchedulerILb0ELb1ELb1ELi128EEEEEEEEEvNT_6ParamsE:
        .type           _ZN7cutlass13device_kernelIN5flash11enable_sm90INS1_16FlashAttnFwdSm90INS1_25CollectiveMainloopFwdSm90ILi2EN4cute5tupleIJNS5_1CILi1EEES8_S8_EEENS6_IJNS7_ILi128EEENS7_ILi112EEENS7_ILi192EEEEEELi192ENS_10bfloat16_tEfNS_4arch4Sm90ELb0ELb0ELb0ELb0ELb0ELb0ELb0ELb1ELb1ELb1ELb1ELb0EEENS1_21CollectiveEpilogueFwdINS6_IJSA_SC_SB_EEES9_SE_SG_Li256ELb0ELb1ELb1ELb0EEENS1_19SingleTileSchedulerILb0ELb1ELb1ELi128EEEEEEEEEvNT_6ParamsE,@function
        .size           _ZN7cutlass13device_kernelIN5flash11enable_sm90INS1_16FlashAttnFwdSm90INS1_25CollectiveMainloopFwdSm90ILi2EN4cute5tupleIJNS5_1CILi1EEES8_S8_EEENS6_IJNS7_ILi128EEENS7_ILi112EEENS7_ILi192EEEEEELi192ENS_10bfloat16_tEfNS_4arch4Sm90ELb0ELb0ELb0ELb0ELb0ELb0ELb0ELb1ELb1ELb1ELb1ELb0EEENS1_21CollectiveEpilogueFwdINS6_IJSA_SC_SB_EEES9_SE_SG_Li256ELb0ELb1ELb1ELb0EEENS1_19SingleTileSchedulerILb0ELb1ELb1ELi128EEEEEEEEEvNT_6ParamsE,(.L_x_3022 - _ZN7cutlass13device_kernelIN5flash11enable_sm90INS1_16FlashAttnFwdSm90INS1_25CollectiveMainloopFwdSm90ILi2EN4cute5tupleIJNS5_1CILi1EEES8_S8_EEENS6_IJNS7_ILi128EEENS7_ILi112EEENS7_ILi192EEEEEELi192ENS_10bfloat16_tEfNS_4arch4Sm90ELb0ELb0ELb0ELb0ELb0ELb0ELb0ELb1ELb1ELb1ELb1ELb0EEENS1_21CollectiveEpilogueFwdINS6_IJSA_SC_SB_EEES9_SE_SG_Li256ELb0ELb1ELb1ELb0EEENS1_19SingleTileSchedulerILb0ELb1ELb1ELi128EEEEEEEEEvNT_6ParamsE)
        .other          _ZN7cutlass13device_kernelIN5flash11enable_sm90INS1_16FlashAttnFwdSm90INS1_25CollectiveMainloopFwdSm90ILi2EN4cute5tupleIJNS5_1CILi1EEES8_S8_EEENS6_IJNS7_ILi128EEENS7_ILi112EEENS7_ILi192EEEEEELi192ENS_10bfloat16_tEfNS_4arch4Sm90ELb0ELb0ELb0ELb0ELb0ELb0ELb0ELb1ELb1ELb1ELb1ELb0EEENS1_21CollectiveEpilogueFwdINS6_IJSA_SC_SB_EEES9_SE_SG_Li256ELb0ELb1ELb1ELb0EEENS1_19SingleTileSchedulerILb0ELb1ELb1ELi128EEEEEEEEEvNT_6ParamsE,@"STO_CUDA_ENTRY STV_DEFAULT"
_ZN7cutlass13device_kernelIN5flash11enable_sm90INS1_16FlashAttnFwdSm90INS1_25CollectiveMainloopFwdSm90ILi2EN4cute5tupleIJNS5_1CILi1EEES8_S8_EEENS6_IJNS7_ILi128EEENS7_ILi112EEENS7_ILi192EEEEEELi192ENS_10bfloat16_tEfNS_4arch4Sm90ELb0ELb0ELb0ELb0ELb0ELb0ELb0ELb1ELb1ELb1ELb1ELb0EEENS1_21CollectiveEpilogueFwdINS6_IJSA_SC_SB_EEES9_SE_SG_Li256ELb0ELb1ELb1ELb0EEENS1_19SingleTileSchedulerILb0ELb1ELb1ELi128EEEEEEEEEvNT_6ParamsE:
[----:B------:R-:W0:Y:S02]  /*0000*/  LDC R1, c[0x0][0x28] ;  /* 0x00000a00ff017b82 */ /* 0x000e240000000800 */
[----:B0-----:R-:W-:Y:S01]  /*0010*/  VIADD R1, R1, 0xfffffff0 ;  /* 0xfffffff001017836 */ /* 0x001fe20000000000 */
[----:B------:R-:W0:Y:S01]  /*0020*/  S2R R3, SR_TID.X ;  /* 0x0000000000037919 */ /* 0x000e220000002100 */
[----:B------:R-:W-:Y:S01]  /*0030*/  ELECT P0, URZ, PT ;  /* 0x00000000003f782f */ /* 0x000fe20003800000 */
[----:B------:R-:W-:Y:S01]  /*0040*/  BSSY B0, `(.L_x_0) ;  /* 0x000000e000007945 */ /* 0x000fe20003800000 */
[----:B0-----:R-:W-:-:S05]  /*0050*/  SHF.R.U32.HI R0, RZ, 0x5, R3 ;  /* 0x00000005ff007819 */ /* 0x001fca0000011603 */
[----:B------:R-:W0:Y:S02]  /*0060*/  SHFL.IDX PT, R2, R0, RZ, 0x1f ;  /* 0x00001fff00027589 */ /* 0x000e2400000e0000 */
[----:B0-----:R-:W-:Y:S02]  /*0070*/  ISETP.EQ.AND P0, PT, R2, RZ, P0 ;  /* 0x000000ff0200720c */ /* 0x001fe40000702270 */
[----:B------:R-:W-:-:S11]  /*0080*/  SHF.R.U32.HI R2, RZ, 0x7, R3 ;  /* 0x00000007ff027819 */ /* 0x000fd60000011603 */
[----:B------:R-:W-:Y:S05]  /*0090*/  @!P0 BRA `(.L_x_1) ;  /* 0x0000000000208947 */ /* 0x000fea0003800000 */
[----:B------:R-:W-:Y:S02]  /*00a0*/  ULDC.64 UR4, c[0x0][0x198] ;  /* 0x0000660000047ab9 */ /* 0x000fe40000000a00 */
[----:B------:R-:W-:Y:S02]  /*00b0*/  UIADD3 UR6, UP0, UR4, 0x370, URZ ;  /* 0x0000037004067890 */ /* 0x000fe4000ff1e03f */
[----:B------:R-:W-:Y:S02]  /*00c0*/  UIADD3 UR4, UP1, UR4, 0x470, URZ ;  /* 0x0000047004047890 */ /* 0x000fe4000ff3e03f */
[----:B------:R-:W-:Y:S02]  /*00d0*/  UIADD3.X UR7, URZ, UR5, URZ, UP0, !UPT ;  /* 0x000000053f077290 */ /* 0x000fe400087fe43f */
[----:B------:R-:W-:-:S07]  /*00e0*/  UIADD3.X UR5, URZ, UR5, URZ, UP1, !UPT ;  /* 0x000000053f057290 */ /* 0x000fce0008ffe43f */
[----:B------:R0:W-:Y:S02]  /*00f0*/  UTMACCTL.PF [UR6] ;  /* 0x00000000060079b9 */ /* 0x0001e40008040000 */
[----:B------:R0:W-:Y:S02]  /*0100*/  UTMACCTL.PF [UR4] ;  /* 0x00000000040079b9 */ /* 0x0001e40008040000 */
[----:B0-----:R-:W-:Y:S01]  /*0110*/  NOP ;  /* 0x0000000000007918 */ /* 0x001fe20000000000 */
.L_x_1:
[----:B------:R-:W-:Y:S05]  /*0120*/  BSYNC B0 ;  /* 0x0000000000007941 */ /* 0x000fea0003800000 */
.L_x_0:
[----:B------:R-:W-:Y:S01]  /*0130*/  VOTEU.ANY UP0, P0 ;  /* 0x00000000003f7886 */ /* 0x000fe20000000100 */
[----:B------:R-:W0:Y:S01]  /*0140*/  SHFL.IDX PT, R2, R2, RZ, 0x1f ;  /* 0x00001fff02027589 */ /* 0x000e2200000e0000 */
[----:B------:R-:W-:Y:S01]  /*0150*/  UMOV UR4, 0x80 ;  /* 0x0000008000047882 */ /* 0x000fe20000000000 */
[----:B------:R-:W-:Y:S01]  /*0160*/  UMOV UR7, 0x100 ;  /* 0x0000010000077882 */ /* 0x000fe20000000000 */
[----:B------:R-:W-:Y:S01]  /*0170*/  VOTEU.ANY UP1, P0 ;  /* 0x00000000003f7886 */ /* 0x000fe20000020100 */
[----:B------:R-:W1:Y:S01]  /*0180*/  @UP0 S2UR UR8, SR_CgaCtaId ;  /* 0x00000000000809c3 */ /* 0x000e620000008800 */
[----:B------:R-:W2:Y:S01]  /*0190*/  SHFL.IDX PT, R3, R0, RZ, 0x1f ;  /* 0x00001fff00037589 */ /* 0x000ea200000e0000 */
[----:B------:R-:W-:Y:S01]  /*01a0*/  @UP0 UMOV UR6, 0x400 ;  /* 0x0000040000060882 */ /* 0x000fe20000000000 */
[----:B------:R-:W-:-:S04]  /*01b0*/  @UP0 UIADD3 UR4, -UR4, 0x100000, URZ ;  /* 0x0010000004040890 */ /* 0x000fc8000fffe13f */
[----:B------:R-:W-:Y:S02]  /*01c0*/  @UP0 USHF.L.U32 UR5, UR4, 0xb, URZ ;  /* 0x0000000b04050899 */ /* 0x000fe4000800063f */
[----:B------:R-:W-:Y:S01]  /*01d0*/  @UP0 USHF.L.U32 UR4, UR4, 0x1, URZ ;  /* 0x0000000104040899 */ /* 0x000fe2000800063f */
[----:B------:R-:W-:Y:S01]  /*01e0*/  VOTEU.ANY UP2, P0 ;  /* 0x00000000003f7886 */ /* 0x000fe20000040100 */
[----:B0-----:R-:W-:Y:S01]  /*01f0*/  R2UR UR9, R2 ;  /* 0x00000000020972ca */ /* 0x001fe200000e0000 */
[----:B-1----:R-:W-:Y:S01]  /*0200*/  @UP0 ULEA UR8, UR8, UR6, 0x18 ;  /* 0x0000000608080291 */ /* 0x002fe2000f8ec03f */
[----:B--2---:R-:W-:Y:S01]  /*0210*/  ISETP.NE.AND P1, PT, R3, RZ, PT ;  /* 0x000000ff0300720c */ /* 0x004fe20003f25270 */
[----:B------:R-:W-:-:S04]  /*0220*/  @UP0 UIADD3 UR6, -UR7, 0x100000, URZ ;  /* 0x0010000007060890 */ /* 0x000fc8000fffe13f */
[----:B------:R-:W-:Y:S02]  /*0230*/  @UP0 USHF.L.U32 UR7, UR6, 0xb, URZ ;  /* 0x0000000b06070899 */ /* 0x000fe4000800063f */
[----:B------:R-:W-:-:S04]  /*0240*/  @UP0 USHF.L.U32 UR6, UR6, 0x1, URZ ;  /* 0x0000000106060899 */ /* 0x000fc8000800063f */
[----:B------:R-:W-:Y:S01]  /*0250*/  UISETP.NE.AND UP0, UPT, UR9, URZ, UPT ;  /* 0x0000003f0900728c */ /* 0x000fe2000bf05270 */
[----:B------:R-:W0:Y:S02]  /*0260*/  FENCE.VIEW.ASYNC.S ;  /* 0x00000000000073c6 */ /* 0x000e240000000000 */
[----:B0-----:R0:W1:Y:S05]  /*0270*/  @UP1 SYNCS.EXCH.64 URZ, [UR8+0x36800], UR4 ;  /* 0x03680004083f15b2 */ /* 0x00106a0008000100 */
[----:B------:R0:W2:Y:S01]  /*0280*/  @UP2 SYNCS.EXCH.64 URZ, [UR8+0x36820], UR6 ;  /* 0x03682006083f25b2 */ /* 0x0000a20008000100 */
[----:B------:R-:W-:Y:S05]  /*0290*/  @P1 BRA `(.L_x_2) ;  /* 0x0000000000481947 */ /* 0x000fea0003800000 */
[----:B0-----:R-:W0:Y:S01]  /*02a0*/  S2UR UR5, SR_CgaCtaId ;  /* 0x00000000000579c3 */ /* 0x001e220000008800 */
[----:B------:R-:W-:Y:S01]  /*02b0*/  UMOV UR4, 0x400 ;  /* 0x0000040000047882 */ /* 0x000fe20000000000 */
[----:B------:R-:W-:Y:S01]  /*02c0*/  UMOV UR6, 0x1 ;  /* 0x0000000100067882 */ /* 0x000fe20000000000 */
[----:B------:R-:W-:Y:S01]  /*02d0*/  UMOV UR7, 0x2 ;  /* 0x0000000200077882 */ /* 0x000fe20000000000 */
[----:B------:R-:W-:Y:S01]  /*02e0*/  ELECT P0, URZ, PT ;  /* 0x00000000003f782f */ /* 0x000fe20003800000 */
[----:B0-----:R-:W-:Y:S02]  /*02f0*/  ULEA UR8, UR5, UR4, 0x18 ;  /* 0x0000000405087291 */ /* 0x001fe4000f8ec03f */
[----:B------:R-:W-:-:S04]  /*0300*/  UIADD3 UR4, -UR6, 0x100000, URZ ;  /* 0x0010000006047890 */ /* 0x000fc8000fffe13f */
[----:B------:R-:W-:Y:S02]  /*0310*/  USHF.L.U32 UR5, UR4, 0xb, URZ ;  /* 0x0000000b04057899 */ /* 0x000fe4000800063f */
[----:B------:R-:W-:Y:S02]  /*0320*/  USHF.L.U32 UR4, UR4, 0x1, URZ ;  /* 0x0000000104047899 */ /* 0x000fe4000800063f */
[----:B------:R-:W-:-:S04]  /*0330*/  UIADD3 UR6, -UR7, 0x100000, URZ ;  /* 0x0010000007067890 */ /* 0x000fc8000fffe13f */
[----:B------:R-:W-:Y:S02]  /*0340*/  USHF.L.U32 UR7, UR6, 0xb, URZ ;  /* 0x0000000b06077899 */ /* 0x000fe4000800063f */
[----:B------:R-:W-:Y:S01]  /*0350*/  USHF.L.U32 UR6, UR6, 0x1, URZ ;  /* 0x0000000106067899 */ /* 0x000fe2000800063f */
[----:B------:R-:W0:Y:S03]  /*0360*/  FENCE.VIEW.ASYNC.S ;  /* 0x00000000000073c6 */ /* 0x000e260000000000 */
[----:B0-----:R3:W4:Y:S08]  /*0370*/  SYNCS.EXCH.64 URZ, [UR8+0x36830], UR4 ;  /* 0x03683004083f75b2 */ /* 0x0017300008000100 */
[----:B------:R3:W0:Y:S01]  /*0380*/  SYNCS.EXCH.64 URZ, [UR8+0x36840], UR6 ;  /* 0x03684006083f75b2 */ /* 0x0006220008000100 */
[----:B------:R3:W0:Y:S01]  /*0390*/  SYNCS.EXCH.64 URZ, [UR8+0x36838], UR4 ;  /* 0x03683804083f75b2 */ /* 0x0006220008000100 */
[----:B------:R3:W0:Y:S02]  /*03a0*/  SYNCS.EXCH.64 URZ, [UR8+0x36848], UR6 ;  /* 0x03684806083f75b2 */ /* 0x0006240008000100 */
[----:B---3--:R-:W-:Y:S01]  /*03b0*/  NOP ;  /* 0x0000000000007918 */ /* 0x008fe20000000000 */
.L_x_2:
[----:B------:R-:W3:Y:S01]  /*03c0*/  SHFL.IDX PT, R2, R0, RZ, 0x1f ;  /* 0x00001fff00027589 */ /* 0x000ee200000e0000 */
[----:B------:R-:W-:Y:S01]  /*03d0*/  NOP ;  /* 0x0000000000007918 */ /* 0x000fe20000000000 */
[----:B---3--:R-:W-:-:S13]  /*03e0*/  ISETP.NE.AND P0, PT, R2, RZ, PT ;  /* 0x000000ff0200720c */ /* 0x008fda0003f05270 */
        /* <DEDUP_REMOVED lines=14> */
[----:B0-----:R3:W0:Y:S08]  /*04d0*/  SYNCS.EXCH.64 URZ, [UR8+0x36850], UR4 ;  /* 0x03685004083f75b2 */ /* 0x0016300008000100 */
[----:B------:R3:W0:Y:S01]  /*04e0*/  SYNCS.EXCH.64 URZ, [UR8+0x36860], UR6 ;  /* 0x03686006083f75b2 */ /* 0x0006220008000100 */
[----:B------:R3:W0:Y:S01]  /*04f0*/  SYNCS.EXCH.64 URZ, [UR8+0x36858], UR4 ;  /* 0x03685804083f75b2 */ /* 0x0006220008000100 */
[----:B------:R3:W0:Y:S02]  /*0500*/  SYNCS.EXCH.64 URZ, [UR8+0x36868], UR6 ;  /* 0x03686806083f75b2 */ /* 0x0006240008000100 */
[----:B---3--:R-:W-:Y:S01]  /*0510*/  NOP ;  /* 0x0000000000007918 */ /* 0x008fe20000000000 */
.L_x_3:
[----:B------:R-:W3:Y:S01]  /*0520*/  SHFL.IDX PT, R2, R0, RZ, 0x1f ;  /* 0x00001fff00027589 */ /* 0x000ee200000e0000 */
[----:B------:R-:W-:Y:S01]  /*0530*/  NOP ;  /* 0x0000000000007918 */ /* 0x000fe20000000000 */
[----:B---3--:R-:W-:-:S13]  /*0540*/  ISETP.NE.AND P0, PT, R2, RZ, PT ;  /* 0x000000ff0200720c */ /* 0x008fda0003f05270 */
[----:B------:R-:W-:Y:S05]  /*0550*/  @P0 BRA `(.L_x_4) ;  /* 0x0000000000380947 */ /* 0x000fea0003800000 */
[----:B0-----:R-:W0:Y:S01]  /*0560*/  S2UR UR5, SR_CgaCtaId ;  /* 0x00000000000579c3 */ /* 0x001e220000008800 */
[----:B------:R-:W-:Y:S01]  /*0570*/  UMOV UR4, 0x400 ;  /* 0x0000040000047882 */ /* 0x000fe20000000000 */
[----:B------:R-:W-:Y:S01]  /*0580*/  UMOV UR7, 0x1 ;  /* 0x0000000100077882 */ /* 0x000fe20000000000 */
[----:B------:R-:W-:Y:S01]  /*0590*/  ELECT P0, URZ, PT ;  /* 0x00000000003f782f */ /* 0x000fe20003800000 */
[----:B0-----:R-:W-:Y:S02]  /*05a0*/  ULEA UR6, UR5, UR4, 0x18 ;  /* 0x0000000405067291 */ /* 0x001fe4000f8ec03f */
[----:B------:R-:W-:-:S04]  /*05b0*/  UIADD3 UR4, -UR7, 0x100000, URZ ;  /* 0x0010000007047890 */ /* 0x000fc8000fffe13f */
[----:B------:R-:W-:Y:S02]  /*05c0*/  USHF.L.U32 UR5, UR4, 0xb, URZ ;  /* 0x0000000b04057899 */ /* 0x000fe4000800063f */
[----:B------:R-:W-:Y:S01]  /*05d0*/  USHF.L.U32 UR4, UR4, 0x1, URZ ;  /* 0x0000000104047899 */ /* 0x000fe2000800063f */
[----:B------:R-:W0:Y:S11]  /*05e0*/  FENCE.VIEW.ASYNC.S ;  /* 0x00000000000073c6 */ /* 0x000e360000000000 */
[----:B0-----:R3:W0:Y:S01]  /*05f0*/  SYNCS.EXCH.64 URZ, [UR6+0x36870], UR4 ;  /* 0x03687004063f75b2 */ /* 0x0016220008000100 */
[----:B------:R3:W0:Y:S01]  /*0600*/  SYNCS.EXCH.64 URZ, [UR6+0x36880], UR4 ;  /* 0x03688004063f75b2 */ /* 0x0006220008000100 */
[----:B------:R3:W0:Y:S01]  /*0610*/  SYNCS.EXCH.64 URZ, [UR6+0x36878], UR4 ;  /* 0x03687804063f75b2 */ /* 0x0006220008000100 */
[----:B------:R3:W0:Y:S02]  /*0620*/  SYNCS.EXCH.64 URZ, [UR6+0x36888], UR4 ;  /* 0x03688804063f75b2 */ /* 0x0006240008000100 */
[----:B---3--:R-:W-:Y:S01]  /*0630*/  NOP ;  /* 0x0000000000007918 */ /* 0x008fe20000000000 */
.L_x_4:
        /* <DEDUP_REMOVED lines=22> */
.L_x_5:
        /* <DEDUP_REMOVED lines=22> */
.L_x_6:
[----:B0-----:R-:W-:Y:S01]  /*0900*/  UMOV UR4, 0x1 ;  /* 0x0000000100047882 */ /* 0x001fe20000000000 */
[----:B------:R-:W-:Y:S01]  /*0910*/  PLOP3.LUT P0, PT, PT, PT, UP0, 0x80, 0x0 ;  /* 0x000000000000781c */ /* 0x000fe20003f0f008 */
[----:B------:R-:W-:Y:S01]  /*0920*/  USEL UR4, UR4, 0x2, !UP0 ;  /* 0x0000000204047887 */ /* 0x000fe2000c000000 */
[----:B------:R-:W-:Y:S01]  /*0930*/  NOP ;  /* 0x0000000000007918 */ /* 0x000fe20000000000 */
[----:B------:R-:W-:Y:S04]  /*0940*/  BSSY B6, `(.L_x_7) ;  /* 0x00010a9000067945 */ /* 0x000fe80003800000 */
[----:B------:R-:W-:-:S05]  /*0950*/  IMAD.U32 R2, RZ, RZ, UR4 ;  /* 0x00000004ff027e24 */ /* 0x000fca000f8e00ff */
[----:B------:R0:W-:Y:S01]  /*0960*/  STL [R1+0x8], R2 ;  /* 0x0000080201007387 */ /* 0x0001e20000100800 */
[----:B-12-4-:R-:W-:Y:S06]  /*0970*/  BAR.SYNC.DEFER_BLOCKING 0x0 ;  /* 0x0000000000007b1d */ /* 0x016fec0000010000 */
[----:B------:R-:W-:Y:S05]  /*0980*/  @!P0 BRA `(.L_x_8) ;  /* 0x000000c800108947 */ /* 0x000fea0003800000 */
.L_x_9:
[----:B------:R-:W-:-:S08]  /*0990*/  NOP ;  /* 0x0000000000007918 */ /* 0x000fd00000000000 */
[----:B------:R-:W1:Y:S02]  /*09a0*/  USETMAXREG.TRY_ALLOC.CTAPOOL UP0, 0xf0 ;  /* 0x000000f0000079c8 */ /* 0x000e640008000600 */
[----:B-1----:R-:W-:-:S13]  /*09b0*/  PLOP3.LUT P0, PT, PT, PT, UP0, 0x80, 0x0 ;  /* 0x000000000000781c */ /* 0x002fda0003f0f008 */
[----:B------:R-:W-:Y:S05]  /*09c0*/  @!P0 BRA `(.L_x_9) ;  /* 0xfffffffc00f08947 */ /* 0x000fea000383ffff */
[----:B------:R-:W1:Y:S01]  /*09d0*/  S2UR UR6, SR_CTAID.Y ;  /* 0x00000000000679c3 */ /* 0x000e620000002600 */
[----:B------:R-:W-:Y:S02]  /*09e0*/  ULDC UR7, c[0x0][0xc50] ;  /* 0x0003140000077ab9 */ /* 0x000fe40000000800 */
[----:B------:R-:W-:-:S05]  /*09f0*/  UISETP.NE.AND UP0, UPT, UR7, 0x1, UPT ;  /* 0x000000010700788c */ /* 0x000fca000bf05270 */
[----:B------:R-:W2:Y:S06]  /*0a00*/  S2UR UR8, SR_CTAID.Z ;  /* 0x00000000000879c3 */ /* 0x000eac0000002700 */
[----:B------:R-:W-:Y:S01]  /*0a10*/  @UP0 ULDC UR4, c[0x0][0xc54] ;  /* 0x0003150000040ab9 */ /* 0x000fe20000000800 */
[----:B------:R-:W-:Y:S01]  /*0a20*/  @UP0 ULDC UR9, c[0x0][0xc58] ;  /* 0x0003160000090ab9 */ /* 0x000fe20000000800 */
[----:B-1----:R-:W-:Y:S02]  /*0a30*/  UIMAD.WIDE.U32 UR4, UR6, UR4, URZ ;  /* 0x00000004060472a5 */ /* 0x002fe4000f8e003f */
[----:B------:R-:W-:-:S02]  /*0a40*/  UMOV UR10, UR6 ;  /* 0x00000006000a7c82 */ /* 0x000fc40008000000 */
[----:B------:R-:W-:Y:S01]  /*0a50*/  @UP0 USHF.R.U32.HI UR10, URZ, UR9, UR5 ;  /* 0x000000093f0a0299 */ /* 0x000fe20008011605 */
[----:B------:R-:W-:Y:S06]  /*0a60*/  BAR.ARV 0x8, 0x180 ;  /* 0x0206000000007b1d */ /* 0x000fec0000002000 */
[----:B--2---:R-:W-:Y:S01]  /*0a70*/  ISETP.LE.AND P0, PT, RZ, UR8, PT ;  /* 0x00000008ff007c0c */ /* 0x004fe2000bf03270 */
[----:B------:R-:W-:Y:S02]  /*0a80*/  UIADD3 UR4, -UR10, URZ, URZ ;  /* 0x0000003f0a047290 */ /* 0x000fe4000fffe13f */
[----:B------:R-:W-:-:S02]  /*0a90*/  IMAD.U32 R18, RZ, RZ, UR10 ;  /* 0x0000000aff127e24 */ /* 0x000fc4000f8e00ff */
[----:B------:R-:W-:-:S08]  /*0aa0*/  UIMAD UR7, UR7, UR4, UR6 ;  /* 0x00000004070772a4 */ /* 0x000fd0000f8e0206 */
[----:B------:R-:W-:Y:S05]  /*0ab0*/  @!P0 BRA `(.L_x_10) ;  /* 0x0000010800448947 */ /* 0x000fea0003800000 */
[----:B------:R-:W-:Y:S01]  /*0ac0*/  ULDC.64 UR4, c[0x0][0x418] ;  /* 0x0001060000047ab9 */ /* 0x000fe20000000a00 */
[----:B------:R-:W-:Y:S01]  /*0ad0*/  ULDC UR39, c[0x0][0x424] ;  /* 0x0001090000277ab9 */ /* 0x000fe20000000800 */
[----:B------:R-:W-:Y:S02]  /*0ae0*/  UISETP.NE.U32.AND UP0, UPT, UR4, URZ, UPT ;  /* 0x0000003f0400728c */ /* 0x000fe4000bf05070 */
[----:B------:R-:W-:Y:S02]  /*0af0*/  ULOP3.LUT UR9, UR7, 0xffff, URZ, 0xc0, !UPT ;  /* 0x0000ffff07097892 */ /* 0x000fe4000f8ec03f */
[----:B------:R-:W-:Y:S01]  /*0b00*/  UISETP.NE.AND.EX UP0, UPT, UR5, URZ, UPT, UP0 ;  /* 0x0000003f0500728c */ /* 0x000fe2000bf05300 */
[----:B------:R-:W-:-:S03]  /*0b10*/  ULDC UR4, c[0x0][0x2f0] ;  /* 0x0000bc0000047ab9 */ /* 0x000fc60000000800 */
[----:B------:R-:W-:-:S04]  /*0b20*/  USEL UR39, UR39, 0x1, UP0 ;  /* 0x0000000127277887 */ /* 0x000fc80008000000 */
[----:B------:R-:W-:-:S03]  /*0b30*/  UIMAD UR39, UR39, UR4, URZ ;  /* 0x00000004272772a4 */ /* 0x000fc6000f8e023f */
[----:B------:R-:W-:Y:S01]  /*0b40*/  UMOV UR4, URZ ;  /* 0x0000003f00047c82 */ /* 0x000fe20008000000 */
[----:B------:R-:W-:Y:S02]  /*0b50*/  UISETP.GE.AND UP0, UPT, UR39, 0x1, UPT ;  /* 0x000000012700788c */ /* 0x000fe4000bf06270 */
[----:B------:R-:W-:-:S04]  /*0b60*/  UIADD3 UR5, UR39, 0x6f, URZ ;  /* 0x0000006f27057890 */ /* 0x000fc8000fffe03f */
[----:B------:R-:W-:Y:S01]  /*0b70*/  PLOP3.LUT P0, PT, PT, PT, UP0, 0x80, 0x0 ;  /* 0x000000000000781c */ /* 0x000fe20003f0f008 */
[----:B------:R-:W-:-:S04]  /*0b80*/  UIMAD.WIDE UR4, UR5, -0x6db6db6d, UR4 ;  /* 0x92492493050478a5 */ /* 0x000fc8000f8e0204 */
[----:B------:R-:W-:-:S03]  /*0b90*/  USHF.R.U32.HI UR6, URZ, 0x1f, UR5 ;  /* 0x0000001f3f067899 */ /* 0x000fc60008011605 */
[----:B------:R-:W-:Y:S01]  /*0ba0*/  UMOV UR4, URZ ;  /* 0x0000003f00047c82 */ /* 0x000fe20008000000 */
[----:B------:R-:W-:-:S04]  /*0bb0*/  ULEA.HI.SX32 UR6, UR5, UR6, 0x1a ;  /* 0x0000000605067291 */ /* 0x000fc8000f8fd23f */
[----:B------:R-:W-:Y:S08]  /*0bc0*/  @!P0 BRA `(.L_x_11) ;  /* 0x0000000000908947 */ /* 0x000ff00003800000 */
[----:B------:R-:W-:Y:S01]  /*0bd0*/  USHF.R.U32.HI UR7, URZ, 0x10, UR7 ;  /* 0x000000103f077899 */ /* 0x000fe20008011607 */
[----:B------:R-:W-:-:S03]  /*0be0*/  UMOV UR4, URZ ;  /* 0x0000003f00047c82 */ /* 0x000fc60008000000 */
[----:B------:R-:W-:-:S11]  /*0bf0*/  UISETP.NE.AND UP0, UPT, UR7, URZ, UPT ;  /* 0x0000003f0700728c */ /* 0x000fd6000bf05270 */
[----:B------:R-:W-:Y:S02]  /*0c00*/  @!UP0 ULDC UR7, c[0x0][0x9f0] ;  /* 0x00027c0000078ab9 */ /* 0x000fe40000000800 */
[----:B------:R-:W-:Y:S01]  /*0c10*/  IMAD.U32 R3, RZ, RZ, UR7 ;  /* 0x00000007ff037e24 */ /* 0x000fe2000f8e00ff */
[----:B------:R-:W-:-:S04]  /*0c20*/  UIADD3 UR8, UR6, -0x1, UR7 ;  /* 0xffffffff06087890 */ /* 0x000fc8000fffe007 */
[-C--:B------:R-:W-:Y:S02]  /*0c30*/  IABS R0, R3.reuse ;  /* 0x0000000300007213 */ /* 0x080fe40000000000 */
[----:B------:R-:W-:Y:S01]  /*0c40*/  IMAD.U32 R4, RZ, RZ, UR8 ;  /* 0x00000008ff047e24 */ /* 0x000fe2000f8e00ff */
[----:B------:R-:W-:Y:S01]  /*0c50*/  IABS R5, R3 ;  /* 0x0000000300057213 */ /* 0x000fe20000000000 */
[----:B------:R-:W-:Y:S01]  /*0c60*/  ULOP3.LUT UR8, UR8, UR7, URZ, 0x3c, !UPT ;  /* 0x0000000708087292 */ /* 0x000fe2000f8e3c3f */
[----:B------:R-:W-:Y:S02]  /*0c70*/  R2UR UR12, R0 ;  /* 0x00000000000c72ca */ /* 0x000fe400000e0000 */
[----:B------:R-:W-:-:S05]  /*0c80*/  IABS R4, R4 ;  /* 0x0000000400047213 */ /* 0x000fca0000000000 */
[----:B------:R-:W-:-:S05]  /*0c90*/  IMAD.MOV.U32 R3, RZ, RZ, R4 ;  /* 0x000000ffff037224 */ /* 0x000fca00078e0004 */
[----:B------:R-:W-:Y:S01]  /*0ca0*/  R2UR UR11, R3 ;  /* 0x00000000030b72ca */ /* 0x000fe200000e0000 */
[----:B------:R-:W1:Y:S08]  /*0cb0*/  I2F.RP R0, UR12 ;  /* 0x0000000c00007d06 */ /* 0x000e700008209400 */
[----:B-1----:R-:W0:Y:S02]  /*0cc0*/  MUFU.RCP R0, R0 ;  /* 0x0000000000007308 */ /* 0x002e240000001000 */
[----:B0-----:R-:W-:Y:S01]  /*0cd0*/  VIADD R2, R0, 0xffffffe ;  /* 0x0ffffffe00027836 */ /* 0x001fe20000000000 */
[----:B------:R-:W-:-:S05]  /*0ce0*/  IADD3 R0, RZ, -R5, RZ ;  /* 0x80000005ff007210 */ /* 0x000fca0007ffe0ff */
[----:B------:R-:W0:Y:S02]  /*0cf0*/  F2I.FTZ.U32.TRUNC.NTZ R2, R2 ;  /* 0x0000000200027305 */ /* 0x000e24000021f000 */
[----:B0-----:R-:W-:-:S13]  /*0d00*/  R2UR UR5, R2 ;  /* 0x00000000020572ca */ /* 0x001fda00000e0000 */
[----:B------:R-:W-:-:S04]  /*0d10*/  UIADD3 UR10, URZ, -UR5, URZ ;  /* 0x800000053f0a7290 */ /* 0x000fc8000fffe03f */
[----:B------:R-:W-:-:S04]  /*0d20*/  UIMAD UR10, UR10, UR12, URZ ;  /* 0x0000000c0a0a72a4 */ /* 0x000fc8000f8e023f */
[----:B------:R-:W-:-:S03]  /*0d30*/  UIMAD.WIDE.U32 UR4, UR5, UR10, UR4 ;  /* 0x0000000a050472a5 */ /* 0x000fc6000f8e0004 */
[----:B------:R-:W-:Y:S01]  /*0d40*/  R2UR UR10, R0 ;  /* 0x00000000000a72ca */ /* 0x000fe200000e0000 */
[----:B------:R-:W-:-:S12]  /*0d50*/  UIMAD.WIDE.U32 UR4, UR5, UR11, URZ ;  /* 0x0000000b050472a5 */ /* 0x000fd8000f8e003f */
[----:B------:R-:W-:-:S04]  /*0d60*/  UIMAD UR4, UR5, UR10, UR11 ;  /* 0x0000000a050472a4 */ /* 0x000fc8000f8e020b */
[----:B------:R-:W-:-:S11]  /*0d70*/  UISETP.GT.U32.AND UP1, UPT, UR12, UR4, UPT ;  /* 0x000000040c00728c */ /* 0x000fd6000bf24070 */
[----:B------:R-:W-:Y:S02]  /*0d80*/  @!UP1 UIADD3 UR4, UR4, -UR12, URZ ;  /* 0x8000000c04049290 */ /* 0x000fe4000fffe03f */
[----:B------:R-:W-:Y:S02]  /*0d90*/  @!UP1 UIADD3 UR5, UR5, 0x1, URZ ;  /* 0x0000000105059890 */ /* 0x000fe4000fffe03f */
[----:B------:R-:W-:Y:S02]  /*0da0*/  UISETP.GE.U32.AND UP0, UPT, UR4, UR12, UPT ;  /* 0x0000000c0400728c */ /* 0x000fe4000bf06070 */
[----:B------:R-:W-:-:S09]  /*0db0*/  UISETP.GE.AND UP1, UPT, UR8, URZ, UPT ;  /* 0x0000003f0800728c */ /* 0x000fd2000bf26270 */
[----:B------:R-:W-:Y:S02]  /*0dc0*/  @UP0 UIADD3 UR5, UR5, 0x1, URZ ;  /* 0x0000000105050890 */ /* 0x000fe4000fffe03f */
[----:B------:R-:W-:-:S05]  /*0dd0*/  UISETP.NE.AND UP0, UPT, UR7, URZ, UPT ;  /* 0x0000003f0700728c */ /* 0x000fca000bf05270 */
[----:B------:R-:W-:Y:S02]  /*0de0*/  UMOV UR4, UR5 ;  /* 0x0000000500047c82 */ /* 0x000fe40008000000 */
[----:B------:R-:W-:-:S04]  /*0df0*/  @!UP1 UIADD3 UR4, -UR4, URZ, URZ ;  /* 0x0000003f04049290 */ /* 0x000fc8000fffe13f */
[----:B------:R-:W-:-:S12]  /*0e00*/  @!UP0 ULOP3.LUT UR4, URZ, UR7, URZ, 0x33, !UPT ;  /* 0x000000073f048292 */ /* 0x000fd8000f8e333f */
.L_x_11:
[----:B------:R-:W-:Y:S01]  /*0e10*/  UIMAD UR5, UR9, UR4, URZ ;  /* 0x00000004090572a4 */ /* 0x000fe2000f8e023f */
[----:B------:R-:W-:Y:S01]  /*0e20*/  IMAD.U32 R0, RZ, RZ, UR6 ;  /* 0x00000006ff007e24 */ /* 0x000fe2000f8e00ff */
[----:B0-----:R-:W0:Y:S01]  /*0e30*/  S2R R2, SR_TID.X ;  /* 0x0000000000027919 */ /* 0x001e220000002100 */
[----:B------:R-:W-:Y:S01]  /*0e40*/  IMAD.U32 R3, RZ, RZ, UR4 ;  /* 0x00000004ff037e24 */ /* 0x000fe2000f8e00ff */
[----:B------:R-:W-:Y:S01]  /*0e50*/  PLOP3.LUT P0, PT, PT, PT, PT, 0x80, 0x0 ;  /* 0x000000000000781c */ /* 0x000fe20003f0f070 */
[----:B------:R-:W-:Y:S01]  /*0e60*/  IMAD.MOV.U32 R4, RZ, RZ, RZ ;  /* 0x000000ffff047224 */ /* 0x000fe200078e00ff */
[----:B------:R-:W-:Y:S01]  /*0e70*/  CS2R R118, SRZ ;  /* 0x0000000000767805 */ /* 0x000fe2000001ff00 */
[----:B------:R-:W-:Y:S01]  /*0e80*/  IMAD.U32 R17, RZ, RZ, UR5 ;  /* 0x00000005ff117e24 */ /* 0x000fe2000f8e00ff */
[----:B------:R-:W-:Y:S02]  /*0e90*/  VIADDMNMX R0, R3, UR5, R0, PT ;  /* 0x0000000503007c46 */ /* 0x000fe4000b800100 */
[----:B------:R-:W-:-:S02]  /*0ea0*/  CS2R R116, SRZ ;  /* 0x0000000000747805 */ /* 0x000fc4000001ff00 */
[----:B------:R-:W-:Y:S02]  /*0eb0*/  CS2R R114, SRZ ;  /* 0x0000000000727805 */ /* 0x000fe4000001ff00 */
[----:B------:R-:W-:Y:S02]  /*0ec0*/  CS2R R112, SRZ ;  /* 0x0000000000707805 */ /* 0x000fe4000001ff00 */
[----:B------:R-:W-:Y:S02]  /*0ed0*/  R2UR UR38, R0 ;  /* 0x00000000002672ca */ /* 0x000fe400000e0000 */
[----:B------:R-:W-:Y:S02]  /*0ee0*/  CS2R R110, SRZ ;  /* 0x00000000006e7805 */ /* 0x000fe4000001ff00 */
[----:B------:R-:W-:Y:S02]  /*0ef0*/  CS2R R108, SRZ ;  /* 0x00000000006c7805 */ /* 0x000fe4000001ff00 */
[----:B------:R-:W-:-:S02]  /*0f00*/  CS2R R106, SRZ ;  /* 0x00000000006a7805 */ /* 0x000fc4000001ff00 */
[----:B------:R-:W-:Y:S02]  /*0f10*/  CS2R R104, SRZ ;  /* 0x0000000000687805 */ /* 0x000fe4000001ff00 */
[----:B------:R-:W-:Y:S02]  /*0f20*/  CS2R R102, SRZ ;  /* 0x0000000000667805 */ /* 0x000fe4000001ff00 */
[----:B------:R-:W-:Y:S02]  /*0f30*/  CS2R R100, SRZ ;  /* 0x0000000000647805 */ /* 0x000fe4000001ff00 */
[----:B------:R-:W-:Y:S02]  /*0f40*/  CS2R R98, SRZ ;  /* 0x0000000000627805 */ /* 0x000fe4000001ff00 */
[----:B------:R-:W-:Y:S02]  /*0f50*/  CS2R R96, SRZ ;  /* 0x0000000000607805 */ /* 0x000fe4000001ff00 */
[----:B------:R-:W-:-:S02]  /*0f60*/  CS2R R94, SRZ ;  /* 0x00000000005e7805 */ /* 0x000fc4000001ff00 */
[----:B------:R-:W-:Y:S02]  /*0f70*/  CS2R R92, SRZ ;  /* 0x00000000005c7805 */ /* 0x000fe4000001ff00 */
[----:B------:R-:W-:Y:S02]  /*0f80*/  CS2R R90, SRZ ;  /* 0x00000000005a7805 */ /* 0x000fe4000001ff00 */
[----:B------:R-:W-:Y:S01]  /*0f90*/  CS2R R88, SRZ ;  /* 0x0000000000587805 */ /* 0x000fe2000001ff00 */
[----:B------:R-:W-:Y:S01]  /*0fa0*/  UISETP.GT.AND UP0, UPT, UR38, UR5, UPT ;  /* 0x000000052600728c */ /* 0x000fe2000bf04270 */
[----:B------:R-:W-:Y:S02]  /*0fb0*/  CS2R R86, SRZ ;  /* 0x0000000000567805 */ /* 0x000fe4000001ff00 */
[----:B------:R-:W-:Y:S02]  /*0fc0*/  CS2R R84, SRZ ;  /* 0x0000000000547805 */ /* 0x000fe4000001ff00 */
[----:B------:R-:W-:-:S02]  /*0fd0*/  CS2R R82, SRZ ;  /* 0x0000000000527805 */ /* 0x000fc4000001ff00 */
[----:B------:R-:W-:Y:S02]  /*0fe0*/  CS2R R80, SRZ ;  /* 0x0000000000507805 */ /* 0x000fe4000001ff00 */
[----:B------:R-:W-:Y:S02]  /*0ff0*/  CS2R R78, SRZ ;  /* 0x00000000004e7805 */ /* 0x000fe4000001ff00 */
[----:B------:R-:W-:Y:S02]  /*1000*/  PLOP3.LUT P1, PT, PT, PT, UP0, 0x80, 0x0 ;  /* 0x000000000000781c */ /* 0x000fe40003f2f008 */
[----:B------:R-:W-:Y:S02]  /*1010*/  CS2R R76, SRZ ;  /* 0x00000000004c7805 */ /* 0x000fe4000001ff00 */
[----:B------:R-:W-:Y:S01]  /*1020*/  CS2R R74, SRZ ;  /* 0x00000000004a7805 */ /* 0x000fe2000001ff00 */
[----:B0-----:R-:W-:Y:S01]  /*1030*/  VIADD R19, R2, 0xffffff80 ;  /* 0xffffff8002137836 */ /* 0x001fe20000000000 */
[----:B------:R-:W-:Y:S01]  /*1040*/  CS2R R72, SRZ ;  /* 0x0000000000487805 */ /* 0x000fe2000001ff00 */
[----:B------:R-:W-:Y:S01]  /*1050*/  IMAD.MOV.U32 R2, RZ, RZ, RZ ;  /* 0x000000ffff027224 */ /* 0x000fe200078e00ff */
        /* <DEDUP_REMOVED lines=23> */
[----:B------:R-:W-:Y:S01]  /*11d0*/  CS2R R24, SRZ ;  /* 0x0000000000187805 */ /* 0x000fe2000001ff00 */
[----:B------:R-:W-:Y:S06]  /*11e0*/  @!P1 BRA `(.L_x_12) ;  /* 0x000000a0001c9947 */ /* 0x000fec0003800000 */
[----:B------:R-:W-:Y:S01]  /*11f0*/  SHF.R.S32.HI R0, RZ, 0x1f, R19 ;  /* 0x0000001fff007819 */ /* 0x000fe20000011413 */
[----:B------:R-:W0:Y:S01]  /*1200*/  S2UR UR7, SR_CgaCtaId ;  /* 0x00000000000779c3 */ /* 0x000e220000008800 */
[----:B------:R-:W-:Y:S02]  /*1210*/  UMOV UR6, 0x400 ;  /* 0x0000040000067882 */ /* 0x000fe40000000000 */
[----:B------:R-:W-:-:S04]  /*1220*/  LEA.HI R22, R0, R19, RZ, 0x7 ;  /* 0x0000001300167211 */ /* 0x000fc800078f38ff */
[----:B------:R-:W-:-:S06]  /*1230*/  SHF.R.S32.HI R0, RZ, 0x7, R22 ;  /* 0x00000007ff007819 */ /* 0x000fcc0000011416 */
[----:B------:R-:W1:Y:S01]  /*1240*/  SHFL.IDX PT, R0, R0, RZ, 0x1f ;  /* 0x00001fff00007589 */ /* 0x000e6200000e0000 */
[----:B0-----:R-:W-:-:S04]  /*1250*/  ULEA UR8, UR7, UR6, 0x18 ;  /* 0x0000000607087291 */ /* 0x001fc8000f8ec03f */
[----:B------:R-:W-:Y:S02]  /*1260*/  UIADD3 UR6, UR8, 0x15400, URZ ;  /* 0x0001540008067890 */ /* 0x000fe4000fffe03f */
[----:B------:R-:W-:Y:S02]  /*1270*/  IMAD.U32 R16, RZ, RZ, UR8 ;  /* 0x00000008ff107e24 */ /* 0x000fe4000f8e00ff */
[----:B------:R-:W-:Y:S01]  /*1280*/  ULOP3.LUT UP0, URZ, UR6, 0x9f, URZ, 0xc0, !UPT ;  /* 0x0000009f063f7892 */ /* 0x000fe2000f80c03f */
[----:B-1----:R-:W-:-:S05]  /*1290*/  R2UR UR4, R0 ;  /* 0x00000000000472ca */ /* 0x002fca00000e0000 */
[----:B------:R-:W-:-:S08]  /*12a0*/  PLOP3.LUT P0, PT, PT, PT, UP0, 0x80, 0x0 ;  /* 0x000000000000781c */ /* 0x000fd00003f0f008 */
[----:B------:R-:W-:-:S04]  /*12b0*/  ULEA.HI UR5, UR4, UR4, URZ, 0x1 ;  /* 0x0000000404057291 */ /* 0x000fc8000f8f083f */
[----:B------:R-:W-:-:S04]  /*12c0*/  ULOP3.LUT UR5, UR5, 0x1e, URZ, 0xc0, !UPT ;  /* 0x0000001e05057892 */ /* 0x000fc8000f8ec03f */
[----:B------:R-:W-:-:S04]  /*12d0*/  UIADD3 UR5, UR4, -UR5, URZ ;  /* 0x8000000504057290 */ /* 0x000fc8000fffe03f */
[----:B------:R-:W-:-:S04]  /*12e0*/  ULEA UR5, UR5, UR6, 0xd ;  /* 0x0000000605057291 */ /* 0x000fc8000f8e683f */
[----:B------:R-:W-:-:S04]  /*12f0*/  USHF.R.U32.HI UR5, URZ, 0x4, UR5 ;  /* 0x000000043f057899 */ /* 0x000fc80008011605 */
[----:B------:R-:W-:Y:S01]  /*1300*/  ULOP3.LUT UR36, UR5, 0x3fff, URZ, 0xc0, !UPT ;  /* 0x00003fff05247892 */ /* 0x000fe2000f8ec03f */
[----:B------:R-:W-:Y:S11]  /*1310*/  @!P0 BRA `(.L_x_13) ;  /* 0x0000000000408947 */ /* 0x000ff60003800000 */
[----:B------:R-:W-:Y:S01]  /*1320*/  MOV R0, 0x0 ;  /* 0x0000000000007802 */ /* 0x000fe20000000f00 */
[----:B------:R-:W-:Y:S01]  /*1330*/  ULDC.64 UR4, c[0x4][0xa8] ;  /* 0x01002a0000047ab9 */ /* 0x000fe20000000a00 */
[----:B------:R-:W-:Y:S01]  /*1340*/  ULDC.64 UR6, c[0x4][0x28] ;  /* 0x01000a0000067ab9 */ /* 0x000fe20000000a00 */
[----:B------:R-:W-:Y:S01]  /*1350*/  MOV R4, UR4 ;  /* 0x0000000400047c02 */ /* 0x000fe20008000f00 */
[----:B------:R0:W1:Y:S01]  /*1360*/  LDC.64 R2, c[0x4][R0] ;  /* 0x0100000000027b82 */ /* 0x0000620000000a00 */
[----:B------:R-:W-:Y:S01]  /*1370*/  IMAD.U32 R5, RZ, RZ, UR5 ;  /* 0x00000005ff057e24 */ /* 0x000fe2000f8e00ff */
[----:B------:R-:W-:Y:S01]  /*1380*/  ULDC.64 UR4, c[0x4][0xb0] ;  /* 0x01002c0000047ab9 */ /* 0x000fe20000000a00 */
[----:B------:R-:W-:Y:S01]  /*1390*/  IMAD.U32 R10, RZ, RZ, UR6 ;  /* 0x00000006ff0a7e24 */ /* 0x000fe2000f8e00ff */
[----:B------:R-:W-:Y:S01]  /*13a0*/  MOV R13, RZ ;  /* 0x000000ff000d7202 */ /* 0x000fe20000000f00 */
[----:B------:R-:W-:Y:S02]  /*13b0*/  IMAD.U32 R6, RZ, RZ, UR4 ;  /* 0x00000004ff067e24 */ /* 0x000fe4000f8e00ff */
[----:B------:R-:W-:-:S02]  /*13c0*/  IMAD.U32 R7, RZ, RZ, UR5 ;  /* 0x00000005ff077e24 */ /* 0x000fc4000f8e00ff */
[----:B------:R-:W-:Y:S02]  /*13d0*/  IMAD.U32 R11, RZ, RZ, UR7 ;  /* 0x00000007ff0b7e24 */ /* 0x000fe4000f8e00ff */
[----:B------:R-:W-:Y:S02]  /*13e0*/  IMAD.MOV.U32 R8, RZ, RZ, 0x70 ;  /* 0x00000070ff087424 */ /* 0x000fe400078e00ff */
[----:B0-----:R-:W-:-:S07]  /*13f0*/  IMAD.MOV.U32 R12, RZ, RZ, 0x1 ;  /* 0x00000001ff0c7424 */ /* 0x001fce00078e00ff */
[----:B------:R-:W-:-:S07]  /*1400*/  LEPC R20, `(.L_x_13) ;  /* 0x000000001014794e */ /* 0x000fce0000000000 */
[----:B-1----:R-:W-:Y:S05]  /*1410*/  CALL.ABS.NOINC R2 ;  /* 0x0000000002007343 */ /* 0x002fea0003c00000 */
.L_x_13:
[----:B------:R-:W-:Y:S02]  /*1420*/  R2UR UR4, R16 ;  /* 0x00000000100472ca */ /* 0x000fe400000e0000 */
[----:B------:R-:W-:-:S11]  /*1430*/  SHF.L.U32 R0, RZ, 0x1f, RZ ;  /* 0x0000001fff007819 */ /* 0x000fd600000006ff */
[----:B------:R-:W0:Y:S02]  /*1440*/  SYNCS.PHASECHK.TRANS64.TRYWAIT P0, [UR4+0x36800], R0 ;  /* 0x03680000ff0075a7 */ /* 0x000e240008000144 */
[----:B0-----:R-:W-:Y:S05]  /*1450*/  @!P0 BRA `(.L_x_14) ;  /* 0x000000fc00e48947 */ /* 0x001fea0003800000 */
.L_x_125:
[----:B------:R-:W2:Y:S02]  /*1460*/  LDL R2, [R1+0x8] ;  /* 0x0000080001027983 */ /* 0x000ea40000100800 */
[----:B--2---:R-:W-:-:S13]  /*1470*/  R2UR UR4, R2 ;  /* 0x00000000020472ca */ /* 0x004fda00000e0000 */
[----:B------:R-:W-:-:S06]  /*1480*/  ULOP3.LUT UR4, UR4, 0x1, URZ, 0xfc, !UPT ;  /* 0x0000000104047892 */ /* 0x000fcc000f8efc3f */
[----:B------:R-:W-:-:S05]  /*1490*/  IMAD.U32 R2, RZ, RZ, UR4 ;  /* 0x00000004ff027e24 */ /* 0x000fca000f8e00ff */
[----:B------:R-:W-:-:S13]  /*14a0*/  ISETP.NE.AND P0, PT, R2, 0x3, PT ;  /* 0x000000030200780c */ /* 0x000fda0003f05270 */
[----:B------:R-:W-:Y:S05]  /*14b0*/  @!P0 BRA `(.L_x_15) ;  /* 0x0000000000048947 */ /* 0x000fea0003800000 */
[----:B------:R-:W-:Y:S01]  /*14c0*/  BPT.TRAP 0x1 ;  /* 0x000000040000795c */ /* 0x000fe20000300000 */
.L_x_15:
[----:B------:R-:W-:-:S13]  /*14d0*/  R2UR UR4, R16 ;  /* 0x00000000100472ca */ /* 0x000fda00000e0000 */
[----:B------:R1:W2:Y:S01]  /*14e0*/  SYNCS.PHASECHK.TRANS64.TRYWAIT P2, [UR4+0x36830], R0 ;  /* 0x03683000ff0075a7 */ /* 0x0002a20008040144 */
[----:B------:R-:W-:Y:S05]  /*14f0*/  @!P0 BRA `(.L_x_16) ;  /* 0x0000000000048947 */ /* 0x000fea0003800000 */
[----:B------:R-:W-:Y:S01]  /*1500*/  BPT.TRAP 0x1 ;  /* 0x000000040000795c */ /* 0x000fe20000300000 */
.L_x_16:
[----:B------:R-:W3:Y:S01]  /*1510*/  S2R R2, SR_TID.X ;  /* 0x0000000000027919 */ /* 0x000ee20000002100 */
[----:B------:R-:W-:Y:S01]  /*1520*/  IMAD.U32 R4, RZ, RZ, UR36 ;  /* 0x00000024ff047e24 */ /* 0x000fe2000f8e00ff */
[----:B---3--:R-:W-:-:S04]  /*1530*/  LOP3.LUT R2, R2, 0x7f, RZ, 0xc0, !PT ;  /* 0x0000007f02027812 */ /* 0x008fc800078ec0ff */
[----:B------:R-:W-:Y:S01]  /*1540*/  ISETP.NE.AND P1, PT, R2, RZ, PT ;  /* 0x000000ff0200720c */ /* 0x000fe20003f25270 */
[----:B--2---:R-:W-:-:S12]  /*1550*/  @P2 BRA `(.L_x_17) ;  /* 0x00000000000c2947 */ /* 0x004fd80003800000 */
[----:B------:R-:W-:-:S13]  /*1560*/  R2UR UR4, R16 ;  /* 0x00000000100472ca */ /* 0x000fda00000e0000 */
[----:B------:R-:W2:Y:S02]  /*1570*/  SYNCS.PHASECHK.TRANS64.TRYWAIT P2, [UR4+0x36830], R0 ;  /* 0x03683000ff0075a7 */ /* 0x000ea40008040144 */
[----:B--2---:R-:W-:Y:S05]  /*1580*/  @!P2 BRA `(.L_x_18) ;  /* 0x000000fc00b4a947 */ /* 0x004fea0003800000 */
.L_x_17:
[----:B------:R-:W-:Y:S05]  /*1590*/  WARPSYNC.ALL ;  /* 0x0000000000007948 */ /* 0x000fea0003800000 */
[----:B------:R-:W-:Y:S01]  /*15a0*/  IMAD.MOV.U32 R8, RZ, RZ, RZ ;  /* 0x000000ffff087224 */ /* 0x000fe200078e00ff */
[----:B------:R-:W-:Y:S01]  /*15b0*/  LOP3.LUT R4, R4, 0x10000, RZ, 0xfc, !PT ;  /* 0x0001000004047812 */ /* 0x000fe200078efcff */
[----:B------:R-:W-:Y:S02]  /*15c0*/  IMAD.MOV.U32 R119, RZ, RZ, RZ ;  /* 0x000000ffff777224 */ /* 0x000fe400078e00ff */
[----:B------:R-:W-:Y:S01]  /*15d0*/  IMAD.MOV.U32 R5, RZ, RZ, 0x40000040 ;  /* 0x40000040ff057424 */ /* 0x000fe200078e00ff */
[----:B------:R-:W-:Y:S01]  /*15e0*/  R2UR UR42, R16 ;  /* 0x00000000102a72ca */ /* 0x000fe200000e0000 */
[----:B------:R-:W-:Y:S01]  /*15f0*/  WARPGROUP.ARRIVE ;  /* 0x00000000000079c5 */ /* 0x000fe20000000000 */
[C---:B------:R-:W-:Y:S01]  /*1600*/  R2UR UR8, R4.reuse ;  /* 0x00000000040872ca */ /* 0x040fe200000e0000 */
[----:B------:R-:W-:Y:S01]  /*1610*/  UMOV UR11, 0x40000040 ;  /* 0x40000040000b7882 */ /* 0x000fe20000000000 */
        /* <DEDUP_REMOVED lines=9> */
[----:B------:R-:W-:Y:S01]  /*16b0*/  UIADD3 UR4, UR42, 0x21400, URZ ;  /* 0x000214002a047890 */ /* 0x000fe2000fffe03f */
[C---:B------:R-:W-:Y:S01]  /*16c0*/  R2UR UR16, R4.reuse ;  /* 0x00000000041072ca */ /* 0x040fe200000e0000 */
[----:B------:R-:W-:Y:S01]  /*16d0*/  UMOV UR7, 0x40000040 ;  /* 0x4000004000077882 */ /* 0x000fe20000000000 */
[C---:B------:R-:W-:Y:S01]  /*16e0*/  R2UR UR17, R5.reuse ;  /* 0x00000000051172ca */ /* 0x040fe200000e0000 */
[----:B------:R-:W-:Y:S01]  /*16f0*/  USHF.R.U32.HI UR4, URZ, 0x4, UR4 ;  /* 0x000000043f047899 */ /* 0x000fe20008011604 */
[----:B------:R-:W-:Y:S01]  /*1700*/  R2UR UR20, R4 ;  /* 0x00000000041472ca */ /* 0x000fe200000e0000 */
[----:B------:R-:W-:Y:S01]  /*1710*/  UMOV UR29, 0x40000040 ;  /* 0x40000040001d7882 */ /* 0x000fe20000000000 */
[C---:B------:R-:W-:Y:S01]  /*1720*/  R2UR UR21, R5.reuse ;  /* 0x00000000051572ca */ /* 0x040fe200000e0000 */
[----:B------:R-:W-:Y:S01]  /*1730*/  ULOP3.LUT UR4, UR4, 0x3fff, URZ, 0xc0, !UPT ;  /* 0x00003fff04047892 */ /* 0x000fe2000f8ec03f */
[----:B------:R-:W-:Y:S01]  /*1740*/  R2UR UR5, R5 ;  /* 0x00000000050572ca */ /* 0x000fe200000e0000 */
[----:B------:R-:W-:Y:S01]  /*1750*/  UMOV UR31, 0x40000040 ;  /* 0x40000040001f7882 */ /* 0x000fe20000000000 */
[----:B------:R-:W-:Y:S01]  /*1760*/  UMOV UR33, 0x40000040 ;  /* 0x4000004000217882 */ /* 0x000fe20000000000 */
[----:B------:R-:W-:Y:S01]  /*1770*/  ULOP3.LUT UR61, UR4, 0x10000, URZ, 0xfc, !UPT ;  /* 0x00010000043d7892 */ /* 0x000fe2000f8efc3f */
[----:B------:R-:W-:Y:S01]  /*1780*/  LOP3.LUT R22, R22, 0xffffff80, RZ, 0xc0, !PT ;  /* 0xffffff8016167812 */ /* 0x000fe200078ec0ff */
[----:B------:R-:W-:Y:S01]  /*1790*/  UMOV UR35, 0x40000040 ;  /* 0x4000004000237882 */ /* 0x000fe20000000000 */
[----:B------:R-:W-:Y:S01]  /*17a0*/  UMOV UR37, 0x40000040 ;  /* 0x4000004000257882 */ /* 0x000fe20000000000 */
[----:B------:R-:W-:Y:S01]  /*17b0*/  UIADD3 UR4, UR61, 0x80, URZ ;  /* 0x000000803d047890 */ /* 0x000fe2000fffe03f */
[----:B01----:R-:W-:Y:S01]  /*17c0*/  IMAD.MOV.U32 R0, RZ, RZ, -0x2 ;  /* 0xfffffffeff007424 */ /* 0x003fe200078e00ff */
[----:B------:R-:W-:Y:S01]  /*17d0*/  UIADD3 UR14, UR61, 0x180, URZ ;  /* 0x000001803d0e7890 */ /* 0x000fe2000fffe03f */
[----:B------:R-:W-:Y:S01]  /*17e0*/  IMAD.IADD R22, R19, 0x1, -R22 ;  /* 0x0000000113167824 */ /* 0x000fe200078e0a16 */
[----:B------:R-:W-:Y:S01]  /*17f0*/  UMOV UR10, UR61 ;  /* 0x0000003d000a7c82 */ /* 0x000fe20008000000 */
[----:B------:R-:W-:Y:S01]  /*1800*/  UIADD3 UR18, UR61, 0x200, URZ ;  /* 0x000002003d127890 */ /* 0x000fe2000fffe03f */
[----:B------:R-:W-:Y:S01]  /*1810*/  HGMMA.64x16x16.F32.BF16 R72, gdesc[UR8], RZ, !UPT, gsb0 ;  /* 0x00200000084879f0 */ /* 0x000fe2000c0018ff */
[C---:B------:R-:W-:Y:S01]  /*1820*/  R2UR UR8, R4.reuse ;  /* 0x00000000040872ca */ /* 0x040fe200000e0000 */
[----:B------:R-:W-:Y:S01]  /*1830*/  UMOV UR10, UR4 ;  /* 0x00000004000a7c82 */ /* 0x000fe20008000000 */
[----:B------:R-:W-:Y:S01]  /*1840*/  R2UR UR9, R5 ;  /* 0x00000000050972ca */ /* 0x000fe200000e0000 */
[----:B------:R-:W-:Y:S01]  /*1850*/  UMOV UR11, 0x40000040 ;  /* 0x40000040000b7882 */ /* 0x000fe20000000000 */
[----:B------:R-:W-:Y:S01]  /*1860*/  UIADD3 UR4, UR61, 0x100, URZ ;  /* 0x000001003d047890 */ /* 0x000fe2000fffe03f */
[----:B------:R-:W-:Y:S01]  /*1870*/  SHF.R.S32.HI R3, RZ, 0x1f, R22 ;  /* 0x0000001fff037819 */ /* 0x000fe20000011416 */
[----:B------:R-:W-:Y:S01]  /*1880*/  UIADD3 UR22, UR61, 0x280, URZ ;  /* 0x000002803d167890 */ /* 0x000fe2000fffe03f */
[----:B------:R-:W-:Y:S01]  /*1890*/  IMAD.U32 R2, RZ, RZ, UR38 ;  /* 0x00000026ff027e24 */ /* 0x000fe2000f8e00ff */
[----:B------:R-:W-:Y:S01]  /*18a0*/  UIADD3 UR6, UR61, 0x300, URZ ;  /* 0x000003003d067890 */ /* 0x000fe2000fffe03f */
[----:B------:R-:W-:Y:S01]  /*18b0*/  LEA.HI R3, R3, R22, RZ, 0x2 ;  /* 0x0000001603037211 */ /* 0x000fe200078f10ff */
[----:B------:R-:W-:Y:S01]  /*18c0*/  UIADD3 UR30, UR61, 0x380, URZ ;  /* 0x000003803d1e7890 */ /* 0x000fe2000fffe03f */
[----:B------:R-:W-:Y:S01]  /*18d0*/  P2R R80, PR, RZ, 0x2 ;  /* 0x00000002ff507803 */ /* 0x000fe20000000000 */
[----:B------:R-:W-:Y:S01]  /*18e0*/  UMOV UR26, UR4 ;  /* 0x00000004001a7c82 */ /* 0x000fe20008000000 */
[----:B------:R-:W-:Y:S01]  /*18f0*/  R2UR UR4, R4 ;  /* 0x00000000040472ca */ /* 0x000fe200000e0000 */
[----:B------:R-:W-:Y:S01]  /*1900*/  UIADD3 UR34, UR61, 0x382, URZ ;  /* 0x000003823d227890 */ /* 0x000fe2000fffe03f */
[----:B------:R-:W-:Y:S01]  /*1910*/  LOP3.LUT R3, R3, 0x7ffffffc, RZ, 0xc0, !PT ;  /* 0x7ffffffc03037812 */ /* 0x000fe200078ec0ff */
[----:B------:R-:W-:Y:S01]  /*1920*/  UMOV UR41, 0x40000040 ;  /* 0x4000004000297882 */ /* 0x000fe20000000000 */
[----:B------:R-:W-:Y:S01]  /*1930*/  UMOV UR45, 0x40000040 ;  /* 0x40000040002d7882 */ /* 0x000fe20000000000 */
[----:B------:R-:W-:Y:S01]  /*1940*/  UMOV UR49, 0x40000040 ;  /* 0x4000004000317882 */ /* 0x000fe20000000000 */
[----:B------:R-:W-:Y:S01]  /*1950*/  UMOV UR53, 0x40000040 ;  /* 0x4000004000357882 */ /* 0x000fe20000000000 */
[----:B------:R-:W-:Y:S01]  /*1960*/  UMOV UR57, 0x40000040 ;  /* 0x4000004000397882 */ /* 0x000fe20000000000 */
[----:B------:R-:W-:Y:S01]  /*1970*/  IADD3 R3, R22, -R3, RZ ;  /* 0x8000000316037210 */ /* 0x000fe20007ffe0ff */
[----:B------:R-:W-:Y:S01]  /*1980*/  UIADD3 UR38, UR38, -0x2, URZ ;  /* 0xfffffffe26267890 */ /* 0x000fe2000fffe03f */
[----:B------:R-:W-:Y:S01]  /*1990*/  P2R R82, PR, RZ, 0x1 ;  /* 0x00000001ff527803 */ /* 0x000fe20000000000 */
[--C-:B------:R-:W-:Y:S01]  /*19a0*/  IMAD.MOV.U32 R117, RZ, RZ, R119.reuse ;  /* 0x000000ffff757224 */ /* 0x100fe200078e0077 */
[-C--:B------:R-:W-:Y:S01]  /*19b0*/  MOV R118, R119.reuse ;  /* 0x0000007700767202 */ /* 0x080fe20000000f00 */
[----:B------:R-:W-:Y:S01]  /*19c0*/  IMAD R3, R3, R0, 0x70 ;  /* 0x0000007003037424 */ /* 0x000fe200078e0200 */
[-C--:B------:R-:W-:Y:S01]  /*19d0*/  MOV R110, R119.reuse ;  /* 0x00000077006e7202 */ /* 0x080fe20000000f00 */
[--C-:B------:R-:W-:Y:S01]  /*19e0*/  IMAD.MOV.U32 R116, RZ, RZ, R119.reuse ;  /* 0x000000ffff747224 */ /* 0x100fe200078e0077 */
[-C--:B------:R-:W-:Y:S01]  /*19f0*/  MOV R102, R119.reuse ;  /* 0x0000007700667202 */ /* 0x080fe20000000f00 */
[----:B------:R-:W-:Y:S01]  /*1a00*/  VIADD R3, R3, UR39 ;  /* 0x0000002703037c36 */ /* 0x000fe20008000000 */
[-C--:B------:R-:W-:Y:S01]  /*1a10*/  MOV R94, R119.reuse ;  /* 0x00000077005e7202 */ /* 0x080fe20000000f00 */
[----:B------:R-:W-:Y:S01]  /*1a20*/  IMAD.MOV.U32 R114, RZ, RZ, R119 ;  /* 0x000000ffff727224 */ /* 0x000fe200078e0077 */
[----:B------:R-:W-:Y:S01]  /*1a30*/  MOV R86, R119 ;  /* 0x0000007700567202 */ /* 0x000fe20000000f00 */
[----:B------:R-:W-:-:S02]  /*1a40*/  IMAD R2, R2, -0x70, R3 ;  /* 0xffffff9002027824 */ /* 0x000fc400078e0203 */
[--C-:B------:R-:W-:Y:S02]  /*1a50*/  IMAD.MOV.U32 R112, RZ, RZ, R119.reuse ;  /* 0x000000ffff707224 */ /* 0x100fe400078e0077 */
[--C-:B------:R-:W-:Y:S01]  /*1a60*/  IMAD.MOV.U32 R108, RZ, RZ, R119.reuse ;  /* 0x000000ffff6c7224 */ /* 0x100fe200078e0077 */
[C---:B------:R-:W-:Y:S01]  /*1a70*/  ISETP.GT.AND P2, PT, R2.reuse, RZ, PT ;  /* 0x000000ff0200720c */ /* 0x040fe20003f44270 */
[--C-:B------:R-:W-:Y:S01]  /*1a80*/  IMAD.MOV.U32 R106, RZ, RZ, R119.reuse ;  /* 0x000000ffff6a7224 */ /* 0x100fe200078e0077 */
[C---:B------:R-:W-:Y:S01]  /*1a90*/  ISETP.GT.AND P3, PT, R2.reuse, 0x1, PT ;  /* 0x000000010200780c */ /* 0x040fe20003f64270 */
[--C-:B------:R-:W-:Y:S01]  /*1aa0*/  IMAD.MOV.U32 R104, RZ, RZ, R119.reuse ;  /* 0x000000ffff687224 */ /* 0x100fe200078e0077 */
[C---:B------:R-:W-:Y:S01]  /*1ab0*/  ISETP.GT.AND P4, PT, R2.reuse, 0x8, PT ;  /* 0x000000080200780c */ /* 0x040fe20003f84270 */
[--C-:B------:R-:W-:Y:S01]  /*1ac0*/  IMAD.MOV.U32 R100, RZ, RZ, R119.reuse ;  /* 0x000000ffff647224 */ /* 0x100fe200078e0077 */
[C---:B------:R-:W-:Y:S01]  /*1ad0*/  ISETP.GT.AND P5, PT, R2.reuse, 0x9, PT ;  /* 0x000000090200780c */ /* 0x040fe20003fa4270 */
[--C-:B------:R-:W-:Y:S01]  /*1ae0*/  IMAD.MOV.U32 R98, RZ, RZ, R119.reuse ;  /* 0x000000ffff627224 */ /* 0x100fe200078e0077 */
[C---:B------:R-:W-:Y:S01]  /*1af0*/  ISETP.GT.AND P6, PT, R2.reuse, 0x21, PT ;  /* 0x000000210200780c */ /* 0x040fe20003fc4270 */
[--C-:B------:R-:W-:Y:S01]  /*1b00*/  IMAD.MOV.U32 R96, RZ, RZ, R119.reuse ;  /* 0x000000ffff607224 */ /* 0x100fe200078e0077 */
[----:B------:R-:W-:Y:S01]  /*1b10*/  ISETP.GT.AND P1, PT, R2, 0x49, PT ;  /* 0x000000490200780c */ /* 0x000fe20003f24270 */
[----:B------:R-:W-:Y:S01]  /*1b20*/  IMAD.MOV.U32 R92, RZ, RZ, R119 ;  /* 0x000000ffff5c7224 */ /* 0x000fe200078e0077 */
[----:B------:R-:W-:-:S02]  /*1b30*/  WARPGROUP.DEPBAR.LE gsb0, 0x0 ;  /* 0x00008000000079c5 */ /* 0x000fc40000010000 */
[----:B------:R-:W-:Y:S01]  /*1b40*/  WARPGROUP.ARRIVE ;  /* 0x00000000000079c5 */ /* 0x000fe20000000000 */
[----:B------:R-:W-:Y:S01]  /*1b50*/  ISETP.GT.AND P0, PT, R2, 0x50, PT ;  /* 0x000000500200780c */ /* 0x000fe20003f04270 */
[--C-:B------:R-:W-:Y:S02]  /*1b60*/  IMAD.MOV.U32 R90, RZ, RZ, R119.reuse ;  /* 0x000000ffff5a7224 */ /* 0x100fe400078e0077 */
[--C-:B------:R-:W-:Y:S02]  /*1b70*/  IMAD.MOV.U32 R88, RZ, RZ, R119.reuse ;  /* 0x000000ffff587224 */ /* 0x100fe400078e0077 */
[----:B------:R-:W-:Y:S01]  /*1b80*/  HGMMA.64x16x16.F32.BF16 R64, gdesc[UR8], RZ, !UPT, gsb0 ;  /* 0x00200000084079f0 */ /* 0x000fe2000c0018ff */
[----:B------:R-:W-:Y:S01]  /*1b90*/  R2UR UR8, R4 ;  /* 0x00000000040872ca */ /* 0x000fe200000e0000 */
[----:B------:R-:W-:Y:S01]  /*1ba0*/  UIADD3 UR9, UR61, 0x504, URZ ;  /* 0x000005043d097890 */ /* 0x000fe2000fffe03f */
[----:B------:R-:W-:Y:S01]  /*1bb0*/  IMAD.MOV.U32 R84, RZ, RZ, R119 ;  /* 0x000000ffff547224 */ /* 0x000fe200078e0077 */
[----:B------:R-:W-:Y:S01]  /*1bc0*/  UIADD3 UR10, UR61, 0x584, URZ ;  /* 0x000005843d0a7890 */ /* 0x000fe2000fffe03f */
[----:B------:R-:W-:-:S09]  /*1bd0*/  UMOV UR11, 0x40000040 ;  /* 0x40000040000b7882 */ /* 0x000fd20000000000 */
[----:B------:R-:W-:Y:S02]  /*1be0*/  UIADD3 UR28, UR8, 0x400, URZ ;  /* 0x00000400081c7890 */ /* 0x000fe4000fffe03f */
[----:B------:R-:W-:Y:S02]  /*1bf0*/  UIADD3 UR32, UR8, 0x402, URZ ;  /* 0x0000040208207890 */ /* 0x000fe4000fffe03f */
[----:B------:R-:W-:Y:S02]  /*1c00*/  UIADD3 UR36, UR8, 0x404, URZ ;  /* 0x0000040408247890 */ /* 0x000fe4000fffe03f */
[----:B------:R-:W-:Y:S02]  /*1c10*/  UIADD3 UR40, UR8, 0x406, URZ ;  /* 0x0000040608287890 */ /* 0x000fe4000fffe03f */
[----:B------:R-:W-:Y:S02]  /*1c20*/  UIADD3 UR44, UR8, 0x800, URZ ;  /* 0x00000800082c7890 */ /* 0x000fe4000fffe03f */
[----:B------:R-:W-:-:S02]  /*1c30*/  UIADD3 UR48, UR8, 0x802, URZ ;  /* 0x0000080208307890 */ /* 0x000fc4000fffe03f */
[----:B------:R-:W-:Y:S02]  /*1c40*/  UIADD3 UR52, UR8, 0x804, URZ ;  /* 0x0000080408347890 */ /* 0x000fe4000fffe03f */
[----:B------:R-:W-:Y:S01]  /*1c50*/  UIADD3 UR56, UR8, 0x806, URZ ;  /* 0x0000080608387890 */ /* 0x000fe2000fffe03f */
[----:B------:R-:W-:Y:S02]  /*1c60*/  WARPGROUP.DEPBAR.LE gsb0, 0x0 ;  /* 0x00008000000079c5 */ /* 0x000fe40000010000 */
[----:B------:R-:W-:-:S06]  /*1c70*/  WARPGROUP.ARRIVE ;  /* 0x00000000000079c5 */ /* 0x000fcc0000000000 */
[----:B------:R-:W-:Y:S01]  /*1c80*/  HGMMA.64x16x16.F32.BF16 R56, gdesc[UR24], RZ, !UPT, gsb0 ;  /* 0x00200000183879f0 */ /* 0x000fe2000c0018ff */
[----:B------:R-:W-:Y:S02]  /*1c90*/  UIADD3 UR24, UR8, 0x6, URZ ;  /* 0x0000000608187890 */ /* 0x000fe4000fffe03f */
[----:B------:R-:W-:Y:S01]  /*1ca0*/  UIADD3 UR26, UR61, 0x6, URZ ;  /* 0x000000063d1a7890 */ /* 0x000fe2000fffe03f */
[----:B------:R-:W-:Y:S01]  /*1cb0*/  UMOV UR25, 0x40000040 ;  /* 0x4000004000197882 */ /* 0x000fe20000000000 */
[----:B------:R-:W-:Y:S01]  /*1cc0*/  UMOV UR27, 0x40000040 ;  /* 0x40000040001b7882 */ /* 0x000fe20000000000 */
[----:B------:R-:W-:Y:S02]  /*1cd0*/  WARPGROUP.DEPBAR.LE gsb0, 0x0 ;  /* 0x00008000000079c5 */ /* 0x000fe40000010000 */
[----:B------:R-:W-:-:S06]  /*1ce0*/  WARPGROUP.ARRIVE ;  /* 0x00000000000079c5 */ /* 0x000fcc0000000000 */
[----:B------:R-:W-:Y:S03]  /*1cf0*/  HGMMA.64x16x16.F32.BF16 R48, gdesc[UR12], RZ, !UPT, gsb0 ;  /* 0x002000000c3079f0 */ /* 0x000fe6000c0018ff */
        /* <DEDUP_REMOVED lines=9> */
[----:B------:R-:W-:Y:S01]  /*1d90*/  HGMMA.64x16x16.F32.BF16 R32, gdesc[UR20], RZ, !UPT, gsb0 ;  /* 0x00200000142079f0 */ /* 0x000fe2000c0018ff */
[----:B------:R-:W-:Y:S02]  /*1da0*/  UIADD3 UR20, UR8, 0x4, URZ ;  /* 0x0000000408147890 */ /* 0x000fe4000fffe03f */
[----:B------:R-:W-:Y:S01]  /*1db0*/  UIADD3 UR22, UR61, 0x4, URZ ;  /* 0x000000043d167890 */ /* 0x000fe2000fffe03f */
[----:B------:R-:W-:Y:S01]  /*1dc0*/  UMOV UR21, 0x40000040 ;  /* 0x4000004000157882 */ /* 0x000fe20000000000 */
[----:B------:R-:W-:Y:S01]  /*1dd0*/  UMOV UR23, 0x40000040 ;  /* 0x4000004000177882 */ /* 0x000fe20000000000 */
[----:B------:R-:W-:Y:S01]  /*1de0*/  UIADD3 UR8, UR61, 0x884, URZ ;  /* 0x000008843d087890 */ /* 0x000fe2000fffe03f */
[----:B------:R-:W-:Y:S02]  /*1df0*/  WARPGROUP.DEPBAR.LE gsb0, 0x0 ;  /* 0x00008000000079c5 */ /* 0x000fe40000010000 */
[----:B------:R-:W-:-:S06]  /*1e00*/  WARPGROUP.ARRIVE ;  /* 0x00000000000079c5 */ /* 0x000fcc0000000000 */
[----:B------:R-:W-:Y:S01]  /*1e10*/  HGMMA.64x16x16.F32.BF16 R24, gdesc[UR4], RZ, !UPT, gsb0 ;  /* 0x00200000041879f0 */ /* 0x000fe2000c0018ff */
[----:B------:R-:W-:Y:S02]  /*1e20*/  UIADD3 UR4, UR61, 0x182, URZ ;  /* 0x000001823d047890 */ /* 0x000fe4000fffe03f */
[----:B------:R-:W-:Y:S02]  /*1e30*/  UIADD3 UR5, UR61, 0x202, URZ ;  /* 0x000002023d057890 */ /* 0x000fe4000fffe03f */
[----:B------:R-:W-:Y:S01]  /*1e40*/  UIADD3 UR6, UR61, 0x384, URZ ;  /* 0x000003843d067890 */ /* 0x000fe2000fffe03f */
[----:B------:R-:W-:Y:S01]  /*1e50*/  UMOV UR7, 0x40000040 ;  /* 0x4000004000077882 */ /* 0x000fe20000000000 */
[----:B------:R-:W-:Y:S02]  /*1e60*/  WARPGROUP.DEPBAR.LE gsb0, 0x0 ;  /* 0x00008000000079c5 */ /* 0x000fe40000010000 */
[----:B------:R-:W-:-:S06]  /*1e70*/  WARPGROUP.ARRIVE ;  /* 0x00000000000079c5 */ /* 0x000fcc0000000000 */
[----:B------:R-:W-:Y:S01]  /*1e80*/  HGMMA.64x16x16.F32.BF16 R72, gdesc[UR16], R72, gsb0 ;  /* 0x00200000104879f0 */ /* 0x000fe20008001848 */
        /* <DEDUP_REMOVED lines=10> */
[----:B------:R-:W-:Y:S01]  /*1f30*/  UMOV UR18, UR4 ;  /* 0x0000000400127c82 */ /* 0x000fe20008000000 */
[----:B------:R-:W-:Y:S01]  /*1f40*/  UMOV UR19, 0x40000040 ;  /* 0x4000004000137882 */ /* 0x000fe20000000000 */
[----:B------:R-:W-:Y:S01]  /*1f50*/  UIADD3 UR4, UR61, 0x282, URZ ;  /* 0x000002823d047890 */ /* 0x000fe2000fffe03f */
        /* <DEDUP_REMOVED lines=20> */
[----:B------:R-:W-:Y:S03]  /*20a0*/  HGMMA.64x16x16.F32.BF16 R24, gdesc[UR16], R24, gsb0 ;  /* 0x00200000101879f0 */ /* 0x000fe60008001818 */
        /* <DEDUP_REMOVED lines=138> */
[----:B------:R-:W-:Y:S01]  /*2950*/  UMOV UR4, UR36 ;  /* 0x0000002400047c82 */ /* 0x000fe20008000000 */
        /* <DEDUP_REMOVED lines=8> */
[----:B------:R-:W-:Y:S03]  /*29e0*/  HGMMA.64x16x16.F32.BF16 R24, gdesc[UR32], R24, gsb0 ;  /* 0x00200000201879f0 */ /* 0x000fe60008001818 */
[----:B------:R-:W-:Y:S02]  /*29f0*/  WARPGROUP.DEPBAR.LE gsb0, 0x0 ;  /* 0x00008000000079c5 */ /* 0x000fe40000010000 */
[----:B------:R-:W-:-:S06]  /*2a00*/  WARPGROUP.ARRIVE ;  /* 0x00000000000079c5 */ /* 0x000fcc0000000000 */
[----:B------:R-:W-:Y:S01]  /*2a10*/  HGMMA.64x16x16.F32.BF16 R72, gdesc[UR4], R72, gsb0 ;  /* 0x00200000044879f0 */ /* 0x000fe20008001848 */
[----:B------:R-:W-:Y:S01]  /*2a20*/  UIADD3 UR6, UR61, 0x404, URZ ;  /* 0x000004043d067890 */ /* 0x000fe2000fffe03f */
[----:B------:R-:W-:Y:S01]  /*2a30*/  UMOV UR4, UR36 ;  /* 0x0000002400047c82 */ /* 0x000fe20008000000 */
[----:B------:R-:W-:Y:S01]  /*2a40*/  UMOV UR5, UR37 ;  /* 0x0000002500057c82 */ /* 0x000fe20008000000 */
[----:B------:R-:W-:Y:S01]  /*2a50*/  UMOV UR7, 0x40000040 ;  /* 0x4000004000077882 */ /* 0x000fe20000000000 */
        /* <DEDUP_REMOVED lines=10> */
[----:B------:R-:W-:Y:S01]  /*2b00*/  UMOV UR4, UR36 ;  /* 0x0000002400047c82 */ /* 0x000fe20008000000 */
[----:B------:R-:W-:Y:S01]  /*2b10*/  UMOV UR5, UR37 ;  /* 0x0000002500057c82 */ /* 0x000fe20008000000 */
[----:B------:R-:W-:Y:S01]  /*2b20*/  UMOV UR6, UR9 ;  /* 0x0000000900067c82 */ /* 0x000fe20008000000 */
[----:B------:R-:W-:Y:S01]  /*2b30*/  UMOV UR7, 0x40000040 ;  /* 0x4000004000077882 */ /* 0x000fe20000000000 */
[----:B------:R-:W-:Y:S01]  /*2b40*/  UIADD3 UR9, UR61, 0x604, URZ ;  /* 0x000006043d097890 */ /* 0x000fe2000fffe03f */
        /* <DEDUP_REMOVED lines=239> */
[----:B------:R-:W-:Y:S01]  /*3a40*/  UMOV UR9, UR57 ;  /* 0x0000003900097c82 */ /* 0x000fe20008000000 */
        /* <DEDUP_REMOVED lines=16> */
[----:B------:R-:W-:Y:S01]  /*3b50*/  WARPGROUP.ARRIVE ;  /* 0x00000000000079c5 */ /* 0x000fe20000000000 */
[----:B------:R-:W-:Y:S01]  /*3b60*/  FSEL R15, R74, -INF , P2 ;  /* 0xff8000004a0f7808 */ /* 0x000fe20001000000 */
[----:B------:R-:W-:Y:S01]  /*3b70*/  IMAD.MOV.U32 R74, RZ, RZ, R119 ;  /* 0x000000ffff4a7224 */ /* 0x000fe200078e0077 */
[----:B------:R-:W-:-:S02]  /*3b80*/  FSEL R75, R75, -INF , P3 ;  /* 0xff8000004b4b7808 */ /* 0x000fc40001800000 */
[----:B------:R-:W-:Y:S01]  /*3b90*/  FSEL R19, R78, -INF , P4 ;  /* 0xff8000004e137808 */ /* 0x000fe20002000000 */
[----:B------:R-:W-:Y:S01]  /*3ba0*/  HGMMA.64x16x16.F32.BF16 R64, gdesc[UR4], R64, gsb0 ;  /* 0x00200000044079f0 */ /* 0x000fe20008001840 */
[----:B------:R-:W-:Y:S01]  /*3bb0*/  UIADD3 UR6, UR61, 0x806, URZ ;  /* 0x000008063d067890 */ /* 0x000fe2000fffe03f */
[----:B------:R-:W-:Y:S01]  /*3bc0*/  FMNMX.FTZ R0, R15, R75, !PT ;  /* 0x0000004b0f007209 */ /* 0x000fe20007810000 */
[----:B------:R-:W-:Y:S01]  /*3bd0*/  UMOV UR4, UR56 ;  /* 0x0000003800047c82 */ /* 0x000fe20008000000 */
[----:B------:R-:W-:Y:S01]  /*3be0*/  UMOV UR5, UR57 ;  /* 0x0000003900057c82 */ /* 0x000fe20008000000 */
[----:B------:R-:W-:Y:S01]  /*3bf0*/  UMOV UR7, 0x40000040 ;  /* 0x4000004000077882 */ /* 0x000fe20000000000 */
[----:B------:R-:W-:Y:S01]  /*3c00*/  FSEL R7, R72, -INF , P2 ;  /* 0xff80000048077808 */ /* 0x000fe20001000000 */
[----:B------:R-:W-:Y:S01]  /*3c10*/  IMAD.MOV.U32 R72, RZ, RZ, R119 ;  /* 0x000000ffff487224 */ /* 0x000fe200078e0077 */
[----:B------:R-:W-:Y:S02]  /*3c20*/  FSEL R79, R79, -INF , P5 ;  /* 0xff8000004f4f7808 */ /* 0x000fe40002800000 */
[----:B------:R-:W-:-:S02]  /*3c30*/  ISETP.GT.AND P2, PT, R2, 0x10, PT ;  /* 0x000000100200780c */ /* 0x000fc40003f44270 */
[----:B------:R-:W-:Y:S02]  /*3c40*/  FMNMX.FTZ R0, R19, R0, !PT ;  /* 0x0000000013007209 */ /* 0x000fe40007810000 */
[----:B------:R-:W-:Y:S02]  /*3c50*/  FSEL R73, R73, -INF , P3 ;  /* 0xff80000049497808 */ /* 0x000fe40001800000 */
[----:B------:R-:W-:Y:S02]  /*3c60*/  ISETP.GT.AND P3, PT, R2, 0x11, PT ;  /* 0x000000110200780c */ /* 0x000fe40003f64270 */
[----:B------:R-:W-:Y:S02]  /*3c70*/  FMNMX.FTZ R0, R79, R0, !PT ;  /* 0x000000004f007209 */ /* 0x000fe40007810000 */
[----:B------:R-:W-:Y:S01]  /*3c80*/  FSEL R9, R76, -INF , P4 ;  /* 0xff8000004c097808 */ /* 0x000fe20002000000 */
[----:B------:R-:W-:Y:S01]  /*3c90*/  IMAD.MOV.U32 R76, RZ, RZ, R119 ;  /* 0x000000ffff4c7224 */ /* 0x000fe200078e0077 */
[----:B------:R-:W-:-:S02]  /*3ca0*/  ISETP.GT.AND P4, PT, R2, 0x18, PT ;  /* 0x000000180200780c */ /* 0x000fc40003f84270 */
[----:B------:R-:W-:Y:S02]  /*3cb0*/  FSEL R77, R77, -INF , P5 ;  /* 0xff8000004d4d7808 */ /* 0x000fe40002800000 */
[----:B------:R-:W-:Y:S02]  /*3cc0*/  ISETP.GT.AND P5, PT, R2, 0x19, PT ;  /* 0x000000190200780c */ /* 0x000fe40003fa4270 */
[----:B------:R-:W-:Y:S01]  /*3cd0*/  MOV R78, R119 ;  /* 0x00000077004e7202 */ /* 0x000fe20000000f00 */
[----:B------:R-:W-:Y:S02]  /*3ce0*/  WARPGROUP.DEPBAR.LE gsb0, 0x0 ;  /* 0x00008000000079c5 */ /* 0x000fe40000010000 */
[----:B------:R-:W-:Y:S01]  /*3cf0*/  WARPGROUP.ARRIVE ;  /* 0x00000000000079c5 */ /* 0x000fe20000000000 */
[----:B------:R-:W-:Y:S01]  /*3d00*/  FSEL R21, R66, -INF , P2 ;  /* 0xff80000042157808 */ /* 0x000fe20001000000 */
[----:B------:R-:W-:Y:S01]  /*3d10*/  IMAD.MOV.U32 R66, RZ, RZ, R119 ;  /* 0x000000ffff427224 */ /* 0x000fe200078e0077 */
[----:B------:R-:W-:-:S02]  /*3d20*/  FSEL R67, R67, -INF , P3 ;  /* 0xff80000043437808 */ /* 0x000fc40001800000 */
[----:B------:R-:W-:Y:S01]  /*3d30*/  FMNMX.FTZ R0, R21, R0, !PT ;  /* 0x0000000015007209 */ /* 0x000fe20007810000 */
[----:B------:R-:W-:Y:S01]  /*3d40*/  HGMMA.64x16x16.F32.BF16 R56, gdesc[UR4], R56, gsb0 ;  /* 0x00200000043879f0 */ /* 0x000fe20008001838 */
[----:B------:R-:W-:Y:S01]  /*3d50*/  UIADD3 UR6, UR61, 0x886, URZ ;  /* 0x000008863d067890 */ /* 0x000fe2000fffe03f */
[----:B------:R-:W-:Y:S01]  /*3d60*/  FSEL R23, R70, -INF , P4 ;  /* 0xff80000046177808 */ /* 0x000fe20002000000 */
[----:B------:R-:W-:Y:S01]  /*3d70*/  UMOV UR4, UR56 ;  /* 0x0000003800047c82 */ /* 0x000fe20008000000 */
[----:B------:R-:W-:Y:S01]  /*3d80*/  UMOV UR5, UR57 ;  /* 0x0000003900057c82 */ /* 0x000fe20008000000 */
[----:B------:R-:W-:Y:S01]  /*3d90*/  UMOV UR7, 0x40000040 ;  /* 0x4000004000077882 */ /* 0x000fe20000000000 */
[----:B------:R-:W-:Y:S02]  /*3da0*/  FMNMX.FTZ R0, R67, R0, !PT ;  /* 0x0000000043007209 */ /* 0x000fe40007810000 */
[----:B------:R-:W-:Y:S01]  /*3db0*/  FSEL R13, R64, -INF , P2 ;  /* 0xff800000400d7808 */ /* 0x000fe20001000000 */
[----:B------:R-:W-:Y:S01]  /*3dc0*/  IMAD.MOV.U32 R64, RZ, RZ, R119 ;  /* 0x000000ffff407224 */ /* 0x000fe200078e0077 */
[----:B------:R-:W-:-:S02]  /*3dd0*/  FSEL R71, R71, -INF , P5 ;  /* 0xff80000047477808 */ /* 0x000fc40002800000 */
[C---:B------:R-:W-:Y:S02]  /*3de0*/  ISETP.GT.AND P2, PT, R2.reuse, 0x20, PT ;  /* 0x000000200200780c */ /* 0x040fe40003f44270 */
[----:B------:R-:W-:Y:S02]  /*3df0*/  FMNMX.FTZ R0, R23, R0, !PT ;  /* 0x0000000017007209 */ /* 0x000fe40007810000 */
[----:B------:R-:W-:Y:S02]  /*3e00*/  FSEL R69, R69, -INF , P5 ;  /* 0xff80000045457808 */ /* 0x000fe40002800000 */
[----:B------:R-:W-:Y:S02]  /*3e10*/  FMNMX.FTZ R0, R71, R0, !PT ;  /* 0x0000000047007209 */ /* 0x000fe40007810000 */
[----:B------:R-:W-:Y:S02]  /*3e20*/  ISETP.GT.AND P5, PT, R2, 0x28, PT ;  /* 0x000000280200780c */ /* 0x000fe40003fa4270 */
        /* <DEDUP_REMOVED lines=19> */
[----:B------:R-:W-:Y:S02]  /*3f60*/  FSEL R63, R63, -INF , P4 ;  /* 0xff8000003f3f7808 */ /* 0x000fe40002000000 */
[----:B------:R-:W-:-:S02]  /*3f70*/  FMNMX.FTZ R0, R85, R0, !PT ;  /* 0x0000000055007209 */ /* 0x000fc40007810000 */
[----:B------:R-:W-:Y:S01]  /*3f80*/  FSEL R59, R56, -INF , P2 ;  /* 0xff800000383b7808 */ /* 0x000fe20001000000 */
[----:B------:R-:W-:Y:S01]  /*3f90*/  IMAD.MOV.U32 R56, RZ, RZ, R119 ;  /* 0x000000ffff387224 */ /* 0x000fe200078e0077 */
[C---:B------:R-:W-:Y:S02]  /*3fa0*/  ISETP.GT.AND P2, PT, R2.reuse, 0x31, PT ;  /* 0x000000310200780c */ /* 0x040fe40003f44270 */
[----:B------:R-:W-:Y:S02]  /*3fb0*/  FMNMX.FTZ R0, R63, R0, !PT ;  /* 0x000000003f007209 */ /* 0x000fe40007810000 */
[----:B------:R-:W-:Y:S02]  /*3fc0*/  FSEL R57, R57, -INF , P6 ;  /* 0xff80000039397808 */ /* 0x000fe40003000000 */
[----:B------:R-:W-:Y:S02]  /*3fd0*/  ISETP.GT.AND P6, PT, R2, 0x38, PT ;  /* 0x000000380200780c */ /* 0x000fe40003fc4270 */
[----:B------:R-:W-:-:S02]  /*3fe0*/  FSEL R61, R61, -INF , P4 ;  /* 0xff8000003d3d7808 */ /* 0x000fc40002000000 */
[----:B------:R-:W-:Y:S02]  /*3ff0*/  ISETP.GT.AND P4, PT, R2, 0x40, PT ;  /* 0x000000400200780c */ /* 0x000fe40003f84270 */
[----:B------:R-:W-:Y:S01]  /*4000*/  MOV R62, R119 ;  /* 0x00000077003e7202 */ /* 0x000fe20000000f00 */
[----:B------:R-:W-:Y:S02]  /*4010*/  WARPGROUP.DEPBAR.LE gsb0, 0x0 ;  /* 0x00008000000079c5 */ /* 0x000fe40000010000 */
[----:B------:R-:W-:Y:S01]  /*4020*/  WARPGROUP.ARRIVE ;  /* 0x00000000000079c5 */ /* 0x000fe20000000000 */
[----:B------:R-:W-:Y:S01]  /*4030*/  FSEL R87, R50, -INF , P3 ;  /* 0xff80000032577808 */ /* 0x000fe20001800000 */
[--C-:B------:R-:W-:Y:S01]  /*4040*/  IMAD.MOV.U32 R50, RZ, RZ, R119.reuse ;  /* 0x000000ffff327224 */ /* 0x100fe200078e0077 */
[----:B------:R-:W-:Y:S02]  /*4050*/  FSEL R89, R51, -INF , P2 ;  /* 0xff80000033597808 */ /* 0x000fe40001000000 */
[----:B------:R-:W-:Y:S01]  /*4060*/  FMNMX.FTZ R0, R87, R0, !PT ;  /* 0x0000000057007209 */ /* 0x000fe20007810000 */
[----:B------:R-:W-:Y:S01]  /*4070*/  HGMMA.64x16x16.F32.BF16 R40, gdesc[UR8], R40, gsb0 ;  /* 0x00200000082879f0 */ /* 0x000fe20008001828 */
[----:B------:R-:W-:Y:S01]  /*4080*/  FSEL R51, R60, -INF , P5 ;  /* 0xff8000003c337808 */ /* 0x000fe20002800000 */
[----:B------:R-:W-:Y:S01]  /*4090*/  IMAD.MOV.U32 R60, RZ, RZ, R119 ;  /* 0x000000ffff3c7224 */ /* 0x000fe200078e0077 */
[----:B------:R-:W-:-:S02]  /*40a0*/  ISETP.GT.AND P5, PT, R2, 0x39, PT ;  /* 0x000000390200780c */ /* 0x000fc40003fa4270 */
[----:B------:R-:W-:Y:S02]  /*40b0*/  FSEL R91, R54, -INF , P6 ;  /* 0xff800000365b7808 */ /* 0x000fe40003000000 */
[----:B------:R-:W-:Y:S02]  /*40c0*/  FMNMX.FTZ R0, R89, R0, !PT ;  /* 0x0000000059007209 */ /* 0x000fe40007810000 */
[----:B------:R-:W-:Y:S02]  /*40d0*/  FSEL R93, R55, -INF , P5 ;  /* 0xff800000375d7808 */ /* 0x000fe40002800000 */
[----:B------:R-:W-:Y:S02]  /*40e0*/  FMNMX.FTZ R0, R91, R0, !PT ;  /* 0x000000005b007209 */ /* 0x000fe40007810000 */
[----:B------:R-:W-:Y:S01]  /*40f0*/  FSEL R55, R48, -INF , P3 ;  /* 0xff80000030377808 */ /* 0x000fe20001800000 */
[----:B------:R-:W-:Y:S01]  /*4100*/  IMAD.MOV.U32 R48, RZ, RZ, R119 ;  /* 0x000000ffff307224 */ /* 0x000fe200078e0077 */
[----:B------:R-:W-:-:S02]  /*4110*/  ISETP.GT.AND P3, PT, R2, 0x41, PT ;  /* 0x000000410200780c */ /* 0x000fc40003f64270 */
[----:B------:R-:W-:Y:S02]  /*4120*/  FMNMX.FTZ R0, R93, R0, !PT ;  /* 0x000000005d007209 */ /* 0x000fe40007810000 */
[----:B------:R-:W-:Y:S02]  /*4130*/  FSEL R49, R49, -INF , P2 ;  /* 0xff80000031317808 */ /* 0x000fe40001000000 */
[C---:B------:R-:W-:Y:S02]  /*4140*/  ISETP.GT.AND P2, PT, R2.reuse, 0x48, PT ;  /* 0x000000480200780c */ /* 0x040fe40003f44270 */
[----:B------:R-:W-:Y:S02]  /*4150*/  FSEL R53, R53, -INF , P5 ;  /* 0xff80000035357808 */ /* 0x000fe40002800000 */
[----:B------:R-:W-:Y:S02]  /*4160*/  ISETP.GT.AND P5, PT, R2, 0x68, PT ;  /* 0x000000680200780c */ /* 0x000fe40003fa4270 */
[----:B------:R-:W-:Y:S01]  /*4170*/  MOV R54, R119 ;  /* 0x0000007700367202 */ /* 0x000fe20000000f00 */
[----:B------:R-:W-:-:S02]  /*4180*/  WARPGROUP.DEPBAR.LE gsb0, 0x0 ;  /* 0x00008000000079c5 */ /* 0x000fc40000010000 */
[----:B------:R-:W-:Y:S01]  /*4190*/  WARPGROUP.ARRIVE ;  /* 0x00000000000079c5 */ /* 0x000fe20000000000 */
[----:B------:R-:W-:Y:S02]  /*41a0*/  FSEL R95, R42, -INF , P4 ;  /* 0xff8000002a5f7808 */ /* 0x000fe40002000000 */
[----:B------:R-:W-:Y:S02]  /*41b0*/  FSEL R97, R43, -INF , P3 ;  /* 0xff8000002b617808 */ /* 0x000fe40001800000 */
[----:B------:R-:W-:Y:S01]  /*41c0*/  FMNMX.FTZ R0, R95, R0, !PT ;  /* 0x000000005f007209 */ /* 0x000fe20007810000 */
[----:B------:R-:W-:Y:S01]  /*41d0*/  HGMMA.64x16x16.F32.BF16 R32, gdesc[UR4], R32, gsb0 ;  /* 0x00200000042079f0 */ /* 0x000fe20008001820 */
[----:B------:R-:W-:Y:S01]  /*41e0*/  UIADD3 UR6, UR61, 0xa06, URZ ;  /* 0x00000a063d067890 */ /* 0x000fe2000fffe03f */
[----:B------:R-:W-:Y:S01]  /*41f0*/  FSEL R99, R46, -INF , P2 ;  /* 0xff8000002e637808 */ /* 0x000fe20001000000 */
[----:B------:R-:W-:Y:S01]  /*4200*/  UMOV UR4, UR56 ;  /* 0x0000003800047c82 */ /* 0x000fe20008000000 */
[----:B------:R-:W-:Y:S01]  /*4210*/  UMOV UR5, UR57 ;  /* 0x0000003900057c82 */ /* 0x000fe20008000000 */
[----:B------:R-:W-:Y:S01]  /*4220*/  UMOV UR7, 0x40000040 ;  /* 0x4000004000077882 */ /* 0x000fe20000000000 */
[----:B------:R-:W-:-:S02]  /*4230*/  FMNMX.FTZ R0, R97, R0, !PT ;  /* 0x0000000061007209 */ /* 0x000fc40007810000 */
[----:B------:R-:W-:Y:S02]  /*4240*/  FSEL R101, R47, -INF , P1 ;  /* 0xff8000002f657808 */ /* 0x000fe40000800000 */
[----:B------:R-:W-:Y:S02]  /*4250*/  FMNMX.FTZ R0, R99, R0, !PT ;  /* 0x0000000063007209 */ /* 0x000fe40007810000 */
[C---:B------:R-:W-:Y:S02]  /*4260*/  ISETP.GT.AND P1, PT, R2.reuse, 0x51, PT ;  /* 0x000000510200780c */ /* 0x040fe40003f24270 */
[----:B------:R-:W-:Y:S02]  /*4270*/  FMNMX.FTZ R0, R101, R0, !PT ;  /* 0x0000000065007209 */ /* 0x000fe40007810000 */
[----:B------:R-:W-:Y:S02]  /*4280*/  FSEL R41, R41, -INF , P3 ;  /* 0xff80000029297808 */ /* 0x000fe40001800000 */
[----:B------:R-:W-:-:S02]  /*4290*/  ISETP.GT.AND P3, PT, R2, 0x60, PT ;  /* 0x000000600200780c */ /* 0x000fc40003f64270 */
[----:B------:R-:W-:Y:S02]  /*42a0*/  FSEL R47, R40, -INF , P4 ;  /* 0xff800000282f7808 */ /* 0x000fe40002000000 */
[----:B------:R-:W-:Y:S02]  /*42b0*/  ISETP.GT.AND P4, PT, R2, 0x61, PT ;  /* 0x000000610200780c */ /* 0x000fe40003f84270 */
[----:B------:R-:W-:Y:S01]  /*42c0*/  FSEL R43, R52, -INF , P6 ;  /* 0xff800000342b7808 */ /* 0x000fe20003000000 */
[----:B------:R-:W-:Y:S01]  /*42d0*/  IMAD.MOV.U32 R52, RZ, RZ, R119 ;  /* 0x000000ffff347224 */ /* 0x000fe200078e0077 */
[----:B------:R-:W-:Y:S02]  /*42e0*/  ISETP.GT.AND P6, PT, R2, 0x69, PT ;  /* 0x000000690200780c */ /* 0x000fe40003fc4270 */
[----:B------:R-:W-:Y:S02]  /*42f0*/  P2R R22, PR, RZ, 0x2 ;  /* 0x00000002ff167803 */ /* 0x000fe40000000000 */
[----:B------:R-:W-:Y:S01]  /*4300*/  MOV R46, R119 ;  /* 0x00000077002e7202 */ /* 0x000fe20000000f00 */
[----:B------:R-:W-:-:S02]  /*4310*/  WARPGROUP.DEPBAR.LE gsb0, 0x0 ;  /* 0x00008000000079c5 */ /* 0x000fc40000010000 */
[----:B------:R-:W-:Y:S01]  /*4320*/  WARPGROUP.ARRIVE ;  /* 0x00000000000079c5 */ /* 0x000fe20000000000 */
[----:B------:R-:W-:Y:S02]  /*4330*/  FSEL R103, R34, -INF , P0 ;  /* 0xff80000022677808 */ /* 0x000fe40000000000 */
[----:B------:R-:W-:Y:S02]  /*4340*/  ISETP.GT.AND P0, PT, R2, 0x58, PT ;  /* 0x000000580200780c */ /* 0x000fe40003f04270 */
[----:B------:R-:W-:Y:S01]  /*4350*/  FSEL R105, R35, -INF , P1 ;  /* 0xff80000023697808 */ /* 0x000fe20000800000 */
[----:B------:R-:W-:Y:S01]  /*4360*/  HGMMA.64x16x16.F32.BF16 R24, gdesc[UR4], R24, gsb0 ;  /* 0x00200000041879f0 */ /* 0x000fe20008001818 */
[----:B------:R-:W-:Y:S01]  /*4370*/  FMNMX.FTZ R0, R103, R0, !PT ;  /* 0x0000000067007209 */ /* 0x000fe20007810000 */
[----:B------:R-:W-:Y:S01]  /*4380*/  ULDC UR4, c[0x0][0x988] ;  /* 0x0002620000047ab9 */ /* 0x000fe20000000800 */
[----:B------:R-:W-:Y:S02]  /*4390*/  FSEL R35, R44, -INF , P2 ;  /* 0xff8000002c237808 */ /* 0x000fe40001000000 */
[----:B------:R-:W-:-:S02]  /*43a0*/  ISETP.GT.AND P2, PT, R2, 0x59, PT ;  /* 0x000000590200780c */ /* 0x000fc40003f44270 */
[----:B------:R-:W-:Y:S02]  /*43b0*/  FSEL R107, R38, -INF , P0 ;  /* 0xff800000266b7808 */ /* 0x000fe40000000000 */
[----:B------:R-:W-:Y:S02]  /*43c0*/  FMNMX.FTZ R0, R105, R0, !PT ;  /* 0x0000000069007209 */ /* 0x000fe40007810000 */
[----:B------:R-:W-:Y:S02]  /*43d0*/  FSEL R39, R39, -INF , P2 ;  /* 0xff80000027277808 */ /* 0x000fe40001000000 */
[----:B------:R-:W-:Y:S02]  /*43e0*/  FMNMX.FTZ R0, R107, R0, !PT ;  /* 0x000000006b007209 */ /* 0x000fe40007810000 */
[----:B------:R-:W-:Y:S02]  /*43f0*/  P2R R20, PR, RZ, 0x1 ;  /* 0x00000001ff147803 */ /* 0x000fe40000000000 */
[----:B------:R-:W-:-:S02]  /*4400*/  FMNMX.FTZ R0, R39, R0, !PT ;  /* 0x0000000027007209 */ /* 0x000fc40007810000 */
[C---:B------:R-:W-:Y:S02]  /*4410*/  ISETP.GT.AND P0, PT, R2.reuse, 0x49, PT ;  /* 0x000000490200780c */ /* 0x040fe40003f04270 */
[----:B------:R-:W-:Y:S02]  /*4420*/  ISETP.GT.AND P1, PT, R2, 0x50, PT ;  /* 0x000000500200780c */ /* 0x000fe40003f24270 */
[----:B------:R-:W-:Y:S02]  /*4430*/  FSEL R45, R45, -INF , P0 ;  /* 0xff8000002d2d7808 */ /* 0x000fe40000000000 */
[----:B------:R-:W-:Y:S02]  /*4440*/  P2R R14, PR, RZ, 0x4 ;  /* 0x00000004ff0e7803 */ /* 0x000fe40000000000 */
[----:B------:R-:W-:Y:S01]  /*4450*/  ISETP.NE.AND P0, PT, R20, RZ, PT ;  /* 0x000000ff1400720c */ /* 0x000fe20003f05270 */
[----:B------:R-:W-:Y:S02]  /*4460*/  WARPGROUP.DEPBAR.LE gsb0, 0x0 ;  /* 0x00008000000079c5 */ /* 0x000fe40000010000 */
[----:B------:R-:W-:-:S02]  /*4470*/  FSEL R109, R26, -INF , P3 ;  /* 0xff8000001a6d7808 */ /* 0x000fc40001800000 */
[----:B------:R-:W-:Y:S02]  /*4480*/  FSEL R111, R27, -INF , P4 ;  /* 0xff8000001b6f7808 */ /* 0x000fe40002000000 */
[----:B------:R-:W-:Y:S02]  /*4490*/  FMNMX.FTZ R0, R109, R0, !PT ;  /* 0x000000006d007209 */ /* 0x000fe40007810000 */
[----:B------:R-:W-:Y:S02]  /*44a0*/  FSEL R113, R30, -INF , P5 ;  /* 0xff8000001e717808 */ /* 0x000fe40002800000 */
[----:B------:R-:W-:Y:S02]  /*44b0*/  FMNMX.FTZ R0, R111, R0, !PT ;  /* 0x000000006f007209 */ /* 0x000fe40007810000 */
[----:B------:R-:W-:Y:S02]  /*44c0*/  FSEL R115, R31, -INF , P6 ;  /* 0xff8000001f737808 */ /* 0x000fe40003000000 */
[----:B------:R-:W-:-:S02]  /*44d0*/  FMNMX.FTZ R0, R113, R0, !PT ;  /* 0x0000000071007209 */ /* 0x000fc40007810000 */
[----:B------:R-:W-:Y:S02]  /*44e0*/  FSEL R27, R32, -INF , P1 ;  /* 0xff800000201b7808 */ /* 0x000fe40000800000 */
[----:B------:R-:W-:Y:S01]  /*44f0*/  FMNMX.FTZ R6, R115, R0, !PT ;  /* 0x0000000073067209 */ /* 0x000fe20007810000 */
[----:B------:R-:W-:Y:S01]  /*4500*/  IMAD.U32 R0, RZ, RZ, UR4 ;  /* 0x00000004ff007e24 */ /* 0x000fe2000f8e00ff */
[----:B------:R-:W-:Y:S02]  /*4510*/  ISETP.NE.AND P1, PT, R22, RZ, PT ;  /* 0x000000ff1600720c */ /* 0x000fe40003f25270 */
[----:B------:R-:W-:Y:S01]  /*4520*/  FSEL R31, R36, -INF , P0 ;  /* 0xff800000241f7808 */ /* 0x000fe20000000000 */
[----:B------:R-:W0:Y:S01]  /*4530*/  SHFL.BFLY PT, R3, R6, 0x2, 0x1f ;  /* 0x0c401f0006037f89 */ /* 0x000e2200000e0000 */
[----:B------:R-:W-:Y:S02]  /*4540*/  FSEL R33, R33, -INF , P1 ;  /* 0xff80000021217808 */ /* 0x000fe40000800000 */
[----:B------:R-:W-:-:S02]  /*4550*/  FSEL R25, R25, -INF , P4 ;  /* 0xff80000019197808 */ /* 0x000fc40002000000 */
[----:B------:R-:W-:Y:S02]  /*4560*/  FSEL R29, R29, -INF , P6 ;  /* 0xff8000001d1d7808 */ /* 0x000fe40003000000 */
[----:B------:R-:W-:Y:S01]  /*4570*/  ISETP.NE.AND P1, PT, R80, RZ, PT ;  /* 0x000000ff5000720c */ /* 0x000fe20003f25270 */
[--C-:B------:R-:W-:Y:S01]  /*4580*/  IMAD.MOV.U32 R80, RZ, RZ, R119.reuse ;  /* 0x000000ffff507224 */ /* 0x100fe200078e0077 */
[----:B------:R-:W-:Y:S02]  /*4590*/  R2UR UR4, R17 ;  /* 0x00000000110472ca */ /* 0x000fe400000e0000 */
[----:B------:R-:W-:Y:S01]  /*45a0*/  ISETP.NE.AND P0, PT, R82, RZ, PT ;  /* 0x000000ff5200720c */ /* 0x000fe20003f05270 */
[----:B------:R-:W-:-:S10]  /*45b0*/  IMAD.MOV.U32 R82, RZ, RZ, R119 ;  /* 0x000000ffff527224 */ /* 0x000fd400078e0077 */
[----:B------:R-:W-:Y:S01]  /*45c0*/  UISETP.GE.AND UP0, UPT, UR38, UR4, UPT ;  /* 0x000000042600728c */ /* 0x000fe2000bf06270 */
[----:B0-----:R-:W-:Y:S02]  /*45d0*/  FMNMX.FTZ R10, R6, R3, !PT ;  /* 0x00000003060a7209 */ /* 0x001fe40007810000 */
[----:B------:R-:W-:Y:S01]  /*45e0*/  UMOV UR4, URZ ;  /* 0x0000003f00047c82 */ /* 0x000fe20008000000 */
[----:B------:R-:W-:Y:S02]  /*45f0*/  FMNMX.FTZ R6, R7, R73, !PT ;  /* 0x0000004907067209 */ /* 0x000fe40007810000 */
[----:B------:R-:W0:Y:S02]  /*4600*/  SHFL.BFLY PT, R3, R10, 0x1, 0x1f ;  /* 0x0c201f000a037f89 */ /* 0x000e2400000e0000 */
[----:B------:R-:W-:-:S04]  /*4610*/  FMNMX.FTZ R6, R9, R6, !PT ;  /* 0x0000000609067209 */ /* 0x000fc80007810000 */
[----:B------:R-:W-:-:S04]  /*4620*/  FMNMX.FTZ R6, R77, R6, !PT ;  /* 0x000000064d067209 */ /* 0x000fc80007810000 */
[----:B------:R-:W-:-:S04]  /*4630*/  FMNMX.FTZ R6, R13, R6, !PT ;  /* 0x000000060d067209 */ /* 0x000fc80007810000 */
[----:B------:R-:W-:-:S04]  /*4640*/  FMNMX.FTZ R6, R65, R6, !PT ;  /* 0x0000000641067209 */ /* 0x000fc80007810000 */
[----:B------:R-:W-:-:S04]  /*4650*/  FMNMX.FTZ R6, R11, R6, !PT ;  /* 0x000000060b067209 */ /* 0x000fc80007810000 */
[----:B------:R-:W-:Y:S02]  /*4660*/  FMNMX.FTZ R6, R69, R6, !PT ;  /* 0x0000000645067209 */ /* 0x000fe40007810000 */
[----:B0-----:R-:W-:Y:S02]  /*4670*/  FMNMX.FTZ R3, R10, R3, !PT ;  /* 0x000000030a037209 */ /* 0x001fe40007810000 */
[----:B------:R-:W-:Y:S02]  /*4680*/  FMNMX.FTZ R6, R59, R6, !PT ;  /* 0x000000063b067209 */ /* 0x000fe40007810000 */
[C---:B------:R-:W-:Y:S01]  /*4690*/  FSETP.NEU.FTZ.AND P2, PT, R3.reuse, -INF , PT ;  /* 0xff8000000300780b */ /* 0x040fe20003f5d000 */
[----:B------:R-:W-:Y:S01]  /*46a0*/  FMUL.FTZ R12, R3, R0 ;  /* 0x00000000030c7220 */ /* 0x000fe20000410000 */
[----:B------:R-:W-:-:S04]  /*46b0*/  FMNMX.FTZ R6, R57, R6, !PT ;  /* 0x0000000639067209 */ /* 0x000fc80007810000 */
[----:B------:R-:W-:Y:S02]  /*46c0*/  FMNMX.FTZ R6, R51, R6, !PT ;  /* 0x0000000633067209 */ /* 0x000fe40007810000 */
[----:B------:R-:W-:Y:S02]  /*46d0*/  FSEL R12, R12, RZ, P2 ;  /* 0x000000ff0c0c7208 */ /* 0x000fe40001000000 */
[----:B------:R-:W-:Y:S02]  /*46e0*/  FMNMX.FTZ R6, R61, R6, !PT ;  /* 0x000000063d067209 */ /* 0x000fe40007810000 */
[----:B------:R-:W-:Y:S01]  /*46f0*/  ISETP.NE.AND P2, PT, R14, RZ, PT ;  /* 0x000000ff0e00720c */ /* 0x000fe20003f45270 */
[--C-:B------:R-:W-:Y:S01]  /*4700*/  FFMA.FTZ R201, R15, R0, -R12.reuse ;  /* 0x000000000fc97223 */ /* 0x100fe2000001080c */
[----:B------:R-:W-:Y:S01]  /*4710*/  FMNMX.FTZ R6, R55, R6, !PT ;  /* 0x0000000637067209 */ /* 0x000fe20007810000 */
[-CC-:B------:R-:W-:Y:S01]  /*4720*/  FFMA.FTZ R203, R19, R0.reuse, -R12.reuse ;  /* 0x0000000013cb7223 */ /* 0x180fe2000001080c */
[----:B------:R-:W-:Y:S01]  /*4730*/  FSEL R37, R37, -INF , P2 ;  /* 0xff80000025257808 */ /* 0x000fe20001000000 */
[--C-:B------:R-:W-:Y:S01]  /*4740*/  FFMA.FTZ R21, R21, R0, -R12.reuse ;  /* 0x0000000015157223 */ /* 0x100fe2000001080c */
[----:B------:R-:W-:Y:S01]  /*4750*/  FMNMX.FTZ R6, R49, R6, !PT ;  /* 0x0000000631067209 */ /* 0x000fe20007810000 */
[--C-:B------:R-:W-:Y:S01]  /*4760*/  FFMA.FTZ R2, R75, R0, -R12.reuse ;  /* 0x000000004b027223 */ /* 0x100fe2000001080c */
[----:B------:R-:W-:Y:S01]  /*4770*/  FSEL R15, R24, -INF , P3 ;  /* 0xff800000180f7808 */ /* 0x000fe20001800000 */
[----:B------:R-:W-:Y:S01]  /*4780*/  MUFU.EX2 R197, R21 ;  /* 0x0000001500c57308 */ /* 0x000fe20000000800 */
[----:B------:R-:W-:Y:S01]  /*4790*/  FMNMX.FTZ R6, R43, R6, !PT ;  /* 0x000000062b067209 */ /* 0x000fe20007810000 */
[-CC-:B------:R-:W-:Y:S01]  /*47a0*/  FFMA.FTZ R79, R79, R0.reuse, -R12.reuse ;  /* 0x000000004f4f7223 */ /* 0x180fe2000001080c */
[----:B------:R-:W-:Y:S01]  /*47b0*/  FSEL R19, R28, -INF , P5 ;  /* 0xff8000001c137808 */ /* 0x000fe20002800000 */
[--C-:B------:R-:W-:Y:S01]  /*47c0*/  FFMA.FTZ R67, R67, R0, -R12.reuse ;  /* 0x0000000043437223 */ /* 0x100fe2000001080c */
[----:B------:R-:W-:Y:S01]  /*47d0*/  FMNMX.FTZ R6, R53, R6, !PT ;  /* 0x0000000635067209 */ /* 0x000fe20007810000 */
[-CC-:B------:R-:W-:Y:S01]  /*47e0*/  FFMA.FTZ R23, R23, R0.reuse, -R12.reuse ;  /* 0x0000000017177223 */ /* 0x180fe2000001080c */
[--C-:B------:R-:W-:Y:S01]  /*47f0*/  FFMA.FTZ R71, R71, R0, -R12.reuse ;  /* 0x0000000047477223 */ /* 0x100fe2000001080c */
[----:B------:R-:W-:Y:S01]  /*4800*/  MUFU.EX2 R201, R201 ;  /* 0x000000c900c97308 */ /* 0x000fe20000000800 */
[----:B------:R-:W-:Y:S01]  /*4810*/  FMNMX.FTZ R6, R47, R6, !PT ;  /* 0x000000062f067209 */ /* 0x000fe20007810000 */
[-CC-:B------:R-:W-:Y:S01]  /*4820*/  FFMA.FTZ R81, R81, R0.reuse, -R12.reuse ;  /* 0x0000000051517223 */ /* 0x180fe2000001080c */
[-CC-:B------:R-:W-:Y:S01]  /*4830*/  FFMA.FTZ R83, R83, R0.reuse, -R12.reuse ;  /* 0x0000000053537223 */ /* 0x180fe2000001080c */
[--C-:B------:R-:W-:Y:S01]  /*4840*/  FFMA.FTZ R85, R85, R0, -R12.reuse ;  /* 0x0000000055557223 */ /* 0x100fe2000001080c */
[----:B------:R-:W-:Y:S01]  /*4850*/  FMNMX.FTZ R6, R41, R6, !PT ;  /* 0x0000000629067209 */ /* 0x000fe20007810000 */
[-CC-:B------:R-:W-:Y:S01]  /*4860*/  FFMA.FTZ R63, R63, R0.reuse, -R12.reuse ;  /* 0x000000003f3f7223 */ /* 0x180fe2000001080c */
[--C-:B------:R-:W-:Y:S01]  /*4870*/  FFMA.FTZ R39, R39, R0, -R12.reuse ;  /* 0x0000000027277223 */ /* 0x100fe2000001080c */
[----:B------:R-:W0:Y:S01]  /*4880*/  MUFU.EX2 R2, R2 ;  /* 0x0000000200027308 */ /* 0x000e220000000800 */
[----:B------:R-:W-:Y:S01]  /*4890*/  FMNMX.FTZ R6, R35, R6, !PT ;  /* 0x0000000623067209 */ /* 0x000fe20007810000 */
[-CC-:B------:R-:W-:Y:S01]  /*48a0*/  FFMA.FTZ R87, R87, R0.reuse, -R12.reuse ;  /* 0x0000000057577223 */ /* 0x180fe2000001080c */
[-CC-:B------:R-:W-:Y:S01]  /*48b0*/  FFMA.FTZ R89, R89, R0.reuse, -R12.reuse ;  /* 0x0000000059597223 */ /* 0x180fe2000001080c */
        /* <DEDUP_REMOVED lines=11> */
[----:B------:R-:W-:Y:S01]  /*4970*/  FFMA.FTZ R105, R105, R0, -R12 ;  /* 0x0000000069697223 */ /* 0x000fe2000001080c */
[----:B------:R1:W-:Y:S01]  /*4980*/  MUFU.EX2 R14, R79 ;  /* 0x0000004f000e7308 */ /* 0x0003e20000000800 */
[----:B------:R-:W-:Y:S01]  /*4990*/  FMNMX.FTZ R6, R31, R6, !PT ;  /* 0x000000061f067209 */ /* 0x000fe20007810000 */
[----:B0-----:R-:W-:Y:S01]  /*49a0*/  FADD.FTZ R42, R201, R2 ;  /* 0x00000002c92a7221 */ /* 0x001fe20000010000 */
[----:B------:R-:W-:Y:S01]  /*49b0*/  F2FP.BF16.F32.PACK_AB R201, R2, R201 ;  /* 0x000000c902c9723e */ /* 0x000fe200000010ff */
[--C-:B------:R-:W-:Y:S01]  /*49c0*/  FFMA.FTZ R107, R107, R0, -R12.reuse ;  /* 0x000000006b6b7223 */ /* 0x100fe2000001080c */
[----:B------:R-:W-:Y:S01]  /*49d0*/  FMNMX.FTZ R6, R37, R6, !PT ;  /* 0x0000000625067209 */ /* 0x000fe20007810000 */
[-CC-:B------:R-:W-:Y:S01]  /*49e0*/  FFMA.FTZ R109, R109, R0.reuse, -R12.reuse ;  /* 0x000000006d6d7223 */ /* 0x180fe2000001080c */
[--C-:B------:R-:W-:Y:S01]  /*49f0*/  FFMA.FTZ R111, R111, R0, -R12.reuse ;  /* 0x000000006f6f7223 */ /* 0x100fe2000001080c */
[----:B------:R0:W-:Y:S01]  /*4a00*/  MUFU.EX2 R20, R67 ;  /* 0x0000004300147308 */ /* 0x0001e20000000800 */
[----:B------:R-:W-:Y:S01]  /*4a10*/  FMNMX.FTZ R6, R15, R6, !PT ;  /* 0x000000060f067209 */ /* 0x000fe20007810000 */
[-CC-:B------:R-:W-:Y:S01]  /*4a20*/  FFMA.FTZ R113, R113, R0.reuse, -R12.reuse ;  /* 0x0000000071717223 */ /* 0x180fe2000001080c */
[----:B------:R-:W-:Y:S01]  /*4a30*/  FFMA.FTZ R12, R115, R0, -R12 ;  /* 0x00000000730c7223 */ /* 0x000fe2000001080c */
[--C-:B------:R-:W-:Y:S01]  /*4a40*/  IMAD.MOV.U32 R115, RZ, RZ, R119.reuse ;  /* 0x000000ffff737224 */ /* 0x100fe200078e0077 */
[----:B------:R-:W-:Y:S01]  /*4a50*/  FMNMX.FTZ R6, R25, R6, !PT ;  /* 0x0000000619067209 */ /* 0x000fe20007810000 */
[----:B-1----:R-:W-:-:S02]  /*4a60*/  IMAD.MOV.U32 R79, RZ, RZ, R119 ;  /* 0x000000ffff4f7224 */ /* 0x002fc400078e0077 */
[----:B------:R-:W-:Y:S01]  /*4a70*/  MUFU.EX2 R23, R23 ;  /* 0x0000001700177308 */ /* 0x000fe20000000800 */
[----:B------:R-:W-:Y:S01]  /*4a80*/  FMNMX.FTZ R6, R19, R6, !PT ;  /* 0x0000000613067209 */ /* 0x000fe20007810000 */
[--C-:B------:R-:W-:Y:S02]  /*4a90*/  IMAD.MOV.U32 R75, RZ, RZ, R119.reuse ;  /* 0x000000ffff4b7224 */ /* 0x100fe400078e0077 */
[----:B0-----:R-:W-:Y:S01]  /*4aa0*/  IMAD.MOV.U32 R67, RZ, RZ, R119 ;  /* 0x000000ffff437224 */ /* 0x001fe200078e0077 */
[----:B------:R-:W-:-:S03]  /*4ab0*/  FMNMX.FTZ R6, R29, R6, !PT ;  /* 0x000000061d067209 */ /* 0x000fc60007810000 */
[----:B------:R0:W1:Y:S02]  /*4ac0*/  MUFU.EX2 R22, R71 ;  /* 0x0000004700167308 */ /* 0x0000640000000800 */
[----:B------:R-:W2:Y:S06]  /*4ad0*/  SHFL.BFLY PT, R21, R6, 0x2, 0x1f ;  /* 0x0c401f0006157f89 */ /* 0x000eac00000e0000 */
[----:B------:R-:W-:Y:S01]  /*4ae0*/  MUFU.EX2 R81, R81 ;  /* 0x0000005100517308 */ /* 0x000fe20000000800 */
[----:B0-----:R-:W-:-:S07]  /*4af0*/  IMAD.MOV.U32 R71, RZ, RZ, R119 ;  /* 0x000000ffff477224 */ /* 0x001fce00078e0077 */
[----:B------:R0:W3:Y:S01]  /*4b00*/  MUFU.EX2 R26, R83 ;  /* 0x00000053001a7308 */ /* 0x0000e20000000800 */
[----:B-1----:R-:W-:-:S07]  /*4b10*/  F2FP.BF16.F32.PACK_AB R199, R22, R23 ;  /* 0x0000001716c7723e */ /* 0x002fce00000010ff */
[----:B------:R-:W-:Y:S01]  /*4b20*/  MUFU.EX2 R85, R85 ;  /* 0x0000005500557308 */ /* 0x000fe20000000800 */
[----:B0-----:R-:W-:Y:S01]  /*4b30*/  IMAD.MOV.U32 R83, RZ, RZ, R119 ;  /* 0x000000ffff537224 */ /* 0x001fe200078e0077 */
[----:B--2---:R-:W-:-:S05]  /*4b40*/  FMNMX.FTZ R21, R6, R21, !PT ;  /* 0x0000001506157209 */ /* 0x004fca0007810000 */
[----:B------:R-:W0:Y:S01]  /*4b50*/  SHFL.BFLY PT, R6, R21, 0x1, 0x1f ;  /* 0x0c201f0015067f89 */ /* 0x000e2200000e0000 */
[----:B------:R1:W2:Y:S01]  /*4b60*/  MUFU.EX2 R30, R63 ;  /* 0x0000003f001e7308 */ /* 0x0002a20000000800 */
[----:B---3--:R-:W-:-:S07]  /*4b70*/  F2FP.BF16.F32.PACK_AB R193, R26, R81 ;  /* 0x000000511ac1723e */ /* 0x008fce00000010ff */
[----:B------:R3:W-:Y:S01]  /*4b80*/  MUFU.EX2 R38, R39 ;  /* 0x0000002700267308 */ /* 0x0007e20000000800 */
[----:B-1----:R-:W-:-:S07]  /*4b90*/  IMAD.MOV.U32 R63, RZ, RZ, R119 ;  /* 0x000000ffff3f7224 */ /* 0x002fce00078e0077 */
[----:B------:R-:W-:Y:S01]  /*4ba0*/  MUFU.EX2 R87, R87 ;  /* 0x0000005700577308 */ /* 0x000fe20000000800 */
[----:B---3--:R-:W-:Y:S01]  /*4bb0*/  IMAD.U32 R39, RZ, RZ, UR42 ;  /* 0x0000002aff277e24 */ /* 0x008fe2000f8e00ff */
[----:B--2---:R-:W-:Y:S02]  /*4bc0*/  F2FP.BF16.F32.PACK_AB R195, R30, R85 ;  /* 0x000000551ec3723e */ /* 0x004fe400000010ff */
[----:B0-----:R-:W-:-:S04]  /*4bd0*/  FMNMX.FTZ R6, R21, R6, !PT ;  /* 0x0000000615067209 */ /* 0x001fc80007810000 */
[----:B------:R0:W-:Y:S01]  /*4be0*/  MUFU.EX2 R24, R89 ;  /* 0x0000005900187308 */ /* 0x0001e20000000800 */
[C---:B------:R-:W-:Y:S01]  /*4bf0*/  FSETP.NEU.FTZ.AND P2, PT, R6.reuse, -INF , PT ;  /* 0xff8000000600780b */ /* 0x040fe20003f5d000 */
[----:B------:R-:W-:-:S06]  /*4c00*/  FMUL.FTZ R10, R6, R0 ;  /* 0x00000000060a7220 */ /* 0x000fcc0000410000 */
[----:B------:R-:W-:Y:S01]  /*4c10*/  MUFU.EX2 R91, R91 ;  /* 0x0000005b005b7308 */ /* 0x000fe20000000800 */
[----:B------:R-:W-:Y:S01]  /*4c20*/  FSEL R10, R10, RZ, P2 ;  /* 0x000000ff0a0a7208 */ /* 0x000fe20001000000 */
[----:B0-----:R-:W-:Y:S01]  /*4c30*/  IMAD.MOV.U32 R89, RZ, RZ, R119 ;  /* 0x000000ffff597224 */ /* 0x001fe200078e0077 */
[----:B------:R-:W-:-:S03]  /*4c40*/  PLOP3.LUT P2, PT, PT, PT, UP0, 0x80, 0x0 ;  /* 0x000000000000781c */ /* 0x000fc60003f4f008 */
[-CC-:B------:R-:W-:Y:S01]  /*4c50*/  FFMA.FTZ R73, R73, R0.reuse, -R10.reuse ;  /* 0x0000000049497223 */ /* 0x180fe2000001080a */
[-CC-:B------:R-:W-:Y:S01]  /*4c60*/  FFMA.FTZ R7, R7, R0.reuse, -R10.reuse ;  /* 0x0000000007077223 */ /* 0x180fe2000001080a */
[-CC-:B------:R-:W-:Y:S01]  /*4c70*/  FFMA.FTZ R9, R9, R0.reuse, -R10.reuse ;  /* 0x0000000009097223 */ /* 0x180fe2000001080a */
[-CC-:B------:R-:W-:Y:S01]  /*4c80*/  FFMA.FTZ R77, R77, R0.reuse, -R10.reuse ;  /* 0x000000004d4d7223 */ /* 0x180fe2000001080a */
[-CC-:B------:R-:W-:Y:S01]  /*4c90*/  FFMA.FTZ R13, R13, R0.reuse, -R10.reuse ;  /* 0x000000000d0d7223 */ /* 0x180fe2000001080a */
[----:B------:R0:W-:Y:S01]  /*4ca0*/  MUFU.EX2 R200, R7 ;  /* 0x0000000700c87308 */ /* 0x0001e20000000800 */
[-CC-:B------:R-:W-:Y:S01]  /*4cb0*/  FFMA.FTZ R65, R65, R0.reuse, -R10.reuse ;  /* 0x0000000041417223 */ /* 0x180fe2000001080a */
[-CC-:B------:R-:W-:Y:S01]  /*4cc0*/  FFMA.FTZ R11, R11, R0.reuse, -R10.reuse ;  /* 0x000000000b0b7223 */ /* 0x180fe2000001080a */
[-CC-:B------:R-:W-:Y:S01]  /*4cd0*/  FFMA.FTZ R69, R69, R0.reuse, -R10.reuse ;  /* 0x0000000045457223 */ /* 0x180fe2000001080a */
[-CC-:B------:R-:W-:Y:S01]  /*4ce0*/  FFMA.FTZ R59, R59, R0.reuse, -R10.reuse ;  /* 0x000000003b3b7223 */ /* 0x180fe2000001080a */
[-CC-:B------:R-:W-:Y:S01]  /*4cf0*/  FFMA.FTZ R57, R57, R0.reuse, -R10.reuse ;  /* 0x0000000039397223 */ /* 0x180fe2000001080a */
[-CC-:B------:R-:W-:Y:S01]  /*4d00*/  FFMA.FTZ R51, R51, R0.reuse, -R10.reuse ;  /* 0x0000000033337223 */ /* 0x180fe2000001080a */
[-C--:B------:R-:W-:Y:S01]  /*4d10*/  FFMA.FTZ R61, R61, R0.reuse, -R10 ;  /* 0x000000003d3d7223 */ /* 0x080fe2000001080a */
[----:B------:R-:W1:Y:S01]  /*4d20*/  MUFU.EX2 R73, R73 ;  /* 0x0000004900497308 */ /* 0x000e620000000800 */
[----:B0-----:R-:W-:Y:S01]  /*4d30*/  FADD.FTZ R7, R203, R42 ;  /* 0x0000002acb077221 */ /* 0x001fe20000010000 */
[-CC-:B------:R-:W-:Y:S01]  /*4d40*/  FFMA.FTZ R55, R55, R0.reuse, -R10.reuse ;  /* 0x0000000037377223 */ /* 0x180fe2000001080a */
[-CC-:B------:R-:W-:Y:S01]  /*4d50*/  FFMA.FTZ R49, R49, R0.reuse, -R10.reuse ;  /* 0x0000000031317223 */ /* 0x180fe2000001080a */
[-CC-:B------:R-:W-:Y:S01]  /*4d60*/  FFMA.FTZ R43, R43, R0.reuse, -R10.reuse ;  /* 0x000000002b2b7223 */ /* 0x180fe2000001080a */
[----:B------:R-:W-:Y:S01]  /*4d70*/  FADD.FTZ R42, R14, R7 ;  /* 0x000000070e2a7221 */ /* 0x000fe20000010000 */
[-CC-:B------:R-:W-:Y:S01]  /*4d80*/  FFMA.FTZ R53, R53, R0.reuse, -R10.reuse ;  /* 0x0000000035357223 */ /* 0x180fe2000001080a */
[-C--:B------:R-:W-:Y:S01]  /*4d90*/  FFMA.FTZ R47, R47, R0.reuse, -R10 ;  /* 0x000000002f2f7223 */ /* 0x080fe2000001080a */
[----:B------:R-:W0:Y:S01]  /*4da0*/  MUFU.EX2 R9, R9 ;  /* 0x0000000900097308 */ /* 0x000e220000000800 */
[----:B------:R-:W-:Y:S01]  /*4db0*/  FADD.FTZ R7, R197, R42 ;  /* 0x0000002ac5077221 */ /* 0x000fe20000010000 */
[-CC-:B------:R-:W-:Y:S01]  /*4dc0*/  FFMA.FTZ R41, R41, R0.reuse, -R10.reuse ;  /* 0x0000000029297223 */ /* 0x180fe2000001080a */
[-CC-:B------:R-:W-:Y:S01]  /*4dd0*/  FFMA.FTZ R35, R35, R0.reuse, -R10.reuse ;  /* 0x0000000023237223 */ /* 0x180fe2000001080a */
[-CC-:B------:R-:W-:Y:S01]  /*4de0*/  FFMA.FTZ R45, R45, R0.reuse, -R10.reuse ;  /* 0x000000002d2d7223 */ /* 0x180fe2000001080a */
[----:B------:R-:W-:Y:S01]  /*4df0*/  FADD.FTZ R44, R20, R7 ;  /* 0x00000007142c7221 */ /* 0x000fe20000010000 */
[-CC-:B------:R-:W-:Y:S01]  /*4e00*/  FFMA.FTZ R27, R27, R0.reuse, -R10.reuse ;  /* 0x000000001b1b7223 */ /* 0x180fe2000001080a */
[-C--:B------:R-:W-:Y:S01]  /*4e10*/  FFMA.FTZ R33, R33, R0.reuse, -R10 ;  /* 0x0000000021217223 */ /* 0x080fe2000001080a */
[----:B------:R-:W2:Y:S01]  /*4e20*/  MUFU.EX2 R202, R77 ;  /* 0x0000004d00ca7308 */ /* 0x000ea20000000800 */
[----:B-1----:R-:W-:Y:S01]  /*4e30*/  FADD.FTZ R42, R200, R73 ;  /* 0x00000049c82a7221 */ /* 0x002fe20000010000 */
[----:B------:R-:W-:Y:S01]  /*4e40*/  FADD.FTZ R21, R23, R44 ;  /* 0x0000002c17157221 */ /* 0x000fe20000010000 */
[-CC-:B------:R-:W-:Y:S01]  /*4e50*/  FFMA.FTZ R31, R31, R0.reuse, -R10.reuse ;  /* 0x000000001f1f7223 */ /* 0x180fe2000001080a */
[-CC-:B------:R-:W-:Y:S01]  /*4e60*/  FFMA.FTZ R37, R37, R0.reuse, -R10.reuse ;  /* 0x0000000025257223 */ /* 0x180fe2000001080a */
[-CC-:B------:R-:W-:Y:S01]  /*4e70*/  FFMA.FTZ R15, R15, R0.reuse, -R10.reuse ;  /* 0x000000000f0f7223 */ /* 0x180fe2000001080a */
[----:B------:R-:W-:Y:S01]  /*4e80*/  FADD.FTZ R44, R22, R21 ;  /* 0x00000015162c7221 */ /* 0x000fe20000010000 */
[-C--:B------:R-:W-:Y:S01]  /*4e90*/  FFMA.FTZ R25, R25, R0.reuse, -R10 ;  /* 0x0000000019197223 */ /* 0x080fe2000001080a */
[----:B------:R-:W1:Y:S01]  /*4ea0*/  MUFU.EX2 R13, R13 ;  /* 0x0000000d000d7308 */ /* 0x000e620000000800 */
[----:B0-----:R-:W-:Y:S01]  /*4eb0*/  FADD.FTZ R7, R9, R42 ;  /* 0x0000002a09077221 */ /* 0x001fe20000010000 */
[----:B------:R-:W-:Y:S01]  /*4ec0*/  FADD.FTZ R21, R81, R44 ;  /* 0x0000002c51157221 */ /* 0x000fe20000010000 */
[-CC-:B------:R-:W-:Y:S01]  /*4ed0*/  FFMA.FTZ R19, R19, R0.reuse, -R10.reuse ;  /* 0x0000000013137223 */ /* 0x180fe2000001080a */
[----:B------:R-:W-:Y:S01]  /*4ee0*/  FFMA.FTZ R29, R29, R0, -R10 ;  /* 0x000000001d1d7223 */ /* 0x000fe2000001080a */
[----:B------:R-:W-:Y:S01]  /*4ef0*/  F2FP.BF16.F32.PACK_AB R189, R24, R87 ;  /* 0x0000005718bd723e */ /* 0x000fe200000010ff */
[----:B------:R-:W-:Y:S01]  /*4f00*/  FADD.FTZ R44, R26, R21 ;  /* 0x000000151a2c7221 */ /* 0x000fe20000010000 */
[----:B------:R-:W-:Y:S01]  /*4f10*/  F2FP.BF16.F32.PACK_AB R200, R73, R200 ;  /* 0x000000c849c8723e */ /* 0x000fe200000010ff */
[----:B------:R0:W3:Y:S01]  /*4f20*/  MUFU.EX2 R196, R65 ;  /* 0x0000004100c47308 */ /* 0x0000e20000000800 */
[C---:B--2---:R-:W-:Y:S01]  /*4f30*/  FADD.FTZ R42, R202.reuse, R7 ;  /* 0x00000007ca2a7221 */ /* 0x044fe20000010000 */
[----:B------:R-:W-:Y:S01]  /*4f40*/  F2FP.BF16.F32.PACK_AB R202, R202, R9 ;  /* 0x00000009caca723e */ /* 0x000fe200000010ff */
[----:B------:R-:W-:Y:S01]  /*4f50*/  IMAD.MOV.U32 R9, RZ, RZ, 0x3f800000 ;  /* 0x3f800000ff097424 */ /* 0x000fe200078e00ff */
[----:B------:R-:W-:Y:S01]  /*4f60*/  F2FP.BF16.F32.PACK_AB R203, R14, R203 ;  /* 0x000000cb0ecb723e */ /* 0x000fe200000010ff */
[--C-:B------:R-:W-:Y:S01]  /*4f70*/  IMAD.MOV.U32 R81, RZ, RZ, R119.reuse ;  /* 0x000000ffff517224 */ /* 0x100fe200078e0077 */
[----:B------:R-:W-:Y:S01]  /*4f80*/  F2FP.BF16.F32.PACK_AB R197, R20, R197 ;  /* 0x000000c514c5723e */ /* 0x000fe200000010ff */
[--C-:B------:R-:W-:Y:S01]  /*4f90*/  IMAD.MOV.U32 R77, RZ, RZ, R119.reuse ;  /* 0x000000ffff4d7224 */ /* 0x100fe200078e0077 */
[----:B------:R-:W2:Y:S01]  /*4fa0*/  MUFU.EX2 R11, R11 ;  /* 0x0000000b000b7308 */ /* 0x000ea20000000800 */
[----:B-1----:R-:W-:Y:S01]  /*4fb0*/  FADD.FTZ R7, R13, R42 ;  /* 0x0000002a0d077221 */ /* 0x002fe20000010000 */
[----:B------:R-:W-:-:S02]  /*4fc0*/  IMAD.MOV.U32 R73, RZ, RZ, R119 ;  /* 0x000000ffff497224 */ /* 0x000fc400078e0077 */
[--C-:B0-----:R-:W-:Y:S02]  /*4fd0*/  IMAD.MOV.U32 R65, RZ, RZ, R119.reuse ;  /* 0x000000ffff417224 */ /* 0x101fe400078e0077 */
[----:B------:R-:W-:Y:S02]  /*4fe0*/  IMAD.MOV.U32 R26, RZ, RZ, R119 ;  /* 0x000000ffff1a7224 */ /* 0x000fe400078e0077 */
[----:B------:R0:W1:Y:S01]  /*4ff0*/  MUFU.EX2 R198, R69 ;  /* 0x0000004500c67308 */ /* 0x0000620000000800 */
[C---:B---3--:R-:W-:Y:S01]  /*5000*/  FADD.FTZ R42, R196.reuse, R7 ;  /* 0x00000007c42a7221 */ /* 0x048fe20000010000 */
[----:B------:R-:W-:Y:S01]  /*5010*/  FADD.FTZ R7, R85, R44 ;  /* 0x0000002c55077221 */ /* 0x000fe20000010000 */
[----:B------:R-:W-:Y:S01]  /*5020*/  F2FP.BF16.F32.PACK_AB R196, R196, R13 ;  /* 0x0000000dc4c4723e */ /* 0x000fe200000010ff */
[----:B------:R-:W-:Y:S02]  /*5030*/  IMAD.MOV.U32 R85, RZ, RZ, R119 ;  /* 0x000000ffff557224 */ /* 0x000fe400078e0077 */
[----:B------:R-:W-:Y:S01]  /*5040*/  FADD.FTZ R44, R30, R7 ;  /* 0x000000071e2c7221 */ /* 0x000fe20000010000 */
[----:B------:R-:W-:Y:S01]  /*5050*/  @!P1 VIADD R7, R39, 0x36840 ;  /* 0x0003684027079836 */ /* 0x000fe20000000000 */
[----:B------:R-:W3:Y:S01]  /*5060*/  MUFU.EX2 R59, R59 ;  /* 0x0000003b003b7308 */ /* 0x000ee20000000800 */
[----:B--2---:R-:W-:Y:S01]  /*5070*/  FADD.FTZ R21, R11, R42 ;  /* 0x0000002a0b157221 */ /* 0x004fe20000010000 */
[----:B------:R-:W-:Y:S01]  /*5080*/  FADD.FTZ R39, R87, R44 ;  /* 0x0000002c57277221 */ /* 0x000fe20000010000 */
[----:B------:R-:W-:Y:S01]  /*5090*/  IMAD.MOV.U32 R87, RZ, RZ, R119 ;  /* 0x000000ffff577224 */ /* 0x000fe200078e0077 */
[----:B------:R-:W-:Y:S01]  /*50a0*/  @!P1 PRMT R7, RZ, 0x654, R7 ;  /* 0x00000654ff079816 */ /* 0x000fe20000000007 */
[----:B0-----:R-:W-:-:S02]  /*50b0*/  IMAD.MOV.U32 R69, RZ, RZ, R119 ;  /* 0x000000ffff457224 */ /* 0x001fc400078e0077 */
[----:B------:R-:W-:Y:S01]  /*50c0*/  FADD.FTZ R44, R24, R39 ;  /* 0x00000027182c7221 */ /* 0x000fe20000010000 */
[----:B------:R-:W-:Y:S01]  /*50d0*/  IMAD.MOV.U32 R39, RZ, RZ, R119 ;  /* 0x000000ffff277224 */ /* 0x000fe200078e0077 */
[----:B------:R0:W2:Y:S01]  /*50e0*/  MUFU.EX2 R192, R57 ;  /* 0x0000003900c07308 */ /* 0x0000a20000000800 */
[C---:B-1----:R-:W-:Y:S01]  /*50f0*/  FADD.FTZ R42, R198.reuse, R21 ;  /* 0x00000015c62a7221 */ /* 0x042fe20000010000 */
[----:B------:R1:W-:Y:S01]  /*5100*/  @!P1 SYNCS.ARRIVE.TRANS64.RED.A1T0 RZ, [R7+URZ], RZ ;  /* 0x000000ff07ff99a7 */ /* 0x0003e2000810043f */
[----:B------:R-:W-:Y:S01]  /*5110*/  F2FP.BF16.F32.PACK_AB R198, R198, R11 ;  /* 0x0000000bc6c6723e */ /* 0x000fe200000010ff */
[----:B------:R-:W-:Y:S01]  /*5120*/  IMAD.MOV.U32 R24, RZ, RZ, R119 ;  /* 0x000000ffff187224 */ /* 0x000fe200078e0077 */
[----:B------:R-:W-:-:S03]  /*5130*/  MOV R30, R119 ;  /* 0x00000077001e7202 */ /* 0x000fc60000000f00 */
[----:B------:R-:W1:Y:S01]  /*5140*/  MUFU.EX2 R51, R51 ;  /* 0x0000003300337308 */ /* 0x000e620000000800 */
[----:B---3--:R-:W-:Y:S01]  /*5150*/  FADD.FTZ R21, R59, R42 ;  /* 0x0000002a3b157221 */ /* 0x008fe20000010000 */
[----:B0-----:R-:W-:-:S06]  /*5160*/  IMAD.MOV.U32 R57, RZ, RZ, R119 ;  /* 0x000000ffff397224 */ /* 0x001fcc00078e0077 */
[----:B------:R0:W3:Y:S01]  /*5170*/  MUFU.EX2 R194, R61 ;  /* 0x0000003d00c27308 */ /* 0x0000e20000000800 */
[C---:B--2---:R-:W-:Y:S01]  /*5180*/  FADD.FTZ R42, R192.reuse, R21 ;  /* 0x00000015c02a7221 */ /* 0x044fe20000010000 */
[----:B------:R-:W-:Y:S01]  /*5190*/  FADD.FTZ R21, R91, R44 ;  /* 0x0000002c5b157221 */ /* 0x000fe20000010000 */
[----:B------:R-:W-:Y:S01]  /*51a0*/  F2FP.BF16.F32.PACK_AB R192, R192, R59 ;  /* 0x0000003bc0c0723e */ /* 0x000fe200000010ff */
[----:B------:R-:W-:-:S04]  /*51b0*/  IMAD.MOV.U32 R59, RZ, RZ, R119 ;  /* 0x000000ffff3b7224 */ /* 0x000fc800078e0077 */
[----:B------:R-:W2:Y:S01]  /*51c0*/  MUFU.EX2 R55, R55 ;  /* 0x0000003700377308 */ /* 0x000ea20000000800 */
[----:B-1----:R-:W-:Y:S01]  /*51d0*/  FADD.FTZ R7, R51, R42 ;  /* 0x0000002a33077221 */ /* 0x002fe20000010000 */
[----:B0-----:R-:W-:-:S06]  /*51e0*/  IMAD.MOV.U32 R61, RZ, RZ, R119 ;  /* 0x000000ffff3d7224 */ /* 0x001fcc00078e0077 */
[----:B------:R0:W1:Y:S01]  /*51f0*/  MUFU.EX2 R188, R49 ;  /* 0x0000003100bc7308 */ /* 0x0000620000000800 */
[C---:B---3--:R-:W-:Y:S01]  /*5200*/  FADD.FTZ R42, R194.reuse, R7 ;  /* 0x00000007c22a7221 */ /* 0x048fe20000010000 */
[----:B------:R-:W-:Y:S01]  /*5210*/  F2FP.BF16.F32.PACK_AB R194, R194, R51 ;  /* 0x00000033c2c2723e */ /* 0x000fe200000010ff */
[----:B------:R-:W-:-:S05]  /*5220*/  IMAD.MOV.U32 R51, RZ, RZ, R119 ;  /* 0x000000ffff337224 */ /* 0x000fca00078e0077 */
[----:B------:R-:W3:Y:S01]  /*5230*/  MUFU.EX2 R43, R43 ;  /* 0x0000002b002b7308 */ /* 0x000ee20000000800 */
[----:B--2---:R-:W-:Y:S01]  /*5240*/  FADD.FTZ R7, R55, R42 ;  /* 0x0000002a37077221 */ /* 0x004fe20000010000 */
[----:B0-----:R-:W-:-:S06]  /*5250*/  IMAD.MOV.U32 R49, RZ, RZ, R119 ;  /* 0x000000ffff317224 */ /* 0x001fcc00078e0077 */
[----:B------:R0:W2:Y:S01]  /*5260*/  MUFU.EX2 R190, R53 ;  /* 0x0000003500be7308 */ /* 0x0000a20000000800 */
[C---:B-1----:R-:W-:Y:S01]  /*5270*/  FADD.FTZ R42, R188.reuse, R7 ;  /* 0x00000007bc2a7221 */ /* 0x042fe20000010000 */
[----:B------:R-:W-:Y:S01]  /*5280*/  F2FP.BF16.F32.PACK_AB R188, R188, R55 ;  /* 0x00000037bcbc723e */ /* 0x000fe200000010ff */
[----:B------:R-:W-:-:S05]  /*5290*/  IMAD.MOV.U32 R55, RZ, RZ, R119 ;  /* 0x000000ffff377224 */ /* 0x000fca00078e0077 */
[----:B------:R1:W4:Y:S01]  /*52a0*/  MUFU.EX2 R28, R93 ;  /* 0x0000005d001c7308 */ /* 0x0003220000000800 */
[----:B---3--:R-:W-:Y:S01]  /*52b0*/  FADD.FTZ R7, R43, R42 ;  /* 0x0000002a2b077221 */ /* 0x008fe20000010000 */
[--C-:B0-----:R-:W-:Y:S02]  /*52c0*/  IMAD.MOV.U32 R53, RZ, RZ, R119.reuse ;  /* 0x000000ffff357224 */ /* 0x101fe400078e0077 */
[----:B------:R-:W-:-:S04]  /*52d0*/  IMAD.MOV.U32 R42, RZ, RZ, R119 ;  /* 0x000000ffff2a7224 */ /* 0x000fc800078e0077 */
[----:B------:R-:W0:Y:S01]  /*52e0*/  MUFU.EX2 R47, R47 ;  /* 0x0000002f002f7308 */ /* 0x000e220000000800 */
[C---:B--2---:R-:W-:Y:S01]  /*52f0*/  FADD.FTZ R2, R190.reuse, R7 ;  /* 0x00000007be027221 */ /* 0x044fe20000010000 */
[----:B------:R-:W-:Y:S01]  /*5300*/  F2FP.BF16.F32.PACK_AB R190, R190, R43 ;  /* 0x0000002bbebe723e */ /* 0x000fe200000010ff */
[--C-:B-1----:R-:W-:Y:S02]  /*5310*/  IMAD.MOV.U32 R93, RZ, RZ, R119.reuse ;  /* 0x000000ffff5d7224 */ /* 0x102fe400078e0077 */
[----:B------:R-:W-:-:S03]  /*5320*/  IMAD.MOV.U32 R43, RZ, RZ, R119 ;  /* 0x000000ffff2b7224 */ /* 0x000fc600078e0077 */
[----:B------:R-:W1:Y:S01]  /*5330*/  MUFU.EX2 R95, R95 ;  /* 0x0000005f005f7308 */ /* 0x000e620000000800 */
[C---:B----4-:R-:W-:Y:S01]  /*5340*/  FADD.FTZ R44, R28.reuse, R21 ;  /* 0x000000151c2c7221 */ /* 0x050fe20000010000 */
[----:B------:R-:W-:Y:S01]  /*5350*/  F2FP.BF16.F32.PACK_AB R191, R28, R91 ;  /* 0x0000005b1cbf723e */ /* 0x000fe200000010ff */
[--C-:B------:R-:W-:Y:S02]  /*5360*/  IMAD.MOV.U32 R91, RZ, RZ, R119.reuse ;  /* 0x000000ffff5b7224 */ /* 0x100fe400078e0077 */
[----:B------:R-:W-:-:S03]  /*5370*/  IMAD.MOV.U32 R28, RZ, RZ, R119 ;  /* 0x000000ffff1c7224 */ /* 0x000fc600078e0077 */
[----:B------:R2:W3:Y:S01]  /*5380*/  MUFU.EX2 R184, R41 ;  /* 0x0000002900b87308 */ /* 0x0004e20000000800 */
[----:B0-----:R-:W-:-:S07]  /*5390*/  FADD.FTZ R7, R47, R2 ;  /* 0x000000022f077221 */ /* 0x001fce0000010000 */
[----:B------:R0:W4:Y:S01]  /*53a0*/  MUFU.EX2 R32, R97 ;  /* 0x0000006100207308 */ /* 0x0001220000000800 */
[----:B-1----:R-:W-:Y:S01]  /*53b0*/  FADD.FTZ R21, R95, R44 ;  /* 0x0000002c5f157221 */ /* 0x002fe20000010000 */
[----:B--2---:R-:W-:-:S06]  /*53c0*/  IMAD.MOV.U32 R41, RZ, RZ, R119 ;  /* 0x000000ffff297224 */ /* 0x004fcc00078e0077 */
[----:B------:R-:W1:Y:S01]  /*53d0*/  MUFU.EX2 R35, R35 ;  /* 0x0000002300237308 */ /* 0x000e620000000800 */
[C---:B---3--:R-:W-:Y:S01]  /*53e0*/  FADD.FTZ R2, R184.reuse, R7 ;  /* 0x00000007b8027221 */ /* 0x048fe20000010000 */
[----:B------:R-:W-:Y:S01]  /*53f0*/  F2FP.BF16.F32.PACK_AB R184, R184, R47 ;  /* 0x0000002fb8b8723e */ /* 0x000fe200000010ff */
[--C-:B0-----:R-:W-:Y:S02]  /*5400*/  IMAD.MOV.U32 R97, RZ, RZ, R119.reuse ;  /* 0x000000ffff617224 */ /* 0x101fe400078e0077 */
[----:B------:R-:W-:-:S03]  /*5410*/  IMAD.MOV.U32 R47, RZ, RZ, R119 ;  /* 0x000000ffff2f7224 */ /* 0x000fc600078e0077 */
[----:B------:R-:W0:Y:S01]  /*5420*/  MUFU.EX2 R99, R99 ;  /* 0x0000006300637308 */ /* 0x000e220000000800 */
[C---:B----4-:R-:W-:Y:S01]  /*5430*/  FADD.FTZ R44, R32.reuse, R21 ;  /* 0x00000015202c7221 */ /* 0x050fe20000010000 */
[----:B------:R-:W-:Y:S01]  /*5440*/  F2FP.BF16.F32.PACK_AB R185, R32, R95 ;  /* 0x0000005f20b9723e */ /* 0x000fe200000010ff */
[--C-:B------:R-:W-:Y:S02]  /*5450*/  IMAD.MOV.U32 R95, RZ, RZ, R119.reuse ;  /* 0x000000ffff5f7224 */ /* 0x100fe400078e0077 */
[----:B------:R-:W-:-:S03]  /*5460*/  IMAD.MOV.U32 R32, RZ, RZ, R119 ;  /* 0x000000ffff207224 */ /* 0x000fc600078e0077 */
[----:B------:R2:W3:Y:S01]  /*5470*/  MUFU.EX2 R186, R45 ;  /* 0x0000002d00ba7308 */ /* 0x0004e20000000800 */
[----:B-1----:R-:W-:-:S07]  /*5480*/  FADD.FTZ R7, R35, R2 ;  /* 0x0000000223077221 */ /* 0x002fce0000010000 */
[----:B------:R1:W4:Y:S01]  /*5490*/  MUFU.EX2 R34, R101 ;  /* 0x0000006500227308 */ /* 0x0003220000000800 */
[----:B0-----:R-:W-:Y:S01]  /*54a0*/  FADD.FTZ R21, R99, R44 ;  /* 0x0000002c63157221 */ /* 0x001fe20000010000 */
[--C-:B--2---:R-:W-:Y:S02]  /*54b0*/  IMAD.MOV.U32 R45, RZ, RZ, R119.reuse ;  /* 0x000000ffff2d7224 */ /* 0x104fe400078e0077 */
[----:B------:R-:W-:-:S04]  /*54c0*/  IMAD.MOV.U32 R44, RZ, RZ, R119 ;  /* 0x000000ffff2c7224 */ /* 0x000fc800078e0077 */
[----:B------:R-:W0:Y:S01]  /*54d0*/  MUFU.EX2 R27, R27 ;  /* 0x0000001b001b7308 */ /* 0x000e220000000800 */
[C---:B---3--:R-:W-:Y:S01]  /*54e0*/  FADD.FTZ R2, R186.reuse, R7 ;  /* 0x00000007ba027221 */ /* 0x048fe20000010000 */
        /* <DEDUP_REMOVED lines=25> */
[----:B------:R-:W1:Y:S01]  /*5680*/  MUFU.EX2 R15, R15 ;  /* 0x0000000f000f7308 */ /* 0x000e620000000800 */
[----:B0-----:R-:W-:Y:S01]  /*5690*/  FADD.FTZ R21, R107, R10 ;  /* 0x0000000a6b157221 */ /* 0x001fe20000010000 */
[C---:B------:R-:W-:Y:S01]  /*56a0*/  F2FP.BF16.F32.PACK_AB R183, R38.reuse, R107 ;  /* 0x0000006b26b7723e */ /* 0x040fe200000010ff */
[----:B------:R-:W-:Y:S02]  /*56b0*/  IMAD.MOV.U32 R107, RZ, RZ, R119 ;  /* 0x000000ffff6b7224 */ /* 0x000fe400078e0077 */
[----:B------:R-:W-:Y:S01]  /*56c0*/  FADD.FTZ R10, R38, R21 ;  /* 0x00000015260a7221 */ /* 0x000fe20000010000 */
[----:B------:R-:W-:Y:S01]  /*56d0*/  MOV R38, R119 ;  /* 0x0000007700267202 */ /* 0x000fe20000000f00 */
[----:B--2---:R-:W-:Y:S01]  /*56e0*/  IMAD.MOV.U32 R37, RZ, RZ, R119 ;  /* 0x000000ffff257224 */ /* 0x004fe200078e0077 */
[----:B------:R-:W0:Y:S01]  /*56f0*/  MUFU.EX2 R109, R109 ;  /* 0x0000006d006d7308 */ /* 0x000e220000000800 */
[C---:B---3--:R-:W-:Y:S01]  /*5700*/  FADD.FTZ R2, R182.reuse, R7 ;  /* 0x00000007b6027221 */ /* 0x048fe20000010000 */
[----:B------:R-:W-:Y:S01]  /*5710*/  F2FP.BF16.F32.PACK_AB R182, R182, R31 ;  /* 0x0000001fb6b6723e */ /* 0x000fe200000010ff */
[----:B------:R-:W-:-:S05]  /*5720*/  IMAD.MOV.U32 R31, RZ, RZ, R119 ;  /* 0x000000ffff1f7224 */ /* 0x000fca00078e0077 */
[----:B------:R2:W3:Y:S01]  /*5730*/  MUFU.EX2 R176, R25 ;  /* 0x0000001900b07308 */ /* 0x0004e20000000800 */
[----:B-1----:R-:W-:-:S07]  /*5740*/  FADD.FTZ R7, R15, R2 ;  /* 0x000000020f077221 */ /* 0x002fce0000010000 */
[----:B------:R1:W4:Y:S01]  /*5750*/  MUFU.EX2 R40, R111 ;  /* 0x0000006f00287308 */ /* 0x0003220000000800 */
[----:B0-----:R-:W-:Y:S01]  /*5760*/  FADD.FTZ R21, R109, R10 ;  /* 0x0000000a6d157221 */ /* 0x001fe20000010000 */
[----:B--2---:R-:W-:-:S06]  /*5770*/  IMAD.MOV.U32 R25, RZ, RZ, R119 ;  /* 0x000000ffff197224 */ /* 0x004fcc00078e0077 */
[----:B------:R-:W0:Y:S01]  /*5780*/  MUFU.EX2 R19, R19 ;  /* 0x0000001300137308 */ /* 0x000e220000000800 */
[C---:B---3--:R-:W-:Y:S01]  /*5790*/  FADD.FTZ R2, R176.reuse, R7 ;  /* 0x00000007b0027221 */ /* 0x048fe20000010000 */
[----:B------:R-:W-:Y:S01]  /*57a0*/  IMAD.U32 R7, RZ, RZ, UR4 ;  /* 0x00000004ff077e24 */ /* 0x000fe2000f8e00ff */
[----:B------:R-:W-:Y:S01]  /*57b0*/  F2FP.BF16.F32.PACK_AB R176, R176, R15 ;  /* 0x0000000fb0b0723e */ /* 0x000fe200000010ff */
[----:B-1----:R-:W-:-:S04]  /*57c0*/  IMAD.MOV.U32 R111, RZ, RZ, R119 ;  /* 0x000000ffff6f7224 */ /* 0x002fc800078e0077 */
[----:B------:R-:W1:Y:S01]  /*57d0*/  MUFU.EX2 R113, R113 ;  /* 0x0000007100717308 */ /* 0x000e620000000800 */
[C---:B----4-:R-:W-:Y:S01]  /*57e0*/  FADD.FTZ R10, R40.reuse, R21 ;  /* 0x00000015280a7221 */ /* 0x050fe20000010000 */
[----:B------:R-:W-:Y:S01]  /*57f0*/  F2FP.BF16.F32.PACK_AB R177, R40, R109 ;  /* 0x0000006d28b1723e */ /* 0x000fe200000010ff */
[--C-:B------:R-:W-:Y:S02]  /*5800*/  IMAD.MOV.U32 R109, RZ, RZ, R119.reuse ;  /* 0x000000ffff6d7224 */ /* 0x100fe400078e0077 */
[----:B------:R-:W-:-:S03]  /*5810*/  IMAD.MOV.U32 R40, RZ, RZ, R119 ;  /* 0x000000ffff287224 */ /* 0x000fc600078e0077 */
[----:B------:R-:W2:Y:S01]  /*5820*/  MUFU.EX2 R12, R12 ;  /* 0x0000000c000c7308 */ /* 0x000ea20000000800 */
[----:B0-----:R-:W-:Y:S01]  /*5830*/  FADD.FTZ R11, R19, R2 ;  /* 0x00000002130b7221 */ /* 0x001fe20000010000 */
[----:B------:R-:W-:-:S06]  /*5840*/  IMAD.MOV.U32 R2, RZ, RZ, 0x3f800000 ;  /* 0x3f800000ff027424 */ /* 0x000fcc00078e00ff */
[----:B------:R0:W3:Y:S01]  /*5850*/  MUFU.EX2 R178, R29 ;  /* 0x0000001d00b27308 */ /* 0x0000e20000000800 */
[----:B-1----:R-:W-:Y:S01]  /*5860*/  FADD.FTZ R21, R113, R10 ;  /* 0x0000000a71157221 */ /* 0x002fe20000010000 */
[----:B--2---:R-:W-:-:S03]  /*5870*/  F2FP.BF16.F32.PACK_AB R179, R12, R113 ;  /* 0x000000710cb3723e */ /* 0x004fc600000010ff */
[----:B------:R-:W-:Y:S01]  /*5880*/  FADD.FTZ R10, R12, R21 ;  /* 0x000000150c0a7221 */ /* 0x000fe20000010000 */
[--C-:B------:R-:W-:Y:S02]  /*5890*/  IMAD.MOV.U32 R113, RZ, RZ, R119.reuse ;  /* 0x000000ffff717224 */ /* 0x100fe400078e0077 */
[----:B0-----:R-:W-:Y:S02]  /*58a0*/  IMAD.MOV.U32 R29, RZ, RZ, R119 ;  /* 0x000000ffff1d7224 */ /* 0x001fe400078e0077 */
[C---:B---3--:R-:W-:Y:S01]  /*58b0*/  FADD.FTZ R11, R178.reuse, R11 ;  /* 0x0000000bb20b7221 */ /* 0x048fe20000010000 */
[----:B------:R-:W-:Y:S01]  /*58c0*/  F2FP.BF16.F32.PACK_AB R178, R178, R19 ;  /* 0x00000013b2b2723e */ /* 0x000fe200000010ff */
[----:B------:R-:W-:Y:S06]  /*58d0*/  @!P2 BRA `(.L_x_19) ;  /* 0x00000048000ca947 */ /* 0x000fec0003800000 */
[----:B------:R-:W-:Y:S01]  /*58e0*/  UMOV UR5, URZ ;  /* 0x0000003f00057c82 */ /* 0x000fe20008000000 */
[----:B------:R-:W-:Y:S01]  /*58f0*/  UMOV UR4, URZ ;  /* 0x0000003f00047c82 */ /* 0x000fe20008000000 */
[----:B------:R-:W-:Y:S01]  /*5900*/  MOV R204, UR38 ;  /* 0x0000002600cc7c02 */ /* 0x000fe20008000f00 */
[----:B------:R-:W-:Y:S01]  /*5910*/  IMAD.MOV.U32 R12, RZ, RZ, R3 ;  /* 0x000000ffff0c7224 */ /* 0x000fe200078e0003 */
[----:B------:R-:W-:Y:S01]  /*5920*/  CS2R R118, SRZ ;  /* 0x0000000000767805 */ /* 0x000fe2000001ff00 */
[----:B------:R-:W-:Y:S01]  /*5930*/  IMAD.MOV.U32 R13, RZ, RZ, R6 ;  /* 0x000000ffff0d7224 */ /* 0x000fe200078e0006 */
[----:B------:R-:W-:Y:S01]  /*5940*/  CS2R R114, SRZ ;  /* 0x0000000000727805 */ /* 0x000fe2000001ff00 */
[----:B------:R-:W-:Y:S01]  /*5950*/  IMAD.MOV.U32 R2, RZ, RZ, 0x3f800000 ;  /* 0x3f800000ff027424 */ /* 0x000fe200078e00ff */
        /* <DEDUP_REMOVED lines=45> */
[----:B------:R-:W-:Y:S01]  /*5c30*/  CS2R R24, SRZ ;  /* 0x0000000000187805 */ /* 0x000fe2000001ff00 */
[----:B------:R-:W-:Y:S02]  /*5c40*/  IMAD.U32 R15, RZ, RZ, UR4 ;  /* 0x00000004ff0f7e24 */ /* 0x000fe4000f8e00ff */
[----:B------:R-:W-:-:S07]  /*5c50*/  IMAD.U32 R14, RZ, RZ, UR5 ;  /* 0x00000005ff0e7e24 */ /* 0x000fce000f8e00ff */
.L_x_28:
[----:B------:R-:W-:Y:S02]  /*5c60*/  R2UR UR4, R15 ;  /* 0x000000000f0472ca */ /* 0x000fe400000e0000 */
[----:B------:R-:W-:-:S11]  /*5c70*/  R2UR UR6, R14 ;  /* 0x000000000e0672ca */ /* 0x000fd600000e0000 */
[----:B------:R-:W-:-:S04]  /*5c80*/  UIADD3 UR4, UR4, 0x1, URZ ;  /* 0x0000000104047890 */ /* 0x000fc8000fffe03f */
[----:B------:R-:W-:-:S04]  /*5c90*/  UISETP.NE.AND UP0, UPT, UR4, 0x2, UPT ;  /* 0x000000020400788c */ /* 0x000fc8000bf05270 */
[----:B------:R-:W-:Y:S02]  /*5ca0*/  USEL UR5, URZ, 0x1, UP0 ;  /* 0x000000013f057887 */ /* 0x000fe40008000000 */
[----:B------:R-:W-:Y:S02]  /*5cb0*/  USEL UR4, UR4, URZ, UP0 ;  /* 0x0000003f04047287 */ /* 0x000fe40008000000 */
[----:B------:R-:W-:-:S04]  /*5cc0*/  ULOP3.LUT UR5, UR6, UR5, URZ, 0x3c, !UPT ;  /* 0x0000000506057292 */ /* 0x000fc8000f8e3c3f */
[----:B------:R-:W-:Y:S02]  /*5cd0*/  IMAD.U32 R8, RZ, RZ, UR4 ;  /* 0x00000004ff087e24 */ /* 0x000fe4000f8e00ff */
[----:B------:R-:W-:Y:S01]  /*5ce0*/  IMAD.U32 R7, RZ, RZ, UR5 ;  /* 0x00000005ff077e24 */ /* 0x000fe2000f8e00ff */
[----:B------:R-:W-:Y:S06]  /*5cf0*/  @!P0 BRA `(.L_x_20) ;  /* 0x0000000000048947 */ /* 0x000fec0003800000 */
[----:B------:R-:W-:Y:S01]  /*5d00*/  BPT.TRAP 0x1 ;  /* 0x000000040000795c */ /* 0x000fe20000300000 */
.L_x_20:
[----:B------:R-:W-:Y:S02]  /*5d10*/  R2UR UR6, R16 ;  /* 0x00000000100672ca */ /* 0x000fe400000e0000 */
[----:B------:R-:W-:-:S11]  /*5d20*/  R2UR UR5, R7 ;  /* 0x00000000070572ca */ /* 0x000fd600000e0000 */
[----:B------:R-:W-:Y:S02]  /*5d30*/  ULEA UR4, UR4, UR6, 0x3 ;  /* 0x0000000604047291 */ /* 0x000fe4000f8e183f */
[----:B------:R-:W-:-:S04]  /*5d40*/  MOV R0, UR5 ;  /* 0x0000000500007c02 */ /* 0x000fc80008000f00 */
[----:B------:R-:W-:Y:S01]  /*5d50*/  SHF.L.U32 R0, R0, 0x1f, RZ ;  /* 0x0000001f00007819 */ /* 0x000fe200000006ff */
[----:B------:R-:W-:-:S03]  /*5d60*/  IMAD.U32 R6, RZ, RZ, UR4 ;  /* 0x00000004ff067e24 */ /* 0x000fc6000f8e00ff */
[----:B------:R0:W1:Y:S01]  /*5d70*/  SYNCS.PHASECHK.TRANS64.TRYWAIT P2, [UR4+0x36830], R0 ;  /* 0x03683000ff0075a7 */ /* 0x0000620008040144 */
[----:B------:R-:W-:Y:S05]  /*5d80*/  @!P0 BRA `(.L_x_21) ;  /* 0x0000000000048947 */ /* 0x000fea0003800000 */
[----:B------:R-:W-:Y:S01]  /*5d90*/  BPT.TRAP 0x1 ;  /* 0x000000040000795c */ /* 0x000fe20000300000 */
.L_x_21:
[----:B-1----:R-:W-:Y:S05]  /*5da0*/  @P2 BRA `(.L_x_22) ;  /* 0x00000000000c2947 */ /* 0x002fea0003800000 */
[----:B------:R-:W-:-:S13]  /*5db0*/  R2UR UR4, R6 ;  /* 0x00000000060472ca */ /* 0x000fda00000e0000 */
[----:B------:R-:W1:Y:S02]  /*5dc0*/  SYNCS.PHASECHK.TRANS64.TRYWAIT P2, [UR4+0x36830], R0 ;  /* 0x03683000ff0075a7 */ /* 0x000e640008040144 */
[----:B-1----:R-:W-:Y:S05]  /*5dd0*/  @!P2 BRA `(.L_x_23) ;  /* 0x000000b400bca947 */ /* 0x002fea0003800000 */
.L_x_22:
        /* <DEDUP_REMOVED lines=13> */
[----:B------:R-:W-:Y:S01]  /*5eb0*/  UIMAD UR60, UR60, 0xa80, UR61 ;  /* 0x00000a803c3c78a4 */ /* 0x000fe2000f8e023d */
[----:B01----:R-:W-:Y:S01]  /*5ec0*/  MOV R0, UR57 ;  /* 0x0000003900007c02 */ /* 0x003fe20008000f00 */
[----:B------:R-:W-:Y:S01]  /*5ed0*/  UMOV UR23, 0x40000040 ;  /* 0x4000004000177882 */ /* 0x000fe20000000000 */
[----:B------:R-:W-:Y:S01]  /*5ee0*/  MOV R3, UR56 ;  /* 0x0000003800037c02 */ /* 0x000fe20008000f00 */
[----:B------:R-:W-:Y:S01]  /*5ef0*/  UIADD3 UR10, UR60, 0x80, URZ ;  /* 0x000000803c0a7890 */ /* 0x000fe2000fffe03f */
[C---:B------:R-:W-:Y:S01]  /*5f00*/  R2UR UR56, R4.reuse ;  /* 0x00000000043872ca */ /* 0x040fe200000e0000 */
[----:B------:R-:W-:Y:S01]  /*5f10*/  UIADD3 UR14, UR60, 0x100, URZ ;  /* 0x000001003c0e7890 */ /* 0x000fe2000fffe03f */
[C---:B------:R-:W-:Y:S01]  /*5f20*/  R2UR UR57, R5.reuse ;  /* 0x00000000053972ca */ /* 0x040fe200000e0000 */
[----:B------:R-:W-:Y:S01]  /*5f30*/  UMOV UR6, UR60 ;  /* 0x0000003c00067c82 */ /* 0x000fe20008000000 */
[----:B------:R-:W-:Y:S01]  /*5f40*/  UIADD3 UR18, UR60, 0x2, URZ ;  /* 0x000000023c127890 */ /* 0x000fe2000fffe03f */
[----:B------:R-:W-:Y:S01]  /*5f50*/  HGMMA.64x16x16.F32.BF16 R168, gdesc[UR4], RZ, !UPT, gsb0 ;  /* 0x0020000004a879f0 */ /* 0x000fe2000c0018ff */
[----:B------:R-:W-:Y:S01]  /*5f60*/  UIADD3 UR6, UR60, 0x180, URZ ;  /* 0x000001803c067890 */ /* 0x000fe2000fffe03f */
[----:B------:R-:W-:Y:S01]  /*5f70*/  R2UR UR4, R4 ;  /* 0x00000000040472ca */ /* 0x000fe200000e0000 */
[----:B------:R-:W-:Y:S01]  /*5f80*/  UMOV UR7, 0x40000040 ;  /* 0x4000004000077882 */ /* 0x000fe20000000000 */
[----:B------:R-:W-:Y:S01]  /*5f90*/  R2UR UR5, R5 ;  /* 0x00000000050572ca */ /* 0x000fe200000e0000 */
[----:B------:R-:W-:Y:S01]  /*5fa0*/  UIADD3 UR22, UR60, 0x4, URZ ;  /* 0x000000043c167890 */ /* 0x000fe2000fffe03f */
[-C--:B------:R-:W-:Y:S01]  /*5fb0*/  FMUL.FTZ R24, R24, R9.reuse ;  /* 0x0000000918187220 */ /* 0x080fe20000410000 */
[----:B------:R-:W-:Y:S01]  /*5fc0*/  UIADD3 UR26, UR60, 0x6, URZ ;  /* 0x000000063c1a7890 */ /* 0x000fe2000fffe03f */
[-C--:B------:R-:W-:Y:S01]  /*5fd0*/  FMUL.FTZ R25, R25, R9.reuse ;  /* 0x0000000919197220 */ /* 0x080fe20000410000 */
[----:B------:R-:W-:Y:S01]  /*5fe0*/  UMOV UR58, UR6 ;  /* 0x00000006003a7c82 */ /* 0x000fe20008000000 */
[----:B------:R-:W-:Y:S01]  /*5ff0*/  UMOV UR27, 0x40000040 ;  /* 0x40000040001b7882 */ /* 0x000fe20000000000 */
[----:B------:R-:W-:Y:S01]  /*6000*/  UIADD3 UR30, UR60, 0x380, URZ ;  /* 0x000003803c1e7890 */ /* 0x000fe2000fffe03f */
[-C--:B------:R-:W-:Y:S01]  /*6010*/  FMUL.FTZ R28, R28, R9.reuse ;  /* 0x000000091c1c7220 */ /* 0x080fe20000410000 */
        /* <DEDUP_REMOVED lines=19> */
[-C--:B------:R-:W-:Y:S01]  /*6150*/  FMUL.FTZ R41, R41, R9.reuse ;  /* 0x0000000929297220 */ /* 0x080fe20000410000 */
        /* <DEDUP_REMOVED lines=18> */
[----:B------:R-:W-:Y:S01]  /*6280*/  FMUL.FTZ R80, R80, R9 ;  /* 0x0000000950507220 */ /* 0x000fe20000410000 */
[----:B------:R-:W-:-:S02]  /*6290*/  WARPGROUP.DEPBAR.LE gsb0, 0x0 ;  /* 0x00008000000079c5 */ /* 0x000fc40000010000 */
[----:B------:R-:W-:Y:S01]  /*62a0*/  WARPGROUP.ARRIVE ;  /* 0x00000000000079c5 */ /* 0x000fe20000000000 */
[-C--:B------:R-:W-:Y:S01]  /*62b0*/  FMUL.FTZ R81, R81, R9.reuse ;  /* 0x0000000951517220 */ /* 0x080fe20000410000 */
[-C--:B------:R-:W-:Y:S01]  /*62c0*/  FMUL.FTZ R84, R84, R9.reuse ;  /* 0x0000000954547220 */ /* 0x080fe20000410000 */
[-C--:B------:R-:W-:Y:S01]  /*62d0*/  FMUL.FTZ R85, R85, R9.reuse ;  /* 0x0000000955557220 */ /* 0x080fe20000410000 */
[-C--:B------:R-:W-:Y:S01]  /*62e0*/  FMUL.FTZ R88, R88, R9.reuse ;  /* 0x0000000958587220 */ /* 0x080fe20000410000 */
[-C--:B------:R-:W-:Y:S01]  /*62f0*/  FMUL.FTZ R89, R89, R9.reuse ;  /* 0x0000000959597220 */ /* 0x080fe20000410000 */
[----:B------:R-:W-:Y:S01]  /*6300*/  HGMMA.64x16x16.F32.BF16 R160, gdesc[UR8], RZ, !UPT, gsb0 ;  /* 0x0020000008a079f0 */ /* 0x000fe2000c0018ff */
[----:B------:R-:W-:Y:S01]  /*6310*/  UIADD3 UR10, UR60, 0x200, URZ ;  /* 0x000002003c0a7890 */ /* 0x000fe2000fffe03f */
[----:B------:R-:W-:Y:S01]  /*6320*/  R2UR UR8, R4 ;  /* 0x00000000040872ca */ /* 0x000fe200000e0000 */
[----:B------:R-:W-:Y:S01]  /*6330*/  UMOV UR11, 0x40000040 ;  /* 0x40000040000b7882 */ /* 0x000fe20000000000 */
[----:B------:R-:W-:Y:S01]  /*6340*/  R2UR UR9, R5 ;  /* 0x00000000050972ca */ /* 0x000fe200000e0000 */
[-C--:B------:R-:W-:Y:S01]  /*6350*/  FMUL.FTZ R92, R92, R9.reuse ;  /* 0x000000095c5c7220 */ /* 0x080fe20000410000 */
[-C--:B------:R-:W-:Y:S01]  /*6360*/  FMUL.FTZ R93, R93, R9.reuse ;  /* 0x000000095d5d7220 */ /* 0x080fe20000410000 */
[-C--:B------:R-:W-:Y:S01]  /*6370*/  FMUL.FTZ R96, R96, R9.reuse ;  /* 0x0000000960607220 */ /* 0x080fe20000410000 */
[----:B------:R-:W-:Y:S01]  /*6380*/  UMOV UR6, UR10 ;  /* 0x0000000a00067c82 */ /* 0x000fe20008000000 */
        /* <DEDUP_REMOVED lines=68> */
[----:B------:R-:W-:-:S06]  /*67d0*/  WARPGROUP.ARRIVE ;  /* 0x00000000000079c5 */ /* 0x000fcc0000000000 */
[----:B------:R-:W-:Y:S01]  /*67e0*/  HGMMA.64x16x16.F32.BF16 R144, gdesc[UR56], RZ, !UPT, gsb0 ;  /* 0x00200000389079f0 */ /* 0x000fe2000c0018ff */
[----:B------:R-:W-:Y:S01]  /*67f0*/  R2UR UR57, R0 ;  /* 0x00000000003972ca */ /* 0x000fe200000e0000 */
[----:B------:R-:W-:Y:S01]  /*6800*/  UIADD3 UR58, UR60, 0x706, URZ ;  /* 0x000007063c3a7890 */ /* 0x000fe2000fffe03f */
[----:B------:R-:W-:Y:S01]  /*6810*/  R2UR UR56, R3 ;  /* 0x00000000033872ca */ /* 0x000fe200000e0000 */
[----:B------:R-:W-:Y:S01]  /*6820*/  UMOV UR59, 0x40000040 ;  /* 0x40000040003b7882 */ /* 0x000fe20000000000 */
[----:B------:R-:W-:Y:S02]  /*6830*/  WARPGROUP.DEPBAR.LE gsb0, 0x0 ;  /* 0x00008000000079c5 */ /* 0x000fe40000010000 */
[----:B------:R-:W-:-:S06]  /*6840*/  WARPGROUP.ARRIVE ;  /* 0x00000000000079c5 */ /* 0x000fcc0000000000 */
[----:B------:R-:W-:Y:S01]  /*6850*/  HGMMA.64x16x16.F32.BF16 R136, gdesc[UR4], RZ, !UPT, gsb0 ;  /* 0x00200000048879f0 */ /* 0x000fe2000c0018ff */
[----:B------:R-:W-:Y:S02]  /*6860*/  UIADD3 UR4, UR60, 0x300, URZ ;  /* 0x000003003c047890 */ /* 0x000fe4000fffe03f */
[----:B------:R-:W-:Y:S01]  /*6870*/  UIADD3 UR6, UR60, 0x82, URZ ;  /* 0x000000823c067890 */ /* 0x000fe2000fffe03f */
[----:B------:R-:W-:Y:S01]  /*6880*/  UMOV UR5, UR17 ;  /* 0x0000001100057c82 */ /* 0x000fe20008000000 */
[----:B------:R-:W-:-:S03]  /*6890*/  UMOV UR7, 0x40000040 ;  /* 0x4000004000077882 */ /* 0x000fc60000000000 */
[----:B------:R-:W-:Y:S01]  /*68a0*/  UMOV UR14, UR4 ;  /* 0x00000004000e7c82 */ /* 0x000fe20008000000 */
[----:B------:R-:W-:Y:S01]  /*68b0*/  UMOV UR4, UR16 ;  /* 0x0000001000047c82 */ /* 0x000fe20008000000 */
[----:B------:R-:W-:Y:S02]  /*68c0*/  WARPGROUP.DEPBAR.LE gsb0, 0x0 ;  /* 0x00008000000079c5 */ /* 0x000fe40000010000 */
[----:B------:R-:W-:-:S06]  /*68d0*/  WARPGROUP.ARRIVE ;  /* 0x00000000000079c5 */ /* 0x000fcc0000000000 */
[----:B------:R-:W-:Y:S01]  /*68e0*/  HGMMA.64x16x16.F32.BF16 R128, gdesc[UR8], RZ, !UPT, gsb0 ;  /* 0x00200000088079f0 */ /* 0x000fe2000c0018ff */
[----:B------:R-:W-:Y:S02]  /*68f0*/  UIADD3 UR8, UR60, 0x102, URZ ;  /* 0x000001023c087890 */ /* 0x000fe4000fffe03f */
[----:B------:R-:W-:Y:S01]  /*6900*/  UIADD3 UR9, UR60, 0x182, URZ ;  /* 0x000001823c097890 */ /* 0x000fe2000fffe03f */
[----:B------:R-:W-:Y:S02]  /*6910*/  WARPGROUP.DEPBAR.LE gsb0, 0x0 ;  /* 0x00008000000079c5 */ /* 0x000fe40000010000 */
[----:B------:R-:W-:-:S06]  /*6920*/  WARPGROUP.ARRIVE ;  /* 0x00000000000079c5 */ /* 0x000fcc0000000000 */
[----:B------:R-:W-:Y:S03]  /*6930*/  HGMMA.64x16x16.F32.BF16 R120, gdesc[UR12], RZ, !UPT, gsb0 ;  /* 0x002000000c7879f0 */ /* 0x000fe6000c0018ff */
[----:B------:R-:W-:Y:S02]  /*6940*/  WARPGROUP.DEPBAR.LE gsb0, 0x0 ;  /* 0x00008000000079c5 */ /* 0x000fe40000010000 */
[----:B------:R-:W-:-:S06]  /*6950*/  WARPGROUP.ARRIVE ;  /* 0x00000000000079c5 */ /* 0x000fcc0000000000 */
[----:B------:R-:W-:Y:S03]  /*6960*/  HGMMA.64x16x16.F32.BF16 R168, gdesc[UR16], R168, gsb0 ;  /* 0x0020000010a879f0 */ /* 0x000fe600080018a8 */
        /* <DEDUP_REMOVED lines=515> */
[----:B------:R-:W-:Y:S02]  /*89a0*/  UIADD3 UR9, UR60, 0x986, URZ ;  /* 0x000009863c097890 */ /* 0x000fe4000fffe03f */
        /* <DEDUP_REMOVED lines=24> */
[----:B------:R-:W-:Y:S03]  /*8b30*/  HGMMA.64x16x16.F32.BF16 R120, gdesc[UR4], R120, gsb0 ;  /* 0x00200000047879f0 */ /* 0x000fe60008001878 */
[----:B------:R-:W-:Y:S02]  /*8b40*/  WARPGROUP.DEPBAR.LE gsb0, 0x0 ;  /* 0x00008000000079c5 */ /* 0x000fe40000010000 */
[----:B------:R-:W-:Y:S05]  /*8b50*/  @!P0 BRA `(.L_x_24) ;  /* 0x0000000000048947 */ /* 0x000fea0003800000 */
[----:B------:R-:W-:Y:S01]  /*8b60*/  BPT.TRAP 0x1 ;  /* 0x000000040000795c */ /* 0x000fe20000300000 */
.L_x_24:
[----:B------:R-:W-:Y:S02]  /*8b70*/  R2UR UR6, R16 ;  /* 0x00000000100672ca */ /* 0x000fe400000e0000 */
[----:B------:R-:W-:Y:S02]  /*8b80*/  R2UR UR5, R15 ;  /* 0x000000000f0572ca */ /* 0x000fe400000e0000 */
[----:B------:R-:W-:-:S11]  /*8b90*/  R2UR UR4, R14 ;  /* 0x000000000e0472ca */ /* 0x000fd600000e0000 */
[----:B------:R-:W-:Y:S02]  /*8ba0*/  ULEA UR5, UR5, UR6, 0x3 ;  /* 0x0000000605057291 */ /* 0x000fe4000f8e183f */
[----:B------:R-:W-:-:S05]  /*8bb0*/  IMAD.U32 R0, RZ, RZ, UR4 ;  /* 0x00000004ff007e24 */ /* 0x000fca000f8e00ff */
[----:B------:R-:W-:-:S04]  /*8bc0*/  SHF.L.U32 R0, R0, 0x1f, RZ ;  /* 0x0000001f00007819 */ /* 0x000fc800000006ff */
[----:B------:R0:W1:Y:S01]  /*8bd0*/  SYNCS.PHASECHK.TRANS64.TRYWAIT P2, [UR5+0x36850], R0 ;  /* 0x03685000ff0075a7 */ /* 0x0000620008040145 */
[----:B------:R-:W-:Y:S05]  /*8be0*/  @!P0 BRA `(.L_x_25) ;  /* 0x0000000000048947 */ /* 0x000fea0003800000 */
[----:B------:R-:W-:Y:S01]  /*8bf0*/  BPT.TRAP 0x1 ;  /* 0x000000040000795c */ /* 0x000fe20000300000 */
.L_x_25:
[----:B-1----:R-:W-:Y:S05]  /*8c00*/  @P2 BRA `(.L_x_26) ;  /* 0x0000000000082947 */ /* 0x002fea0003800000 */
[----:B------:R-:W1:Y:S02]  /*8c10*/  SYNCS.PHASECHK.TRANS64.TRYWAIT P2, [UR5+0x36850], R0 ;  /* 0x03685000ff0075a7 */ /* 0x000e640008040145 */
[----:B-1----:R-:W-:Y:S05]  /*8c20*/  @!P2 BRA `(.L_x_27) ;  /* 0x000000880044a947 */ /* 0x002fea0003800000 */
.L_x_26:
[----:B------:R-:W-:Y:S01]  /*8c30*/  R2UR UR4, R16 ;  /* 0x00000000100472ca */ /* 0x000fe200000e0000 */
[----:B------:R-:W-:Y:S01]  /*8c40*/  WARPGROUP.ARRIVE ;  /* 0x00000000000079c5 */ /* 0x000fe20000000000 */
[----:B------:R-:W-:Y:S01]  /*8c50*/  R2UR UR6, R15 ;  /* 0x000000000f0672ca */ /* 0x000fe200000e0000 */
[----:B------:R-:W-:Y:S01]  /*8c60*/  UMOV UR7, 0x40000040 ;  /* 0x4000004000077882 */ /* 0x000fe20000000000 */
[----:B01----:R-:W-:Y:S02]  /*8c70*/  FMNMX.FTZ R0, R168, R13, !PT ;  /* 0x0000000da8007209 */ /* 0x003fe40007810000 */
[----:B------:R-:W-:Y:S02]  /*8c80*/  R2UR UR8, R6 ;  /* 0x00000000060872ca */ /* 0x000fe400000e0000 */
[----:B------:R-:W-:Y:S02]  /*8c90*/  FMNMX.FTZ R3, R169, R0, !PT ;  /* 0x00000000a9037209 */ /* 0x000fe40007810000 */
[----:B------:R-:W-:-:S02]  /*8ca0*/  R2UR UR9, R17 ;  /* 0x00000000110972ca */ /* 0x000fc400000e0000 */
[----:B------:R-:W-:Y:S01]  /*8cb0*/  FMNMX.FTZ R0, R172, R3, !PT ;  /* 0x00000003ac007209 */ /* 0x000fe20007810000 */
[----:B------:R-:W-:-:S03]  /*8cc0*/  UIADD3 UR4, UR4, 0x400, URZ ;  /* 0x0000040004047890 */ /* 0x000fc6000fffe03f */
[----:B------:R-:W-:Y:S01]  /*8cd0*/  FMNMX.FTZ R3, R173, R0, !PT ;  /* 0x00000000ad037209 */ /* 0x000fe20007810000 */
[----:B------:R-:W-:-:S03]  /*8ce0*/  USHF.R.U32.HI UR4, URZ, 0x4, UR4 ;  /* 0x000000043f047899 */ /* 0x000fc60008011604 */
[----:B------:R-:W-:Y:S01]  /*8cf0*/  FMNMX.FTZ R0, R160, R3, !PT ;  /* 0x00000003a0007209 */ /* 0x000fe20007810000 */
[----:B------:R-:W-:-:S03]  /*8d00*/  ULOP3.LUT UR4, UR4, 0x3fff, URZ, 0xc0, !UPT ;  /* 0x00003fff04047892 */ /* 0x000fc6000f8ec03f */
[----:B------:R-:W-:Y:S01]  /*8d10*/  FMNMX.FTZ R3, R161, R0, !PT ;  /* 0x00000000a1037209 */ /* 0x000fe20007810000 */
[----:B------:R-:W-:-:S03]  /*8d20*/  ULOP3.LUT UR4, UR4, 0x3800000, URZ, 0xfc, !UPT ;  /* 0x0380000004047892 */ /* 0x000fc6000f8efc3f */
[----:B------:R-:W-:Y:S01]  /*8d30*/  FMNMX.FTZ R0, R164, R3, !PT ;  /* 0x00000003a4007209 */ /* 0x000fe20007810000 */
[----:B------:R-:W-:-:S03]  /*8d40*/  UIMAD UR4, UR6, 0xa80, UR4 ;  /* 0x00000a80060478a4 */ /* 0x000fc6000f8e0204 */
[----:B------:R-:W-:-:S04]  /*8d50*/  FMNMX.FTZ R3, R165, R0, !PT ;  /* 0x00000000a5037209 */ /* 0x000fc80007810000 */
[----:B------:R-:W-:Y:S01]  /*8d60*/  UMOV UR6, UR4 ;  /* 0x0000000400067c82 */ /* 0x000fe20008000000 */
[----:B------:R-:W-:Y:S01]  /*8d70*/  FMNMX.FTZ R0, R152, R3, !PT ;  /* 0x0000000398007209 */ /* 0x000fe20007810000 */
[----:B------:R-:W-:Y:S01]  /*8d80*/  HGMMA.64x192x16.F32.BF16 R24, R200, gdesc[UR4].tnspB, R24, gsb0 ;  /* 0x42e00004c8187df0 */ /* 0x000fe20008001818 */
[----:B------:R-:W-:Y:S01]  /*8d90*/  UIADD3 UR6, UR4, 0x80, URZ ;  /* 0x0000008004067890 */ /* 0x000fe2000fffe03f */
[----:B------:R-:W-:Y:S01]  /*8da0*/  UMOV UR7, 0x40000040 ;  /* 0x4000004000077882 */ /* 0x000fe20000000000 */
[----:B------:R-:W-:-:S04]  /*8db0*/  FMNMX.FTZ R3, R153, R0, !PT ;  /* 0x0000000099037209 */ /* 0x000fc80007810000 */
        /* <DEDUP_REMOVED lines=17> */
[----:B------:R-:W-:Y:S02]  /*8ed0*/  FMNMX.FTZ R2, R125, R0, !PT ;  /* 0x000000007d027209 */ /* 0x000fe40007810000 */
[----:B------:R-:W0:Y:S03]  /*8ee0*/  LDC R0, c[0x0][0x988] ;  /* 0x00026200ff007b82 */ /* 0x000e260000000800 */
[----:B------:R-:W1:Y:S02]  /*8ef0*/  SHFL.BFLY PT, R3, R2, 0x2, 0x1f ;  /* 0x0c401f0002037f89 */ /* 0x000e6400000e0000 */
[----:B-1----:R-:W-:Y:S02]  /*8f00*/  FMNMX.FTZ R3, R2, R3, !PT ;  /* 0x0000000302037209 */ /* 0x002fe40007810000 */
[----:B------:R-:W-:-:S03]  /*8f10*/  FMNMX.FTZ R2, R170, R12, !PT ;  /* 0x0000000caa027209 */ /* 0x000fc60007810000 */
[----:B------:R-:W1:Y:S02]  /*8f20*/  SHFL.BFLY PT, R6, R3, 0x1, 0x1f ;  /* 0x0c201f0003067f89 */ /* 0x000e6400000e0000 */
[----:B-1----:R-:W-:Y:S02]  /*8f30*/  FMNMX.FTZ R6, R3, R6, !PT ;  /* 0x0000000603067209 */ /* 0x002fe40007810000 */
[----:B------:R-:W-:-:S03]  /*8f40*/  FMNMX.FTZ R3, R171, R2, !PT ;  /* 0x00000002ab037209 */ /* 0x000fc60007810000 */
[----:B------:R-:W-:Y:S01]  /*8f50*/  FADD.FTZ R9, -R6, R13 ;  /* 0x0000000d06097221 */ /* 0x000fe20000010100 */
[----:B------:R-:W-:-:S03]  /*8f60*/  FMNMX.FTZ R2, R174, R3, !PT ;  /* 0x00000003ae027209 */ /* 0x000fc60007810000 */
[----:B0-----:R-:W-:Y:S01]  /*8f70*/  FMUL.FTZ R9, R9, R0 ;  /* 0x0000000009097220 */ /* 0x001fe20000410000 */
[----:B------:R-:W-:-:S04]  /*8f80*/  FMNMX.FTZ R3, R175, R2, !PT ;  /* 0x00000002af037209 */ /* 0x000fc80007810000 */
[----:B------:R-:W-:Y:S01]  /*8f90*/  FMNMX.FTZ R2, R162, R3, !PT ;  /* 0x00000003a2027209 */ /* 0x000fe20007810000 */
[----:B------:R-:W-:Y:S03]  /*8fa0*/  MUFU.EX2 R9, R9 ;  /* 0x0000000900097308 */ /* 0x000fe60000000800 */
        /* <DEDUP_REMOVED lines=13> */
[----:B------:R-:W-:Y:S01]  /*9080*/  FMNMX.FTZ R2, R142, R3, !PT ;  /* 0x000000038e027209 */ /* 0x000fe20007810000 */
[----:B------:R-:W-:Y:S02]  /*9090*/  WARPGROUP.DEPBAR.LE gsb0, 0x0 ;  /* 0x00008000000079c5 */ /* 0x000fe40000010000 */
[----:B------:R-:W-:Y:S01]  /*90a0*/  WARPGROUP.ARRIVE ;  /* 0x00000000000079c5 */ /* 0x000fe20000000000 */
[----:B------:R-:W-:-:S04]  /*90b0*/  FMNMX.FTZ R3, R143, R2, !PT ;  /* 0x000000028f037209 */ /* 0x000fc80007810000 */
        /* <DEDUP_REMOVED lines=10> */
[----:B------:R-:W-:-:S05]  /*9160*/  FMNMX.FTZ R2, R127, R2, !PT ;  /* 0x000000027f027209 */ /* 0x000fca0007810000 */
[----:B------:R-:W0:Y:S02]  /*9170*/  SHFL.BFLY PT, R3, R2, 0x2, 0x1f ;  /* 0x0c401f0002037f89 */ /* 0x000e2400000e0000 */
[----:B0-----:R-:W-:-:S05]  /*9180*/  FMNMX.FTZ R20, R2, R3, !PT ;  /* 0x0000000302147209 */ /* 0x001fca0007810000 */
[----:B------:R-:W0:Y:S02]  /*9190*/  SHFL.BFLY PT, R3, R20, 0x1, 0x1f ;  /* 0x0c201f0014037f89 */ /* 0x000e2400000e0000 */
[----:B0-----:R-:W-:Y:S01]  /*91a0*/  FMNMX.FTZ R3, R20, R3, !PT ;  /* 0x0000000314037209 */ /* 0x001fe20007810000 */
[----:B------:R-:W-:Y:S02]  /*91b0*/  WARPGROUP.DEPBAR.LE gsb0, 0x0 ;  /* 0x00008000000079c5 */ /* 0x000fe40000010000 */
[----:B------:R-:W-:-:S06]  /*91c0*/  WARPGROUP.ARRIVE ;  /* 0x00000000000079c5 */ /* 0x000fcc0000000000 */
[----:B------:R-:W-:Y:S01]  /*91d0*/  HGMMA.64x192x16.F32.BF16 R24, R192, gdesc[UR4].tnspB, R24, gsb0 ;  /* 0x42e00004c0187df0 */ /* 0x000fe20008001818 */
[----:B------:R-:W-:Y:S01]  /*91e0*/  UIADD3 UR6, UR4, 0x180, URZ ;  /* 0x0000018004067890 */ /* 0x000fe2000fffe03f */
[----:B------:R-:W-:Y:S01]  /*91f0*/  UMOV UR7, 0x40000040 ;  /* 0x4000004000077882 */ /* 0x000fe20000000000 */
[----:B------:R-:W-:Y:S02]  /*9200*/  WARPGROUP.DEPBAR.LE gsb0, 0x0 ;  /* 0x00008000000079c5 */ /* 0x000fe40000010000 */
[----:B------:R-:W-:-:S15]  /*9210*/  WARPGROUP.ARRIVE ;  /* 0x00000000000079c5 */ /* 0x000fde0000000000 */
[----:B------:R-:W-:Y:S01]  /*9220*/  HGMMA.64x192x16.F32.BF16 R24, R188, gdesc[UR4].tnspB, R24, gsb0 ;  /* 0x42e00004bc187df0 */ /* 0x000fe20008001818 */
[----:B------:R-:W-:Y:S01]  /*9230*/  UIADD3 UR6, UR4, 0x200, URZ ;  /* 0x0000020004067890 */ /* 0x000fe2000fffe03f */
[----:B------:R-:W-:Y:S01]  /*9240*/  UMOV UR7, 0x40000040 ;  /* 0x4000004000077882 */ /* 0x000fe20000000000 */
[----:B------:R-:W-:Y:S02]  /*9250*/  WARPGROUP.DEPBAR.LE gsb0, 0x0 ;  /* 0x00008000000079c5 */ /* 0x000fe40000010000 */
[----:B------:R-:W-:Y:S01]  /*9260*/  WARPGROUP.ARRIVE ;  /* 0x00000000000079c5 */ /* 0x000fe20000000000 */
[----:B------:R-:W-:-:S04]  /*9270*/  FMUL.FTZ R189, R6, R0 ;  /* 0x0000000006bd7220 */ /* 0x000fc80000410000 */
[----:B------:R-:W-:-:S10]  /*9280*/  FFMA.FTZ R23, R153, R0, -R189 ;  /* 0x0000000099177223 */ /* 0x000fd400000108bd */
[----:B------:R-:W-:Y:S01]  /*9290*/  HGMMA.64x192x16.F32.BF16 R24, R184, gdesc[UR4].tnspB, R24, gsb0 ;  /* 0x42e00004b8187df0 */ /* 0x000fe20008001818 */
[----:B------:R-:W-:Y:S01]  /*92a0*/  UIADD3 UR6, UR4, 0x280, URZ ;  /* 0x0000028004067890 */ /* 0x000fe2000fffe03f */
[-CC-:B------:R-:W-:Y:S01]  /*92b0*/  FFMA.FTZ R153, R157, R0.reuse, -R189.reuse ;  /* 0x000000009d997223 */ /* 0x180fe200000108bd */
[----:B------:R-:W-:Y:S01]  /*92c0*/  UMOV UR7, 0x40000040 ;  /* 0x4000004000077882 */ /* 0x000fe20000000000 */
[----:B------:R-:W-:Y:S01]  /*92d0*/  UIADD3 UR4, UR4, 0x300, URZ ;  /* 0x0000030004047890 */ /* 0x000fe2000fffe03f */
[----:B------:R-:W-:Y:S01]  /*92e0*/  FADD.FTZ R157, -R3, R12 ;  /* 0x0000000c039d7221 */ /* 0x000fe20000010100 */
[-CC-:B------:R-:W-:Y:S01]  /*92f0*/  FFMA.FTZ R200, R168, R0.reuse, -R189.reuse ;  /* 0x00000000a8c87223 */ /* 0x180fe200000108bd */
[-CC-:B------:R-:W-:Y:S01]  /*9300*/  FFMA.FTZ R13, R169, R0.reuse, -R189.reuse ;  /* 0x00000000a90d7223 */ /* 0x180fe200000108bd */
[-CC-:B------:R-:W-:Y:S01]  /*9310*/  FFMA.FTZ R202, R172, R0.reuse, -R189.reuse ;  /* 0x00000000acca7223 */ /* 0x180fe200000108bd */
[-C--:B------:R-:W-:Y:S01]  /*9320*/  FMUL.FTZ R2, R157, R0.reuse ;  /* 0x000000009d027220 */ /* 0x080fe20000410000 */
[-C--:B------:R-:W-:Y:S01]  /*9330*/  FMUL.FTZ R157, R3, R0.reuse ;  /* 0x00000000039d7220 */ /* 0x080fe20000410000 */
[-CC-:B------:R-:W-:Y:S01]  /*9340*/  FFMA.FTZ R15, R173, R0.reuse, -R189.reuse ;  /* 0x00000000ad0f7223 */ /* 0x180fe200000108bd */
[----:B------:R-:W-:Y:S01]  /*9350*/  MUFU.EX2 R200, R200 ;  /* 0x000000c800c87308 */ /* 0x000fe20000000800 */
[-C--:B------:R-:W-:Y:S01]  /*9360*/  FFMA.FTZ R196, R160, R0.reuse, -R189 ;  /* 0x00000000a0c47223 */ /* 0x080fe200000108bd */
[-CC-:B------:R-:W-:Y:S01]  /*9370*/  FFMA.FTZ R201, R170, R0.reuse, -R157.reuse ;  /* 0x00000000aac97223 */ /* 0x180fe2000001089d */
[-CC-:B------:R-:W-:Y:S01]  /*9380*/  FFMA.FTZ R12, R171, R0.reuse, -R157.reuse ;  /* 0x00000000ab0c7223 */ /* 0x180fe2000001089d */
[-CC-:B------:R-:W-:Y:S01]  /*9390*/  FFMA.FTZ R203, R174, R0.reuse, -R157.reuse ;  /* 0x00000000aecb7223 */ /* 0x180fe2000001089d */
[-C--:B------:R-:W-:Y:S01]  /*93a0*/  FFMA.FTZ R22, R175, R0.reuse, -R157 ;  /* 0x00000000af167223 */ /* 0x080fe2000001089d */
[-C--:B------:R-:W-:Y:S01]  /*93b0*/  FFMA.FTZ R188, R144, R0.reuse, -R189 ;  /* 0x0000000090bc7223 */ /* 0x080fe200000108bd */
[-C--:B------:R-:W-:Y:S01]  /*93c0*/  FFMA.FTZ R197, R162, R0.reuse, -R157 ;  /* 0x00000000a2c57223 */ /* 0x080fe2000001089d */
[----:B------:R-:W-:Y:S01]  /*93d0*/  MUFU.EX2 R2, R2 ;  /* 0x0000000200027308 */ /* 0x000fe20000000800 */
[-CC-:B------:R-:W-:Y:S01]  /*93e0*/  FFMA.FTZ R19, R161, R0.reuse, -R189.reuse ;  /* 0x00000000a1137223 */ /* 0x180fe200000108bd */
[-C--:B------:R-:W-:Y:S01]  /*93f0*/  FFMA.FTZ R14, R120, R0.reuse, -R189 ;  /* 0x00000000780e7223 */ /* 0x080fe200000108bd */
[-C--:B------:R-:W-:Y:S01]  /*9400*/  FFMA.FTZ R120, R163, R0.reuse, -R157 ;  /* 0x00000000a3787223 */ /* 0x080fe2000001089d */
[-CC-:B------:R-:W-:Y:S01]  /*9410*/  FFMA.FTZ R198, R164, R0.reuse, -R189.reuse ;  /* 0x00000000a4c67223 */ /* 0x180fe200000108bd */
[-C--:B------:R-:W-:Y:S01]  /*9420*/  FFMA.FTZ R124, R124, R0.reuse, -R189 ;  /* 0x000000007c7c7223 */ /* 0x080fe200000108bd */
[-C--:B------:R-:W-:Y:S01]  /*9430*/  FFMA.FTZ R199, R166, R0.reuse, -R157 ;  /* 0x00000000a6c77223 */ /* 0x080fe2000001089d */
[-CC-:B------:R-:W-:Y:S01]  /*9440*/  FFMA.FTZ R21, R165, R0.reuse, -R189.reuse ;  /* 0x00000000a5157223 */ /* 0x180fe200000108bd */
[----:B------:R-:W-:Y:S01]  /*9450*/  MUFU.EX2 R201, R201 ;  /* 0x000000c900c97308 */ /* 0x000fe20000000800 */
[-C--:B------:R-:W-:Y:S01]  /*9460*/  FFMA.FTZ R192, R152, R0.reuse, -R189 ;  /* 0x0000000098c07223 */ /* 0x080fe200000108bd */
[-C--:B------:R-:W-:Y:S01]  /*9470*/  FFMA.FTZ R193, R154, R0.reuse, -R157 ;  /* 0x000000009ac17223 */ /* 0x080fe2000001089d */
[-C--:B------:R-:W-:Y:S01]  /*9480*/  FFMA.FTZ R194, R156, R0.reuse, -R189 ;  /* 0x000000009cc27223 */ /* 0x080fe200000108bd */
[-CC-:B------:R-:W-:Y:S01]  /*9490*/  FFMA.FTZ R195, R158, R0.reuse, -R157.reuse ;  /* 0x000000009ec37223 */ /* 0x180fe2000001089d */
[-C--:B------:R-:W-:Y:S01]  /*94a0*/  FFMA.FTZ R139, R139, R0.reuse, -R157 ;  /* 0x000000008b8b7223 */ /* 0x080fe2000001089d */
[-CC-:B------:R-:W-:Y:S01]  /*94b0*/  FFMA.FTZ R145, R145, R0.reuse, -R189.reuse ;  /* 0x0000000091917223 */ /* 0x180fe200000108bd */
[-CC-:B------:R-:W-:Y:S01]  /*94c0*/  FFMA.FTZ R190, R148, R0.reuse, -R189.reuse ;  /* 0x0000000094be7223 */ /* 0x180fe200000108bd */
[----:B------:R-:W-:Y:S01]  /*94d0*/  MUFU.EX2 R13, R13 ;  /* 0x0000000d000d7308 */ /* 0x000fe20000000800 */
[-CC-:B------:R-:W-:Y:S01]  /*94e0*/  FFMA.FTZ R149, R149, R0.reuse, -R189.reuse ;  /* 0x0000000095957223 */ /* 0x180fe200000108bd */
[-CC-:B------:R-:W-:Y:S01]  /*94f0*/  FFMA.FTZ R137, R137, R0.reuse, -R189.reuse ;  /* 0x0000000089897223 */ /* 0x180fe200000108bd */
[-CC-:B------:R-:W-:Y:S01]  /*9500*/  FFMA.FTZ R141, R141, R0.reuse, -R189.reuse ;  /* 0x000000008d8d7223 */ /* 0x180fe200000108bd */
[-CC-:B------:R-:W-:Y:S01]  /*9510*/  FFMA.FTZ R129, R129, R0.reuse, -R189.reuse ;  /* 0x0000000081817223 */ /* 0x180fe200000108bd */
[-CC-:B------:R-:W-:Y:S01]  /*9520*/  FFMA.FTZ R133, R133, R0.reuse, -R189.reuse ;  /* 0x0000000085857223 */ /* 0x180fe200000108bd */
[-CC-:B------:R-:W-:Y:S01]  /*9530*/  FFMA.FTZ R121, R121, R0.reuse, -R189.reuse ;  /* 0x0000000079797223 */ /* 0x180fe200000108bd */
[-C--:B------:R-:W-:Y:S01]  /*9540*/  FFMA.FTZ R125, R125, R0.reuse, -R189 ;  /* 0x000000007d7d7223 */ /* 0x080fe200000108bd */
[----:B------:R-:W-:Y:S01]  /*9550*/  MUFU.EX2 R12, R12 ;  /* 0x0000000c000c7308 */ /* 0x000fe20000000800 */
[-CC-:B------:R-:W-:Y:S01]  /*9560*/  FFMA.FTZ R191, R150, R0.reuse, -R157.reuse ;  /* 0x0000000096bf7223 */ /* 0x180fe2000001089d */
[-CC-:B------:R-:W-:Y:S01]  /*9570*/  FFMA.FTZ R151, R151, R0.reuse, -R157.reuse ;  /* 0x0000000097977223 */ /* 0x180fe2000001089d */
[-CC-:B------:R-:W-:Y:S01]  /*9580*/  FFMA.FTZ R142, R142, R0.reuse, -R157.reuse ;  /* 0x000000008e8e7223 */ /* 0x180fe2000001089d */
[-CC-:B------:R-:W-:Y:S01]  /*9590*/  FFMA.FTZ R143, R143, R0.reuse, -R157.reuse ;  /* 0x000000008f8f7223 */ /* 0x180fe2000001089d */
[-CC-:B------:R-:W-:Y:S01]  /*95a0*/  FFMA.FTZ R130, R130, R0.reuse, -R157.reuse ;  /* 0x0000000082827223 */ /* 0x180fe2000001089d */
[-CC-:B------:R-:W-:Y:S01]  /*95b0*/  FFMA.FTZ R131, R131, R0.reuse, -R157.reuse ;  /* 0x0000000083837223 */ /* 0x180fe2000001089d */
[-CC-:B------:R-:W-:Y:S01]  /*95c0*/  FFMA.FTZ R134, R134, R0.reuse, -R157.reuse ;  /* 0x0000000086867223 */ /* 0x180fe2000001089d */
[----:B------:R-:W-:Y:S01]  /*95d0*/  MUFU.EX2 R202, R202 ;  /* 0x000000ca00ca7308 */ /* 0x000fe20000000800 */
[-CC-:B------:R-:W-:Y:S01]  /*95e0*/  FFMA.FTZ R135, R135, R0.reuse, -R157.reuse ;  /* 0x0000000087877223 */ /* 0x180fe2000001089d */
[-CC-:B------:R-:W-:Y:S01]  /*95f0*/  FFMA.FTZ R122, R122, R0.reuse, -R157.reuse ;  /* 0x000000007a7a7223 */ /* 0x180fe2000001089d */
[-CC-:B------:R-:W-:Y:S01]  /*9600*/  FFMA.FTZ R123, R123, R0.reuse, -R157.reuse ;  /* 0x000000007b7b7223 */ /* 0x180fe2000001089d */
[-CC-:B------:R-:W-:Y:S01]  /*9610*/  FFMA.FTZ R126, R126, R0.reuse, -R157.reuse ;  /* 0x000000007e7e7223 */ /* 0x180fe2000001089d */
[----:B------:R-:W-:-:S03]  /*9620*/  FFMA.FTZ R127, R127, R0, -R157 ;  /* 0x000000007f7f7223 */ /* 0x000fc6000001089d */
[----:B------:R-:W-:Y:S08]  /*9630*/  MUFU.EX2 R203, R203 ;  /* 0x000000cb00cb7308 */ /* 0x000ff00000000800 */
[----:B------:R-:W-:Y:S08]  /*9640*/  MUFU.EX2 R15, R15 ;  /* 0x0000000f000f7308 */ /* 0x000ff00000000800 */
[----:B------:R-:W-:Y:S08]  /*9650*/  MUFU.EX2 R22, R22 ;  /* 0x0000001600167308 */ /* 0x000ff00000000800 */
[----:B------:R-:W-:Y:S08]  /*9660*/  MUFU.EX2 R196, R196 ;  /* 0x000000c400c47308 */ /* 0x000ff00000000800 */
[----:B------:R-:W-:Y:S08]  /*9670*/  MUFU.EX2 R197, R197 ;  /* 0x000000c500c57308 */ /* 0x000ff00000000800 */
[----:B------:R-:W-:Y:S08]  /*9680*/  MUFU.EX2 R19, R19 ;  /* 0x0000001300137308 */ /* 0x000ff00000000800 */
[----:B------:R-:W-:Y:S08]  /*9690*/  MUFU.EX2 R120, R120 ;  /* 0x0000007800787308 */ /* 0x000ff00000000800 */
[----:B------:R0:W-:Y:S08]  /*96a0*/  MUFU.EX2 R20, R124 ;  /* 0x0000007c00147308 */ /* 0x0001f00000000800 */
[----:B------:R-:W-:Y:S01]  /*96b0*/  MUFU.EX2 R198, R198 ;  /* 0x000000c600c67308 */ /* 0x000fe20000000800 */
[----:B0-----:R-:W-:-:S07]  /*96c0*/  FFMA.FTZ R124, R167, R0, -R157 ;  /* 0x00000000a77c7223 */ /* 0x001fce000001089d */
[----:B------:R-:W-:Y:S08]  /*96d0*/  MUFU.EX2 R199, R199 ;  /* 0x000000c700c77308 */ /* 0x000ff00000000800 */
        /* <DEDUP_REMOVED lines=8> */
[----:B------:R-:W-:Y:S01]  /*9760*/  MUFU.EX2 R188, R188 ;  /* 0x000000bc00bc7308 */ /* 0x000fe20000000800 */
[----:B------:R-:W-:-:S02]  /*9770*/  WARPGROUP.DEPBAR.LE gsb0, 0x0 ;  /* 0x00008000000079c5 */ /* 0x000fc40000010000 */
[----:B------:R-:W-:Y:S01]  /*9780*/  WARPGROUP.ARRIVE ;  /* 0x00000000000079c5 */ /* 0x000fe20000000000 */
[-CC-:B------:R-:W-:Y:S01]  /*9790*/  FFMA.FTZ R186, R140, R0.reuse, -R189.reuse ;  /* 0x000000008cba7223 */ /* 0x180fe200000108bd */
[----:B------:R-:W-:Y:S02]  /*97a0*/  IMAD.U32 R140, RZ, RZ, UR8 ;  /* 0x00000008ff8c7e24 */ /* 0x000fe4000f8e00ff */
[-C--:B------:R-:W-:Y:S01]  /*97b0*/  FFMA.FTZ R184, R136, R0.reuse, -R189 ;  /* 0x0000000088b87223 */ /* 0x080fe200000108bd */
[-CC-:B------:R-:W-:Y:S01]  /*97c0*/  FFMA.FTZ R136, R147, R0.reuse, -R157.reuse ;  /* 0x0000000093887223 */ /* 0x180fe2000001089d */
[----:B------:R-:W-:Y:S01]  /*97d0*/  FFMA.FTZ R185, R138, R0, -R157 ;  /* 0x000000008ab97223 */ /* 0x000fe2000001089d */
[----:B------:R-:W-:Y:S01]  /*97e0*/  HGMMA.64x192x16.F32.BF16 R24, R180, gdesc[UR4].tnspB, R24, gsb0 ;  /* 0x42e00004b4187df0 */ /* 0x000fe20008001818 */
[----:B------:R-:W-:Y:S01]  /*97f0*/  UMOV UR6, UR4 ;  /* 0x0000000400067c82 */ /* 0x000fe20008000000 */
[----:B------:R-:W-:Y:S01]  /*9800*/  UMOV UR7, 0x40000040 ;  /* 0x4000004000077882 */ /* 0x000fe20000000000 */
[----:B------:R-:W-:Y:S01]  /*9810*/  @!P1 VIADD R140, R140, 0x36840 ;  /* 0x000368408c8c9836 */ /* 0x000fe20000000000 */
[----:B------:R-:W-:Y:S01]  /*9820*/  MUFU.EX2 R145, R145 ;  /* 0x0000009100917308 */ /* 0x000fe20000000800 */
[----:B------:R-:W-:-:S03]  /*9830*/  R2UR UR8, R204 ;  /* 0x00000000cc0872ca */ /* 0x000fc600000e0000 */
[----:B------:R-:W-:-:S04]  /*9840*/  @!P1 PRMT R144, RZ, 0x654, R140 ;  /* 0x00000654ff909816 */ /* 0x000fc8000000008c */
[----:B------:R-:W-:Y:S06]  /*9850*/  MUFU.EX2 R136, R136 ;  /* 0x0000008800887308 */ /* 0x000fec0000000800 */
[----:B------:R-:W-:Y:S02]  /*9860*/  UISETP.GT.AND UP0, UPT, UR8, UR9, UPT ;  /* 0x000000090800728c */ /* 0x000fe4000bf04270 */
[----:B------:R-:W-:Y:S01]  /*9870*/  MUFU.EX2 R190, R190 ;  /* 0x000000be00be7308 */ /* 0x000fe20000000800 */
[----:B------:R-:W-:-:S03]  /*9880*/  UIADD3 UR4, UR8, -0x1, URZ ;  /* 0xffffffff08047890 */ /* 0x000fc6000fffe03f */
[----:B------:R-:W-:-:S03]  /*9890*/  PLOP3.LUT P2, PT, PT, PT, UP0, 0x80, 0x0 ;  /* 0x000000000000781c */ /* 0x000fc60003f4f008 */
[----:B------:R-:W-:Y:S01]  /*98a0*/  IMAD.U32 R204, RZ, RZ, UR4 ;  /* 0x00000004ffcc7e24 */ /* 0x000fe2000f8e00ff */
        /* <DEDUP_REMOVED lines=15> */
[----:B------:R-:W0:Y:S08]  /*99a0*/  MUFU.EX2 R121, R121 ;  /* 0x0000007900797308 */ /* 0x000e300000000800 */
[----:B------:R-:W-:Y:S08]  /*99b0*/  MUFU.EX2 R123, R123 ;  /* 0x0000007b007b7308 */ /* 0x000ff00000000800 */
[----:B------:R-:W1:Y:S08]  /*99c0*/  MUFU.EX2 R125, R125 ;  /* 0x0000007d007d7308 */ /* 0x000e700000000800 */
[----:B------:R-:W-:Y:S01]  /*99d0*/  MUFU.EX2 R127, R127 ;  /* 0x0000007f007f7308 */ /* 0x000fe20000000800 */
[----:B------:R-:W-:-:S02]  /*99e0*/  WARPGROUP.DEPBAR.LE gsb0, 0x0 ;  /* 0x00008000000079c5 */ /* 0x000fc40000010000 */
[----:B------:R-:W-:Y:S01]  /*99f0*/  WARPGROUP.ARRIVE ;  /* 0x00000000000079c5 */ /* 0x000fe20000000000 */
[-C--:B------:R-:W-:Y:S01]  /*9a00*/  FFMA.FTZ R180, R128, R0.reuse, -R189 ;  /* 0x0000000080b47223 */ /* 0x080fe200000108bd */
[-C--:B------:R-:W-:Y:S01]  /*9a10*/  FFMA.FTZ R128, R155, R0.reuse, -R157 ;  /* 0x000000009b807223 */ /* 0x080fe2000001089d */
[-C--:B------:R-:W-:Y:S01]  /*9a20*/  FFMA.FTZ R182, R132, R0.reuse, -R189 ;  /* 0x0000000084b67223 */ /* 0x080fe200000108bd */
[-CC-:B------:R-:W-:Y:S01]  /*9a30*/  FFMA.FTZ R132, R159, R0.reuse, -R157.reuse ;  /* 0x000000009f847223 */ /* 0x180fe2000001089d */
[----:B------:R-:W-:Y:S01]  /*9a40*/  FFMA.FTZ R189, R146, R0, -R157 ;  /* 0x0000000092bd7223 */ /* 0x000fe2000001089d */
[----:B------:R-:W-:Y:S01]  /*9a50*/  HGMMA.64x192x16.F32.BF16 R24, R176, gdesc[UR4].tnspB, R24, gsb0 ;  /* 0x42e00004b0187df0 */ /* 0x000fe20008001818 */
[----:B------:R-:W-:Y:S01]  /*9a60*/  MUFU.EX2 R180, R180 ;  /* 0x000000b400b47308 */ /* 0x000fe20000000800 */
[----:B------:R-:W-:Y:S01]  /*9a70*/  IMAD.U32 R146, RZ, RZ, UR5 ;  /* 0x00000005ff927e24 */ /* 0x000fe2000f8e00ff */
[----:B------:R-:W-:-:S03]  /*9a80*/  R2UR UR5, R8 ;  /* 0x00000000080572ca */ /* 0x000fc600000e0000 */
[----:B------:R-:W-:-:S03]  /*9a90*/  @!P1 VIADD R146, R146, 0x36860 ;  /* 0x0003686092929836 */ /* 0x000fc60000000000 */
[----:B------:R-:W2:Y:S02]  /*9aa0*/  MUFU.EX2 R128, R128 ;  /* 0x0000008000807308 */ /* 0x000ea40000000800 */
[----:B------:R-:W-:-:S06]  /*9ab0*/  @!P1 PRMT R146, RZ, 0x654, R146 ;  /* 0x00000654ff929816 */ /* 0x000fcc0000000092 */
[----:B------:R-:W3:Y:S08]  /*9ac0*/  MUFU.EX2 R132, R132 ;  /* 0x0000008400847308 */ /* 0x000ef00000000800 */
[----:B------:R-:W4:Y:S08]  /*9ad0*/  MUFU.EX2 R189, R189 ;  /* 0x000000bd00bd7308 */ /* 0x000f300000000800 */
[----:B------:R-:W-:Y:S08]  /*9ae0*/  MUFU.EX2 R181, R130 ;  /* 0x0000008200b57308 */ /* 0x000ff00000000800 */
[----:B------:R-:W-:Y:S08]  /*9af0*/  MUFU.EX2 R182, R182 ;  /* 0x000000b600b67308 */ /* 0x000ff00000000800 */
[----:B------:R-:W-:Y:S01]  /*9b00*/  MUFU.EX2 R183, R134 ;  /* 0x0000008600b77308 */ /* 0x000fe20000000800 */
[----:B------:R-:W-:-:S02]  /*9b10*/  WARPGROUP.DEPBAR.LE gsb0, 0x0 ;  /* 0x00008000000079c5 */ /* 0x000fc40000010000 */
[----:B------:R5:W-:Y:S05]  /*9b20*/  @!P1 SYNCS.ARRIVE.TRANS64.RED.A1T0 RZ, [R144+URZ], RZ ;  /* 0x000000ff90ff99a7 */ /* 0x000bea000810043f */
[----:B------:R-:W-:Y:S01]  /*9b30*/  MUFU.EX2 R177, R122 ;  /* 0x0000007a00b17308 */ /* 0x000fe20000000800 */
[----:B0-----:R-:W-:Y:S02]  /*9b40*/  F2FP.BF16.F32.PACK_AB R176, R121, R14 ;  /* 0x0000000e79b0723e */ /* 0x001fe400000010ff */
[----:B-1----:R-:W-:Y:S01]  /*9b50*/  F2FP.BF16.F32.PACK_AB R178, R125, R20 ;  /* 0x000000147db2723e */ /* 0x002fe200000010ff */
[----:B-----5:R-:W-:Y:S01]  /*9b60*/  FFMA.FTZ R144, R9, R11, R200 ;  /* 0x0000000b09907223 */ /* 0x020fe200000100c8 */
[----:B------:R-:W-:Y:S01]  /*9b70*/  FFMA.FTZ R11, R2, R10, R201 ;  /* 0x0000000a020b7223 */ /* 0x000fe200000100c9 */
[----:B------:R-:W-:-:S02]  /*9b80*/  F2FP.BF16.F32.PACK_AB R200, R13, R200 ;  /* 0x000000c80dc8723e */ /* 0x000fc400000010ff */
[----:B------:R-:W-:Y:S01]  /*9b90*/  MUFU.EX2 R179, R126 ;  /* 0x0000007e00b37308 */ /* 0x000fe20000000800 */
[----:B------:R-:W-:Y:S01]  /*9ba0*/  FADD.FTZ R147, R13, R144 ;  /* 0x000000900d937221 */ /* 0x000fe20000010000 */
[C---:B------:R-:W-:Y:S01]  /*9bb0*/  FADD.FTZ R10, R12.reuse, R11 ;  /* 0x0000000b0c0a7221 */ /* 0x040fe20000010000 */
[----:B------:R-:W-:Y:S01]  /*9bc0*/  F2FP.BF16.F32.PACK_AB R201, R12, R201 ;  /* 0x000000c90cc9723e */ /* 0x000fe200000010ff */
[----:B------:R0:W-:Y:S01]  /*9bd0*/  @!P1 SYNCS.ARRIVE.TRANS64.RED.A1T0 RZ, [R146+URZ], RZ ;  /* 0x000000ff92ff99a7 */ /* 0x0001e2000810043f */
[----:B------:R-:W-:Y:S01]  /*9be0*/  FADD.FTZ R138, R202, R147 ;  /* 0x00000093ca8a7221 */ /* 0x000fe20000010000 */
[----:B------:R-:W-:Y:S01]  /*9bf0*/  FADD.FTZ R11, R203, R10 ;  /* 0x0000000acb0b7221 */ /* 0x000fe20000010000 */
[C---:B------:R-:W-:Y:S01]  /*9c00*/  F2FP.BF16.F32.PACK_AB R202, R15.reuse, R202 ;  /* 0x000000ca0fca723e */ /* 0x040fe200000010ff */
[----:B------:R1:W5:Y:S01]  /*9c10*/  MUFU.EX2 R144, R139 ;  /* 0x0000008b00907308 */ /* 0x0003620000000800 */
[----:B------:R-:W-:Y:S01]  /*9c20*/  FADD.FTZ R147, R15, R138 ;  /* 0x0000008a0f937221 */ /* 0x000fe20000010000 */
[----:B------:R-:W-:Y:S01]  /*9c30*/  FADD.FTZ R10, R22, R11 ;  /* 0x0000000b160a7221 */ /* 0x000fe20000010000 */
[----:B------:R-:W-:Y:S01]  /*9c40*/  IMAD.U32 R15, RZ, RZ, UR5 ;  /* 0x00000005ff0f7e24 */ /* 0x000fe2000f8e00ff */
[----:B------:R-:W-:Y:S01]  /*9c50*/  R2UR UR5, R7 ;  /* 0x00000000070572ca */ /* 0x000fe200000e0000 */
[----:B------:R-:W-:Y:S01]  /*9c60*/  FADD.FTZ R138, R196, R147 ;  /* 0x00000093c48a7221 */ /* 0x000fe20000010000 */
[----:B------:R-:W-:Y:S01]  /*9c70*/  FADD.FTZ R11, R197, R10 ;  /* 0x0000000ac50b7221 */ /* 0x000fe20000010000 */
[----:B------:R-:W-:-:S02]  /*9c80*/  F2FP.BF16.F32.PACK_AB R196, R19, R196 ;  /* 0x000000c413c4723e */ /* 0x000fc400000010ff */
[----:B------:R-:W-:Y:S01]  /*9c90*/  FADD.FTZ R147, R19, R138 ;  /* 0x0000008a13937221 */ /* 0x000fe20000010000 */
[----:B------:R-:W-:Y:S01]  /*9ca0*/  FADD.FTZ R10, R120, R11 ;  /* 0x0000000b780a7221 */ /* 0x000fe20000010000 */
[----:B------:R-:W-:Y:S02]  /*9cb0*/  F2FP.BF16.F32.PACK_AB R203, R22, R203 ;  /* 0x000000cb16cb723e */ /* 0x000fe400000010ff */
[----:B------:R-:W-:Y:S01]  /*9cc0*/  FADD.FTZ R138, R198, R147 ;  /* 0x00000093c68a7221 */ /* 0x000fe20000010000 */
[----:B------:R-:W-:Y:S01]  /*9cd0*/  FADD.FTZ R11, R199, R10 ;  /* 0x0000000ac70b7221 */ /* 0x000fe20000010000 */
[----:B------:R-:W-:Y:S02]  /*9ce0*/  F2FP.BF16.F32.PACK_AB R197, R120, R197 ;  /* 0x000000c578c5723e */ /* 0x000fe400000010ff */
[C---:B-1----:R-:W-:Y:S01]  /*9cf0*/  FADD.FTZ R139, R21.reuse, R138 ;  /* 0x0000008a158b7221 */ /* 0x042fe20000010000 */
[----:B------:R-:W-:Y:S01]  /*9d00*/  FADD.FTZ R10, R124, R11 ;  /* 0x0000000b7c0a7221 */ /* 0x000fe20000010000 */
[----:B------:R-:W-:-:S02]  /*9d10*/  F2FP.BF16.F32.PACK_AB R198, R21, R198 ;  /* 0x000000c615c6723e */ /* 0x000fc400000010ff */
[----:B------:R-:W-:Y:S01]  /*9d20*/  FADD.FTZ R138, R192, R139 ;  /* 0x0000008bc08a7221 */ /* 0x000fe20000010000 */
[----:B------:R-:W-:Y:S01]  /*9d30*/  FADD.FTZ R11, R193, R10 ;  /* 0x0000000ac10b7221 */ /* 0x000fe20000010000 */
[----:B------:R-:W-:Y:S02]  /*9d40*/  F2FP.BF16.F32.PACK_AB R199, R124, R199 ;  /* 0x000000c77cc7723e */ /* 0x000fe400000010ff */
[C---:B------:R-:W-:Y:S01]  /*9d50*/  FADD.FTZ R139, R23.reuse, R138 ;  /* 0x0000008a178b7221 */ /* 0x040fe20000010000 */
[----:B--2---:R-:W-:Y:S01]  /*9d60*/  FADD.FTZ R10, R128, R11 ;  /* 0x0000000b800a7221 */ /* 0x004fe20000010000 */
[----:B------:R-:W-:Y:S02]  /*9d70*/  F2FP.BF16.F32.PACK_AB R192, R23, R192 ;  /* 0x000000c017c0723e */ /* 0x000fe400000010ff */
[----:B------:R-:W-:Y:S01]  /*9d80*/  FADD.FTZ R138, R194, R139 ;  /* 0x0000008bc28a7221 */ /* 0x000fe20000010000 */
[----:B------:R-:W-:Y:S01]  /*9d90*/  FADD.FTZ R11, R195, R10 ;  /* 0x0000000ac30b7221 */ /* 0x000fe20000010000 */
[----:B------:R-:W-:-:S02]  /*9da0*/  F2FP.BF16.F32.PACK_AB R193, R128, R193 ;  /* 0x000000c180c1723e */ /* 0x000fc400000010ff */
[C---:B------:R-:W-:Y:S01]  /*9db0*/  FADD.FTZ R13, R153.reuse, R138 ;  /* 0x0000008a990d7221 */ /* 0x040fe20000010000 */
[----:B---3--:R-:W-:Y:S01]  /*9dc0*/  FADD.FTZ R10, R132, R11 ;  /* 0x0000000b840a7221 */ /* 0x008fe20000010000 */
[----:B------:R-:W-:Y:S02]  /*9dd0*/  F2FP.BF16.F32.PACK_AB R194, R153, R194 ;  /* 0x000000c299c2723e */ /* 0x000fe400000010ff */
[----:B------:R-:W-:Y:S01]  /*9de0*/  FADD.FTZ R12, R188, R13 ;  /* 0x0000000dbc0c7221 */ /* 0x000fe20000010000 */
[----:B----4-:R-:W-:Y:S01]  /*9df0*/  FADD.FTZ R11, R189, R10 ;  /* 0x0000000abd0b7221 */ /* 0x010fe20000010000 */
[----:B------:R-:W-:Y:S02]  /*9e00*/  F2FP.BF16.F32.PACK_AB R195, R132, R195 ;  /* 0x000000c384c3723e */ /* 0x000fe400000010ff */
[C---:B------:R-:W-:Y:S01]  /*9e10*/  FADD.FTZ R13, R145.reuse, R12 ;  /* 0x0000000c910d7221 */ /* 0x040fe20000010000 */
[----:B------:R-:W-:Y:S01]  /*9e20*/  FADD.FTZ R10, R136, R11 ;  /* 0x0000000b880a7221 */ /* 0x000fe20000010000 */
[----:B------:R-:W-:-:S02]  /*9e30*/  F2FP.BF16.F32.PACK_AB R188, R145, R188 ;  /* 0x000000bc91bc723e */ /* 0x000fc400000010ff */
[----:B------:R-:W-:Y:S01]  /*9e40*/  FADD.FTZ R12, R190, R13 ;  /* 0x0000000dbe0c7221 */ /* 0x000fe20000010000 */
[----:B------:R-:W-:Y:S01]  /*9e50*/  FADD.FTZ R11, R191, R10 ;  /* 0x0000000abf0b7221 */ /* 0x000fe20000010000 */
[----:B------:R-:W-:Y:S02]  /*9e60*/  F2FP.BF16.F32.PACK_AB R189, R136, R189 ;  /* 0x000000bd88bd723e */ /* 0x000fe400000010ff */
[C---:B------:R-:W-:Y:S01]  /*9e70*/  FADD.FTZ R13, R149.reuse, R12 ;  /* 0x0000000c950d7221 */ /* 0x040fe20000010000 */
[----:B------:R-:W-:Y:S01]  /*9e80*/  FADD.FTZ R10, R140, R11 ;  /* 0x0000000b8c0a7221 */ /* 0x000fe20000010000 */
[----:B------:R-:W-:Y:S02]  /*9e90*/  F2FP.BF16.F32.PACK_AB R190, R149, R190 ;  /* 0x000000be95be723e */ /* 0x000fe400000010ff */
[----:B------:R-:W-:Y:S01]  /*9ea0*/  FADD.FTZ R12, R184, R13 ;  /* 0x0000000db80c7221 */ /* 0x000fe20000010000 */
[----:B------:R-:W-:Y:S01]  /*9eb0*/  FADD.FTZ R10, R185, R10 ;  /* 0x0000000ab90a7221 */ /* 0x000fe20000010000 */
[----:B------:R-:W-:Y:S01]  /*9ec0*/  F2FP.BF16.F32.PACK_AB R191, R140, R191 ;  /* 0x000000bf8cbf723e */ /* 0x000fe200000010ff */
[----:B------:R-:W-:-:S02]  /*9ed0*/  IMAD.MOV.U32 R13, RZ, RZ, R6 ;  /* 0x000000ffff0d7224 */ /* 0x000fc400078e0006 */
[C---:B------:R-:W-:Y:S01]  /*9ee0*/  FADD.FTZ R11, R137.reuse, R12 ;  /* 0x0000000c890b7221 */ /* 0x040fe20000010000 */
[----:B-----5:R-:W-:Y:S01]  /*9ef0*/  FADD.FTZ R10, R144, R10 ;  /* 0x0000000a900a7221 */ /* 0x020fe20000010000 */
[----:B------:R-:W-:Y:S02]  /*9f00*/  F2FP.BF16.F32.PACK_AB R184, R137, R184 ;  /* 0x000000b889b8723e */ /* 0x000fe400000010ff */
[----:B------:R-:W-:Y:S01]  /*9f10*/  FADD.FTZ R12, R186, R11 ;  /* 0x0000000bba0c7221 */ /* 0x000fe20000010000 */
[----:B------:R-:W-:Y:S01]  /*9f20*/  FADD.FTZ R10, R187, R10 ;  /* 0x0000000abb0a7221 */ /* 0x000fe20000010000 */
[----:B------:R-:W-:Y:S02]  /*9f30*/  F2FP.BF16.F32.PACK_AB R185, R144, R185 ;  /* 0x000000b990b9723e */ /* 0x000fe400000010ff */
        /* <DEDUP_REMOVED lines=17> */
[----:B------:R-:W-:Y:S01]  /*a050*/  IMAD.U32 R14, RZ, RZ, UR5 ;  /* 0x00000005ff0e7e24 */ /* 0x000fe2000f8e00ff */
[----:B------:R-:W-:Y:S01]  /*a060*/  F2FP.BF16.F32.PACK_AB R183, R135, R183 ;  /* 0x000000b787b7723e */ /* 0x000fe200000010ff */
[----:B------:R-:W-:Y:S01]  /*a070*/  FADD.FTZ R11, R121, R12 ;  /* 0x0000000c790b7221 */ /* 0x000fe20000010000 */
[C---:B------:R-:W-:Y:S01]  /*a080*/  FADD.FTZ R10, R123.reuse, R10 ;  /* 0x0000000a7b0a7221 */ /* 0x040fe20000010000 */
[----:B------:R-:W-:-:S02]  /*a090*/  F2FP.BF16.F32.PACK_AB R177, R123, R177 ;  /* 0x000000b17bb1723e */ /* 0x000fc400000010ff */
[----:B------:R-:W-:Y:S01]  /*a0a0*/  FADD.FTZ R12, R20, R11 ;  /* 0x0000000b140c7221 */ /* 0x000fe20000010000 */
[----:B------:R-:W-:Y:S01]  /*a0b0*/  FADD.FTZ R10, R179, R10 ;  /* 0x0000000ab30a7221 */ /* 0x000fe20000010000 */
[----:B------:R-:W-:Y:S02]  /*a0c0*/  F2FP.BF16.F32.PACK_AB R179, R127, R179 ;  /* 0x000000b37fb3723e */ /* 0x000fe400000010ff */
[----:B------:R-:W-:Y:S01]  /*a0d0*/  FADD.FTZ R11, R125, R12 ;  /* 0x0000000c7d0b7221 */ /* 0x000fe20000010000 */
[----:B------:R-:W-:Y:S01]  /*a0e0*/  FADD.FTZ R10, R127, R10 ;  /* 0x0000000a7f0a7221 */ /* 0x000fe20000010000 */
[----:B------:R-:W-:Y:S01]  /*a0f0*/  MOV R12, R3 ;  /* 0x00000003000c7202 */ /* 0x000fe20000000f00 */
[----:B0-----:R-:W-:Y:S06]  /*a100*/  @P2 BRA `(.L_x_28) ;  /* 0xffffffb800d42947 */ /* 0x001fec000383ffff */
.L_x_19:
[----:B------:R-:W-:Y:S06]  /*a110*/  BAR.ARV 0x8, 0x180 ;  /* 0x0206000000007b1d */ /* 0x000fec0000002000 */
        /* <DEDUP_REMOVED lines=96> */
[----:B------:R-:W-:Y:S06]  /*a720*/  @!P0 BRA `(.L_x_29) ;  /* 0x0000000000048947 */ /* 0x000fec0003800000 */
[----:B------:R-:W-:Y:S01]  /*a730*/  BPT.TRAP 0x1 ;  /* 0x000000040000795c */ /* 0x000fe20000300000 */
.L_x_29:
[----:B------:R-:W-:Y:S02]  /*a740*/  R2UR UR5, R7 ;  /* 0x00000000070572ca */ /* 0x000fe400000e0000 */
[----:B------:R-:W-:-:S11]  /*a750*/  R2UR UR4, R16 ;  /* 0x00000000100472ca */ /* 0x000fd600000e0000 */
[----:B------:R-:W-:Y:S02]  /*a760*/  IMAD.U32 R2, RZ, RZ, UR5 ;  /* 0x00000005ff027e24 */ /* 0x000fe4000f8e00ff */
[----:B------:R-:W-:-:S03]  /*a770*/  LEA R9, R8, UR4, 0x3 ;  /* 0x0000000408097c11 */ /* 0x000fc6000f8e18ff */
[----:B------:R-:W-:-:S04]  /*a780*/  SHF.L.U32 R2, R2, 0x1f, RZ ;  /* 0x0000001f02027819 */ /* 0x000fc800000006ff */
[----:B------:R0:W1:Y:S01]  /*a790*/  SYNCS.PHASECHK.TRANS64.TRYWAIT P2, [R9+URZ+0x36850], R2 ;  /* 0x03685002090075a7 */ /* 0x000062000804017f */
[----:B------:R-:W-:Y:S05]  /*a7a0*/  @!P0 BRA `(.L_x_30) ;  /* 0x0000000000048947 */ /* 0x000fea0003800000 */
[----:B------:R-:W-:Y:S01]  /*a7b0*/  BPT.TRAP 0x1 ;  /* 0x000000040000795c */ /* 0x000fe20000300000 */
.L_x_30:
[----:B-1----:R-:W-:Y:S05]  /*a7c0*/  @P2 BRA `(.L_x_31) ;  /* 0x0000000000082947 */ /* 0x002fea0003800000 */
[----:B------:R-:W1:Y:S02]  /*a7d0*/  SYNCS.PHASECHK.TRANS64.TRYWAIT P0, [R9+URZ+0x36850], R2 ;  /* 0x03685002090075a7 */ /* 0x000e64000800017f */
[----:B-1----:R-:W-:Y:S05]  /*a7e0*/  @!P0 BRA `(.L_x_32) ;  /* 0x0000006c006c8947 */ /* 0x002fea0003800000 */
.L_x_31:
[----:B------:R-:W-:Y:S01]  /*a7f0*/  R2UR UR4, R16 ;  /* 0x00000000100472ca */ /* 0x000fe200000e0000 */
[----:B------:R-:W-:Y:S01]  /*a800*/  WARPGROUP.ARRIVE ;  /* 0x00000000000079c5 */ /* 0x000fe20000000000 */
[----:B------:R-:W-:Y:S01]  /*a810*/  R2UR UR5, R8 ;  /* 0x00000000080572ca */ /* 0x000fe200000e0000 */
[----:B------:R-:W-:Y:S01]  /*a820*/  UMOV UR7, 0x40000040 ;  /* 0x4000004000077882 */ /* 0x000fe20000000000 */
[----:B01----:R-:W0:Y:S04]  /*a830*/  SHFL.BFLY PT, R2, R11, 0x2, 0x1f ;  /* 0x0c401f000b027f89 */ /* 0x003e2800000e0000 */
[----:B------:R-:W1:Y:S05]  /*a840*/  SHFL.BFLY PT, R5, R10, 0x2, 0x1f ;  /* 0x0c401f000a057f89 */ /* 0x000e6a00000e0000 */
[----:B------:R-:W-:-:S04]  /*a850*/  UIADD3 UR4, UR4, 0x400, URZ ;  /* 0x0000040004047890 */ /* 0x000fc8000fffe03f */
[----:B------:R-:W-:-:S04]  /*a860*/  USHF.R.U32.HI UR4, URZ, 0x4, UR4 ;  /* 0x000000043f047899 */ /* 0x000fc80008011604 */
[----:B------:R-:W-:-:S04]  /*a870*/  ULOP3.LUT UR4, UR4, 0x3fff, URZ, 0xc0, !UPT ;  /* 0x00003fff04047892 */ /* 0x000fc8000f8ec03f */
[----:B------:R-:W-:Y:S01]  /*a880*/  ULOP3.LUT UR4, UR4, 0x3800000, URZ, 0xfc, !UPT ;  /* 0x0380000004047892 */ /* 0x000fe2000f8efc3f */
[----:B0-----:R-:W-:-:S03]  /*a890*/  FADD.FTZ R2, R2, R11 ;  /* 0x0000000b02027221 */ /* 0x001fc60000010000 */
[----:B------:R-:W-:Y:S01]  /*a8a0*/  UIMAD UR4, UR5, 0xa80, UR4 ;  /* 0x00000a80050478a4 */ /* 0x000fe2000f8e0204 */
[----:B-1----:R-:W-:Y:S01]  /*a8b0*/  FADD.FTZ R7, R5, R10 ;  /* 0x0000000a05077221 */ /* 0x002fe20000010000 */
[----:B------:R-:W-:Y:S01]  /*a8c0*/  @!P1 VIADD R10, R9, 0x36860 ;  /* 0x00036860090a9836 */ /* 0x000fe20000000000 */
[----:B------:R-:W0:Y:S01]  /*a8d0*/  SHFL.BFLY PT, R5, R2, 0x1, 0x1f ;  /* 0x0c201f0002057f89 */ /* 0x000e2200000e0000 */
[----:B------:R-:W-:-:S03]  /*a8e0*/  MOV R9, RZ ;  /* 0x000000ff00097202 */ /* 0x000fc60000000f00 */
[----:B------:R-:W-:Y:S02]  /*a8f0*/  UMOV UR6, UR4 ;  /* 0x0000000400067c82 */ /* 0x000fe40008000000 */
[----:B------:R-:W-:Y:S01]  /*a900*/  HGMMA.64x192x16.F32.BF16 R24, R200, gdesc[UR4].tnspB, R24, gsb0 ;  /* 0x42e00004c8187df0 */ /* 0x000fe20008001818 */
[----:B------:R-:W-:Y:S01]  /*a910*/  UIADD3 UR6, UR4, 0x80, URZ ;  /* 0x0000008004067890 */ /* 0x000fe2000fffe03f */
[----:B------:R-:W1:Y:S01]  /*a920*/  SHFL.BFLY PT, R4, R7, 0x1, 0x1f ;  /* 0x0c201f0007047f89 */ /* 0x000e6200000e0000 */
[----:B------:R-:W-:Y:S01]  /*a930*/  UMOV UR7, 0x40000040 ;  /* 0x4000004000077882 */ /* 0x000fe20000000000 */
[----:B------:R-:W-:Y:S01]  /*a940*/  @!P1 PRMT R10, RZ, 0x654, R10 ;  /* 0x00000654ff0a9816 */ /* 0x000fe2000000000a */
[----:B0-----:R-:W-:Y:S01]  /*a950*/  FADD.FTZ R12, R2, R5 ;  /* 0x00000005020c7221 */ /* 0x001fe20000010000 */
[----:B------:R-:W-:Y:S02]  /*a960*/  IMAD.MOV.U32 R5, RZ, RZ, RZ ;  /* 0x000000ffff057224 */ /* 0x000fe400078e00ff */
[----:B------:R-:W-:-:S02]  /*a970*/  IMAD.MOV.U32 R2, RZ, RZ, -0x800000 ;  /* 0xff800000ff027424 */ /* 0x000fc400078e00ff */
[----:B------:R-:W-:Y:S01]  /*a980*/  FSETP.NE.FTZ.AND P0, PT, R12, RZ, PT ;  /* 0x000000ff0c00720b */ /* 0x000fe20003f15000 */
[----:B-1----:R-:W-:Y:S01]  /*a990*/  FADD.FTZ R13, R7, R4 ;  /* 0x00000004070d7221 */ /* 0x002fe20000010000 */
[----:B------:R-:W-:-:S04]  /*a9a0*/  IMAD.MOV.U32 R4, RZ, RZ, -0x800000 ;  /* 0xff800000ff047424 */ /* 0x000fc800078e00ff */
[----:B------:R-:W-:-:S07]  /*a9b0*/  FSETP.NE.FTZ.AND P2, PT, R13, RZ, PT ;  /* 0x000000ff0d00720b */ /* 0x000fce0003f55000 */
[----:B------:R-:W0:Y:S01]  /*a9c0*/  @P0 MUFU.LG2 R8, R12 ;  /* 0x0000000c00080308 */ /* 0x000e220000000c00 */
[----:B------:R-:W-:-:S05]  /*a9d0*/  @P0 FMUL.FTZ R7, R0, 0.69314718246459960938 ;  /* 0x3f31721800070820 */ /* 0x000fca0000410000 */
[----:B------:R-:W-:Y:S02]  /*a9e0*/  @P2 FMUL.FTZ R15, R0, 0.69314718246459960938 ;  /* 0x3f317218000f2820 */ /* 0x000fe40000410000 */
[----:B------:R-:W1:Y:S08]  /*a9f0*/  @P2 MUFU.LG2 R11, R13 ;  /* 0x0000000d000b2308 */ /* 0x000e700000000c00 */
[----:B------:R-:W2:Y:S01]  /*aa00*/  @P0 MUFU.RCP R5, R12 ;  /* 0x0000000c00050308 */ /* 0x000ea20000001000 */
[----:B0-----:R-:W-:-:S04]  /*aa10*/  @P0 FMUL.FTZ R8, R8, 0.69314718246459960938 ;  /* 0x3f31721808080820 */ /* 0x001fc80000410000 */
[----:B------:R-:W-:Y:S01]  /*aa20*/  @P0 FFMA.FTZ R4, R7, R6, R8 ;  /* 0x0000000607040223 */ /* 0x000fe20000010008 */
[----:B------:R-:W-:Y:S02]  /*aa30*/  PLOP3.LUT P0, PT, PT, PT, PT, 0x8, 0x0 ;  /* 0x000000000000781c */ /* 0x000fe40003f0e170 */
[----:B------:R-:W0:Y:S01]  /*aa40*/  @P2 MUFU.RCP R9, R13 ;  /* 0x0000000d00092308 */ /* 0x000e220000001000 */
[----:B-1----:R-:W-:-:S04]  /*aa50*/  @P2 FMUL.FTZ R0, R11, 0.69314718246459960938 ;  /* 0x3f3172180b002820 */ /* 0x002fc80000410000 */
[----:B------:R-:W-:Y:S01]  /*aa60*/  @P2 FFMA.FTZ R2, R15, R3, R0 ;  /* 0x000000030f022223 */ /* 0x000fe20000010000 */
        /* <DEDUP_REMOVED lines=20> */
[----:B------:R-:W-:Y:S01]  /*abb0*/  UIADD3 UR4, UR4, 0x300, URZ ;  /* 0x0000030004047890 */ /* 0x000fe2000fffe03f */
[----:B------:R-:W-:Y:S02]  /*abc0*/  WARPGROUP.DEPBAR.LE gsb0, 0x0 ;  /* 0x00008000000079c5 */ /* 0x000fe40000010000 */
[----:B------:R-:W-:-:S14]  /*abd0*/  WARPGROUP.ARRIVE ;  /* 0x00000000000079c5 */ /* 0x000fdc0000000000 */
[----:B------:R-:W-:Y:S01]  /*abe0*/  HGMMA.64x192x16.F32.BF16 R24, R180, gdesc[UR4].tnspB, R24, gsb0 ;  /* 0x42e00004b4187df0 */ /* 0x000fe20008001818 */
[----:B------:R-:W-:Y:S01]  /*abf0*/  UMOV UR6, UR4 ;  /* 0x0000000400067c82 */ /* 0x000fe20008000000 */
[----:B------:R-:W-:Y:S01]  /*ac00*/  UMOV UR7, 0x40000040 ;  /* 0x4000004000077882 */ /* 0x000fe20000000000 */
[----:B------:R-:W-:Y:S02]  /*ac10*/  WARPGROUP.DEPBAR.LE gsb0, 0x0 ;  /* 0x00008000000079c5 */ /* 0x000fe40000010000 */
[----:B------:R-:W-:-:S15]  /*ac20*/  WARPGROUP.ARRIVE ;  /* 0x00000000000079c5 */ /* 0x000fde0000000000 */
[----:B------:R-:W-:Y:S03]  /*ac30*/  HGMMA.64x192x16.F32.BF16 R24, R176, gdesc[UR4].tnspB, R24, gsb0 ;  /* 0x42e00004b0187df0 */ /* 0x000fe60008001818 */
[----:B------:R-:W-:Y:S02]  /*ac40*/  WARPGROUP.DEPBAR.LE gsb0, 0x0 ;  /* 0x00008000000079c5 */ /* 0x000fe40000010000 */
[----:B------:R1:W-:Y:S01]  /*ac50*/  @!P1 SYNCS.ARRIVE.TRANS64.RED.A1T0 RZ, [R10+URZ], RZ ;  /* 0x000000ff0aff99a7 */ /* 0x0003e2000810043f */
[-C--:B--2---:R-:W-:Y:S01]  /*ac60*/  FMUL.FTZ R24, R24, R5.reuse ;  /* 0x0000000518187220 */ /* 0x084fe20000410000 */
        /* <DEDUP_REMOVED lines=47> */
[-C--:B0-----:R-:W-:Y:S01]  /*af60*/  FMUL.FTZ R26, R26, R9.reuse ;  /* 0x000000091a1a7220 */ /* 0x081fe20000410000 */
        /* <DEDUP_REMOVED lines=46> */
[----:B-1----:R-:W-:-:S07]  /*b250*/  FMUL.FTZ R119, R119, R9 ;  /* 0x0000000977777220 */ /* 0x002fce0000410000 */
.L_x_12:
[----:B------:R-:W-:Y:S05]  /*b260*/  @P0 BRA `(.L_x_33) ;  /* 0x0000001800e00947 */ /* 0x000fea0003800000 */
[----:B------:R-:W0:Y:S01]  /*b270*/  S2R R0, SR_TID.X ;  /* 0x0000000000007919 */ /* 0x000e220000002100 */
[----:B------:R-:W1:Y:S01]  /*b280*/  LDC R17, c[0x0][0xbe8] ;  /* 0x0002fa00ff117b82 */ /* 0x000e620000000800 */
[----:B------:R-:W-:Y:S01]  /*b290*/  R2UR UR13, R18 ;  /* 0x00000000120d72ca */ /* 0x000fe200000e0000 */
[----:B------:R-:W-:Y:S01]  /*b2a0*/  ULDC.64 UR8, c[0x0][0xbd0] ;  /* 0x0002f40000087ab9 */ /* 0x000fe20000000a00 */
[----:B------:R-:W2:Y:S01]  /*b2b0*/  S2R R12, SR_CTAID.X ;  /* 0x00000000000c7919 */ /* 0x000ea20000002500 */
[----:B------:R-:W-:Y:S01]  /*b2c0*/  ULDC.64 UR14, c[0x0][0x208] ;  /* 0x00008200000e7ab9 */ /* 0x000fe20000000a00 */
[----:B------:R-:W-:Y:S03]  /*b2d0*/  BSSY B0, `(.L_x_34) ;  /* 0x000011b000007945 */ /* 0x000fe60003800000 */
[----:B------:R-:W3:Y:S06]  /*b2e0*/  S2UR UR12, SR_CTAID.Z ;  /* 0x00000000000c79c3 */ /* 0x000eec0000002700 */
[----:B------:R-:W-:-:S02]  /*b2f0*/  USHF.R.S32.HI UR7, URZ, 0x1f, UR13 ;  /* 0x0000001f3f077899 */ /* 0x000fc4000801140d */
[----:B------:R-:W-:Y:S01]  /*b300*/  IMAD R15, RZ, RZ, -UR13 ;  /* 0x8000000dff0f7e24 */ /* 0x000fe2000f8e02ff */
[----:B------:R-:W4:Y:S01]  /*b310*/  S2UR UR11, SR_CTAID.Y ;  /* 0x00000000000b79c3 */ /* 0x000f220000002600 */
[----:B------:R-:W-:Y:S02]  /*b320*/  UIMAD.WIDE.U32 UR4, UR13, UR8, URZ ;  /* 0x000000080d0472a5 */ /* 0x000fe4000f8e003f */
[----:B------:R-:W-:-:S04]  /*b330*/  UIMAD UR6, UR7, UR8, URZ ;  /* 0x00000008070672a4 */ /* 0x000fc8000f8e023f */
[----:B------:R-:W-:Y:S01]  /*b340*/  UIMAD UR6, UR13, UR9, UR6 ;  /* 0x000000090d0672a4 */ /* 0x000fe2000f8e0206 */
[----:B------:R-:W-:Y:S01]  /*b350*/  BAR.SYNC.DEFER_BLOCKING 0x1, 0x100 ;  /* 0x0044000000007b1d */ /* 0x000fe20000010000 */
[----:B-1----:R-:W-:Y:S02]  /*b360*/  ISETP.NE.AND P0, PT, R17, 0x1, PT ;  /* 0x000000011100780c */ /* 0x002fe40003f05270 */
[----:B------:R-:W-:-:S05]  /*b370*/  UIADD3 UR6, UR5, UR6, URZ ;  /* 0x0000000605067290 */ /* 0x000fca000fffe03f */
[----:B------:R-:W4:Y:S01]  /*b380*/  LDC R16, c[0x0][0xc50] ;  /* 0x00031400ff107b82 */ /* 0x000f220000000800 */
[----:B0-----:R-:W-:Y:S01]  /*b390*/  VIADD R8, R0, 0xffffff80 ;  /* 0xffffff8000087836 */ /* 0x001fe20000000000 */
[----:B---3--:R-:W-:Y:S01]  /*b3a0*/  USHF.R.S32.HI UR10, URZ, 0x1f, UR12 ;  /* 0x0000001f3f0a7899 */ /* 0x008fe2000801140c */
[----:B------:R-:W-:-:S03]  /*b3b0*/  ULDC.64 UR8, c[0x0][0xb38] ;  /* 0x0002ce0000087ab9 */ /* 0x000fc60000000a00 */
[----:B------:R-:W-:Y:S01]  /*b3c0*/  SHF.R.S32.HI R5, RZ, 0x1f, R8 ;  /* 0x0000001fff057819 */ /* 0x000fe20000011408 */
[----:B------:R-:W-:Y:S01]  /*b3d0*/  UIMAD UR7, UR7, UR8, URZ ;  /* 0x00000008070772a4 */ /* 0x000fe2000f8e023f */
[----:B------:R-:W0:Y:S02]  /*b3e0*/  LDC.64 R20, c[0x0][0xb40] ;  /* 0x0002d000ff147b82 */ /* 0x000e240000000a00 */
[CC--:B------:R-:W-:Y:S02]  /*b3f0*/  LEA.HI R0, R5.reuse, R8.reuse, RZ, 0x7 ;  /* 0x0000000805007211 */ /* 0x0c0fe400078f38ff */
[----:B------:R-:W-:Y:S02]  /*b400*/  LEA.HI R5, R5, R8, RZ, 0x2 ;  /* 0x0000000805057211 */ /* 0x000fe400078f10ff */
[----:B------:R-:W-:Y:S02]  /*b410*/  LOP3.LUT R3, R0, 0xffffff80, RZ, 0xc0, !PT ;  /* 0xffffff8000037812 */ /* 0x000fe400078ec0ff */
[----:B------:R-:W-:Y:S01]  /*b420*/  SHF.R.S32.HI R7, RZ, 0x7, R0 ;  /* 0x00000007ff077819 */ /* 0x000fe20000011400 */
[----:B------:R-:W1:Y:S01]  /*b430*/  @P0 LDC R13, c[0x0][0xbf0] ;  /* 0x0002fc00ff0d0b82 */ /* 0x000e620000000800 */
[----:B------:R-:W-:Y:S01]  /*b440*/  LOP3.LUT R5, R5, 0xfffffffc, RZ, 0xc0, !PT ;  /* 0xfffffffc05057812 */ /* 0x000fe200078ec0ff */
[----:B------:R-:W-:Y:S01]  /*b450*/  IMAD.IADD R23, R8, 0x1, -R3 ;  /* 0x0000000108177824 */ /* 0x000fe200078e0a03 */
[----:B------:R-:W-:-:S03]  /*b460*/  LEA.HI R0, R0, R7, RZ, 0x1 ;  /* 0x0000000700007211 */ /* 0x000fc600078f08ff */
[----:B------:R-:W-:Y:S01]  /*b470*/  IMAD.IADD R5, R8, 0x1, -R5 ;  /* 0x0000000108057824 */ /* 0x000fe200078e0a05 */
[----:B------:R-:W-:Y:S01]  /*b480*/  SHF.R.S32.HI R10, RZ, 0x1f, R23 ;  /* 0x0000001fff0a7819 */ /* 0x000fe20000011417 */
[----:B------:R-:W3:Y:S01]  /*b490*/  @P0 LDC R121, c[0x0][0xbec] ;  /* 0x0002fb00ff790b82 */ /* 0x000ee20000000800 */
[----:B------:R-:W-:Y:S01]  /*b4a0*/  LOP3.LUT R0, R0, 0x3fffffe, RZ, 0xc0, !PT ;  /* 0x03fffffe00007812 */ /* 0x000fe200078ec0ff */
[----:B----4-:R-:W-:Y:S01]  /*b4b0*/  IMAD R19, R16, R15, UR11 ;  /* 0x0000000b10137e24 */ /* 0x010fe2000f8e020f */
[----:B------:R-:W-:-:S03]  /*b4c0*/  LEA.HI R120, R10, R23, RZ, 0x2 ;  /* 0x000000170a787211 */ /* 0x000fc600078f10ff */
[----:B------:R-:W-:Y:S01]  /*b4d0*/  IMAD.IADD R0, R7, 0x1, -R0 ;  /* 0x0000000107007824 */ /* 0x000fe200078e0a00 */
[--C-:B------:R-:W-:Y:S01]  /*b4e0*/  SHF.R.S32.HI R3, RZ, 0x2, R120.reuse ;  /* 0x00000002ff037819 */ /* 0x100fe20000011478 */
[----:B------:R-:W4:Y:S01]  /*b4f0*/  @P0 LDC R22, c[0x0][0xbf0] ;  /* 0x0002fc00ff160b82 */ /* 0x000f220000000800 */
[----:B------:R-:W-:Y:S01]  /*b500*/  SHF.R.S32.HI R6, RZ, 0x1f, R120 ;  /* 0x0000001fff067819 */ /* 0x000fe20000011478 */
[----:B0-----:R-:W-:Y:S01]  /*b510*/  IMAD R14, R20, UR10, RZ ;  /* 0x0000000a140e7c24 */ /* 0x001fe2000f8e02ff */
[----:B------:R-:W-:Y:S02]  /*b520*/  LEA.HI R7, R5, R5, RZ, 0x1 ;  /* 0x0000000505077211 */ /* 0x000fe400078f08ff */
[----:B------:R-:W-:Y:S02]  /*b530*/  LEA.HI R6, R6, R3, RZ, 0x3 ;  /* 0x0000000306067211 */ /* 0x000fe400078f18ff */
[----:B------:R-:W-:Y:S01]  /*b540*/  LOP3.LUT R8, R7, 0x1ffffffe, RZ, 0xc0, !PT ;  /* 0x1ffffffe07087812 */ /* 0x000fe200078ec0ff */
[----:B------:R-:W-:Y:S01]  /*b550*/  IMAD.U32 R7, RZ, RZ, UR5 ;  /* 0x00000005ff077e24 */ /* 0x000fe2000f8e00ff */
[----:B------:R-:W-:Y:S01]  /*b560*/  LOP3.LUT R6, R6, 0xfffffff8, RZ, 0xc0, !PT ;  /* 0xfffffff806067812 */ /* 0x000fe200078ec0ff */
[----:B------:R-:W-:Y:S01]  /*b570*/  IMAD.U32 R7, RZ, RZ, UR6 ;  /* 0x00000006ff077e24 */ /* 0x000fe2000f8e00ff */
[----:B------:R-:W-:Y:S01]  /*b580*/  UIMAD UR6, UR13, UR9, UR7 ;  /* 0x000000090d0672a4 */ /* 0x000fe2000f8e0207 */
[----:B------:R-:W-:Y:S01]  /*b590*/  IMAD.IADD R8, R5, 0x1, -R8 ;  /* 0x0000000105087824 */ /* 0x000fe200078e0a08 */
[----:B------:R-:W-:Y:S01]  /*b5a0*/  LOP3.LUT R120, R120, 0x7ffffffc, RZ, 0xc0, !PT ;  /* 0x7ffffffc78787812 */ /* 0x000fe200078ec0ff */
[----:B------:R-:W-:Y:S01]  /*b5b0*/  IMAD.IADD R6, R3, 0x1, -R6 ;  /* 0x0000000103067824 */ /* 0x000fe200078e0a06 */
[----:B------:R-:W-:Y:S01]  /*b5c0*/  LEA.HI R3, R10, R23, RZ, 0x5 ;  /* 0x000000170a037211 */ /* 0x000fe200078f28ff */
[----:B------:R-:W0:Y:S02]  /*b5d0*/  @P0 LDC R5, c[0x0][0xbec] ;  /* 0x0002fb00ff050b82 */ /* 0x000e240000000800 */
[----:B------:R-:W-:Y:S01]  /*b5e0*/  IMAD.IADD R120, R23, 0x1, -R120 ;  /* 0x0000000117787824 */ /* 0x000fe200078e0a78 */
[----:B------:R-:W-:-:S04]  /*b5f0*/  SHF.R.S32.HI R3, RZ, 0x5, R3 ;  /* 0x00000005ff037819 */ /* 0x000fc80000011403 */
[----:B------:R-:W-:Y:S01]  /*b600*/  LEA R3, R3, R6, 0x4 ;  /* 0x0000000603037211 */ /* 0x000fe200078e20ff */
[----:B------:R-:W5:Y:S01]  /*b610*/  LDC.64 R10, c[0x0][0xbd8] ;  /* 0x0002f600ff0a7b82 */ /* 0x000f620000000a00 */
[----:B------:R-:W-:Y:S01]  /*b620*/  IMAD.U32 R6, RZ, RZ, UR4 ;  /* 0x00000004ff067e24 */ /* 0x000fe2000f8e00ff */
[----:B------:R-:W-:Y:S02]  /*b630*/  UIMAD.WIDE.U32 UR4, UR13, UR8, URZ ;  /* 0x000000080d0472a5 */ /* 0x000fe4000f8e003f */
[----:B------:R-:W-:Y:S01]  /*b640*/  IMAD R3, R0, 0x40, R3 ;  /* 0x0000004000037824 */ /* 0x000fe200078e0203 */
[----:B------:R-:W-:Y:S01]  /*b650*/  ULDC.64 UR8, c[0x0][0xb28] ;  /* 0x0002ca0000087ab9 */ /* 0x000fe20000000a00 */
[----:B------:R-:W-:Y:S02]  /*b660*/  UIADD3 UR6, UR5, UR6, URZ ;  /* 0x0000000605067290 */ /* 0x000fe4000fffe03f */
[----:B------:R-:W-:Y:S01]  /*b670*/  IMAD R8, R8, 0x8, R3 ;  /* 0x0000000808087824 */ /* 0x000fe200078e0203 */
[----:B--2---:R-:W-:Y:S01]  /*b680*/  LEA R3, R12, R3, 0x7 ;  /* 0x000000030c037211 */ /* 0x004fe200078e38ff */
[----:B------:R-:W-:-:S02]  /*b690*/  IMAD.U32 R9, RZ, RZ, UR5 ;  /* 0x00000005ff097e24 */ /* 0x000fc4000f8e00ff */
[----:B------:R-:W-:Y:S01]  /*b6a0*/  IMAD.U32 R9, RZ, RZ, UR6 ;  /* 0x00000006ff097e24 */ /* 0x000fe2000f8e00ff */
[----:B------:R-:W-:Y:S01]  /*b6b0*/  ULDC.64 UR6, c[0x0][0xb48] ;  /* 0x0002d20000067ab9 */ /* 0x000fe20000000a00 */
[C---:B-----5:R-:W-:Y:S02]  /*b6c0*/  IMAD R0, R10.reuse, UR10, RZ ;  /* 0x0000000a0a007c24 */ /* 0x060fe4000f8e02ff */
[----:B------:R-:W-:-:S04]  /*b6d0*/  IMAD.WIDE.U32 R6, R10, UR12, R6 ;  /* 0x0000000c0a067c25 */ /* 0x000fc8000f8e0006 */
[----:B------:R-:W-:Y:S02]  /*b6e0*/  IMAD R11, R11, UR12, R0 ;  /* 0x0000000c0b0b7c24 */ /* 0x000fe4000f8e0200 */
[----:B------:R-:W-:Y:S01]  /*b6f0*/  IMAD R0, R12, 0x80, R8 ;  /* 0x000000800c007824 */ /* 0x000fe200078e0208 */
[----:B------:R-:W-:Y:S01]  /*b700*/  MOV R8, UR4 ;  /* 0x0000000400087c02 */ /* 0x000fe20008000f00 */
[----:B------:R-:W-:Y:S01]  /*b710*/  IMAD.IADD R7, R7, 0x1, R11 ;  /* 0x0000000107077824 */ /* 0x000fe200078e020b */
[----:B------:R-:W-:Y:S01]  /*b720*/  ULDC.64 UR4, c[0x0][0xbe0] ;  /* 0x0002f80000047ab9 */ /* 0x000fe20000000a00 */
[----:B0-----:R-:W-:-:S04]  /*b730*/  @P0 IMAD.HI.U32 R10, R0, R5, RZ ;  /* 0x00000005000a0227 */ /* 0x001fc800078e00ff */
[----:B------:R-:W-:Y:S01]  /*b740*/  IMAD.MOV.U32 R5, RZ, RZ, R0 ;  /* 0x000000ffff057224 */ /* 0x000fe200078e0000 */
[----:B-1----:R-:W-:Y:S01]  /*b750*/  @P0 SHF.R.U32.HI R5, RZ, R13, R10 ;  /* 0x0000000dff050219 */ /* 0x002fe2000001160a */
[----:B------:R-:W-:Y:S01]  /*b760*/  IMAD R13, R21, UR12, R14 ;  /* 0x0000000c150d7c24 */ /* 0x000fe2000f8e020e */
[----:B------:R-:W-:Y:S01]  /*b770*/  SHF.R.S32.HI R14, RZ, 0x1f, R19 ;  /* 0x0000001fff0e7819 */ /* 0x000fe20000011413 */
[----:B------:R-:W-:-:S04]  /*b780*/  IMAD.WIDE.U32 R8, R20, UR12, R8 ;  /* 0x0000000c14087c25 */ /* 0x000fc8000f8e0008 */
[----:B---3--:R-:W-:Y:S01]  /*b790*/  @P0 IMAD.HI.U32 R121, R0, R121, RZ ;  /* 0x0000007900790227 */ /* 0x008fe200078e00ff */
[----:B------:R-:W-:-:S03]  /*b7a0*/  IADD3 R9, R9, R13, RZ ;  /* 0x0000000d09097210 */ /* 0x000fc60007ffe0ff */
[----:B------:R-:W-:Y:S02]  /*b7b0*/  IMAD R13, R14, UR6, RZ ;  /* 0x000000060e0d7c24 */ /* 0x000fe4000f8e02ff */
[----:B------:R-:W-:-:S04]  /*b7c0*/  IMAD.WIDE.U32 R6, R19, UR4, R6 ;  /* 0x0000000413067c25 */ /* 0x000fc8000f8e0006 */
[----:B------:R-:W-:Y:S01]  /*b7d0*/  IMAD.MOV.U32 R11, RZ, RZ, R0 ;  /* 0x000000ffff0b7224 */ /* 0x000fe200078e0000 */
[----:B----4-:R-:W-:Y:S01]  /*b7e0*/  @P0 SHF.R.U32.HI R11, RZ, R22, R121 ;  /* 0x00000016ff0b0219 */ /* 0x010fe20000011679 */
[----:B------:R-:W-:Y:S01]  /*b7f0*/  IMAD R10, R14, UR4, RZ ;  /* 0x000000040e0a7c24 */ /* 0x000fe2000f8e02ff */
[----:B------:R-:W-:Y:S01]  /*b800*/  IADD3 R6, P0, R5, R6, RZ ;  /* 0x0000000605067210 */ /* 0x000fe20007f1e0ff */
[C---:B------:R-:W-:Y:S01]  /*b810*/  IMAD R15, R19.reuse, UR7, R13 ;  /* 0x00000007130f7c24 */ /* 0x040fe2000f8e020d */
[--C-:B------:R-:W-:Y:S01]  /*b820*/  SHF.R.S32.HI R13, RZ, 0x1f, R5.reuse ;  /* 0x0000001fff0d7819 */ /* 0x100fe20000011405 */
[----:B------:R-:W-:Y:S02]  /*b830*/  IMAD.MOV R5, RZ, RZ, -R5 ;  /* 0x000000ffff057224 */ /* 0x000fe400078e0a05 */
[----:B------:R-:W-:Y:S01]  /*b840*/  IMAD R14, R19, UR5, R10 ;  /* 0x00000005130e7c24 */ /* 0x000fe2000f8e020a */
[--C-:B------:R-:W-:Y:S01]  /*b850*/  SHF.R.S32.HI R10, RZ, 0x1f, R11.reuse ;  /* 0x0000001fff0a7819 */ /* 0x100fe2000001140b */
[----:B------:R-:W-:Y:S01]  /*b860*/  IMAD.MOV R16, RZ, RZ, -R11 ;  /* 0x000000ffff107224 */ /* 0x000fe200078e0a0b */
[----:B------:R-:W-:Y:S01]  /*b870*/  ULDC.64 UR4, c[0x0][0xb30] ;  /* 0x0002cc0000047ab9 */ /* 0x000fe20000000a00 */
[----:B------:R-:W-:Y:S01]  /*b880*/  IMAD R5, R17, R5, R0 ;  /* 0x0000000511057224 */ /* 0x000fe200078e0200 */
[----:B------:R-:W-:Y:S01]  /*b890*/  IADD3.X R7, R13, R7, R14, P0, !PT ;  /* 0x000000070d077210 */ /* 0x000fe200007fe40e */
[----:B------:R-:W-:Y:S01]  /*b8a0*/  IMAD.WIDE.U32 R8, R19, UR6, R8 ;  /* 0x0000000613087c25 */ /* 0x000fe2000f8e0008 */
[----:B------:R-:W-:-:S03]  /*b8b0*/  ULDC.64 UR6, c[0x0][0xbc8] ;  /* 0x0002f20000067ab9 */ /* 0x000fc60000000a00 */
[----:B------:R-:W-:Y:S02]  /*b8c0*/  IMAD R10, R10, UR4, RZ ;  /* 0x000000040a0a7c24 */ /* 0x000fe4000f8e02ff */
[----:B------:R-:W-:Y:S01]  /*b8d0*/  IMAD R13, R17, R16, R0 ;  /* 0x00000010110d7224 */ /* 0x000fe200078e0200 */
[----:B------:R-:W-:Y:S01]  /*b8e0*/  SHF.R.S32.HI R0, RZ, 0x1f, R5 ;  /* 0x0000001fff007819 */ /* 0x000fe20000011405 */
[----:B------:R-:W-:Y:S02]  /*b8f0*/  IMAD.IADD R9, R9, 0x1, R15 ;  /* 0x0000000109097824 */ /* 0x000fe400078e020f */
[C---:B------:R-:W-:Y:S01]  /*b900*/  IMAD R15, R11.reuse, UR5, R10 ;  /* 0x000000050b0f7c24 */ /* 0x040fe2000f8e020a */
[----:B------:R-:W-:Y:S01]  /*b910*/  SHF.R.S32.HI R10, RZ, 0x1f, R13 ;  /* 0x0000001fff0a7819 */ /* 0x000fe2000001140d */
[----:B------:R-:W-:Y:S01]  /*b920*/  IMAD.WIDE.U32 R8, R11, UR4, R8 ;  /* 0x000000040b087c25 */ /* 0x000fe2000f8e0008 */
[----:B------:R-:W0:Y:S01]  /*b930*/  S2UR UR5, SR_CgaCtaId ;  /* 0x00000000000579c3 */ /* 0x000e220000008800 */
[----:B------:R-:W-:-:S02]  /*b940*/  UMOV UR4, 0x400 ;  /* 0x0000040000047882 */ /* 0x000fc40000000000 */
[----:B------:R-:W-:Y:S02]  /*b950*/  IMAD R0, R0, UR6, RZ ;  /* 0x0000000600007c24 */ /* 0x000fe4000f8e02ff */
[----:B------:R-:W-:Y:S02]  /*b960*/  IMAD.IADD R9, R9, 0x1, R15 ;  /* 0x0000000109097824 */ /* 0x000fe400078e020f */
[----:B------:R-:W-:Y:S02]  /*b970*/  IMAD R10, R10, UR8, RZ ;  /* 0x000000080a0a7c24 */ /* 0x000fe4000f8e02ff */
[C---:B------:R-:W-:Y:S02]  /*b980*/  IMAD R11, R5.reuse, UR7, R0 ;  /* 0x00000007050b7c24 */ /* 0x040fe4000f8e0200 */
[----:B------:R-:W-:Y:S01]  /*b990*/  IMAD.WIDE.U32 R6, R5, UR6, R6 ;  /* 0x0000000605067c25 */ /* 0x000fe2000f8e0006 */
[----:B------:R-:W-:-:S03]  /*b9a0*/  ULDC.64 UR6, c[0x0][0xba8] ;  /* 0x0002ea0000067ab9 */ /* 0x000fc60000000a00 */
[C---:B------:R-:W-:Y:S02]  /*b9b0*/  IMAD R5, R13.reuse, UR9, R10 ;  /* 0x000000090d057c24 */ /* 0x040fe4000f8e020a */
[----:B------:R-:W-:Y:S01]  /*b9c0*/  IMAD.WIDE.U32 R8, R13, UR8, R8 ;  /* 0x000000080d087c25 */ /* 0x000fe2000f8e0008 */
[----:B------:R-:W-:Y:S01]  /*b9d0*/  LEA R13, P0, R6, UR6, 0x2 ;  /* 0x00000006060d7c11 */ /* 0x000fe2000f8010ff */
[----:B------:R-:W-:Y:S01]  /*b9e0*/  ULDC.64 UR8, c[0x0][0xb00] ;  /* 0x0002c00000087ab9 */ /* 0x000fe20000000a00 */
[----:B------:R-:W-:Y:S01]  /*b9f0*/  ULDC UR6, c[0x0][0xa88] ;  /* 0x0002a20000067ab9 */ /* 0x000fe20000000800 */
[----:B------:R-:W-:Y:S01]  /*ba00*/  IMAD.IADD R7, R7, 0x1, R11 ;  /* 0x0000000107077824 */ /* 0x000fe200078e020b */
[----:B------:R-:W-:Y:S01]  /*ba10*/  LEA R0, P1, R8, UR8, 0x2 ;  /* 0x0000000808007c11 */ /* 0x000fe2000f8210ff */
[----:B------:R-:W-:Y:S01]  /*ba20*/  IMAD.IADD R5, R9, 0x1, R5 ;  /* 0x0000000109057824 */ /* 0x000fe200078e0205 */
[----:B------:R-:W-:Y:S01]  /*ba30*/  SHFL.IDX PT, R10, R13, 0x1, 0x1c1f ;  /* 0x003c1f000d0a7f89 */ /* 0x000fe200000e0000 */
[----:B0-----:R-:W-:Y:S01]  /*ba40*/  ULEA UR4, UR5, UR4, 0x18 ;  /* 0x0000000405047291 */ /* 0x001fe2000f8ec03f */
[----:B------:R-:W-:Y:S01]  /*ba50*/  LEA.HI.X R14, R6, UR7, R7, 0x2, P0 ;  /* 0x00000007060e7c11 */ /* 0x000fe200080f1407 */
[----:B------:R-:W-:Y:S01]  /*ba60*/  IMAD R22, R17, UR6, RZ ;  /* 0x0000000611167c24 */ /* 0x000fe2000f8e02ff */
[----:B------:R-:W-:Y:S01]  /*ba70*/  LEA.HI.X R5, R8, UR9, R5, 0x2, P1 ;  /* 0x0000000908057c11 */ /* 0x000fe200088f1405 */
[----:B------:R-:W-:Y:S01]  /*ba80*/  VIADD R19, R3, 0x8 ;  /* 0x0000000803137836 */ /* 0x000fe20000000000 */
[----:B------:R-:W-:Y:S01]  /*ba90*/  SHFL.IDX PT, R8, R13, RZ, 0x1c1f ;  /* 0x001c1fff0d087589 */ /* 0x000fe200000e0000 */
[----:B------:R-:W-:Y:S01]  /*baa0*/  LOP3.LUT P0, RZ, R23, 0x3, RZ, 0xc0, !PT ;  /* 0x0000000317ff7812 */ /* 0x000fe2000780c0ff */
[----:B------:R-:W-:Y:S01]  /*bab0*/  UIADD3 UR4, UR4, 0x36820, URZ ;  /* 0x0003682004047890 */ /* 0x000fe2000fffe03f */
[CC--:B------:R-:W-:Y:S01]  /*bac0*/  ISETP.GE.AND P2, PT, R3.reuse, R22.reuse, PT ;  /* 0x000000160300720c */ /* 0x0c0fe20003f46270 */
[----:B------:R-:W0:Y:S01]  /*bad0*/  SHFL.IDX PT, R9, R14, RZ, 0x1c1f ;  /* 0x001c1fff0e097589 */ /* 0x000e2200000e0000 */
[-C--:B------:R-:W-:Y:S01]  /*bae0*/  ISETP.GE.OR P1, PT, R3, R22.reuse, P0 ;  /* 0x000000160300720c */ /* 0x080fe20000726670 */
[----:B------:R-:W-:Y:S01]  /*baf0*/  UPRMT UR4, URZ, 0x654, UR4 ;  /* 0x000006543f047896 */ /* 0x000fe20008000004 */
[----:B------:R-:W-:Y:S01]  /*bb00*/  ISETP.GE.OR P0, PT, R19, R22, P0 ;  /* 0x000000161300720c */ /* 0x000fe20000706670 */
[----:B------:R-:W1:Y:S01]  /*bb10*/  SHFL.IDX PT, R11, R14, 0x1, 0x1c1f ;  /* 0x003c1f000e0b7f89 */ /* 0x000e6200000e0000 */
[----:B------:R-:W-:-:S03]  /*bb20*/  IMAD.SHL.U32 R3, R120, 0x2, RZ ;  /* 0x0000000278037824 */ /* 0x000fc600078e00ff */
[----:B------:R2:W3:Y:S03]  /*bb30*/  SHFL.IDX PT, R6, R0, RZ, 0x1c1f ;  /* 0x001c1fff00067589 */ /* 0x0004e600000e0000 */
[----:B------:R-:W-:Y:S01]  /*bb40*/  SYNCS.ARRIVE.TRANS64.RED.A1T0 RZ, [UR4], RZ ;  /* 0x000000ffffff79a7 */ /* 0x000fe20008100404 */
[----:B------:R2:W4:Y:S04]  /*bb50*/  SHFL.IDX PT, R7, R5, RZ, 0x1c1f ;  /* 0x001c1fff05077589 */ /* 0x00052800000e0000 */
[----:B0-----:R2:W-:Y:S04]  /*bb60*/  @!P1 ST.E desc[UR14][R8.64], R4 ;  /* 0x0000000408009985 */ /* 0x0015e8000c10190e */
[----:B-1----:R2:W-:Y:S01]  /*bb70*/  @!P0 ST.E desc[UR14][R10.64], R2 ;  /* 0x000000020a008985 */ /* 0x0025e2000c10190e */
[----:B------:R-:W-:Y:S05]  /*bb80*/  @P2 BRA `(.L_x_35) ;  /* 0x00000008003c2947 */ /* 0x000fea0003800000 */
[C---:B--2---:R-:W-:Y:S01]  /*bb90*/  VIADD R2, R3.reuse, 0x8 ;  /* 0x0000000803027836 */ /* 0x044fe20000000000 */
[----:B------:R-:W-:Y:S01]  /*bba0*/  ULDC UR4, c[0x0][0xac8] ;  /* 0x0002b20000047ab9 */ /* 0x000fe20000000800 */
[C---:B------:R-:W-:Y:S01]  /*bbb0*/  VIADD R4, R3.reuse, 0x10 ;  /* 0x0000001003047836 */ /* 0x040fe20000000000 */
[C---:B------:R-:W-:Y:S01]  /*bbc0*/  ISETP.GE.AND P0, PT, R3.reuse, UR4, PT ;  /* 0x0000000403007c0c */ /* 0x040fe2000bf06270 */
[C---:B------:R-:W-:Y:S01]  /*bbd0*/  VIADD R14, R3.reuse, 0x18 ;  /* 0x00000018030e7836 */ /* 0x040fe20000000000 */
[----:B------:R-:W-:Y:S01]  /*bbe0*/  ISETP.GE.AND P1, PT, R2, UR4, PT ;  /* 0x0000000402007c0c */ /* 0x000fe2000bf26270 */
[----:B------:R-:W-:Y:S01]  /*bbf0*/  ULDC.64 UR6, c[0x0][0x208] ;  /* 0x0000820000067ab9 */ /* 0x000fe20000000a00 */
[----:B------:R-:W-:Y:S01]  /*bc00*/  ISETP.GE.AND P2, PT, R4, UR4, PT ;  /* 0x0000000404007c0c */ /* 0x000fe2000bf46270 */
[C---:B------:R-:W-:Y:S01]  /*bc10*/  VIADD R16, R3.reuse, 0x38 ;  /* 0x0000003803107836 */ /* 0x040fe20000000000 */
[C---:B------:R-:W-:Y:S01]  /*bc20*/  IADD3 R15, R3.reuse, 0x20, RZ ;  /* 0x00000020030f7810 */ /* 0x040fe20007ffe0ff */
[C---:B------:R-:W-:Y:S01]  /*bc30*/  VIADD R17, R3.reuse, 0x40 ;  /* 0x0000004003117836 */ /* 0x040fe20000000000 */
[----:B------:R-:W-:Y:S01]  /*bc40*/  ISETP.GE.AND P5, PT, R14, UR4, PT ;  /* 0x000000040e007c0c */ /* 0x000fe2000bfa6270 */
[----:B------:R-:W-:Y:S01]  /*bc50*/  VIADD R20, R3, 0x48 ;  /* 0x0000004803147836 */ /* 0x000fe20000000000 */
[----:B------:R-:W-:-:S02]  /*bc60*/  ISETP.GE.AND P6, PT, R15, UR4, PT ;  /* 0x000000040f007c0c */ /* 0x000fc4000bfc6270 */
[----:B------:R-:W-:Y:S01]  /*bc70*/  ISETP.GE.AND P3, PT, R16, UR4, PT ;  /* 0x0000000410007c0c */ /* 0x000fe2000bf66270 */
[C-C-:B---34-:R-:W-:Y:S02]  /*bc80*/  @!P0 IMAD.WIDE R8, R3.reuse, 0x4, R6.reuse ;  /* 0x0000000403088825 */ /* 0x158fe400078e0206 */
[----:B------:R-:W-:Y:S02]  /*bc90*/  @!P1 LEA.HI R2, R2, R2, RZ, 0x1 ;  /* 0x0000000202029211 */ /* 0x000fe400078f08ff */
[----:B------:R-:W-:Y:S01]  /*bca0*/  @!P2 LEA.HI R4, R4, R4, RZ, 0x1 ;  /* 0x000000040404a211 */ /* 0x000fe200078f08ff */
[----:B------:R0:W-:Y:S01]  /*bcb0*/  @!P0 ST.E.64 desc[UR6][R8.64], R24 ;  /* 0x0000001808008985 */ /* 0x0001e2000c101b06 */
[----:B------:R-:W-:Y:S01]  /*bcc0*/  @!P1 LOP3.LUT R11, R2, 0xfffffffe, RZ, 0xc0, !PT ;  /* 0xfffffffe020b9812 */ /* 0x000fe200078ec0ff */
[C---:B------:R-:W-:Y:S01]  /*bcd0*/  VIADD R2, R3.reuse, 0x28 ;  /* 0x0000002803027836 */ /* 0x040fe20000000000 */
[----:B------:R-:W-:Y:S01]  /*bce0*/  @!P2 LOP3.LUT R13, R4, 0xfffffffe, RZ, 0xc0, !PT ;  /* 0xfffffffe040da812 */ /* 0x000fe200078ec0ff */
[----:B------:R-:W-:Y:S01]  /*bcf0*/  VIADD R4, R3, 0x30 ;  /* 0x0000003003047836 */ /* 0x000fe20000000000 */
[----:B------:R-:W-:Y:S01]  /*bd00*/  @!P5 LEA.HI R14, R14, R14, RZ, 0x1 ;  /* 0x0000000e0e0ed211 */ /* 0x000fe200078f08ff */
[----:B------:R-:W-:Y:S01]  /*bd10*/  @!P1 IMAD.WIDE R10, R11, 0x4, R6 ;  /* 0x000000040b0a9825 */ /* 0x000fe200078e0206 */
[----:B------:R-:W-:-:S02]  /*bd20*/  ISETP.GE.AND P0, PT, R2, UR4, PT ;  /* 0x0000000402007c0c */ /* 0x000fc4000bf06270 */
[----:B------:R-:W-:Y:S01]  /*bd30*/  ISETP.GE.AND P4, PT, R4, UR4, PT ;  /* 0x0000000404007c0c */ /* 0x000fe2000bf86270 */
[----:B------:R-:W-:Y:S01]  /*bd40*/  @!P2 IMAD.WIDE R12, R13, 0x4, R6 ;  /* 0x000000040d0ca825 */ /* 0x000fe200078e0206 */
[----:B------:R1:W-:Y:S01]  /*bd50*/  @!P1 ST.E.64 desc[UR6][R10.64], R28 ;  /* 0x0000001c0a009985 */ /* 0x0003e2000c101b06 */
[----:B------:R-:W-:Y:S02]  /*bd60*/  ISETP.GE.AND P1, PT, R20, UR4, PT ;  /* 0x0000000414007c0c */ /* 0x000fe4000bf26270 */
[----:B------:R-:W-:Y:S01]  /*bd70*/  @!P6 LEA.HI R15, R15, R15, RZ, 0x1 ;  /* 0x0000000f0f0fe211 */ /* 0x000fe200078f08ff */
[----:B------:R2:W-:Y:S01]  /*bd80*/  @!P2 ST.E.64 desc[UR6][R12.64], R32 ;  /* 0x000000200c00a985 */ /* 0x0005e2000c101b06 */
[----:B------:R-:W-:Y:S01]  /*bd90*/  ISETP.GE.AND P2, PT, R17, UR4, PT ;  /* 0x0000000411007c0c */ /* 0x000fe2000bf46270 */
[----:B0-----:R-:W-:Y:S01]  /*bda0*/  VIADD R24, R3, 0x50 ;  /* 0x0000005003187836 */ /* 0x001fe20000000000 */
[----:B------:R-:W-:Y:S02]  /*bdb0*/  @!P5 LOP3.LUT R9, R14, 0xfffffffe, RZ, 0xc0, !PT ;  /* 0xfffffffe0e09d812 */ /* 0x000fe400078ec0ff */
[----:B------:R-:W-:-:S02]  /*bdc0*/  @!P0 LEA.HI R2, R2, R2, RZ, 0x1 ;  /* 0x0000000202028211 */ /* 0x000fc400078f08ff */
[----:B------:R-:W-:Y:S01]  /*bdd0*/  @!P4 LEA.HI R4, R4, R4, RZ, 0x1 ;  /* 0x000000040404c211 */ /* 0x000fe200078f08ff */
[--C-:B------:R-:W-:Y:S01]  /*bde0*/  @!P5 IMAD.WIDE R8, R9, 0x4, R6.reuse ;  /* 0x000000040908d825 */ /* 0x100fe200078e0206 */
[----:B------:R-:W-:Y:S02]  /*bdf0*/  @!P3 LEA.HI R16, R16, R16, RZ, 0x1 ;  /* 0x000000101010b211 */ /* 0x000fe400078f08ff */
[----:B-1----:R-:W-:Y:S02]  /*be00*/  @!P6 LOP3.LUT R11, R15, 0xfffffffe, RZ, 0xc0, !PT ;  /* 0xfffffffe0f0be812 */ /* 0x002fe400078ec0ff */
[----:B------:R-:W-:Y:S01]  /*be10*/  @!P1 LEA.HI R20, R20, R20, RZ, 0x1 ;  /* 0x0000001414149211 */ /* 0x000fe200078f08ff */
[----:B------:R0:W-:Y:S01]  /*be20*/  @!P5 ST.E.64 desc[UR6][R8.64], R36 ;  /* 0x000000240800d985 */ /* 0x0001e2000c101b06 */
[----:B--2---:R-:W-:Y:S01]  /*be30*/  @!P2 LEA.HI R12, R17, R17, RZ, 0x1 ;  /* 0x00000011110ca211 */ /* 0x004fe200078f08ff */
[----:B------:R-:W-:Y:S01]  /*be40*/  @!P6 IMAD.WIDE R10, R11, 0x4, R6 ;  /* 0x000000040b0ae825 */ /* 0x000fe200078e0206 */
[----:B------:R-:W-:-:S02]  /*be50*/  @!P0 LOP3.LUT R13, R2, 0xfffffffe, RZ, 0xc0, !PT ;  /* 0xfffffffe020d8812 */ /* 0x000fc400078ec0ff */
[----:B------:R-:W-:Y:S01]  /*be60*/  @!P4 LOP3.LUT R15, R4, 0xfffffffe, RZ, 0xc0, !PT ;  /* 0xfffffffe040fc812 */ /* 0x000fe200078ec0ff */
[C---:B------:R-:W-:Y:S01]  /*be70*/  VIADD R2, R3.reuse, 0x60 ;  /* 0x0000006003027836 */ /* 0x040fe20000000000 */
[----:B------:R-:W-:Y:S01]  /*be80*/  @!P3 LOP3.LUT R17, R16, 0xfffffffe, RZ, 0xc0, !PT ;  /* 0xfffffffe1011b812 */ /* 0x000fe200078ec0ff */
[----:B------:R1:W-:Y:S01]  /*be90*/  @!P6 ST.E.64 desc[UR6][R10.64], R40 ;  /* 0x000000280a00e985 */ /* 0x0003e2000c101b06 */
[----:B------:R-:W-:Y:S01]  /*bea0*/  @!P2 LOP3.LUT R21, R12, 0xfffffffe, RZ, 0xc0, !PT ;  /* 0xfffffffe0c15a812 */ /* 0x000fe200078ec0ff */
[C---:B------:R-:W-:Y:S01]  /*beb0*/  VIADD R4, R3.reuse, 0x68 ;  /* 0x0000006803047836 */ /* 0x040fe20000000000 */
[----:B------:R-:W-:Y:S01]  /*bec0*/  @!P1 LOP3.LUT R23, R20, 0xfffffffe, RZ, 0xc0, !PT ;  /* 0xfffffffe14179812 */ /* 0x000fe200078ec0ff */
[C---:B------:R-:W-:Y:S01]  /*bed0*/  VIADD R20, R3.reuse, 0x70 ;  /* 0x0000007003147836 */ /* 0x040fe20000000000 */
[----:B------:R-:W-:Y:S01]  /*bee0*/  IADD3 R25, R3, 0x58, RZ ;  /* 0x0000005803197810 */ /* 0x000fe20007ffe0ff */
[----:B0-----:R-:W-:Y:S01]  /*bef0*/  @!P0 IMAD.WIDE R8, R13, 0x4, R6 ;  /* 0x000000040d088825 */ /* 0x001fe200078e0206 */
[----:B------:R-:W-:-:S02]  /*bf00*/  ISETP.GE.AND P5, PT, R24, UR4, PT ;  /* 0x0000000418007c0c */ /* 0x000fc4000bfa6270 */
[----:B------:R-:W-:Y:S01]  /*bf10*/  ISETP.GE.AND P6, PT, R25, UR4, PT ;  /* 0x0000000419007c0c */ /* 0x000fe2000bfc6270 */
[--C-:B------:R-:W-:Y:S01]  /*bf20*/  @!P3 IMAD.WIDE R12, R17, 0x4, R6.reuse ;  /* 0x00000004110cb825 */ /* 0x100fe200078e0206 */
[----:B------:R0:W-:Y:S01]  /*bf30*/  @!P0 ST.E.64 desc[UR6][R8.64], R44 ;  /* 0x0000002c08008985 */ /* 0x0001e2000c101b06 */
[----:B------:R-:W-:Y:S02]  /*bf40*/  ISETP.GE.AND P0, PT, R2, UR4, PT ;  /* 0x0000000402007c0c */ /* 0x000fe4000bf06270 */
[----:B-1----:R-:W-:-:S04]  /*bf50*/  @!P4 IMAD.WIDE R10, R15, 0x4, R6 ;  /* 0x000000040f0ac825 */ /* 0x002fc800078e0206 */
[--C-:B------:R-:W-:Y:S01]  /*bf60*/  @!P2 IMAD.WIDE R14, R21, 0x4, R6.reuse ;  /* 0x00000004150ea825 */ /* 0x100fe200078e0206 */
[----:B------:R1:W-:Y:S01]  /*bf70*/  @!P4 ST.E.64 desc[UR6][R10.64], R48 ;  /* 0x000000300a00c985 */ /* 0x0003e2000c101b06 */
[----:B------:R-:W-:Y:S02]  /*bf80*/  @!P5 LEA.HI R24, R24, R24, RZ, 0x1 ;  /* 0x000000181818d211 */ /* 0x000fe400078f08ff */
[----:B------:R-:W-:Y:S01]  /*bf90*/  @!P1 IMAD.WIDE R16, R23, 0x4, R6 ;  /* 0x0000000417109825 */ /* 0x000fe200078e0206 */
[----:B------:R2:W-:Y:S01]  /*bfa0*/  @!P3 ST.E.64 desc[UR6][R12.64], R52 ;  /* 0x000000340c00b985 */ /* 0x0005e2000c101b06 */
[----:B------:R-:W-:Y:S02]  /*bfb0*/  @!P6 LEA.HI R25, R25, R25, RZ, 0x1 ;  /* 0x000000191919e211 */ /* 0x000fe400078f08ff */
[C---:B------:R-:W-:Y:S01]  /*bfc0*/  VIADD R21, R3.reuse, 0x78 ;  /* 0x0000007803157836 */ /* 0x040fe20000000000 */
[----:B------:R3:W-:Y:S01]  /*bfd0*/  @!P2 ST.E.64 desc[UR6][R14.64], R56 ;  /* 0x000000380e00a985 */ /* 0x0007e2000c101b06 */
[----:B------:R-:W-:Y:S01]  /*bfe0*/  VIADD R23, R3, 0x80 ;  /* 0x0000008003177836 */ /* 0x000fe20000000000 */
[----:B------:R-:W-:-:S02]  /*bff0*/  ISETP.GE.AND P2, PT, R20, UR4, PT ;  /* 0x0000000414007c0c */ /* 0x000fc4000bf46270 */
[----:B------:R4:W-:Y:S01]  /*c000*/  @!P1 ST.E.64 desc[UR6][R16.64], R60 ;  /* 0x0000003c10009985 */ /* 0x0009e2000c101b06 */
[----:B------:R-:W-:Y:S02]  /*c010*/  ISETP.GE.AND P1, PT, R4, UR4, PT ;  /* 0x0000000404007c0c */ /* 0x000fe4000bf26270 */
[----:B------:R-:W-:Y:S02]  /*c020*/  ISETP.GE.AND P3, PT, R21, UR4, PT ;  /* 0x0000000415007c0c */ /* 0x000fe4000bf66270 */
[----:B------:R-:W-:Y:S02]  /*c030*/  ISETP.GE.AND P4, PT, R23, UR4, PT ;  /* 0x0000000417007c0c */ /* 0x000fe4000bf86270 */
[----:B0-----:R-:W-:Y:S02]  /*c040*/  @!P5 LOP3.LUT R9, R24, 0xfffffffe, RZ, 0xc0, !PT ;  /* 0xfffffffe1809d812 */ /* 0x001fe400078ec0ff */
[----:B------:R-:W-:Y:S02]  /*c050*/  @!P0 LEA.HI R2, R2, R2, RZ, 0x1 ;  /* 0x0000000202028211 */ /* 0x000fe400078f08ff */
[----:B-1----:R-:W-:Y:S01]  /*c060*/  @!P6 LOP3.LUT R11, R25, 0xfffffffe, RZ, 0xc0, !PT ;  /* 0xfffffffe190be812 */ /* 0x002fe200078ec0ff */
[----:B------:R-:W-:Y:S01]  /*c070*/  @!P5 IMAD.WIDE R8, R9, 0x4, R6 ;  /* 0x000000040908d825 */ /* 0x000fe200078e0206 */
[----:B--2---:R-:W-:-:S02]  /*c080*/  @!P0 LOP3.LUT R13, R2, 0xfffffffe, RZ, 0xc0, !PT ;  /* 0xfffffffe020d8812 */ /* 0x004fc400078ec0ff */
[----:B------:R-:W-:Y:S01]  /*c090*/  @!P1 LEA.HI R4, R4, R4, RZ, 0x1 ;  /* 0x0000000404049211 */ /* 0x000fe200078f08ff */
[--C-:B------:R-:W-:Y:S01]  /*c0a0*/  @!P6 IMAD.WIDE R10, R11, 0x4, R6.reuse ;  /* 0x000000040b0ae825 */ /* 0x100fe200078e0206 */
[----:B------:R-:W-:Y:S01]  /*c0b0*/  @!P2 LEA.HI R20, R20, R20, RZ, 0x1 ;  /* 0x000000141414a211 */ /* 0x000fe200078f08ff */
[----:B------:R0:W-:Y:S01]  /*c0c0*/  @!P5 ST.E.64 desc[UR6][R8.64], R64 ;  /* 0x000000400800d985 */ /* 0x0001e2000c101b06 */
[----:B---3--:R-:W-:Y:S01]  /*c0d0*/  @!P1 LOP3.LUT R15, R4, 0xfffffffe, RZ, 0xc0, !PT ;  /* 0xfffffffe040f9812 */ /* 0x008fe200078ec0ff */
[----:B------:R-:W-:Y:S01]  /*c0e0*/  @!P0 IMAD.WIDE R12, R13, 0x4, R6 ;  /* 0x000000040d0c8825 */ /* 0x000fe200078e0206 */
[----:B------:R-:W-:Y:S01]  /*c0f0*/  @!P3 LEA.HI R21, R21, R21, RZ, 0x1 ;  /* 0x000000151515b211 */ /* 0x000fe200078f08ff */
[----:B------:R1:W-:Y:S01]  /*c100*/  @!P6 ST.E.64 desc[UR6][R10.64], R68 ;  /* 0x000000440a00e985 */ /* 0x0003e2000c101b06 */
[----:B------:R-:W-:Y:S01]  /*c110*/  @!P4 LEA.HI R23, R23, R23, RZ, 0x1 ;  /* 0x000000171717c211 */ /* 0x000fe200078f08ff */
[----:B------:R-:W-:Y:S01]  /*c120*/  VIADD R2, R3, 0x88 ;  /* 0x0000008803027836 */ /* 0x000fe20000000000 */
[----:B----4-:R-:W-:Y:S01]  /*c130*/  @!P2 LOP3.LUT R17, R20, 0xfffffffe, RZ, 0xc0, !PT ;  /* 0xfffffffe1411a812 */ /* 0x010fe200078ec0ff */
[----:B------:R2:W-:Y:S01]  /*c140*/  @!P0 ST.E.64 desc[UR6][R12.64], R72 ;  /* 0x000000480c008985 */ /* 0x0005e2000c101b06 */
[----:B------:R-:W-:Y:S01]  /*c150*/  @!P3 LOP3.LUT R21, R21, 0xfffffffe, RZ, 0xc0, !PT ;  /* 0xfffffffe1515b812 */ /* 0x000fe200078ec0ff */
[----:B------:R-:W-:Y:S01]  /*c160*/  VIADD R20, R3, 0x98 ;  /* 0x0000009803147836 */ /* 0x000fe20000000000 */
[----:B------:R-:W-:-:S02]  /*c170*/  @!P4 LOP3.LUT R23, R23, 0xfffffffe, RZ, 0xc0, !PT ;  /* 0xfffffffe1717c812 */ /* 0x000fc400078ec0ff */
[----:B------:R-:W-:Y:S01]  /*c180*/  IADD3 R4, R3, 0x90, RZ ;  /* 0x0000009003047810 */ /* 0x000fe20007ffe0ff */
[----:B0-----:R-:W-:Y:S01]  /*c190*/  @!P1 IMAD.WIDE R8, R15, 0x4, R6 ;  /* 0x000000040f089825 */ /* 0x001fe200078e0206 */
[----:B------:R-:W-:-:S03]  /*c1a0*/  ISETP.GE.AND P0, PT, R2, UR4, PT ;  /* 0x0000000402007c0c */ /* 0x000fc6000bf06270 */
[--C-:B-1----:R-:W-:Y:S01]  /*c1b0*/  @!P2 IMAD.WIDE R10, R17, 0x4, R6.reuse ;  /* 0x00000004110aa825 */ /* 0x102fe200078e0206 */
[----:B------:R0:W-:Y:S01]  /*c1c0*/  @!P1 ST.E.64 desc[UR6][R8.64], R76 ;  /* 0x0000004c08009985 */ /* 0x0001e2000c101b06 */
[----:B------:R-:W-:Y:S02]  /*c1d0*/  ISETP.GE.AND P1, PT, R4, UR4, PT ;  /* 0x0000000404007c0c */ /* 0x000fe4000bf26270 */
[--C-:B------:R-:W-:Y:S01]  /*c1e0*/  @!P3 IMAD.WIDE R14, R21, 0x4, R6.reuse ;  /* 0x00000004150eb825 */ /* 0x100fe200078e0206 */
[----:B------:R1:W-:Y:S01]  /*c1f0*/  @!P2 ST.E.64 desc[UR6][R10.64], R80 ;  /* 0x000000500a00a985 */ /* 0x0003e2000c101b06 */
[----:B------:R-:W-:Y:S02]  /*c200*/  ISETP.GE.AND P2, PT, R20, UR4, PT ;  /* 0x0000000414007c0c */ /* 0x000fe4000bf46270 */
[----:B------:R-:W-:Y:S01]  /*c210*/  @!P4 IMAD.WIDE R16, R23, 0x4, R6 ;  /* 0x000000041710c825 */ /* 0x000fe200078e0206 */
[----:B------:R3:W-:Y:S01]  /*c220*/  @!P3 ST.E.64 desc[UR6][R14.64], R84 ;  /* 0x000000540e00b985 */ /* 0x0007e2000c101b06 */
[----:B------:R-:W-:-:S02]  /*c230*/  @!P0 LEA.HI R2, R2, R2, RZ, 0x1 ;  /* 0x0000000202028211 */ /* 0x000fc400078f08ff */
[C---:B------:R-:W-:Y:S01]  /*c240*/  VIADD R21, R3.reuse, 0xa0 ;  /* 0x000000a003157836 */ /* 0x040fe20000000000 */
[----:B------:R4:W-:Y:S01]  /*c250*/  @!P4 ST.E.64 desc[UR6][R16.64], R88 ;  /* 0x000000581000c985 */ /* 0x0009e2000c101b06 */
[C---:B--2---:R-:W-:Y:S01]  /*c260*/  VIADD R12, R3.reuse, 0xa8 ;  /* 0x000000a8030c7836 */ /* 0x044fe20000000000 */
[----:B------:R-:W-:Y:S01]  /*c270*/  @!P1 LEA.HI R4, R4, R4, RZ, 0x1 ;  /* 0x0000000404049211 */ /* 0x000fe200078f08ff */
[----:B0-----:R-:W-:Y:S01]  /*c280*/  VIADD R9, R3, 0xb8 ;  /* 0x000000b803097836 */ /* 0x001fe20000000000 */
[----:B------:R-:W-:Y:S01]  /*c290*/  ISETP.GE.AND P3, PT, R21, UR4, PT ;  /* 0x0000000415007c0c */ /* 0x000fe2000bf66270 */
[----:B------:R-:W-:Y:S01]  /*c2a0*/  VIADD R13, R3, 0xb0 ;  /* 0x000000b0030d7836 */ /* 0x000fe20000000000 */
[----:B------:R-:W-:Y:S02]  /*c2b0*/  ISETP.GE.AND P4, PT, R12, UR4, PT ;  /* 0x000000040c007c0c */ /* 0x000fe4000bf86270 */
[----:B------:R-:W-:Y:S02]  /*c2c0*/  ISETP.GE.AND P6, PT, R9, UR4, PT ;  /* 0x0000000409007c0c */ /* 0x000fe4000bfc6270 */
[----:B------:R-:W-:-:S02]  /*c2d0*/  ISETP.GE.AND P5, PT, R13, UR4, PT ;  /* 0x000000040d007c0c */ /* 0x000fc4000bfa6270 */
[----:B------:R-:W-:Y:S02]  /*c2e0*/  @!P2 LEA.HI R20, R20, R20, RZ, 0x1 ;  /* 0x000000141414a211 */ /* 0x000fe400078f08ff */
[----:B-1----:R-:W-:-:S03]  /*c2f0*/  @!P1 LOP3.LUT R11, R4, 0xfffffffe, RZ, 0xc0, !PT ;  /* 0xfffffffe040b9812 */ /* 0x002fc600078ec0ff */
[----:B------:R-:W-:Y:S02]  /*c300*/  @!P3 LEA.HI R21, R21, R21, RZ, 0x1 ;  /* 0x000000151515b211 */ /* 0x000fe400078f08ff */
[----:B------:R-:W-:Y:S02]  /*c310*/  @!P4 LEA.HI R12, R12, R12, RZ, 0x1 ;  /* 0x0000000c0c0cc211 */ /* 0x000fe400078f08ff */
[----:B------:R-:W-:Y:S02]  /*c320*/  @!P6 LEA.HI R10, R9, R9, RZ, 0x1 ;  /* 0x00000009090ae211 */ /* 0x000fe400078f08ff */
[----:B------:R-:W-:Y:S02]  /*c330*/  @!P5 LEA.HI R8, R13, R13, RZ, 0x1 ;  /* 0x0000000d0d08d211 */ /* 0x000fe400078f08ff */
[----:B------:R-:W-:Y:S02]  /*c340*/  @!P0 LOP3.LUT R9, R2, 0xfffffffe, RZ, 0xc0, !PT ;  /* 0xfffffffe02098812 */ /* 0x000fe400078ec0ff */
[----:B------:R-:W-:-:S02]  /*c350*/  @!P2 LOP3.LUT R13, R20, 0xfffffffe, RZ, 0xc0, !PT ;  /* 0xfffffffe140da812 */ /* 0x000fc400078ec0ff */
[----:B---3--:R-:W-:Y:S02]  /*c360*/  @!P3 LOP3.LUT R15, R21, 0xfffffffe, RZ, 0xc0, !PT ;  /* 0xfffffffe150fb812 */ /* 0x008fe400078ec0ff */
[----:B----4-:R-:W-:Y:S01]  /*c370*/  @!P4 LOP3.LUT R17, R12, 0xfffffffe, RZ, 0xc0, !PT ;  /* 0xfffffffe0c11c812 */ /* 0x010fe200078ec0ff */
[--C-:B------:R-:W-:Y:S01]  /*c380*/  @!P2 IMAD.WIDE R12, R13, 0x4, R6.reuse ;  /* 0x000000040d0ca825 */ /* 0x100fe200078e0206 */
[----:B------:R-:W-:Y:S02]  /*c390*/  @!P5 LOP3.LUT R21, R8, 0xfffffffe, RZ, 0xc0, !PT ;  /* 0xfffffffe0815d812 */ /* 0x000fe400078ec0ff */
[----:B------:R-:W-:Y:S01]  /*c3a0*/  @!P6 LOP3.LUT R23, R10, 0xfffffffe, RZ, 0xc0, !PT ;  /* 0xfffffffe0a17e812 */ /* 0x000fe200078ec0ff */
[----:B------:R-:W-:-:S04]  /*c3b0*/  @!P0 IMAD.WIDE R8, R9, 0x4, R6 ;  /* 0x0000000409088825 */ /* 0x000fc800078e0206 */
[--C-:B------:R-:W-:Y:S01]  /*c3c0*/  @!P1 IMAD.WIDE R10, R11, 0x4, R6.reuse ;  /* 0x000000040b0a9825 */ /* 0x100fe200078e0206 */
[----:B------:R0:W-:Y:S03]  /*c3d0*/  @!P0 ST.E.64 desc[UR6][R8.64], R92 ;  /* 0x0000005c08008985 */ /* 0x0001e6000c101b06 */
[--C-:B------:R-:W-:Y:S01]  /*c3e0*/  @!P3 IMAD.WIDE R14, R15, 0x4, R6.reuse ;  /* 0x000000040f0eb825 */ /* 0x100fe200078e0206 */
[----:B------:R0:W-:Y:S03]  /*c3f0*/  @!P1 ST.E.64 desc[UR6][R10.64], R96 ;  /* 0x000000600a009985 */ /* 0x0001e6000c101b06 */
[--C-:B------:R-:W-:Y:S01]  /*c400*/  @!P4 IMAD.WIDE R16, R17, 0x4, R6.reuse ;  /* 0x000000041110c825 */ /* 0x100fe200078e0206 */
[----:B------:R0:W-:Y:S03]  /*c410*/  @!P2 ST.E.64 desc[UR6][R12.64], R100 ;  /* 0x000000640c00a985 */ /* 0x0001e6000c101b06 */
[--C-:B------:R-:W-:Y:S01]  /*c420*/  @!P5 IMAD.WIDE R20, R21, 0x4, R6.reuse ;  /* 0x000000041514d825 */ /* 0x100fe200078e0206 */
[----:B------:R0:W-:Y:S03]  /*c430*/  @!P3 ST.E.64 desc[UR6][R14.64], R104 ;  /* 0x000000680e00b985 */ /* 0x0001e6000c101b06 */
[----:B------:R-:W-:Y:S01]  /*c440*/  @!P6 IMAD.WIDE R6, R23, 0x4, R6 ;  /* 0x000000041706e825 */ /* 0x000fe200078e0206 */
[----:B------:R0:W-:Y:S04]  /*c450*/  @!P4 ST.E.64 desc[UR6][R16.64], R108 ;  /* 0x0000006c1000c985 */ /* 0x0001e8000c101b06 */
[----:B------:R0:W-:Y:S04]  /*c460*/  @!P5 ST.E.64 desc[UR6][R20.64], R112 ;  /* 0x000000701400d985 */ /* 0x0001e8000c101b06 */
[----:B------:R0:W-:Y:S02]  /*c470*/  @!P6 ST.E.64 desc[UR6][R6.64], R116 ;  /* 0x000000740600e985 */ /* 0x0001e4000c101b06 */
.L_x_35:
[----:B------:R-:W-:Y:S05]  /*c480*/  BSYNC B0 ;  /* 0x0000000000007941 */ /* 0x000fea0003800000 */
.L_x_34:
[----:B------:R-:W-:Y:S01]  /*c490*/  ISETP.GE.AND P0, PT, R19, R22, PT ;  /* 0x000000161300720c */ /* 0x000fe20003f06270 */
[----:B0---4-:R4:W0:Y:S04]  /*c4a0*/  SHFL.IDX PT, R7, R5, 0x1, 0x1c1f ;  /* 0x003c1f0005077f89 */ /* 0x01182800000e0000 */
[----:B---3--:R4:W1:Y:S08]  /*c4b0*/  SHFL.IDX PT, R6, R0, 0x1, 0x1c1f ;  /* 0x003c1f0000067f89 */ /* 0x00887000000e0000 */
[----:B----4-:R-:W-:Y:S05]  /*c4c0*/  @P0 BRA `(.L_x_10) ;  /* 0x0000004c00c00947 */ /* 0x010fea0003800000 */
[C---:B--2---:R-:W-:Y:S01]  /*c4d0*/  VIADD R0, R3.reuse, 0x8 ;  /* 0x0000000803007836 */ /* 0x044fe20000000000 */
[----:B------:R-:W-:Y:S01]  /*c4e0*/  ULDC UR4, c[0x0][0xac8] ;  /* 0x0002b20000047ab9 */ /* 0x000fe20000000800 */
[C---:B------:R-:W-:Y:S01]  /*c4f0*/  IADD3 R2, R3.reuse, 0x10, RZ ;  /* 0x0000001003027810 */ /* 0x040fe20007ffe0ff */
[C---:B------:R-:W-:Y:S01]  /*c500*/  VIADD R10, R3.reuse, 0x18 ;  /* 0x00000018030a7836 */ /* 0x040fe20000000000 */
[C---:B------:R-:W-:Y:S01]  /*c510*/  ISETP.GE.AND P2, PT, R3.reuse, UR4, PT ;  /* 0x0000000403007c0c */ /* 0x040fe2000bf46270 */
[C---:B------:R-:W-:Y:S01]  /*c520*/  VIADD R11, R3.reuse, 0x28 ;  /* 0x00000028030b7836 */ /* 0x040fe20000000000 */
[----:B------:R-:W-:Y:S01]  /*c530*/  ISETP.GE.AND P3, PT, R0, UR4, PT ;  /* 0x0000000400007c0c */ /* 0x000fe2000bf66270 */
[----:B------:R-:W-:Y:S01]  /*c540*/  ULDC.64 UR6, c[0x0][0x208] ;  /* 0x0000820000067ab9 */ /* 0x000fe20000000a00 */
[----:B------:R-:W-:Y:S01]  /*c550*/  ISETP.GE.AND P0, PT, R2, UR4, PT ;  /* 0x0000000402007c0c */ /* 0x000fe2000bf06270 */
[C---:B------:R-:W-:Y:S01]  /*c560*/  VIADD R12, R3.reuse, 0x30 ;  /* 0x00000030030c7836 */ /* 0x040fe20000000000 */
[----:B------:R-:W-:Y:S01]  /*c570*/  ISETP.GE.AND P1, PT, R10, UR4, PT ;  /* 0x000000040a007c0c */ /* 0x000fe2000bf26270 */
[C---:B------:R-:W-:Y:S01]  /*c580*/  VIADD R13, R3.reuse, 0x38 ;  /* 0x00000038030d7836 */ /* 0x040fe20000000000 */
[C---:B------:R-:W-:Y:S01]  /*c590*/  IADD3 R16, R3.reuse, 0x48, RZ ;  /* 0x0000004803107810 */ /* 0x040fe20007ffe0ff */
[C---:B------:R-:W-:Y:S01]  /*c5a0*/  VIADD R14, R3.reuse, 0x40 ;  /* 0x00000040030e7836 */ /* 0x040fe20000000000 */
[----:B------:R-:W-:Y:S01]  /*c5b0*/  ISETP.GE.AND P4, PT, R12, UR4, PT ;  /* 0x000000040c007c0c */ /* 0x000fe2000bf86270 */
[----:B------:R-:W-:Y:S01]  /*c5c0*/  VIADD R20, R3, 0x50 ;  /* 0x0000005003147836 */ /* 0x000fe20000000000 */
[----:B------:R-:W-:Y:S01]  /*c5d0*/  ISETP.GE.AND P5, PT, R13, UR4, PT ;  /* 0x000000040d007c0c */ /* 0x000fe2000bfa6270 */
[----:B01----:R-:W-:Y:S01]  /*c5e0*/  @!P2 IMAD.WIDE R4, R3, 0x4, R6 ;  /* 0x000000040304a825 */ /* 0x003fe200078e0206 */
[----:B------:R-:W-:-:S02]  /*c5f0*/  ISETP.GE.AND P6, PT, R14, UR4, PT ;  /* 0x000000040e007c0c */ /* 0x000fc4000bfc6270 */
[----:B------:R-:W-:Y:S01]  /*c600*/  @!P3 LEA.HI R0, R0, R0, RZ, 0x1 ;  /* 0x000000000000b211 */ /* 0x000fe200078f08ff */
[C---:B------:R-:W-:Y:S01]  /*c610*/  VIADD R21, R3.reuse, 0x78 ;  /* 0x0000007803157836 */ /* 0x040fe20000000000 */
[----:B------:R0:W-:Y:S01]  /*c620*/  @!P2 ST.E.64 desc[UR6][R4.64], R26 ;  /* 0x0000001a0400a985 */ /* 0x0001e2000c101b06 */
[----:B------:R-:W-:Y:S02]  /*c630*/  @!P0 LEA.HI R2, R2, R2, RZ, 0x1 ;  /* 0x0000000202028211 */ /* 0x000fe400078f08ff */
[----:B------:R-:W-:Y:S01]  /*c640*/  @!P3 LOP3.LUT R9, R0, 0xfffffffe, RZ, 0xc0, !PT ;  /* 0xfffffffe0009b812 */ /* 0x000fe200078ec0ff */
[----:B------:R-:W-:Y:S01]  /*c650*/  VIADD R0, R3, 0x20 ;  /* 0x0000002003007836 */ /* 0x000fe20000000000 */
[----:B------:R-:W-:Y:S02]  /*c660*/  @!P1 LEA.HI R10, R10, R10, RZ, 0x1 ;  /* 0x0000000a0a0a9211 */ /* 0x000fe400078f08ff */
[----:B------:R-:W-:Y:S01]  /*c670*/  @!P4 LEA.HI R12, R12, R12, RZ, 0x1 ;  /* 0x0000000c0c0cc211 */ /* 0x000fe200078f08ff */
[----:B------:R-:W-:Y:S01]  /*c680*/  @!P3 IMAD.WIDE R8, R9, 0x4, R6 ;  /* 0x000000040908b825 */ /* 0x000fe200078e0206 */
[----:B------:R-:W-:-:S02]  /*c690*/  ISETP.GE.AND P2, PT, R0, UR4, PT ;  /* 0x0000000400007c0c */ /* 0x000fc4000bf46270 */
[----:B------:R-:W-:Y:S02]  /*c6a0*/  @!P6 LEA.HI R14, R14, R14, RZ, 0x1 ;  /* 0x0000000e0e0ee211 */ /* 0x000fe400078f08ff */
[----:B------:R1:W-:Y:S01]  /*c6b0*/  @!P3 ST.E.64 desc[UR6][R8.64], R30 ;  /* 0x0000001e0800b985 */ /* 0x0003e2000c101b06 */
[----:B------:R-:W-:Y:S02]  /*c6c0*/  ISETP.GE.AND P3, PT, R11, UR4, PT ;  /* 0x000000040b007c0c */ /* 0x000fe4000bf66270 */
[----:B0-----:R-:W-:Y:S02]  /*c6d0*/  @!P0 LOP3.LUT R5, R2, 0xfffffffe, RZ, 0xc0, !PT ;  /* 0xfffffffe02058812 */ /* 0x001fe400078ec0ff */
[----:B------:R-:W-:Y:S02]  /*c6e0*/  @!P4 LOP3.LUT R15, R12, 0xfffffffe, RZ, 0xc0, !PT ;  /* 0xfffffffe0c0fc812 */ /* 0x000fe400078ec0ff */
[----:B------:R-:W-:Y:S01]  /*c6f0*/  @!P6 LOP3.LUT R19, R14, 0xfffffffe, RZ, 0xc0, !PT ;  /* 0xfffffffe0e13e812 */ /* 0x000fe200078ec0ff */
[----:B------:R-:W-:Y:S01]  /*c700*/  @!P0 IMAD.WIDE R4, R5, 0x4, R6 ;  /* 0x0000000405048825 */ /* 0x000fe200078e0206 */
[----:B------:R-:W-:-:S04]  /*c710*/  @!P2 LEA.HI R0, R0, R0, RZ, 0x1 ;  /* 0x000000000000a211 */ /* 0x000fc800078f08ff */
[----:B------:R0:W-:Y:S01]  /*c720*/  @!P0 ST.E.64 desc[UR6][R4.64], R34 ;  /* 0x0000002204008985 */ /* 0x0001e2000c101b06 */
[----:B-1----:R-:W-:Y:S02]  /*c730*/  @!P1 LOP3.LUT R9, R10, 0xfffffffe, RZ, 0xc0, !PT ;  /* 0xfffffffe0a099812 */ /* 0x002fe400078ec0ff */
[----:B------:R-:W-:Y:S02]  /*c740*/  @!P3 LEA.HI R2, R11, R11, RZ, 0x1 ;  /* 0x0000000b0b02b211 */ /* 0x000fe400078f08ff */
[----:B------:R-:W-:Y:S01]  /*c750*/  @!P5 LEA.HI R10, R13, R13, RZ, 0x1 ;  /* 0x0000000d0d0ad211 */ /* 0x000fe200078f08ff */
[--C-:B------:R-:W-:Y:S01]  /*c760*/  @!P1 IMAD.WIDE R8, R9, 0x4, R6.reuse ;  /* 0x0000000409089825 */ /* 0x100fe200078e0206 */
[----:B------:R-:W-:Y:S02]  /*c770*/  @!P2 LOP3.LUT R11, R0, 0xfffffffe, RZ, 0xc0, !PT ;  /* 0xfffffffe000ba812 */ /* 0x000fe400078ec0ff */
[----:B------:R-:W-:Y:S01]  /*c780*/  @!P3 LOP3.LUT R13, R2, 0xfffffffe, RZ, 0xc0, !PT ;  /* 0xfffffffe020db812 */ /* 0x000fe200078ec0ff */
[----:B------:R-:W-:Y:S01]  /*c790*/  VIADD R0, R3, 0x58 ;  /* 0x0000005803007836 */ /* 0x000fe20000000000 */
[----:B------:R-:W-:Y:S01]  /*c7a0*/  @!P5 LOP3.LUT R17, R10, 0xfffffffe, RZ, 0xc0, !PT ;  /* 0xfffffffe0a11d812 */ /* 0x000fe200078ec0ff */
[----:B------:R1:W-:Y:S01]  /*c7b0*/  @!P1 ST.E.64 desc[UR6][R8.64], R38 ;  /* 0x0000002608009985 */ /* 0x0003e2000c101b06 */
[----:B------:R-:W-:Y:S01]  /*c7c0*/  ISETP.GE.AND P1, PT, R16, UR4, PT ;  /* 0x0000000410007c0c */ /* 0x000fe2000bf26270 */
[----:B0-----:R-:W-:Y:S01]  /*c7d0*/  @!P2 IMAD.WIDE R4, R11, 0x4, R6 ;  /* 0x000000040b04a825 */ /* 0x001fe200078e0206 */
[----:B------:R-:W-:-:S03]  /*c7e0*/  ISETP.GE.AND P0, PT, R20, UR4, PT ;  /* 0x0000000414007c0c */ /* 0x000fc6000bf06270 */
[--C-:B------:R-:W-:Y:S01]  /*c7f0*/  @!P4 IMAD.WIDE R10, R15, 0x4, R6.reuse ;  /* 0x000000040f0ac825 */ /* 0x100fe200078e0206 */
[----:B------:R0:W-:Y:S01]  /*c800*/  @!P2 ST.E.64 desc[UR6][R4.64], R42 ;  /* 0x0000002a0400a985 */ /* 0x0001e2000c101b06 */
[----:B------:R-:W-:Y:S02]  /*c810*/  ISETP.GE.AND P2, PT, R0, UR4, PT ;  /* 0x0000000400007c0c */ /* 0x000fe4000bf46270 */
[----:B------:R-:W-:-:S04]  /*c820*/  @!P6 IMAD.WIDE R14, R19, 0x4, R6 ;  /* 0x00000004130ee825 */ /* 0x000fc800078e0206 */
[--C-:B-1----:R-:W-:Y:S01]  /*c830*/  @!P3 IMAD.WIDE R8, R13, 0x4, R6.reuse ;  /* 0x000000040d08b825 */ /* 0x102fe200078e0206 */
[----:B------:R-:W-:Y:S02]  /*c840*/  @!P1 LEA.HI R16, R16, R16, RZ, 0x1 ;  /* 0x0000001010109211 */ /* 0x000fe400078f08ff */
[----:B------:R-:W-:Y:S01]  /*c850*/  @!P0 LEA.HI R20, R20, R20, RZ, 0x1 ;  /* 0x0000001414148211 */ /* 0x000fe200078f08ff */
[----:B------:R-:W-:Y:S01]  /*c860*/  @!P5 IMAD.WIDE R12, R17, 0x4, R6 ;  /* 0x00000004110cd825 */ /* 0x000fe200078e0206 */
[----:B------:R1:W-:Y:S01]  /*c870*/  @!P3 ST.E.64 desc[UR6][R8.64], R46 ;  /* 0x0000002e0800b985 */ /* 0x0003e2000c101b06 */
[----:B------:R-:W-:Y:S02]  /*c880*/  ISETP.GE.AND P3, PT, R21, UR4, PT ;  /* 0x0000000415007c0c */ /* 0x000fe4000bf66270 */
[C---:B------:R-:W-:Y:S01]  /*c890*/  VIADD R2, R3.reuse, 0x60 ;  /* 0x0000006003027836 */ /* 0x040fe20000000000 */
[----:B------:R2:W-:Y:S01]  /*c8a0*/  @!P4 ST.E.64 desc[UR6][R10.64], R50 ;  /* 0x000000320a00c985 */ /* 0x0005e2000c101b06 */
[C---:B------:R-:W-:Y:S01]  /*c8b0*/  VIADD R17, R3.reuse, 0x68 ;  /* 0x0000006803117836 */ /* 0x040fe20000000000 */
[----:B0-----:R-:W-:Y:S01]  /*c8c0*/  @!P1 LOP3.LUT R5, R16, 0xfffffffe, RZ, 0xc0, !PT ;  /* 0xfffffffe10059812 */ /* 0x001fe200078ec0ff */
[----:B------:R-:W-:Y:S01]  /*c8d0*/  VIADD R19, R3, 0x70 ;  /* 0x0000007003137836 */ /* 0x000fe20000000000 */
[----:B------:R0:W-:Y:S01]  /*c8e0*/  @!P5 ST.E.64 desc[UR6][R12.64], R54 ;  /* 0x000000360c00d985 */ /* 0x0001e2000c101b06 */
[----:B------:R-:W-:-:S02]  /*c8f0*/  @!P2 LEA.HI R0, R0, R0, RZ, 0x1 ;  /* 0x000000000000a211 */ /* 0x000fc400078f08ff */
[----:B------:R-:W-:Y:S01]  /*c900*/  ISETP.GE.AND P5, PT, R17, UR4, PT ;  /* 0x0000000411007c0c */ /* 0x000fe2000bfa6270 */
[----:B------:R-:W-:Y:S01]  /*c910*/  @!P6 ST.E.64 desc[UR6][R14.64], R58 ;  /* 0x0000003a0e00e985 */ /* 0x000fe2000c101b06 */
[----:B------:R-:W-:Y:S01]  /*c920*/  ISETP.GE.AND P6, PT, R2, UR4, PT ;  /* 0x0000000402007c0c */ /* 0x000fe2000bfc6270 */
[--C-:B------:R-:W-:Y:S01]  /*c930*/  @!P1 IMAD.WIDE R4, R5, 0x4, R6.reuse ;  /* 0x0000000405049825 */ /* 0x100fe200078e0206 */
[----:B------:R-:W-:Y:S02]  /*c940*/  ISETP.GE.AND P4, PT, R19, UR4, PT ;  /* 0x0000000413007c0c */ /* 0x000fe4000bf86270 */
[----:B-1----:R-:W-:Y:S01]  /*c950*/  @!P0 LOP3.LUT R9, R20, 0xfffffffe, RZ, 0xc0, !PT ;  /* 0xfffffffe14098812 */ /* 0x002fe200078ec0ff */
[----:B------:R-:W-:Y:S01]  /*c960*/  VIADD R20, R3, 0x88 ;  /* 0x0000008803147836 */ /* 0x000fe20000000000 */
[----:B------:R-:W-:Y:S01]  /*c970*/  @!P3 LEA.HI R21, R21, R21, RZ, 0x1 ;  /* 0x000000151515b211 */ /* 0x000fe200078f08ff */
[----:B------:R1:W-:Y:S01]  /*c980*/  @!P1 ST.E.64 desc[UR6][R4.64], R62 ;  /* 0x0000003e04009985 */ /* 0x0003e2000c101b06 */
[----:B--2---:R-:W-:Y:S01]  /*c990*/  @!P2 LOP3.LUT R11, R0, 0xfffffffe, RZ, 0xc0, !PT ;  /* 0xfffffffe000ba812 */ /* 0x004fe200078ec0ff */
[----:B------:R-:W-:Y:S01]  /*c9a0*/  @!P0 IMAD.WIDE R8, R9, 0x4, R6 ;  /* 0x0000000409088825 */ /* 0x000fe200078e0206 */
[----:B------:R-:W-:-:S02]  /*c9b0*/  IADD3 R16, R3, 0x80, RZ ;  /* 0x0000008003107810 */ /* 0x000fc40007ffe0ff */
[----:B------:R-:W-:Y:S01]  /*c9c0*/  @!P5 LEA.HI R17, R17, R17, RZ, 0x1 ;  /* 0x000000111111d211 */ /* 0x000fe200078f08ff */
[----:B------:R-:W-:Y:S01]  /*c9d0*/  VIADD R0, R3, 0x90 ;  /* 0x0000009003007836 */ /* 0x000fe20000000000 */
[----:B------:R-:W-:Y:S01]  /*c9e0*/  @!P6 LEA.HI R2, R2, R2, RZ, 0x1 ;  /* 0x000000020202e211 */ /* 0x000fe200078f08ff */
[----:B------:R2:W-:Y:S01]  /*c9f0*/  @!P0 ST.E.64 desc[UR6][R8.64], R66 ;  /* 0x0000004208008985 */ /* 0x0005e2000c101b06 */
[----:B------:R-:W-:Y:S02]  /*ca00*/  @!P4 LEA.HI R19, R19, R19, RZ, 0x1 ;  /* 0x000000131313c211 */ /* 0x000fe400078f08ff */
[----:B0-----:R-:W-:Y:S01]  /*ca10*/  @!P6 LOP3.LUT R13, R2, 0xfffffffe, RZ, 0xc0, !PT ;  /* 0xfffffffe020de812 */ /* 0x001fe200078ec0ff */
[----:B------:R-:W-:Y:S01]  /*ca20*/  VIADD R2, R3, 0x98 ;  /* 0x0000009803027836 */ /* 0x000fe20000000000 */
[----:B------:R-:W-:Y:S01]  /*ca30*/  @!P5 LOP3.LUT R17, R17, 0xfffffffe, RZ, 0xc0, !PT ;  /* 0xfffffffe1111d812 */ /* 0x000fe200078ec0ff */
[----:B-1----:R-:W-:Y:S01]  /*ca40*/  @!P2 IMAD.WIDE R4, R11, 0x4, R6 ;  /* 0x000000040b04a825 */ /* 0x002fe200078e0206 */
[----:B------:R-:W-:-:S02]  /*ca50*/  @!P4 LOP3.LUT R19, R19, 0xfffffffe, RZ, 0xc0, !PT ;  /* 0xfffffffe1313c812 */ /* 0x000fc400078ec0ff */
[----:B------:R-:W-:Y:S01]  /*ca60*/  @!P3 LOP3.LUT R15, R21, 0xfffffffe, RZ, 0xc0, !PT ;  /* 0xfffffffe150fb812 */ /* 0x000fe200078ec0ff */
[--C-:B------:R-:W-:Y:S01]  /*ca70*/  @!P5 IMAD.WIDE R10, R17, 0x4, R6.reuse ;  /* 0x00000004110ad825 */ /* 0x100fe200078e0206 */
[----:B------:R-:W-:Y:S01]  /*ca80*/  ISETP.GE.AND P0, PT, R16, UR4, PT ;  /* 0x0000000410007c0c */ /* 0x000fe2000bf06270 */
[----:B------:R0:W-:Y:S01]  /*ca90*/  @!P2 ST.E.64 desc[UR6][R4.64], R70 ;  /* 0x000000460400a985 */ /* 0x0001e2000c101b06 */
[----:B------:R-:W-:Y:S01]  /*caa0*/  ISETP.GE.AND P1, PT, R20, UR4, PT ;  /* 0x0000000414007c0c */ /* 0x000fe2000bf26270 */
[----:B--2---:R-:W-:Y:S01]  /*cab0*/  @!P6 IMAD.WIDE R8, R13, 0x4, R6 ;  /* 0x000000040d08e825 */ /* 0x004fe200078e0206 */
[----:B------:R-:W-:-:S03]  /*cac0*/  ISETP.GE.AND P2, PT, R0, UR4, PT ;  /* 0x0000000400007c0c */ /* 0x000fc6000bf46270 */
[--C-:B------:R-:W-:Y:S01]  /*cad0*/  @!P4 IMAD.WIDE R12, R19, 0x4, R6.reuse ;  /* 0x00000004130cc825 */ /* 0x100fe200078e0206 */
[----:B------:R1:W-:Y:S03]  /*cae0*/  @!P6 ST.E.64 desc[UR6][R8.64], R74 ;  /* 0x0000004a0800e985 */ /* 0x0003e6000c101b06 */
[----:B------:R-:W-:Y:S01]  /*caf0*/  @!P3 IMAD.WIDE R14, R15, 0x4, R6 ;  /* 0x000000040f0eb825 */ /* 0x000fe200078e0206 */
[----:B------:R2:W-:Y:S01]  /*cb00*/  @!P5 ST.E.64 desc[UR6][R10.64], R78 ;  /* 0x0000004e0a00d985 */ /* 0x0005e2000c101b06 */
[----:B------:R-:W-:Y:S02]  /*cb10*/  @!P0 LEA.HI R16, R16, R16, RZ, 0x1 ;  /* 0x0000001010108211 */ /* 0x000fe400078f08ff */
[C---:B------:R-:W-:Y:S01]  /*cb20*/  VIADD R17, R3.reuse, 0xa0 ;  /* 0x000000a003117836 */ /* 0x040fe20000000000 */
[----:B------:R3:W-:Y:S01]  /*cb30*/  @!P4 ST.E.64 desc[UR6][R12.64], R82 ;  /* 0x000000520c00c985 */ /* 0x0007e2000c101b06 */
[C---:B------:R-:W-:Y:S01]  /*cb40*/  VIADD R19, R3.reuse, 0xa8 ;  /* 0x000000a803137836 */ /* 0x040fe20000000000 */
[----:B------:R-:W-:Y:S01]  /*cb50*/  @!P1 LEA.HI R20, R20, R20, RZ, 0x1 ;  /* 0x0000001414149211 */ /* 0x000fe200078f08ff */
[----:B------:R-:W-:Y:S01]  /*cb60*/  VIADD R21, R3, 0xb0 ;  /* 0x000000b003157836 */ /* 0x000fe20000000000 */
[----:B------:R-:W-:Y:S01]  /*cb70*/  @!P3 ST.E.64 desc[UR6][R14.64], R86 ;  /* 0x000000560e00b985 */ /* 0x000fe2000c101b06 */
[----:B------:R-:W-:-:S02]  /*cb80*/  ISETP.GE.AND P3, PT, R2, UR4, PT ;  /* 0x0000000402007c0c */ /* 0x000fc4000bf66270 */
[----:B------:R-:W-:Y:S02]  /*cb90*/  ISETP.GE.AND P4, PT, R17, UR4, PT ;  /* 0x0000000411007c0c */ /* 0x000fe4000bf86270 */
[----:B------:R-:W-:Y:S02]  /*cba0*/  ISETP.GE.AND P5, PT, R19, UR4, PT ;  /* 0x0000000413007c0c */ /* 0x000fe4000bfa6270 */
[----:B------:R-:W-:Y:S02]  /*cbb0*/  ISETP.GE.AND P6, PT, R21, UR4, PT ;  /* 0x0000000415007c0c */ /* 0x000fe4000bfc6270 */
[----:B0-----:R-:W-:Y:S02]  /*cbc0*/  @!P0 LOP3.LUT R5, R16, 0xfffffffe, RZ, 0xc0, !PT ;  /* 0xfffffffe10058812 */ /* 0x001fe400078ec0ff */
[----:B-1----:R-:W-:Y:S02]  /*cbd0*/  @!P1 LOP3.LUT R9, R20, 0xfffffffe, RZ, 0xc0, !PT ;  /* 0xfffffffe14099812 */ /* 0x002fe400078ec0ff */
[----:B------:R-:W-:Y:S01]  /*cbe0*/  @!P2 LEA.HI R0, R0, R0, RZ, 0x1 ;  /* 0x000000000000a211 */ /* 0x000fe200078f08ff */
[----:B------:R-:W-:Y:S01]  /*cbf0*/  @!P0 IMAD.WIDE R4, R5, 0x4, R6 ;  /* 0x0000000405048825 */ /* 0x000fe200078e0206 */
[----:B------:R-:W-:-:S02]  /*cc00*/  @!P3 LEA.HI R2, R2, R2, RZ, 0x1 ;  /* 0x000000020202b211 */ /* 0x000fc400078f08ff */
[----:B------:R-:W-:Y:S01]  /*cc10*/  @!P4 LEA.HI R17, R17, R17, RZ, 0x1 ;  /* 0x000000111111c211 */ /* 0x000fe200078f08ff */
[----:B------:R-:W-:Y:S01]  /*cc20*/  @!P1 IMAD.WIDE R8, R9, 0x4, R6 ;  /* 0x0000000409089825 */ /* 0x000fe200078e0206 */
[----:B------:R-:W-:Y:S01]  /*cc30*/  IADD3 R3, R3, 0xb8, RZ ;  /* 0x000000b803037810 */ /* 0x000fe20007ffe0ff */
[----:B------:R0:W-:Y:S01]  /*cc40*/  @!P0 ST.E.64 desc[UR6][R4.64], R90 ;  /* 0x0000005a04008985 */ /* 0x0001e2000c101b06 */
[----:B------:R-:W-:Y:S02]  /*cc50*/  @!P5 LEA.HI R19, R19, R19, RZ, 0x1 ;  /* 0x000000131313d211 */ /* 0x000fe400078f08ff */
[----:B------:R-:W-:Y:S01]  /*cc60*/  @!P6 LEA.HI R21, R21, R21, RZ, 0x1 ;  /* 0x000000151515e211 */ /* 0x000fe200078f08ff */
[----:B------:R1:W-:Y:S01]  /*cc70*/  @!P1 ST.E.64 desc[UR6][R8.64], R94 ;  /* 0x0000005e08009985 */ /* 0x0003e2000c101b06 */
[----:B--2---:R-:W-:Y:S02]  /*cc80*/  @!P2 LOP3.LUT R11, R0, 0xfffffffe, RZ, 0xc0, !PT ;  /* 0xfffffffe000ba812 */ /* 0x004fe400078ec0ff */
[----:B---3--:R-:W-:-:S02]  /*cc90*/  @!P3 LOP3.LUT R13, R2, 0xfffffffe, RZ, 0xc0, !PT ;  /* 0xfffffffe020db812 */ /* 0x008fc400078ec0ff */
[----:B------:R-:W-:Y:S02]  /*cca0*/  @!P4 LOP3.LUT R17, R17, 0xfffffffe, RZ, 0xc0, !PT ;  /* 0xfffffffe1111c812 */ /* 0x000fe400078ec0ff */
[----:B------:R-:W-:Y:S02]  /*ccb0*/  ISETP.GE.AND P0, PT, R3, UR4, PT ;  /* 0x0000000403007c0c */ /* 0x000fe4000bf06270 */
[----:B------:R-:W-:Y:S01]  /*ccc0*/  @!P5 LOP3.LUT R19, R19, 0xfffffffe, RZ, 0xc0, !PT ;  /* 0xfffffffe1313d812 */ /* 0x000fe200078ec0ff */
[----:B0-----:R-:W-:Y:S01]  /*ccd0*/  @!P2 IMAD.WIDE R4, R11, 0x4, R6 ;  /* 0x000000040b04a825 */ /* 0x001fe200078e0206 */
[----:B------:R-:W-:-:S03]  /*cce0*/  @!P6 LOP3.LUT R15, R21, 0xfffffffe, RZ, 0xc0, !PT ;  /* 0xfffffffe150fe812 */ /* 0x000fc600078ec0ff */
[--C-:B-1----:R-:W-:Y:S01]  /*ccf0*/  @!P3 IMAD.WIDE R8, R13, 0x4, R6.reuse ;  /* 0x000000040d08b825 */ /* 0x102fe200078e0206 */
[----:B------:R4:W-:Y:S03]  /*cd00*/  @!P2 ST.E.64 desc[UR6][R4.64], R98 ;  /* 0x000000620400a985 */ /* 0x0009e6000c101b06 */
[--C-:B------:R-:W-:Y:S01]  /*cd10*/  @!P4 IMAD.WIDE R10, R17, 0x4, R6.reuse ;  /* 0x00000004110ac825 */ /* 0x100fe200078e0206 */
[----:B------:R4:W-:Y:S03]  /*cd20*/  @!P3 ST.E.64 desc[UR6][R8.64], R102 ;  /* 0x000000660800b985 */ /* 0x0009e6000c101b06 */
[--C-:B------:R-:W-:Y:S01]  /*cd30*/  @!P5 IMAD.WIDE R12, R19, 0x4, R6.reuse ;  /* 0x00000004130cd825 */ /* 0x100fe200078e0206 */
[----:B------:R4:W-:Y:S03]  /*cd40*/  @!P4 ST.E.64 desc[UR6][R10.64], R106 ;  /* 0x0000006a0a00c985 */ /* 0x0009e6000c101b06 */
[----:B------:R-:W-:Y:S01]  /*cd50*/  @!P6 IMAD.WIDE R14, R15, 0x4, R6 ;  /* 0x000000040f0ee825 */ /* 0x000fe200078e0206 */
[----:B------:R4:W-:Y:S04]  /*cd60*/  @!P5 ST.E.64 desc[UR6][R12.64], R110 ;  /* 0x0000006e0c00d985 */ /* 0x0009e8000c101b06 */
[----:B------:R4:W-:Y:S01]  /*cd70*/  @!P6 ST.E.64 desc[UR6][R14.64], R114 ;  /* 0x000000720e00e985 */ /* 0x0009e2000c101b06 */
[----:B------:R-:W-:Y:S05]  /*cd80*/  @P0 BRA `(.L_x_10) ;  /* 0x0000004400900947 */ /* 0x000fea0003800000 */
[----:B------:R-:W-:Y:S01]  /*cd90*/  LEA.HI R3, R3, R3, RZ, 0x1 ;  /* 0x0000000303037211 */ /* 0x000fe200078f08ff */
[----:B------:R-:W-:-:S03]  /*cda0*/  ULDC.64 UR4, c[0x0][0x208] ;  /* 0x0000820000047ab9 */ /* 0x000fc60000000a00 */
[----:B------:R-:W-:-:S05]  /*cdb0*/  LOP3.LUT R3, R3, 0xfffffffe, RZ, 0xc0, !PT ;  /* 0xfffffffe03037812 */ /* 0x000fca00078ec0ff */
[----:B------:R-:W-:-:S05]  /*cdc0*/  IMAD.WIDE R6, R3, 0x4, R6 ;  /* 0x0000000403067825 */ /* 0x000fca00078e0206 */
[----:B------:R0:W-:Y:S01]  /*cdd0*/  ST.E.64 desc[UR4][R6.64], R118 ;  /* 0x0000007606007985 */ /* 0x0001e2000c101b04 */
[----:B------:R-:W-:Y:S05]  /*cde0*/  BRA `(.L_x_10) ;  /* 0x0000004400787947 */ /* 0x000fea0003800000 */
.L_x_33:
[----:B------:R-:W0:Y:S02]  /*cdf0*/  S2R R0, SR_TID.X ;  /* 0x0000000000007919 */ /* 0x000e240000002100 */
[----:B0-----:R-:W-:-:S05]  /*ce00*/  VIADD R2, R0, 0xffffff80 ;  /* 0xffffff8000027836 */ /* 0x001fca0000000000 */
[----:B------:R-:W-:-:S13]  /*ce10*/  ISETP.GT.AND P0, PT, R2, 0x7f, PT ;  /* 0x0000007f0200780c */ /* 0x000fda0003f04270 */
[----:B------:R-:W-:Y:S05]  /*ce20*/  @P0 BRA `(.L_x_10) ;  /* 0x0000004400680947 */ /* 0x000fea0003800000 */
[----:B------:R-:W0:Y:S01]  /*ce30*/  S2R R3, SR_CTAID.X ;  /* 0x0000000000037919 */ /* 0x000e220000002500 */
[----:B------:R-:W1:Y:S01]  /*ce40*/  LDC R6, c[0x0][0xbe8] ;  /* 0x0002fa00ff067b82 */ /* 0x000e620000000800 */
[----:B------:R-:W-:Y:S01]  /*ce50*/  ULDC UR4, c[0x0][0xa88] ;  /* 0x0002a20000047ab9 */ /* 0x000fe20000000800 */
[----:B0-----:R-:W-:Y:S02]  /*ce60*/  IMAD R0, R3, 0x80, R0 ;  /* 0x0000008003007824 */ /* 0x001fe400078e0200 */
[----:B-1----:R-:W-:Y:S02]  /*ce70*/  IMAD R3, R6, UR4, RZ ;  /* 0x0000000406037c24 */ /* 0x002fe4000f8e02ff */
[----:B------:R-:W-:-:S05]  /*ce80*/  VIADD R0, R0, 0xffffff80 ;  /* 0xffffff8000007836 */ /* 0x000fca0000000000 */
[----:B------:R-:W-:-:S13]  /*ce90*/  ISETP.GE.AND P0, PT, R0, R3, PT ;  /* 0x000000030000720c */ /* 0x000fda0003f06270 */
[----:B------:R-:W-:Y:S05]  /*cea0*/  @P0 BRA `(.L_x_10) ;  /* 0x0000004400480947 */ /* 0x000fea0003800000 */
[----:B------:R-:W-:Y:S01]  /*ceb0*/  ISETP.NE.AND P0, PT, R6, 0x1, PT ;  /* 0x000000010600780c */ /* 0x000fe20003f05270 */
[----:B------:R-:W0:Y:S01]  /*cec0*/  S2UR UR7, SR_CTAID.Z ;  /* 0x00000000000779c3 */ /* 0x000e220000002700 */
[----:B------:R-:W-:Y:S01]  /*ced0*/  R2UR UR11, R18 ;  /* 0x00000000120b72ca */ /* 0x000fe200000e0000 */
[----:B------:R-:W-:Y:S01]  /*cee0*/  ULDC.64 UR8, c[0x0][0xbd0] ;  /* 0x0002f40000087ab9 */ /* 0x000fe20000000a00 */
[----:B------:R-:W-:Y:S01]  /*cef0*/  IMAD.MOV.U32 R5, RZ, RZ, R0 ;  /* 0x000000ffff057224 */ /* 0x000fe200078e0000 */
[----:B------:R-:W-:-:S04]  /*cf00*/  ULDC.64 UR12, c[0x0][0x208] ;  /* 0x00008200000c7ab9 */ /* 0x000fc80000000a00 */
[----:B------:R-:W1:Y:S06]  /*cf10*/  LDC.64 R10, c[0x0][0xbd8] ;  /* 0x0002f600ff0a7b82 */ /* 0x000e6c0000000a00 */
[----:B------:R-:W-:Y:S02]  /*cf20*/  USHF.R.S32.HI UR6, URZ, 0x1f, UR11 ;  /* 0x0000001f3f067899 */ /* 0x000fe4000801140b */
[----:B------:R-:W2:Y:S01]  /*cf30*/  @P0 LDC R7, c[0x0][0xbec] ;  /* 0x0002fb00ff070b82 */ /* 0x000ea20000000800 */
[----:B------:R-:W-:Y:S02]  /*cf40*/  UIMAD.WIDE.U32 UR4, UR11, UR8, URZ ;  /* 0x000000080b0472a5 */ /* 0x000fe4000f8e003f */
[----:B------:R-:W-:-:S04]  /*cf50*/  UIMAD UR6, UR6, UR8, URZ ;  /* 0x00000008060672a4 */ /* 0x000fc8000f8e023f */
[----:B------:R-:W-:Y:S01]  /*cf60*/  UIMAD UR6, UR11, UR9, UR6 ;  /* 0x000000090b0672a4 */ /* 0x000fe2000f8e0206 */
[----:B------:R-:W3:Y:S01]  /*cf70*/  @P0 LDC R9, c[0x0][0xbf0] ;  /* 0x0002fc00ff090b82 */ /* 0x000ee20000000800 */
[----:B0-----:R-:W-:Y:S01]  /*cf80*/  USHF.R.S32.HI UR8, URZ, 0x1f, UR7 ;  /* 0x0000001f3f087899 */ /* 0x001fe20008011407 */
[----:B------:R-:W-:Y:S01]  /*cf90*/  IMAD.U32 R3, RZ, RZ, UR5 ;  /* 0x00000005ff037e24 */ /* 0x000fe2000f8e00ff */
[----:B------:R-:W-:Y:S01]  /*cfa0*/  UIADD3 UR6, UR5, UR6, URZ ;  /* 0x0000000605067290 */ /* 0x000fe2000fffe03f */
[----:B------:R-:W-:Y:S02]  /*cfb0*/  IMAD.U32 R2, RZ, RZ, UR4 ;  /* 0x00000004ff027e24 */ /* 0x000fe4000f8e00ff */
[----:B------:R-:W-:Y:S02]  /*cfc0*/  ULDC.64 UR4, c[0x0][0xbe0] ;  /* 0x0002f80000047ab9 */ /* 0x000fe40000000a00 */
[----:B------:R-:W0:Y:S01]  /*cfd0*/  S2UR UR10, SR_CTAID.Y ;  /* 0x00000000000a79c3 */ /* 0x000e220000002600 */
[----:B------:R-:W-:Y:S01]  /*cfe0*/  MOV R3, UR6 ;  /* 0x0000000600037c02 */ /* 0x000fe20008000f00 */
[----:B-1----:R-:W-:-:S04]  /*cff0*/  IMAD R12, R10, UR8, RZ ;  /* 0x000000080a0c7c24 */ /* 0x002fc8000f8e02ff */
[----:B------:R-:W-:Y:S02]  /*d000*/  IMAD R11, R11, UR7, R12 ;  /* 0x000000070b0b7c24 */ /* 0x000fe4000f8e020c */
[----:B------:R-:W0:Y:S01]  /*d010*/  LDC R8, c[0x0][0xc50] ;  /* 0x00031400ff087b82 */ /* 0x000e220000000800 */
[----:B--2---:R-:W-:-:S04]  /*d020*/  @P0 IMAD.HI.U32 R4, R0, R7, RZ ;  /* 0x0000000700040227 */ /* 0x004fc800078e00ff */
[----:B------:R-:W-:Y:S02]  /*d030*/  IMAD R7, RZ, RZ, -UR11 ;  /* 0x8000000bff077e24 */ /* 0x000fe4000f8e02ff */
[----:B------:R-:W-:Y:S01]  /*d040*/  IMAD.WIDE.U32 R2, R10, UR7, R2 ;  /* 0x000000070a027c25 */ /* 0x000fe2000f8e0002 */
[----:B---3--:R-:W-:-:S03]  /*d050*/  @P0 SHF.R.U32.HI R5, RZ, R9, R4 ;  /* 0x00000009ff050219 */ /* 0x008fc60000011604 */
[----:B------:R-:W-:Y:S02]  /*d060*/  IMAD.IADD R3, R11, 0x1, R3 ;  /* 0x000000010b037824 */ /* 0x000fe400078e0203 */
[----:B0-----:R-:W-:Y:S02]  /*d070*/  IMAD R9, R8, R7, UR10 ;  /* 0x0000000a08097e24 */ /* 0x001fe4000f8e0207 */
[----:B------:R-:W-:Y:S02]  /*d080*/  IMAD.MOV R7, RZ, RZ, -R5 ;  /* 0x000000ffff077224 */ /* 0x000fe400078e0a05 */
[----:B------:R-:W-:Y:S01]  /*d090*/  IMAD.WIDE.U32 R2, R9, UR4, R2 ;  /* 0x0000000409027c25 */ /* 0x000fe2000f8e0002 */
[----:B------:R-:W-:-:S03]  /*d0a0*/  SHF.R.S32.HI R4, RZ, 0x1f, R9 ;  /* 0x0000001fff047819 */ /* 0x000fc60000011409 */
[----:B------:R-:W-:Y:S01]  /*d0b0*/  IMAD R7, R6, R7, R0 ;  /* 0x0000000706077224 */ /* 0x000fe200078e0200 */
[----:B------:R-:W-:Y:S01]  /*d0c0*/  IADD3 R2, P0, R5, R2, RZ ;  /* 0x0000000205027210 */ /* 0x000fe20007f1e0ff */
[----:B------:R-:W-:-:S03]  /*d0d0*/  IMAD R4, R4, UR4, RZ ;  /* 0x0000000404047c24 */ /* 0x000fc6000f8e02ff */
[----:B------:R-:W-:Y:S01]  /*d0e0*/  SHF.R.S32.HI R0, RZ, 0x1f, R7 ;  /* 0x0000001fff007819 */ /* 0x000fe20000011407 */
[----:B------:R-:W-:Y:S01]  /*d0f0*/  IMAD R4, R9, UR5, R4 ;  /* 0x0000000509047c24 */ /* 0x000fe2000f8e0204 */
[----:B------:R-:W-:Y:S01]  /*d100*/  SHF.R.S32.HI R9, RZ, 0x1f, R5 ;  /* 0x0000001fff097819 */ /* 0x000fe20000011405 */
[----:B------:R-:W-:Y:S02]  /*d110*/  ULDC.64 UR4, c[0x0][0xbc8] ;  /* 0x0002f20000047ab9 */ /* 0x000fe40000000a00 */
[----:B------:R-:W-:Y:S01]  /*d120*/  IMAD R0, R0, UR4, RZ ;  /* 0x0000000400007c24 */ /* 0x000fe2000f8e02ff */
[----:B------:R-:W-:-:S03]  /*d130*/  IADD3.X R3, R9, R3, R4, P0, !PT ;  /* 0x0000000309037210 */ /* 0x000fc600007fe404 */
[C---:B------:R-:W-:Y:S02]  /*d140*/  IMAD R5, R7.reuse, UR5, R0 ;  /* 0x0000000507057c24 */ /* 0x040fe4000f8e0200 */
[----:B------:R-:W-:Y:S01]  /*d150*/  IMAD.WIDE.U32 R2, R7, UR4, R2 ;  /* 0x0000000407027c25 */ /* 0x000fe2000f8e0002 */
[----:B------:R-:W-:-:S03]  /*d160*/  ULDC.64 UR4, c[0x0][0xba8] ;  /* 0x0002ea0000047ab9 */ /* 0x000fc60000000a00 */
[----:B------:R-:W-:Y:S01]  /*d170*/  IMAD.IADD R3, R3, 0x1, R5 ;  /* 0x0000000103037824 */ /* 0x000fe200078e0205 */
[----:B------:R-:W-:-:S04]  /*d180*/  LEA R4, P0, R2, UR4, 0x2 ;  /* 0x0000000402047c11 */ /* 0x000fc8000f8010ff */
[----:B------:R-:W-:Y:S01]  /*d190*/  LEA.HI.X R5, R2, UR5, R3, 0x2, P0 ;  /* 0x0000000502057c11 */ /* 0x000fe200080f1403 */
[----:B------:R-:W-:-:S05]  /*d1a0*/  IMAD.MOV.U32 R3, RZ, RZ, -0x800000 ;  /* 0xff800000ff037424 */ /* 0x000fca00078e00ff */
[----:B------:R3:W-:Y:S01]  /*d1b0*/  STG.E desc[UR12][R4.64], R3 ;  /* 0x0000000304007986 */ /* 0x0007e2000c10190c */
[----:B------:R-:W-:Y:S05]  /*d1c0*/  BRA `(.L_x_10) ;  /* 0x0000004000807947 */ /* 0x000fea0003800000 */
.L_x_8:
[----:B------:R-:W-:-:S08]  /*d1d0*/  NOP ;  /* 0x0000000000007918 */ /* 0x000fd00000000000 */
[----:B0-----:R-:W0:-:S00]  /*d1e0*/  USETMAXREG.DEALLOC.CTAPOOL 0x18 ;  /* 0x00000018000079c8 */ /* 0x001e0000080e0500 */
[----:B0-----:R-:W-:Y:S01]  /*d1f0*/  LOP3.LUT R0, R0, 0x3, RZ, 0xc0, !PT ;  /* 0x0000000300007812 */ /* 0x001fe200078ec0ff */
[----:B------:R-:W0:Y:S05]  /*d200*/  S2R R19, SR_CTAID.Z ;  /* 0x0000000000137919 */ /* 0x000e2a0000002700 */
[----:B------:R-:W1:Y:S01]  /*d210*/  S2UR UR6, SR_CTAID.Y ;  /* 0x00000000000679c3 */ /* 0x000e620000002600 */
[----:B------:R-:W2:Y:S02]  /*d220*/  SHFL.IDX PT, R0, R0, RZ, 0x1f ;  /* 0x00001fff00007589 */ /* 0x000ea400000e0000 */
[----:B--2---:R-:W-:-:S13]  /*d230*/  ISETP.NE.AND P0, PT, R0, RZ, PT ;  /* 0x000000ff0000720c */ /* 0x004fda0003f05270 */
[----:B01----:R-:W-:Y:S05]  /*d240*/  @!P0 BRA `(.L_x_36) ;  /* 0x0000000000288947 */ /* 0x003fea0003800000 */
[----:B------:R-:W-:Y:S01]  /*d250*/  ULDC UR7, c[0x0][0xc50] ;  /* 0x0003140000077ab9 */ /* 0x000fe20000000800 */
[----:B------:R-:W-:Y:S01]  /*d260*/  UMOV UR36, UR6 ;  /* 0x0000000600247c82 */ /* 0x000fe20008000000 */
[----:B------:R-:W-:-:S06]  /*d270*/  UISETP.NE.AND UP0, UPT, UR7, 0x1, UPT ;  /* 0x000000010700788c */ /* 0x000fcc000bf05270 */
[----:B------:R-:W-:-:S13]  /*d280*/  PLOP3.LUT P0, PT, PT, PT, UP0, 0x80, 0x0 ;  /* 0x000000000000781c */ /* 0x000fda0003f0f008 */
[----:B------:R-:W-:Y:S05]  /*d290*/  @!P0 BRA `(.L_x_37) ;  /* 0x0000000000308947 */ /* 0x000fea0003800000 */
[----:B------:R-:W-:Y:S01]  /*d2a0*/  ULDC UR4, c[0x0][0xc54] ;  /* 0x0003150000047ab9 */ /* 0x000fe20000000800 */
[----:B------:R-:W-:Y:S01]  /*d2b0*/  ULDC UR36, c[0x0][0xc58] ;  /* 0x0003160000247ab9 */ /* 0x000fe20000000800 */
[----:B------:R-:W-:-:S04]  /*d2c0*/  UIMAD.WIDE.U32 UR4, UR6, UR4, URZ ;  /* 0x00000004060472a5 */ /* 0x000fc8000f8e003f */
[----:B------:R-:W-:Y:S01]  /*d2d0*/  USHF.R.U32.HI UR36, URZ, UR36, UR5 ;  /* 0x000000243f247299 */ /* 0x000fe20008011605 */
[----:B------:R-:W-:Y:S11]  /*d2e0*/  BRA `(.L_x_37) ;  /* 0x00000000001c7947 */ /* 0x000ff60003800000 */
.L_x_36:
[----:B------:R-:W-:Y:S01]  /*d2f0*/  ULDC UR7, c[0x0][0xc50] ;  /* 0x0003140000077ab9 */ /* 0x000fe20000000800 */
[----:B------:R-:W-:Y:S01]  /*d300*/  UMOV UR36, UR6 ;  /* 0x0000000600247c82 */ /* 0x000fe20008000000 */
[----:B------:R-:W-:-:S11]  /*d310*/  UISETP.NE.AND UP0, UPT, UR7, 0x1, UPT ;  /* 0x000000010700788c */ /* 0x000fd6000bf05270 */
[----:B------:R-:W-:Y:S01]  /*d320*/  @UP0 ULDC UR4, c[0x0][0xc54] ;  /* 0x0003150000040ab9 */ /* 0x000fe20000000800 */
[----:B------:R-:W-:Y:S01]  /*d330*/  @UP0 ULDC UR8, c[0x0][0xc58] ;  /* 0x0003160000080ab9 */ /* 0x000fe20000000800 */
[----:B------:R-:W-:-:S04]  /*d340*/  UIMAD.WIDE.U32 UR4, UR6, UR4, URZ ;  /* 0x00000004060472a5 */ /* 0x000fc8000f8e003f */
[----:B------:R-:W-:-:S12]  /*d350*/  @UP0 USHF.R.U32.HI UR36, URZ, UR8, UR5 ;  /* 0x000000083f240299 */ /* 0x000fd80008011605 */
.L_x_37:
[----:B------:R-:W-:Y:S01]  /*d360*/  ISETP.GE.AND P0, PT, R19, RZ, PT ;  /* 0x000000ff1300720c */ /* 0x000fe20003f06270 */
[----:B------:R-:W-:Y:S01]  /*d370*/  UIADD3 UR4, -UR36, URZ, URZ ;  /* 0x0000003f24047290 */ /* 0x000fe2000fffe13f */
[----:B------:R-:W-:Y:S01]  /*d380*/  IMAD.MOV.U32 R10, RZ, RZ, 0x1 ;  /* 0x00000001ff0a7424 */ /* 0x000fe200078e00ff */
[----:B------:R-:W-:Y:S01]  /*d390*/  MOV R0, RZ ;  /* 0x000000ff00007202 */ /* 0x000fe20000000f00 */
[----:B------:R-:W-:Y:S01]  /*d3a0*/  IMAD.MOV.U32 R3, RZ, RZ, 0x1 ;  /* 0x00000001ff037424 */ /* 0x000fe200078e00ff */
[----:B------:R-:W-:-:S08]  /*d3b0*/  UIMAD UR6, UR7, UR4, UR6 ;  /* 0x00000004070672a4 */ /* 0x000fd0000f8e0206 */
[----:B------:R-:W-:Y:S05]  /*d3c0*/  @!P0 BRA `(.L_x_38) ;  /* 0x0000003c00388947 */ /* 0x000fea0003800000 */
[----:B------:R-:W-:Y:S01]  /*d3d0*/  ULDC.64 UR4, c[0x0][0x418] ;  /* 0x0001060000047ab9 */ /* 0x000fe20000000a00 */
[----:B------:R-:W-:Y:S02]  /*d3e0*/  ULOP3.LUT UR42, UR6, 0xffff, URZ, 0xc0, !UPT ;  /* 0x0000ffff062a7892 */ /* 0x000fe4000f8ec03f */
[----:B------:R-:W-:Y:S01]  /*d3f0*/  UISETP.NE.U32.AND UP0, UPT, UR4, URZ, UPT ;  /* 0x0000003f0400728c */ /* 0x000fe2000bf05070 */
[----:B------:R-:W-:Y:S02]  /*d400*/  UMOV UR41, URZ ;  /* 0x0000003f00297c82 */ /* 0x000fe40008000000 */
[----:B------:R-:W-:Y:S01]  /*d410*/  ULDC UR4, c[0x0][0x424] ;  /* 0x0001090000047ab9 */ /* 0x000fe20000000800 */
[----:B------:R-:W-:-:S03]  /*d420*/  UISETP.NE.AND.EX UP0, UPT, UR5, URZ, UPT, UP0 ;  /* 0x0000003f0500728c */ /* 0x000fc6000bf05300 */
[----:B------:R-:W-:Y:S01]  /*d430*/  ULDC UR5, c[0x0][0x2f0] ;  /* 0x0000bc0000057ab9 */ /* 0x000fe20000000800 */
[----:B------:R-:W-:-:S04]  /*d440*/  USEL UR4, UR4, 0x1, UP0 ;  /* 0x0000000104047887 */ /* 0x000fc80008000000 */
[----:B------:R-:W-:-:S04]  /*d450*/  UIMAD UR4, UR4, UR5, URZ ;  /* 0x00000005040472a4 */ /* 0x000fc8000f8e023f */
[----:B------:R-:W-:Y:S02]  /*d460*/  UISETP.GE.AND UP0, UPT, UR4, 0x1, UPT ;  /* 0x000000010400788c */ /* 0x000fe4000bf06270 */
[----:B------:R-:W-:-:S03]  /*d470*/  UIADD3 UR5, UR4, 0x6f, URZ ;  /* 0x0000006f04057890 */ /* 0x000fc6000fffe03f */
[----:B------:R-:W-:Y:S01]  /*d480*/  UMOV UR4, URZ ;  /* 0x0000003f00047c82 */ /* 0x000fe20008000000 */
[----:B------:R-:W-:Y:S01]  /*d490*/  PLOP3.LUT P0, PT, PT, PT, UP0, 0x80, 0x0 ;  /* 0x000000000000781c */ /* 0x000fe20003f0f008 */
[----:B------:R-:W-:-:S04]  /*d4a0*/  UIMAD.WIDE UR4, UR5, -0x6db6db6d, UR4 ;  /* 0x92492493050478a5 */ /* 0x000fc8000f8e0204 */
[----:B------:R-:W-:-:S04]  /*d4b0*/  USHF.R.U32.HI UR39, URZ, 0x1f, UR5 ;  /* 0x0000001f3f277899 */ /* 0x000fc80008011605 */
        /* <DEDUP_REMOVED lines=9> */
[----:B------:R-:W-:Y:S01]  /*d550*/  IABS R4, R3 ;  /* 0x0000000300047213 */ /* 0x000fe20000000000 */
[----:B------:R-:W-:Y:S01]  /*d560*/  IMAD.U32 R3, RZ, RZ, UR7 ;  /* 0x00000007ff037e24 */ /* 0x000fe2000f8e00ff */
[----:B------:R-:W-:Y:S01]  /*d570*/  R2UR UR11, R0 ;  /* 0x00000000000b72ca */ /* 0x000fe200000e0000 */
[----:B------:R-:W-:Y:S02]  /*d580*/  ULOP3.LUT UR7, UR7, UR6, URZ, 0x3c, !UPT ;  /* 0x0000000607077292 */ /* 0x000fe4000f8e3c3f */
[----:B------:R-:W-:-:S10]  /*d590*/  IMAD.MOV R4, RZ, RZ, -R4 ;  /* 0x000000ffff047224 */ /* 0x000fd400078e0a04 */
[----:B------:R-:W0:Y:S08]  /*d5a0*/  I2F.RP R0, UR11 ;  /* 0x0000000b00007d06 */ /* 0x000e300008209400 */
[----:B0-----:R-:W0:Y:S02]  /*d5b0*/  MUFU.RCP R0, R0 ;  /* 0x0000000000007308 */ /* 0x001e240000001000 */
[----:B0-----:R-:W-:Y:S01]  /*d5c0*/  VIADD R2, R0, 0xffffffe ;  /* 0x0ffffffe00027836 */ /* 0x001fe20000000000 */
[----:B------:R-:W-:Y:S01]  /*d5d0*/  IABS R0, R3 ;  /* 0x0000000300007213 */ /* 0x000fe20000000000 */
[----:B------:R-:W-:-:S03]  /*d5e0*/  IMAD.MOV.U32 R3, RZ, RZ, R4 ;  /* 0x000000ffff037224 */ /* 0x000fc600078e0004 */
[----:B------:R-:W-:Y:S01]  /*d5f0*/  R2UR UR9, R0 ;  /* 0x00000000000972ca */ /* 0x000fe200000e0000 */
[----:B------:R-:W0:Y:S01]  /*d600*/  F2I.FTZ.U32.TRUNC.NTZ R2, R2 ;  /* 0x0000000200027305 */ /* 0x000e22000021f000 */
[----:B------:R-:W-:Y:S02]  /*d610*/  R2UR UR10, R3 ;  /* 0x00000000030a72ca */ /* 0x000fe400000e0000 */
[----:B0-----:R-:W-:-:S13]  /*d620*/  R2UR UR5, R2 ;  /* 0x00000000020572ca */ /* 0x001fda00000e0000 */
[----:B------:R-:W-:-:S04]  /*d630*/  UIADD3 UR8, URZ, -UR5, URZ ;  /* 0x800000053f087290 */ /* 0x000fc8000fffe03f */
[----:B------:R-:W-:-:S04]  /*d640*/  UIMAD UR8, UR8, UR11, URZ ;  /* 0x0000000b080872a4 */ /* 0x000fc8000f8e023f */
[----:B------:R-:W-:-:S04]  /*d650*/  UIMAD.WIDE.U32 UR4, UR5, UR8, UR4 ;  /* 0x00000008050472a5 */ /* 0x000fc8000f8e0004 */
[----:B------:R-:W-:-:S04]  /*d660*/  UIMAD.WIDE.U32 UR4, UR5, UR9, URZ ;  /* 0x00000009050472a5 */ /* 0x000fc8000f8e003f */
[----:B------:R-:W-:-:S04]  /*d670*/  UIMAD UR4, UR5, UR10, UR9 ;  /* 0x0000000a050472a4 */ /* 0x000fc8000f8e0209 */
[----:B------:R-:W-:-:S11]  /*d680*/  UISETP.GT.U32.AND UP1, UPT, UR11, UR4, UPT ;  /* 0x000000040b00728c */ /* 0x000fd6000bf24070 */
[----:B------:R-:W-:Y:S02]  /*d690*/  @!UP1 UIADD3 UR4, UR4, -UR11, URZ ;  /* 0x8000000b04049290 */ /* 0x000fe4000fffe03f */
[----:B------:R-:W-:Y:S02]  /*d6a0*/  @!UP1 UIADD3 UR5, UR5, 0x1, URZ ;  /* 0x0000000105059890 */ /* 0x000fe4000fffe03f */
[----:B------:R-:W-:Y:S02]  /*d6b0*/  UISETP.GE.U32.AND UP0, UPT, UR4, UR11, UPT ;  /* 0x0000000b0400728c */ /* 0x000fe4000bf06070 */
[----:B------:R-:W-:-:S09]  /*d6c0*/  UISETP.GE.AND UP1, UPT, UR7, URZ, UPT ;  /* 0x0000003f0700728c */ /* 0x000fd2000bf26270 */
[----:B------:R-:W-:Y:S02]  /*d6d0*/  @UP0 UIADD3 UR5, UR5, 0x1, URZ ;  /* 0x0000000105050890 */ /* 0x000fe4000fffe03f */
[----:B------:R-:W-:Y:S02]  /*d6e0*/  UISETP.NE.AND UP0, UPT, UR6, URZ, UPT ;  /* 0x0000003f0600728c */ /* 0x000fe4000bf05270 */
[----:B------:R-:W-:-:S09]  /*d6f0*/  @!UP1 UIADD3 UR5, -UR5, URZ, URZ ;  /* 0x0000003f05059290 */ /* 0x000fd2000fffe13f */
[----:B------:R-:W-:-:S07]  /*d700*/  @!UP0 ULOP3.LUT UR5, URZ, UR6, URZ, 0x33, !UPT ;  /* 0x000000063f058292 */ /* 0x000fce000f8e333f */
[----:B------:R-:W-:-:S05]  /*d710*/  UMOV UR41, UR5 ;  /* 0x0000000500297c82 */ /* 0x000fca0008000000 */
.L_x_39:
[----:B------:R-:W-:Y:S01]  /*d720*/  UIMAD UR40, UR42, UR41, URZ ;  /* 0x000000292a2872a4 */ /* 0x000fe2000f8e023f */
[----:B------:R-:W-:-:S05]  /*d730*/  MOV R0, UR39 ;  /* 0x0000002700007c02 */ /* 0x000fca0008000f00 */
[----:B------:R-:W-:-:S05]  /*d740*/  IMAD.U32 R3, RZ, RZ, UR40 ;  /* 0x00000028ff037e24 */ /* 0x000fca000f8e00ff */
[----:B------:R-:W-:Y:S01]  /*d750*/  VIADDMNMX R18, R3, UR41, R0, PT ;  /* 0x0000002903127c46 */ /* 0x000fe2000b800100 */
[----:B------:R-:W-:Y:S02]  /*d760*/  IMAD.MOV.U32 R0, RZ, RZ, RZ ;  /* 0x000000ffff007224 */ /* 0x000fe400078e00ff */
[----:B------:R-:W-:Y:S01]  /*d770*/  IMAD.MOV.U32 R3, RZ, RZ, 0x1 ;  /* 0x00000001ff037424 */ /* 0x000fe200078e00ff */
[----:B------:R-:W-:Y:S01]  /*d780*/  ISETP.GT.AND P0, PT, R18, UR40, PT ;  /* 0x0000002812007c0c */ /* 0x000fe2000bf04270 */
[----:B------:R0:W-:-:S12]  /*d790*/  STL [R1+0x4], R18 ;  /* 0x0000041201007387 */ /* 0x0001d80000100800 */
[----:B0-----:R-:W-:Y:S05]  /*d7a0*/  @!P0 BRA `(.L_x_38) ;  /* 0x0000003800408947 */ /* 0x001fea0003800000 */
[----:B------:R-:W0:Y:S01]  /*d7b0*/  S2UR UR4, SR_CgaCtaId ;  /* 0x00000000000479c3 */ /* 0x000e220000008800 */
[----:B------:R-:W-:Y:S02]  /*d7c0*/  UMOV UR38, 0x400 ;  /* 0x0000040000267882 */ /* 0x000fe40000000000 */
[----:B0-----:R-:W-:-:S04]  /*d7d0*/  ULEA UR38, UR4, UR38, 0x18 ;  /* 0x0000002604267291 */ /* 0x001fc8000f8ec03f */
[----:B------:R-:W-:-:S04]  /*d7e0*/  UIADD3 UR4, UR38, 0x21400, URZ ;  /* 0x0002140026047890 */ /* 0x000fc8000fffe03f */
[----:B------:R-:W-:-:S06]  /*d7f0*/  ULOP3.LUT UP0, URZ, UR4, 0x3ff, URZ, 0xc0, !UPT ;  /* 0x000003ff043f7892 */ /* 0x000fcc000f80c03f */
[----:B------:R-:W-:-:S13]  /*d800*/  PLOP3.LUT P0, PT, PT, PT, UP0, 0x80, 0x0 ;  /* 0x000000000000781c */ /* 0x000fda0003f0f008 */
[----:B------:R-:W-:Y:S05]  /*d810*/  @!P0 BRA `(.L_x_40) ;  /* 0x0000000000408947 */ /* 0x000fea0003800000 */
[----:B------:R-:W-:Y:S01]  /*d820*/  MOV R2, 0x0 ;  /* 0x0000000000027802 */ /* 0x000fe20000000f00 */
[----:B------:R-:W-:Y:S01]  /*d830*/  ULDC.64 UR6, c[0x4][0xa8] ;  /* 0x01002a0000067ab9 */ /* 0x000fe20000000a00 */
[----:B------:R-:W-:Y:S01]  /*d840*/  ULDC.64 UR8, c[0x4][0xb0] ;  /* 0x01002c0000087ab9 */ /* 0x000fe20000000a00 */
[----:B------:R-:W-:Y:S01]  /*d850*/  ULDC.64 UR4, c[0x4][0x8] ;  /* 0x0100020000047ab9 */ /* 0x000fe20000000a00 */
[----:B------:R-:W-:Y:S01]  /*d860*/  IMAD.U32 R4, RZ, RZ, UR6 ;  /* 0x00000006ff047e24 */ /* 0x000fe2000f8e00ff */
[----:B------:R-:W-:Y:S01]  /*d870*/  MOV R7, UR9 ;  /* 0x0000000900077c02 */ /* 0x000fe20008000f00 */
[----:B------:R-:W0:Y:S01]  /*d880*/  LDC.64 R2, c[0x4][R2] ;  /* 0x0100000002027b82 */ /* 0x000e220000000a00 */
[----:B------:R-:W-:Y:S02]  /*d890*/  IMAD.U32 R5, RZ, RZ, UR7 ;  /* 0x00000007ff057e24 */ /* 0x000fe4000f8e00ff */
[----:B------:R-:W-:Y:S02]  /*d8a0*/  IMAD.U32 R6, RZ, RZ, UR8 ;  /* 0x00000008ff067e24 */ /* 0x000fe4000f8e00ff */
[----:B------:R-:W-:-:S02]  /*d8b0*/  IMAD.U32 R10, RZ, RZ, UR4 ;  /* 0x00000004ff0a7e24 */ /* 0x000fc4000f8e00ff */
[----:B------:R-:W-:Y:S02]  /*d8c0*/  IMAD.U32 R11, RZ, RZ, UR5 ;  /* 0x00000005ff0b7e24 */ /* 0x000fe4000f8e00ff */
[----:B------:R-:W-:Y:S02]  /*d8d0*/  IMAD.MOV.U32 R8, RZ, RZ, 0x70 ;  /* 0x00000070ff087424 */ /* 0x000fe400078e00ff */
[----:B------:R-:W-:Y:S02]  /*d8e0*/  IMAD.MOV.U32 R12, RZ, RZ, 0x1 ;  /* 0x00000001ff0c7424 */ /* 0x000fe400078e00ff */
[----:B------:R-:W-:-:S07]  /*d8f0*/  IMAD.MOV.U32 R13, RZ, RZ, RZ ;  /* 0x000000ffff0d7224 */ /* 0x000fce00078e00ff */
[----:B------:R-:W-:-:S07]  /*d900*/  LEPC R20, `(.L_x_40) ;  /* 0x000000001014794e */ /* 0x000fce0000000000 */
[----:B0-----:R-:W-:Y:S05]  /*d910*/  CALL.ABS.NOINC R2 ;  /* 0x0000000002007343 */ /* 0x001fea0003c00000 */
.L_x_40:
        /* <DEDUP_REMOVED lines=8> */
[----:B------:R0:W1:Y:S01]  /*d9a0*/  LDC.64 R2, c[0x4][R16] ;  /* 0x0100000010027b82 */ /* 0x0000620000000a00 */
[----:B------:R-:W-:Y:S01]  /*d9b0*/  IMAD.U32 R4, RZ, RZ, UR6 ;  /* 0x00000006ff047e24 */ /* 0x000fe2000f8e00ff */
[----:B------:R-:W-:Y:S01]  /*d9c0*/  MOV R5, UR7 ;  /* 0x0000000700057c02 */ /* 0x000fe20008000f00 */
        /* <DEDUP_REMOVED lines=9> */
.L_x_42:
[----:B------:R0:W1:Y:S01]  /*da60*/  LDC.64 R2, c[0x4][R16] ;  /* 0x0100000010027b82 */ /* 0x0000620000000a00 */
[----:B------:R-:W-:Y:S01]  /*da70*/  ULDC.64 UR6, c[0x4][0xa8] ;  /* 0x01002a0000067ab9 */ /* 0x000fe20000000a00 */
[----:B------:R-:W-:Y:S01]  /*da80*/  ULDC.64 UR8, c[0x4][0xb0] ;  /* 0x01002c0000087ab9 */ /* 0x000fe20000000a00 */
[----:B------:R-:W-:Y:S01]  /*da90*/  ULDC.64 UR4, c[0x4][0x18] ;  /* 0x0100060000047ab9 */ /* 0x000fe20000000a00 */
[----:B------:R-:W-:Y:S01]  /*daa0*/  IMAD.U32 R4, RZ, RZ, UR6 ;  /* 0x00000006ff047e24 */ /* 0x000fe2000f8e00ff */
[----:B------:R-:W-:Y:S01]  /*dab0*/  MOV R8, 0x70 ;  /* 0x0000007000087802 */ /* 0x000fe20000000f00 */
[----:B------:R-:W-:Y:S02]  /*dac0*/  IMAD.U32 R5, RZ, RZ, UR7 ;  /* 0x00000007ff057e24 */ /* 0x000fe4000f8e00ff */
[----:B------:R-:W-:Y:S02]  /*dad0*/  IMAD.U32 R6, RZ, RZ, UR8 ;  /* 0x00000008ff067e24 */ /* 0x000fe4000f8e00ff */
[----:B------:R-:W-:-:S02]  /*dae0*/  IMAD.U32 R7, RZ, RZ, UR9 ;  /* 0x00000009ff077e24 */ /* 0x000fc4000f8e00ff */
[----:B------:R-:W-:Y:S02]  /*daf0*/  IMAD.U32 R10, RZ, RZ, UR4 ;  /* 0x00000004ff0a7e24 */ /* 0x000fe4000f8e00ff */
[----:B------:R-:W-:Y:S02]  /*db00*/  IMAD.U32 R11, RZ, RZ, UR5 ;  /* 0x00000005ff0b7e24 */ /* 0x000fe4000f8e00ff */
[----:B------:R-:W-:Y:S02]  /*db10*/  IMAD.MOV.U32 R12, RZ, RZ, 0x1 ;  /* 0x00000001ff0c7424 */ /* 0x000fe400078e00ff */
[----:B0-----:R-:W-:-:S07]  /*db20*/  IMAD.MOV.U32 R13, RZ, RZ, RZ ;  /* 0x000000ffff0d7224 */ /* 0x001fce00078e00ff */
[----:B------:R-:W-:-:S07]  /*db30*/  LEPC R20, `(.L_x_41) ;  /* 0x000000001014794e */ /* 0x000fce0000000000 */
[----:B-1----:R-:W-:Y:S05]  /*db40*/  CALL.ABS.NOINC R2 ;  /* 0x0000000002007343 */ /* 0x002fea0003c00000 */
.L_x_41:
[----:B------:R-:W0:Y:S01]  /*db50*/  LDC.64 R2, c[0x0][0x9f8] ;  /* 0x00027e00ff027b82 */ /* 0x000e220000000a00 */
[----:B------:R-:W-:-:S07]  /*db60*/  ULDC.64 UR4, c[0x0][0x208] ;  /* 0x0000820000047ab9 */ /* 0x000fce0000000a00 */
[----:B------:R-:W1:Y:S01]  /*db70*/  LDC.64 R4, c[0x0][0x418] ;  /* 0x00010600ff047b82 */ /* 0x000e620000000a00 */
[----:B0-----:R-:W-:-:S04]  /*db80*/  ISETP.NE.U32.AND P0, PT, R2, RZ, PT ;  /* 0x000000ff0200720c */ /* 0x001fc80003f05070 */
[----:B------:R-:W-:-:S13]  /*db90*/  ISETP.NE.AND.EX P0, PT, R3, RZ, PT, P0 ;  /* 0x000000ff0300720c */ /* 0x000fda0003f05300 */
[----:B------:R-:W0:Y:S02]  /*dba0*/  @P0 LDC.64 R2, c[0x0][0x9f8] ;  /* 0x00027e00ff020b82 */ /* 0x000e240000000a00 */
[----:B0-----:R-:W-:-:S05]  /*dbb0*/  @P0 IMAD.WIDE R2, R19, 0x4, R2 ;  /* 0x0000000413020825 */ /* 0x001fca00078e0202 */
[----:B------:R-:W2:Y:S01]  /*dbc0*/  @P0 LDG.E R19, desc[UR4][R2.64] ;  /* 0x0000000402130981 */ /* 0x000ea2000c1e1900 */
[----:B-1----:R-:W-:Y:S01]  /*dbd0*/  ISETP.NE.U32.AND P0, PT, R4, RZ, PT ;  /* 0x000000ff0400720c */ /* 0x002fe20003f05070 */
[----:B------:R-:W-:Y:S01]  /*dbe0*/  UMOV UR4, 0xffffffff ;  /* 0xffffffff00047882 */ /* 0x000fe20000000000 */
[----:B------:R-:W-:Y:S01]  /*dbf0*/  LOP3.LUT R17, R17, 0xfffffffe, RZ, 0xc0, !PT ;  /* 0xfffffffe11117812 */ /* 0x000fe200078ec0ff */
[----:B------:R-:W0:Y:S01]  /*dc00*/  S2R R0, SR_TID.X ;  /* 0x0000000000007919 */ /* 0x000e220000002100 */
[----:B------:R-:W-:Y:S01]  /*dc10*/  ISETP.NE.AND.EX P1, PT, R5, RZ, PT, P0 ;  /* 0x000000ff0500720c */ /* 0x000fe20003f25300 */
[----:B------:R-:W-:-:S12]  /*dc20*/  VIADD R18, R18, 0xffffffff ;  /* 0xffffffff12127836 */ /* 0x000fd80000000000 */
[----:B------:R-:W-:Y:S02]  /*dc30*/  @P1 LOP3.LUT R17, R17, 0x1, RZ, 0xfc, !PT ;  /* 0x0000000111111812 */ /* 0x000fe400078efcff */
[----:B0-----:R-:W-:-:S04]  /*dc40*/  SHF.R.U32.HI R0, RZ, 0x5, R0 ;  /* 0x00000005ff007819 */ /* 0x001fc80000011600 */
[----:B------:R-:W-:Y:S02]  /*dc50*/  LOP3.LUT R0, R0, 0x3, RZ, 0xc0, !PT ;  /* 0x0000000300007812 */ /* 0x000fe400078ec0ff */
[----:B--2---:R-:W-:Y:S02]  /*dc60*/  SHF.R.S32.HI R7, RZ, 0x1f, R19 ;  /* 0x0000001fff077819 */ /* 0x004fe40000011413 */
[----:B------:R-:W-:-:S03]  /*dc70*/  SEL R16, R19, RZ, !P1 ;  /* 0x000000ff13107207 */ /* 0x000fc60004800000 */
[----:B------:R0:W-:Y:S01]  /*dc80*/  STL [R1], R7 ;  /* 0x0000000701007387 */ /* 0x0001e20000100800 */
[----:B------:R-:W-:Y:S05]  /*dc90*/  BRA.DIV UR4, `(.L_x_43) ;  /* 0x0000003a04547947 */ /* 0x000fea000b800000 */
[----:B------:R1:W2:Y:S02]  /*dca0*/  SHFL.IDX PT, R14, R0, RZ, 0x1f ;  /* 0x00001fff000e7589 */ /* 0x0002a400000e0000 */
.L_x_127:
[----:B--2---:R-:W-:Y:S02]  /*dcb0*/  ISETP.NE.AND P0, PT, R14, RZ, PT ;  /* 0x000000ff0e00720c */ /* 0x004fe40003f05270 */
[----:B------:R-:W-:Y:S02]  /*dcc0*/  PLOP3.LUT P2, PT, PT, PT, PT, 0x8, 0x0 ;  /* 0x000000000000781c */ /* 0x000fe40003f4e170 */
[----:B------:R-:W-:-:S11]  /*dcd0*/  LOP3.LUT R17, R17, 0xfffffffd, RZ, 0xc0, !PT ;  /* 0xfffffffd11117812 */ /* 0x000fd600078ec0ff */
[----:B------:R-:W-:Y:S01]  /*dce0*/  @P2 LOP3.LUT R17, R17, 0x2, RZ, 0xfc, !PT ;  /* 0x0000000211112812 */ /* 0x000fe200078efcff */
[----:B------:R-:W-:Y:S06]  /*dcf0*/  @P0 BRA `(.L_x_44) ;  /* 0x0000000400180947 */ /* 0x000fec0003800000 */
[----:B------:R-:W-:-:S03]  /*dd00*/  UMOV UR4, 0xffffffff ;  /* 0xffffffff00047882 */ /* 0x000fc60000000000 */
[----:B------:R-:W-:Y:S05]  /*dd10*/  BRA.DIV UR4, `(.L_x_45) ;  /* 0x0000003a04547947 */ /* 0x000fea000b800000 */
[----:B------:R-:W-:-:S13]  /*dd20*/  ELECT P6, URZ, PT ;  /* 0x00000000003f782f */ /* 0x000fda00038c0000 */
.L_x_130:
[----:B------:R-:W-:Y:S05]  /*dd30*/  @!P6 BRA `(.L_x_44) ;  /* 0x000000040008e947 */ /* 0x000fea0003800000 */
[----:B------:R-:W-:Y:S01]  /*dd40*/  IMAD.MOV.U32 R16, RZ, RZ, R19 ;  /* 0x000000ffff107224 */ /* 0x000fe200078e0013 */
[----:B------:R-:W-:Y:S06]  /*dd50*/  @!P1 BRA `(.L_x_46) ;  /* 0x00000000004c9947 */ /* 0x000fec0003800000 */
[----:B------:R-:W2:Y:S01]  /*dd60*/  LDC R6, c[0x0][0x43c] ;  /* 0x00010f00ff067b82 */ /* 0x000ea20000000800 */
[----:B-1----:R-:W-:Y:S01]  /*dd70*/  IMAD.MOV.U32 R0, RZ, RZ, R18 ;  /* 0x000000ffff007224 */ /* 0x002fe200078e0012 */
[----:B------:R-:W-:Y:S01]  /*dd80*/  ULDC.64 UR4, c[0x0][0x428] ;  /* 0x00010a0000047ab9 */ /* 0x000fe20000000a00 */
[----:B------:R-:W-:Y:S01]  /*dd90*/  ULDC.64 UR6, c[0x0][0x208] ;  /* 0x0000820000067ab9 */ /* 0x000fe20000000a00 */
[----:B------:R-:W-:-:S04]  /*dda0*/  IMAD R8, R7, UR4, RZ ;  /* 0x0000000407087c24 */ /* 0x000fc8000f8e02ff */
[----:B0-----:R-:W-:Y:S01]  /*ddb0*/  IMAD R7, R19, UR5, R8 ;  /* 0x0000000513077c24 */ /* 0x001fe2000f8e0208 */
[----:B--2---:R-:W-:-:S13]  /*ddc0*/  ISETP.NE.AND P0, PT, R6, 0x1, PT ;  /* 0x000000010600780c */ /* 0x004fda0003f05270 */
[----:B------:R-:W0:Y:S02]  /*ddd0*/  @P0 LDC.64 R2, c[0x0][0x440] ;  /* 0x00011000ff020b82 */ /* 0x000e240000000a00 */
[----:B0-----:R-:W-:-:S05]  /*dde0*/  @P0 IMAD.HI.U32 R2, R18, R2, RZ ;  /* 0x0000000212020227 */ /* 0x001fca00078e00ff */
[----:B------:R-:W-:-:S04]  /*ddf0*/  @P0 SHF.R.U32.HI R0, RZ, R3, R2 ;  /* 0x00000003ff000219 */ /* 0x000fc80000011602 */
[--C-:B------:R-:W-:Y:S01]  /*de00*/  SHF.R.S32.HI R3, RZ, 0x1f, R0.reuse ;  /* 0x0000001fff037819 */ /* 0x100fe20000011400 */
[----:B------:R-:W-:-:S04]  /*de10*/  IMAD.MOV.U32 R2, RZ, RZ, R0 ;  /* 0x000000ffff027224 */ /* 0x000fc800078e0000 */
[----:B------:R-:W-:-:S03]  /*de20*/  IMAD.WIDE.U32 R2, R19, UR4, R2 ;  /* 0x0000000413027c25 */ /* 0x000fc6000f8e0002 */
[----:B------:R-:W-:Y:S02]  /*de30*/  LEA R4, P0, R2, R4, 0x2 ;  /* 0x0000000402047211 */ /* 0x000fe400078010ff */
[----:B------:R-:W-:-:S04]  /*de40*/  IADD3 R3, R3, R7, RZ ;  /* 0x0000000703037210 */ /* 0x000fc80007ffe0ff */
[----:B------:R-:W-:-:S05]  /*de50*/  LEA.HI.X R5, R2, R5, R3, 0x2, P0 ;  /* 0x0000000502057211 */ /* 0x000fca00000f1403 */
[----:B------:R2:W5:Y:S01]  /*de60*/  LDG.E R16, desc[UR6][R4.64] ;  /* 0x0000000604107981 */ /* 0x000562000c1e1900 */
[----:B------:R-:W-:-:S04]  /*de70*/  IMAD.MOV R3, RZ, RZ, -R0 ;  /* 0x000000ffff037224 */ /* 0x000fc800078e0a00 */
[----:B------:R-:W-:-:S07]  /*de80*/  IMAD R18, R6, R3, R18 ;  /* 0x0000000306127224 */ /* 0x000fce00078e0212 */
.L_x_46:
[----:B-1----:R-:W-:Y:S01]  /*de90*/  IMAD.MOV.U32 R0, RZ, RZ, 0x1 ;  /* 0x00000001ff007424 */ /* 0x002fe200078e00ff */
[----:B------:R-:W1:Y:S04]  /*dea0*/  S2R R9, SR_TID.X ;  /* 0x0000000000097919 */ /* 0x000e680000002100 */
[----:B------:R-:W-:-:S04]  /*deb0*/  SHF.L.U32 R0, R0, 0x1f, RZ ;  /* 0x0000001f00007819 */ /* 0x000fc800000006ff */
[----:B------:R-:W3:Y:S01]  /*dec0*/  SYNCS.PHASECHK.TRANS64.TRYWAIT P0, [UR38+0x36840], R0 ;  /* 0x03684000ff0075a7 */ /* 0x000ee20008000166 */
[----:B-1----:R-:W-:-:S04]  /*ded0*/  LOP3.LUT R2, R9, 0x7f, RZ, 0xc0, !PT ;  /* 0x0000007f09027812 */ /* 0x002fc800078ec0ff */
[----:B------:R-:W-:Y:S01]  /*dee0*/  ISETP.NE.AND P1, PT, R2, RZ, PT ;  /* 0x000000ff0200720c */ /* 0x000fe20003f25270 */
[----:B---3--:R-:W-:-:S12]  /*def0*/  @!P0 BRA `(.L_x_47) ;  /* 0x0000003400fc8947 */ /* 0x008fd80003800000 */
.L_x_131:
[----:B------:R-:W-:Y:S05]  /*df00*/  @P1 BRA `(.L_x_48) ;  /* 0x0000000000181947 */ /* 0x000fea0003800000 */
[----:B------:R-:W3:Y:S01]  /*df10*/  S2R R2, SR_TID.X ;  /* 0x0000000000027919 */ /* 0x000ee20000002100 */
[----:B-1----:R-:W-:-:S04]  /*df20*/  IMAD.MOV.U32 R0, RZ, RZ, 0xa800 ;  /* 0x0000a800ff007424 */ /* 0x002fc800078e00ff */
[----:B------:R4:W-:Y:S01]  /*df30*/  SYNCS.ARRIVE.TRANS64 RZ, [UR38+0x36830], R0 ;  /* 0x03683000ffff79a7 */ /* 0x0009e20008000026 */
[----:B---3--:R-:W-:-:S13]  /*df40*/  LOP3.LUT P0, RZ, R2, 0x1f, RZ, 0xc0, !PT ;  /* 0x0000001f02ff7812 */ /* 0x008fda000780c0ff */
[----:B----4-:R-:W-:Y:S05]  /*df50*/  @!P0 BRA `(.L_x_48) ;  /* 0x0000000000048947 */ /* 0x010fea0003800000 */
[----:B------:R-:W-:Y:S01]  /*df60*/  BPT.TRAP 0x1 ;  /* 0x000000040000795c */ /* 0x000fe20000300000 */
.L_x_48:
[----:B------:R-:W-:Y:S01]  /*df70*/  R2UR UR11, R18 ;  /* 0x00000000120b72ca */ /* 0x000fe200000e0000 */
[----:B------:R-:W-:Y:S01]  /*df80*/  ULDC.64 UR4, c[0x0][0x198] ;  /* 0x0000660000047ab9 */ /* 0x000fe20000000a00 */
[----:B-----5:R-:W-:Y:S01]  /*df90*/  R2UR UR13, R16 ;  /* 0x00000000100d72ca */ /* 0x020fe200000e0000 */
[----:B------:R-:W-:Y:S01]  /*dfa0*/  UIADD3 UR4, UP0, UR4, 0x370, URZ ;  /* 0x0000037004047890 */ /* 0x000fe2000ff1e03f */
[----:B------:R-:W-:Y:S01]  /*dfb0*/  PLOP3.LUT P0, PT, PT, PT, PT, 0x80, 0x0 ;  /* 0x000000000000781c */ /* 0x000fe20003f0f070 */
[----:B------:R-:W-:Y:S01]  /*dfc0*/  UIADD3 UR8, UR38, 0x21400, URZ ;  /* 0x0002140026087890 */ /* 0x000fe2000fffe03f */
[----:B------:R-:W-:Y:S01]  /*dfd0*/  LOP3.LUT R17, R17, 0xfffffffd, RZ, 0xc0, !PT ;  /* 0xfffffffd11117812 */ /* 0x000fe200078ec0ff */
[----:B------:R-:W-:Y:S02]  /*dfe0*/  UIADD3 UR9, UR38, 0x36830, URZ ;  /* 0x0003683026097890 */ /* 0x000fe4000fffe03f */
[----:B------:R-:W-:Y:S02]  /*dff0*/  UIADD3.X UR5, URZ, UR5, URZ, UP0, !UPT ;  /* 0x000000053f057290 */ /* 0x000fe400087fe43f */
[----:B------:R-:W-:-:S02]  /*e000*/  UIADD3 UR24, UR38, 0x24c00, URZ ;  /* 0x00024c0026187890 */ /* 0x000fc4000fffe03f */
[----:B------:R-:W-:Y:S02]  /*e010*/  UIMAD UR11, UR11, 0x70, URZ ;  /* 0x000000700b0b78a4 */ /* 0x000fe4000f8e023f */
[----:B------:R-:W-:Y:S01]  /*e020*/  UIADD3 UR16, UR38, 0x28400, URZ ;  /* 0x0002840026107890 */ /* 0x000fe2000fffe03f */
[----:B------:R-:W-:Y:S01]  /*e030*/  UMOV UR6, 0x0 ;  /* 0x0000000000067882 */ /* 0x000fe20000000000 */
[----:B------:R-:W-:Y:S01]  /*e040*/  UMOV UR7, 0x14f00000 ;  /* 0x14f0000000077882 */ /* 0x000fe20000000000 */
[----:B------:R-:W-:Y:S01]  /*e050*/  UMOV UR10, URZ ;  /* 0x0000003f000a7c82 */ /* 0x000fe20008000000 */
[----:B------:R-:W-:Y:S01]  /*e060*/  UMOV UR12, UR36 ;  /* 0x00000024000c7c82 */ /* 0x000fe20008000000 */
[----:B------:R-:W-:Y:S01]  /*e070*/  UMOV UR26, 0x40 ;  /* 0x00000040001a7882 */ /* 0x000fe20000000000 */
[----:B------:R-:W-:Y:S01]  /*e080*/  UMOV UR28, UR36 ;  /* 0x00000024001c7c82 */ /* 0x000fe20008000000 */
[----:B------:R-:W-:Y:S01]  /*e090*/  UMOV UR25, UR9 ;  /* 0x0000000900197c82 */ /* 0x000fe20008000000 */
[----:B------:R-:W-:Y:S01]  /*e0a0*/  UMOV UR29, UR13 ;  /* 0x0000000d001d7c82 */ /* 0x000fe20008000000 */
[----:B------:R-:W-:Y:S01]  /*e0b0*/  UMOV UR27, UR11 ;  /* 0x0000000b001b7c82 */ /* 0x000fe20008000000 */
[----:B------:R-:W-:Y:S01]  /*e0c0*/  UMOV UR18, 0x80 ;  /* 0x0000008000127882 */ /* 0x000fe20000000000 */
[----:B------:R-:W-:Y:S01]  /*e0d0*/  UMOV UR20, UR36 ;  /* 0x0000002400147c82 */ /* 0x000fe20008000000 */
[----:B------:R-:W-:Y:S01]  /*e0e0*/  UMOV UR17, UR9 ;  /* 0x0000000900117c82 */ /* 0x000fe20008000000 */
[----:B------:R-:W-:Y:S01]  /*e0f0*/  UMOV UR21, UR13 ;  /* 0x0000000d00157c82 */ /* 0x000fe20008000000 */
[----:B------:R3:W-:Y:S01]  /*e100*/  UTMALDG.4D [UR8], [UR4], desc[UR6] ;  /* 0x00000608040075b4 */ /* 0x0007e20008019000 */
[----:B------:R-:W-:Y:S01]  /*e110*/  UMOV UR19, UR11 ;  /* 0x0000000b00137c82 */ /* 0x000fe20008000000 */
[----:B------:R-:W-:Y:S01]  /*e120*/  @P0 LOP3.LUT R17, R17, 0x2, RZ, 0xfc, !PT ;  /* 0x0000000211110812 */ /* 0x000fe200078efcff */
[----:B------:R3:W-:Y:S01]  /*e130*/  UTMALDG.4D [UR24], [UR4], desc[UR6] ;  /* 0x00000618040075b4 */ /* 0x0007e20008019000 */
[----:B------:R3:W-:Y:S02]  /*e140*/  UTMALDG.4D [UR16], [UR4], desc[UR6] ;  /* 0x00000610040075b4 */ /* 0x0007e40008019000 */
[----:B---3--:R-:W-:-:S03]  /*e150*/  NOP ;  /* 0x0000000000007918 */ /* 0x008fc60000000000 */
.L_x_44:
[----:B------:R-:W-:Y:S05]  /*e160*/  WARPSYNC.ALL ;  /* 0x0000000000007948 */ /* 0x000fea0003800000 */
[----:B------:R-:W-:Y:S01]  /*e170*/  UIADD3 UR4, UR38, 0x15400, URZ ;  /* 0x0001540026047890 */ /* 0x000fe2000fffe03f */
[----:B------:R-:W-:Y:S03]  /*e180*/  BAR.SYNC.DEFER_BLOCKING 0x8, 0x180 ;  /* 0x0206000000007b1d */ /* 0x000fe60000010000 */
[----:B------:R-:W-:-:S06]  /*e190*/  ULOP3.LUT UP0, URZ, UR4, 0x3ff, URZ, 0xc0, !UPT ;  /* 0x000003ff043f7892 */ /* 0x000fcc000f80c03f */
[----:B------:R-:W-:-:S13]  /*e1a0*/  PLOP3.LUT P0, PT, PT, PT, UP0, 0x80, 0x0 ;  /* 0x000000000000781c */ /* 0x000fda0003f0f008 */
[----:B------:R-:W-:Y:S05]  /*e1b0*/  @!P0 BRA `(.L_x_49) ;  /* 0x0000000000408947 */ /* 0x000fea0003800000 */
[----:B------:R-:W-:Y:S01]  /*e1c0*/  MOV R2, 0x0 ;  /* 0x0000000000027802 */ /* 0x000fe20000000f00 */
[----:B------:R-:W-:Y:S01]  /*e1d0*/  ULDC.64 UR6, c[0x4][0xa8] ;  /* 0x01002a0000067ab9 */ /* 0x000fe20000000a00 */
[----:B------:R-:W-:Y:S01]  /*e1e0*/  ULDC.64 UR8, c[0x4][0xb0] ;  /* 0x01002c0000087ab9 */ /* 0x000fe20000000a00 */
[----:B------:R-:W-:Y:S01]  /*e1f0*/  ULDC.64 UR4, c[0x4][0x20] ;  /* 0x0100080000047ab9 */ /* 0x000fe20000000a00 */
[----:B--2---:R-:W-:Y:S01]  /*e200*/  IMAD.U32 R4, RZ, RZ, UR6 ;  /* 0x00000006ff047e24 */ /* 0x004fe2000f8e00ff */
[----:B0-----:R-:W-:Y:S01]  /*e210*/  MOV R7, UR9 ;  /* 0x0000000900077c02 */ /* 0x001fe20008000f00 */
[----:B-1----:R-:W0:Y:S01]  /*e220*/  LDC.64 R2, c[0x4][R2] ;  /* 0x0100000002027b82 */ /* 0x002e220000000a00 */
        /* <DEDUP_REMOVED lines=9> */
.L_x_49:
[----:B------:R-:W3:Y:S01]  /*e2c0*/  LDC R6, c[0x0][0x448] ;  /* 0x00011200ff067b82 */ /* 0x000ee20000000800 */
[----:B------:R-:W4:Y:S01]  /*e2d0*/  S2R R14, SR_TID.X ;  /* 0x00000000000e7919 */ /* 0x000f220000002100 */
[----:B------:R-:W-:Y:S01]  /*e2e0*/  USHF.R.S32.HI UR6, URZ, 0x1f, UR36 ;  /* 0x0000001f3f067899 */ /* 0x000fe20008011424 */
[----:B------:R-:W-:Y:S01]  /*e2f0*/  ULDC.64 UR8, c[0x0][0x2d8] ;  /* 0x0000b60000087ab9 */ /* 0x000fe20000000a00 */
[----:B------:R-:W5:Y:S02]  /*e300*/  S2R R15, SR_CTAID.Z ;  /* 0x00000000000f7919 */ /* 0x000f640000002700 */
[----:B------:R-:W-:Y:S02]  /*e310*/  UIMAD UR6, UR6, UR8, URZ ;  /* 0x00000008060672a4 */ /* 0x000fe4000f8e023f */
[----:B-1----:R-:W1:Y:S01]  /*e320*/  LDC.64 R2, c[0x0][0x2e0] ;  /* 0x0000b800ff027b82 */ /* 0x002e620000000a00 */
[----:B------:R-:W0:Y:S01]  /*e330*/  S2R R12, SR_CTAID.X ;  /* 0x00000000000c7919 */ /* 0x000e220000002500 */
[----:B------:R-:W-:-:S02]  /*e340*/  UIMAD.WIDE.U32 UR4, UR36, UR8, URZ ;  /* 0x00000008240472a5 */ /* 0x000fc4000f8e003f */
[----:B------:R-:W-:-:S04]  /*e350*/  UIMAD UR6, UR36, UR9, UR6 ;  /* 0x00000009240672a4 */ /* 0x000fc8000f8e0206 */
[----:B------:R-:W-:Y:S01]  /*e360*/  UIADD3 UR5, UR5, UR6, URZ ;  /* 0x0000000605057290 */ /* 0x000fe2000fffe03f */
[----:B---3--:R-:W-:Y:S02]  /*e370*/  ISETP.NE.AND P0, PT, R6, 0x1, PT ;  /* 0x000000010600780c */ /* 0x008fe40003f05270 */
[C---:B----4-:R-:W-:Y:S01]  /*e380*/  LOP3.LUT R13, R14.reuse, 0x7f, RZ, 0xc0, !PT ;  /* 0x0000007f0e0d7812 */ /* 0x050fe200078ec0ff */
[----:B--2---:R-:W-:-:S10]  /*e390*/  IMAD.SHL.U32 R5, R14, 0x10, RZ ;  /* 0x000000100e057824 */ /* 0x004fd400078e00ff */
[----:B------:R-:W2:Y:S01]  /*e3a0*/  @P0 LDC R9, c[0x0][0x44c] ;  /* 0x00011300ff090b82 */ /* 0x000ea20000000800 */
[----:B------:R-:W-:Y:S02]  /*e3b0*/  SHF.R.U32.HI R8, RZ, 0x3, R13 ;  /* 0x00000003ff087819 */ /* 0x000fe4000001160d */
[----:B-----5:R-:W-:Y:S02]  /*e3c0*/  SHF.R.S32.HI R11, RZ, 0x1f, R15 ;  /* 0x0000001fff0b7819 */ /* 0x020fe4000001140f */
[----:B------:R-:W-:-:S03]  /*e3d0*/  LOP3.LUT R0, R8, 0x70, R5, 0xf8, !PT ;  /* 0x0000007008007812 */ /* 0x000fc600078ef805 */
[----:B0-----:R-:W0:Y:S01]  /*e3e0*/  @P0 LDC R7, c[0x0][0x450] ;  /* 0x00011400ff070b82 */ /* 0x001e220000000800 */
[----:B------:R-:W-:Y:S01]  /*e3f0*/  LEA R0, R12, R0, 0x7 ;  /* 0x000000000c007211 */ /* 0x000fe200078e38ff */
[----:B-1----:R-:W-:-:S04]  /*e400*/  IMAD R4, R11, R2, RZ ;  /* 0x000000020b047224 */ /* 0x002fc800078e02ff */
[C---:B------:R-:W-:Y:S02]  /*e410*/  IMAD R5, R15.reuse, R3, R4 ;  /* 0x000000030f057224 */ /* 0x040fe400078e0204 */
[----:B------:R-:W-:Y:S02]  /*e420*/  IMAD.MOV.U32 R4, RZ, RZ, R0 ;  /* 0x000000ffff047224 */ /* 0x000fe400078e0000 */
[----:B------:R-:W-:Y:S01]  /*e430*/  IMAD.WIDE.U32 R2, R15, R2, UR4 ;  /* 0x000000040f027e25 */ /* 0x000fe2000f8e0002 */
[----:B------:R-:W-:-:S03]  /*e440*/  ULDC.64 UR4, c[0x0][0x2d0] ;  /* 0x0000b40000047ab9 */ /* 0x000fc60000000a00 */
[----:B------:R-:W-:Y:S02]  /*e450*/  IMAD.IADD R3, R3, 0x1, R5 ;  /* 0x0000000103037824 */ /* 0x000fe400078e0205 */
[----:B--2---:R-:W-:Y:S01]  /*e460*/  @P0 IMAD.HI.U32 R10, R0, R9, RZ ;  /* 0x00000009000a0227 */ /* 0x004fe200078e00ff */
[----:B------:R-:W-:-:S04]  /*e470*/  SHF.L.U32 R9, R13, 0x3, RZ ;  /* 0x000000030d097819 */ /* 0x000fc800000006ff */
[----:B0-----:R-:W-:-:S04]  /*e480*/  @P0 SHF.R.U32.HI R4, RZ, R7, R10 ;  /* 0x00000007ff040219 */ /* 0x001fc8000001160a */
[--C-:B------:R-:W-:Y:S01]  /*e490*/  SHF.R.S32.HI R5, RZ, 0x1f, R4.reuse ;  /* 0x0000001fff057819 */ /* 0x100fe20000011404 */
[----:B------:R-:W-:Y:S02]  /*e4a0*/  IMAD.MOV R7, RZ, RZ, -R4 ;  /* 0x000000ffff077224 */ /* 0x000fe400078e0a04 */
[----:B------:R-:W-:-:S04]  /*e4b0*/  IMAD.WIDE.U32 R2, R4, UR4, R2 ;  /* 0x0000000404027c25 */ /* 0x000fc8000f8e0002 */
[----:B------:R-:W-:Y:S02]  /*e4c0*/  IMAD R5, R5, UR4, RZ ;  /* 0x0000000405057c24 */ /* 0x000fe4000f8e02ff */
[----:B------:R-:W-:Y:S02]  /*e4d0*/  IMAD R0, R6, R7, R0 ;  /* 0x0000000706007224 */ /* 0x000fe400078e0200 */
[----:B------:R-:W-:Y:S01]  /*e4e0*/  IMAD R5, R4, UR5, R5 ;  /* 0x0000000504057c24 */ /* 0x000fe2000f8e0205 */
[----:B------:R-:W-:Y:S02]  /*e4f0*/  ULDC.64 UR4, c[0x0][0x2c8] ;  /* 0x0000b20000047ab9 */ /* 0x000fe40000000a00 */
[----:B------:R-:W-:Y:S01]  /*e500*/  SHF.R.S32.HI R4, RZ, 0x1f, R0 ;  /* 0x0000001fff047819 */ /* 0x000fe20000011400 */
[----:B------:R-:W-:-:S04]  /*e510*/  IMAD.IADD R3, R3, 0x1, R5 ;  /* 0x0000000103037824 */ /* 0x000fc800078e0205 */
[----:B------:R-:W-:Y:S02]  /*e520*/  IMAD R5, R4, UR4, RZ ;  /* 0x0000000404057c24 */ /* 0x000fe4000f8e02ff */
[----:B------:R-:W-:-:S04]  /*e530*/  IMAD.WIDE.U32 R2, R0, UR4, R2 ;  /* 0x0000000400027c25 */ /* 0x000fc8000f8e0002 */
[----:B------:R-:W-:Y:S01]  /*e540*/  IMAD R5, R0, UR5, R5 ;  /* 0x0000000500057c24 */ /* 0x000fe2000f8e0205 */
[----:B------:R-:W-:Y:S02]  /*e550*/  ULDC.64 UR4, c[0x0][0x280] ;  /* 0x0000a00000047ab9 */ /* 0x000fe40000000a00 */
[----:B------:R-:W-:Y:S01]  /*e560*/  LEA R0, P0, R2, UR4, 0x1 ;  /* 0x0000000402007c11 */ /* 0x000fe2000f8008ff */
[----:B------:R-:W-:Y:S01]  /*e570*/  IMAD.IADD R7, R3, 0x1, R5 ;  /* 0x0000000103077824 */ /* 0x000fe200078e0205 */
[----:B------:R-:W-:-:S04]  /*e580*/  ULDC UR4, c[0x0][0x2b8] ;  /* 0x0000ae0000047ab9 */ /* 0x000fc80000000800 */
[----:B------:R-:W-:Y:S01]  /*e590*/  LEA.HI.X R7, R2, UR5, R7, 0x1, P0 ;  /* 0x0000000502077c11 */ /* 0x000fe200080f0c07 */
[----:B------:R-:W-:-:S05]  /*e5a0*/  IMAD.SHL.U32 R2, R14, 0x8, RZ ;  /* 0x000000080e027824 */ /* 0x000fca00078e00ff */
[C---:B------:R-:W-:Y:S02]  /*e5b0*/  LOP3.LUT R3, R2.reuse, 0x1c0, RZ, 0xc0, !PT ;  /* 0x000001c002037812 */ /* 0x040fe400078ec0ff */
[----:B------:R-:W-:Y:S02]  /*e5c0*/  LOP3.LUT R10, R2, 0x38, RZ, 0xc0, !PT ;  /* 0x00000038020a7812 */ /* 0x000fe400078ec0ff */
[----:B------:R-:W-:Y:S02]  /*e5d0*/  LOP3.LUT R3, R3, 0x38, R2, 0xf8, !PT ;  /* 0x0000003803037812 */ /* 0x000fe400078ef802 */
[C---:B------:R-:W-:Y:S02]  /*e5e0*/  LOP3.LUT R2, R10.reuse, 0x40, RZ, 0xfc, !PT ;  /* 0x000000400a027812 */ /* 0x040fe400078efcff */
[----:B------:R-:W-:Y:S02]  /*e5f0*/  ISETP.GE.AND P2, PT, R10, UR4, PT ;  /* 0x000000040a007c0c */ /* 0x000fe4000bf46270 */
[----:B------:R-:W-:-:S02]  /*e600*/  ISETP.GE.AND P0, PT, R2, UR4, PT ;  /* 0x0000000402007c0c */ /* 0x000fc4000bf06270 */
[----:B------:R-:W-:-:S04]  /*e610*/  LOP3.LUT R2, R10, 0x80, RZ, 0xfc, !PT ;  /* 0x000000800a027812 */ /* 0x000fc800078efcff */
[----:B------:R-:W-:Y:S01]  /*e620*/  ISETP.GE.AND P1, PT, R2, UR4, PT ;  /* 0x0000000402007c0c */ /* 0x000fe2000bf26270 */
[----:B------:R-:W-:Y:S01]  /*e630*/  UMOV UR4, 0xffffffff ;  /* 0xffffffff00047882 */ /* 0x000fe20000000000 */
[----:B------:R-:W-:-:S04]  /*e640*/  LOP3.LUT R2, R3, 0x38, R14, 0x78, !PT ;  /* 0x0000003803027812 */ /* 0x000fc800078e780e */
[----:B------:R-:W-:Y:S01]  /*e650*/  LOP3.LUT R9, R2, 0x200, R9, 0xf8, !PT ;  /* 0x0000020002097812 */ /* 0x000fe200078ef809 */
[----:B------:R-:W-:Y:S06]  /*e660*/  BRA.DIV UR4, `(.L_x_50) ;  /* 0x0000003204387947 */ /* 0x000fec000b800000 */
[----:B------:R-:W0:Y:S01]  /*e670*/  S2R R2, SR_CTAID.X ;  /* 0x0000000000027919 */ /* 0x000e220000002500 */
[----:B------:R-:W-:Y:S01]  /*e680*/  ULDC UR4, c[0x0][0x288] ;  /* 0x0000a20000047ab9 */ /* 0x000fe20000000800 */
[----:B------:R-:W-:Y:S01]  /*e690*/  ULDC.64 UR6, c[0x0][0x208] ;  /* 0x0000820000067ab9 */ /* 0x000fe20000000a00 */
[----:B------:R-:W-:Y:S01]  /*e6a0*/  IMAD R6, R6, UR4, RZ ;  /* 0x0000000406067c24 */ /* 0x000fe2000f8e02ff */
[----:B------:R-:W-:Y:S04]  /*e6b0*/  SHFL.IDX PT, R14, R0, RZ, 0x181f ;  /* 0x00181fff000e7589 */ /* 0x000fe800000e0000 */
[----:B------:R-:W-:Y:S01]  /*e6c0*/  SHFL.IDX PT, R4, R7, 0x1, 0x181f ;  /* 0x00381f0007047f89 */ /* 0x000fe200000e0000 */
[----:B0-----:R-:W-:-:S03]  /*e6d0*/  IMAD R8, R2, 0x80, R8 ;  /* 0x0000008002087824 */ /* 0x001fc600078e0208 */
[----:B------:R-:W0:Y:S01]  /*e6e0*/  SHFL.IDX PT, R2, R7, RZ, 0x181f ;  /* 0x00181fff07027589 */ /* 0x000e2200000e0000 */
[C---:B------:R-:W-:Y:S01]  /*e6f0*/  VIADD R5, R8.reuse, 0x10 ;  /* 0x0000001008057836 */ /* 0x040fe20000000000 */
[----:B------:R-:W-:-:S13]  /*e700*/  ISETP.GE.AND P3, PT, R8, R6, PT ;  /* 0x000000060800720c */ /* 0x000fda0003f66270 */
[----:B------:R-:W-:Y:S01]  /*e710*/  @!P3 LEA R21, R9, UR38, 0x1 ;  /* 0x000000260915bc11 */ /* 0x000fe2000f8e08ff */
[----:B0-----:R-:W-:Y:S02]  /*e720*/  IMAD.MOV.U32 R3, RZ, RZ, R2 ;  /* 0x000000ffff037224 */ /* 0x001fe400078e0002 */
[----:B------:R-:W-:Y:S02]  /*e730*/  IMAD.MOV.U32 R2, RZ, RZ, R14 ;  /* 0x000000ffff027224 */ /* 0x000fe400078e000e */
[----:B------:R-:W0:Y:S02]  /*e740*/  SHFL.IDX PT, R14, R0, 0x1, 0x181f ;  /* 0x00381f00000e7f89 */ /* 0x000e2400000e0000 */
[----:B------:R-:W-:-:S05]  /*e750*/  @!P3 IMAD.WIDE.U32 R2, R10, 0x2, R2 ;  /* 0x000000020a02b825 */ /* 0x000fca00078e0002 */
[----:B------:R-:W-:Y:S04]  /*e760*/  @!P3 LDGSTS.E.BYPASS.LTC128B.128 [R21+0x15400], desc[UR6][R2.64], !P2 ;  /* 0x154000000215bfae */ /* 0x000fe8000d101d46 */
[----:B------:R-:W-:Y:S04]  /*e770*/  @!P3 LDGSTS.E.BYPASS.LTC128B.128 [R21+0x19400], desc[UR6][R2.64+0x80], !P0 ;  /* 0x194000800215bfae */ /* 0x000fe8000c101d46 */
[----:B------:R1:W-:Y:S01]  /*e780*/  @!P3 LDGSTS.E.BYPASS.LTC128B.128 [R21+0x1d400], desc[UR6][R2.64+0x100], !P1 ;  /* 0x1d4001000215bfae */ /* 0x0003e2000c901d46 */
[----:B------:R-:W-:Y:S01]  /*e790*/  ISETP.GE.AND P3, PT, R5, R6, PT ;  /* 0x000000060500720c */ /* 0x000fe20003f66270 */
[----:B------:R-:W-:-:S02]  /*e7a0*/  IMAD.MOV.U32 R5, RZ, RZ, R4 ;  /* 0x000000ffff057224 */ /* 0x000fc400078e0004 */
[----:B0-----:R-:W-:Y:S02]  /*e7b0*/  IMAD.MOV.U32 R4, RZ, RZ, R14 ;  /* 0x000000ffff047224 */ /* 0x001fe400078e000e */
[----:B------:R-:W-:Y:S01]  /*e7c0*/  SHFL.IDX PT, R14, R0, 0x2, 0x181f ;  /* 0x00581f00000e7f89 */ /* 0x000fe200000e0000 */
[----:B-1----:R-:W-:-:S07]  /*e7d0*/  IADD3 R3, R8, 0x20, RZ ;  /* 0x0000002008037810 */ /* 0x002fce0007ffe0ff */
[----:B------:R-:W-:Y:S01]  /*e7e0*/  @!P3 IMAD.WIDE.U32 R4, R10, 0x2, R4 ;  /* 0x000000020a04b825 */ /* 0x000fe200078e0004 */
[----:B------:R-:W0:Y:S01]  /*e7f0*/  SHFL.IDX PT, R2, R7, 0x2, 0x181f ;  /* 0x00581f0007027f89 */ /* 0x000e2200000e0000 */
[----:B------:R-:W-:-:S05]  /*e800*/  @!P3 LEA R20, R9, UR38, 0x1 ;  /* 0x000000260914bc11 */ /* 0x000fca000f8e08ff */
[----:B------:R-:W-:Y:S04]  /*e810*/  @!P3 LDGSTS.E.BYPASS.LTC128B.128 [R20+0x15c00], desc[UR6][R4.64], !P2 ;  /* 0x15c000000414bfae */ /* 0x000fe8000d101d46 */
[----:B------:R-:W-:Y:S04]  /*e820*/  @!P3 LDGSTS.E.BYPASS.LTC128B.128 [R20+0x19c00], desc[UR6][R4.64+0x80], !P0 ;  /* 0x19c000800414bfae */ /* 0x000fe8000c101d46 */
[----:B------:R1:W-:Y:S01]  /*e830*/  @!P3 LDGSTS.E.BYPASS.LTC128B.128 [R20+0x1dc00], desc[UR6][R4.64+0x100], !P1 ;  /* 0x1dc001000414bfae */ /* 0x0003e2000c901d46 */
[----:B------:R-:W-:Y:S01]  /*e840*/  ISETP.GE.AND P3, PT, R3, R6, PT ;  /* 0x000000060300720c */ /* 0x000fe20003f66270 */
[----:B0-----:R-:W-:-:S02]  /*e850*/  IMAD.MOV.U32 R3, RZ, RZ, R2 ;  /* 0x000000ffff037224 */ /* 0x001fc400078e0002 */
[----:B------:R-:W-:Y:S01]  /*e860*/  IMAD.MOV.U32 R2, RZ, RZ, R14 ;  /* 0x000000ffff027224 */ /* 0x000fe200078e000e */
[----:B-1----:R-:W0:Y:S09]  /*e870*/  SHFL.IDX PT, R4, R7, 0x3, 0x181f ;  /* 0x00781f0007047f89 */ /* 0x002e3200000e0000 */
[----:B------:R-:W-:Y:S01]  /*e880*/  @!P3 LEA R21, R9, UR38, 0x1 ;  /* 0x000000260915bc11 */ /* 0x000fe2000f8e08ff */
[----:B------:R-:W-:Y:S01]  /*e890*/  VIADD R5, R8, 0x30 ;  /* 0x0000003008057836 */ /* 0x000fe20000000000 */
[----:B------:R-:W1:Y:S01]  /*e8a0*/  SHFL.IDX PT, R14, R0, 0x3, 0x181f ;  /* 0x00781f00000e7f89 */ /* 0x000e6200000e0000 */
[----:B------:R-:W-:-:S05]  /*e8b0*/  @!P3 IMAD.WIDE.U32 R2, R10, 0x2, R2 ;  /* 0x000000020a02b825 */ /* 0x000fca00078e0002 */
[----:B------:R-:W-:Y:S04]  /*e8c0*/  @!P3 LDGSTS.E.BYPASS.LTC128B.128 [R21+0x16400], desc[UR6][R2.64], !P2 ;  /* 0x164000000215bfae */ /* 0x000fe8000d101d46 */
[----:B------:R-:W-:Y:S04]  /*e8d0*/  @!P3 LDGSTS.E.BYPASS.LTC128B.128 [R21+0x1a400], desc[UR6][R2.64+0x80], !P0 ;  /* 0x1a4000800215bfae */ /* 0x000fe8000c101d46 */
[----:B------:R2:W-:Y:S01]  /*e8e0*/  @!P3 LDGSTS.E.BYPASS.LTC128B.128 [R21+0x1e400], desc[UR6][R2.64+0x100], !P1 ;  /* 0x1e4001000215bfae */ /* 0x0005e2000c901d46 */
[----:B------:R-:W-:Y:S01]  /*e8f0*/  ISETP.GE.AND P3, PT, R5, R6, PT ;  /* 0x000000060500720c */ /* 0x000fe20003f66270 */
[----:B0-----:R-:W-:-:S02]  /*e900*/  IMAD.MOV.U32 R5, RZ, RZ, R4 ;  /* 0x000000ffff057224 */ /* 0x001fc400078e0004 */
[----:B-1----:R-:W-:Y:S01]  /*e910*/  IMAD.MOV.U32 R4, RZ, RZ, R14 ;  /* 0x000000ffff047224 */ /* 0x002fe200078e000e */
[----:B--2---:R-:W0:Y:S01]  /*e920*/  SHFL.IDX PT, R2, R7, 0x4, 0x181f ;  /* 0x00981f0007027f89 */ /* 0x004e2200000e0000 */
[----:B------:R-:W-:-:S08]  /*e930*/  VIADD R3, R8, 0x40 ;  /* 0x0000004008037836 */ /* 0x000fd00000000000 */
[----:B------:R-:W-:Y:S01]  /*e940*/  @!P3 LEA R20, R9, UR38, 0x1 ;  /* 0x000000260914bc11 */ /* 0x000fe2000f8e08ff */
[----:B------:R-:W-:Y:S01]  /*e950*/  @!P3 IMAD.WIDE.U32 R4, R10, 0x2, R4 ;  /* 0x000000020a04b825 */ /* 0x000fe200078e0004 */
[----:B------:R-:W1:Y:S04]  /*e960*/  SHFL.IDX PT, R14, R0, 0x4, 0x181f ;  /* 0x00981f00000e7f89 */ /* 0x000e6800000e0000 */
[----:B------:R-:W-:Y:S04]  /*e970*/  @!P3 LDGSTS.E.BYPASS.LTC128B.128 [R20+0x16c00], desc[UR6][R4.64], !P2 ;  /* 0x16c000000414bfae */ /* 0x000fe8000d101d46 */
[----:B------:R-:W-:Y:S04]  /*e980*/  @!P3 LDGSTS.E.BYPASS.LTC128B.128 [R20+0x1ac00], desc[UR6][R4.64+0x80], !P0 ;  /* 0x1ac000800414bfae */ /* 0x000fe8000c101d46 */
[----:B------:R2:W-:Y:S01]  /*e990*/  @!P3 LDGSTS.E.BYPASS.LTC128B.128 [R20+0x1ec00], desc[UR6][R4.64+0x100], !P1 ;  /* 0x1ec001000414bfae */ /* 0x0005e2000c901d46 */
[----:B------:R-:W-:-:S02]  /*e9a0*/  ISETP.GE.AND P3, PT, R3, R6, PT ;  /* 0x000000060300720c */ /* 0x000fc40003f66270 */
[----:B0-----:R-:W-:Y:S01]  /*e9b0*/  MOV R3, R2 ;  /* 0x0000000200037202 */ /* 0x001fe20000000f00 */
[----:B-1----:R-:W-:Y:S01]  /*e9c0*/  IMAD.MOV.U32 R2, RZ, RZ, R14 ;  /* 0x000000ffff027224 */ /* 0x002fe200078e000e */
[----:B--2---:R-:W0:Y:S09]  /*e9d0*/  SHFL.IDX PT, R4, R7, 0x5, 0x181f ;  /* 0x00b81f0007047f89 */ /* 0x004e3200000e0000 */
        /* <DEDUP_REMOVED lines=13> */
[C---:B------:R-:W-:Y:S01]  /*eab0*/  @!P3 IMAD.WIDE.U32 R4, R10.reuse, 0x2, R4 ;  /* 0x000000020a04b825 */ /* 0x040fe200078e0004 */
[----:B------:R-:W1:Y:S04]  /*eac0*/  SHFL.IDX PT, R14, R0, 0x6, 0x181f ;  /* 0x00d81f00000e7f89 */ /* 0x000e6800000e0000 */
[----:B------:R-:W-:Y:S04]  /*ead0*/  @!P3 LDGSTS.E.BYPASS.LTC128B.128 [R20+0x17c00], desc[UR6][R4.64], !P2 ;  /* 0x17c000000414bfae */ /* 0x000fe8000d101d46 */
[----:B------:R-:W-:Y:S04]  /*eae0*/  @!P3 LDGSTS.E.BYPASS.LTC128B.128 [R20+0x1bc00], desc[UR6][R4.64+0x80], !P0 ;  /* 0x1bc000800414bfae */ /* 0x000fe8000c101d46 */
[----:B------:R2:W-:Y:S01]  /*eaf0*/  @!P3 LDGSTS.E.BYPASS.LTC128B.128 [R20+0x1fc00], desc[UR6][R4.64+0x100], !P1 ;  /* 0x1fc001000414bfae */ /* 0x0005e2000c901d46 */
[----:B------:R-:W-:Y:S01]  /*eb00*/  ISETP.GE.AND P3, PT, R3, R6, PT ;  /* 0x000000060300720c */ /* 0x000fe20003f66270 */
[----:B0-----:R-:W-:Y:S01]  /*eb10*/  IMAD.MOV.U32 R3, RZ, RZ, R2 ;  /* 0x000000ffff037224 */ /* 0x001fe200078e0002 */
[----:B-1----:R-:W-:Y:S01]  /*eb20*/  MOV R2, R14 ;  /* 0x0000000e00027202 */ /* 0x002fe20000000f00 */
[----:B--2---:R0:W1:Y:S10]  /*eb30*/  SHFL.IDX PT, R4, R7, 0x7, 0x181f ;  /* 0x00f81f0007047f89 */ /* 0x00407400000e0000 */
[----:B------:R-:W-:Y:S01]  /*eb40*/  @!P3 LEA R21, R9, UR38, 0x1 ;  /* 0x000000260915bc11 */ /* 0x000fe2000f8e08ff */
[----:B------:R-:W-:Y:S01]  /*eb50*/  @!P3 IMAD.WIDE.U32 R2, R10, 0x2, R2 ;  /* 0x000000020a02b825 */ /* 0x000fe200078e0002 */
[----:B------:R0:W2:Y:S04]  /*eb60*/  SHFL.IDX PT, R14, R0, 0x7, 0x181f ;  /* 0x00f81f00000e7f89 */ /* 0x0000a800000e0000 */
[----:B------:R0:W-:Y:S04]  /*eb70*/  @!P3 LDGSTS.E.BYPASS.LTC128B.128 [R21+0x18400], desc[UR6][R2.64], !P2 ;  /* 0x184000000215bfae */ /* 0x0001e8000d101d46 */
[----:B------:R0:W-:Y:S04]  /*eb80*/  @!P3 LDGSTS.E.BYPASS.LTC128B.128 [R21+0x1c400], desc[UR6][R2.64+0x80], !P0 ;  /* 0x1c4000800215bfae */ /* 0x0001e8000c101d46 */
[----:B------:R0:W-:Y:S02]  /*eb90*/  @!P3 LDGSTS.E.BYPASS.LTC128B.128 [R21+0x20400], desc[UR6][R2.64+0x100], !P1 ;  /* 0x204001000215bfae */ /* 0x0001e4000c901d46 */
.L_x_148:
[----:B0-----:R-:W-:Y:S01]  /*eba0*/  VIADD R3, R8, 0x70 ;  /* 0x0000007008037836 */ /* 0x001fe20000000000 */
[----:B------:R-:W-:Y:S01]  /*ebb0*/  BSSY B0, `(.L_x_51) ;  /* 0x000000e000007945 */ /* 0x000fe20003800000 */
[----:B--2---:R-:W-:-:S03]  /*ebc0*/  IMAD.MOV.U32 R2, RZ, RZ, R14 ;  /* 0x000000ffff027224 */ /* 0x004fc600078e000e */
[----:B------:R-:W-:Y:S01]  /*ebd0*/  ISETP.GE.AND P3, PT, R3, R6, PT ;  /* 0x000000060300720c */ /* 0x000fe20003f66270 */
[----:B-1----:R-:W-:-:S12]  /*ebe0*/  IMAD.MOV.U32 R3, RZ, RZ, R4 ;  /* 0x000000ffff037224 */ /* 0x002fd800078e0004 */
[----:B------:R-:W-:Y:S05]  /*ebf0*/  @P3 BRA `(.L_x_52) ;  /* 0x0000000000243947 */ /* 0x000fea0003800000 */
[----:B------:R-:W-:Y:S01]  /*ec00*/  IMAD.WIDE.U32 R10, R10, 0x2, R2 ;  /* 0x000000020a0a7825 */ /* 0x000fe200078e0002 */
[----:B------:R-:W-:Y:S01]  /*ec10*/  LEA R9, R9, UR38, 0x1 ;  /* 0x0000002609097c11 */ /* 0x000fe2000f8e08ff */
[----:B------:R-:W-:-:S04]  /*ec20*/  ULDC.64 UR4, c[0x0][0x208] ;  /* 0x0000820000047ab9 */ /* 0x000fc80000000a00 */
[----:B------:R-:W-:Y:S01]  /*ec30*/  @!PT LDS RZ, [RZ] ;  /* 0x00000000fffff984 */ /* 0x000fe20000000800 */
[----:B------:R-:W-:Y:S01]  /*ec40*/  @!PT LDS RZ, [RZ] ;  /* 0x00000000fffff984 */ /* 0x000fe20000000800 */
[----:B------:R-:W-:Y:S01]  /*ec50*/  @!PT LDS RZ, [RZ] ;  /* 0x00000000fffff984 */ /* 0x000fe20000000800 */
[----:B------:R0:W-:Y:S04]  /*ec60*/  LDGSTS.E.BYPASS.LTC128B.128 [R9+0x18c00], desc[UR4][R10.64], !P2 ;  /* 0x18c000000a097fae */ /* 0x0001e8000d101d44 */
[----:B------:R0:W-:Y:S04]  /*ec70*/  LDGSTS.E.BYPASS.LTC128B.128 [R9+0x1cc00], desc[UR4][R10.64+0x80], !P0 ;  /* 0x1cc000800a097fae */ /* 0x0001e8000c101d44 */
[----:B------:R0:W-:Y:S02]  /*ec80*/  LDGSTS.E.BYPASS.LTC128B.128 [R9+0x20c00], desc[UR4][R10.64+0x100], !P1 ;  /* 0x20c001000a097fae */ /* 0x0001e4000c901d44 */
.L_x_52:
[----:B------:R-:W-:Y:S05]  /*ec90*/  BSYNC B0 ;  /* 0x0000000000007941 */ /* 0x000fea0003800000 */
.L_x_51:
[----:B------:R-:W-:Y:S01]  /*eca0*/  NOP ;  /* 0x0000000000007918 */ /* 0x000fe20000000000 */
[----:B------:R-:W-:Y:S01]  /*ecb0*/  SYNCS.ARRIVE.TRANS64.RED.A0T1 RZ, [UR38+0x36800], RZ ;  /* 0x036800ffffff79a7 */ /* 0x000fe20008200426 */
[----:B------:R-:W-:Y:S01]  /*ecc0*/  IMAD.MOV.U32 R0, RZ, RZ, 0x1 ;  /* 0x00000001ff007424 */ /* 0x000fe200078e00ff */
[----:B------:R-:W-:Y:S04]  /*ecd0*/  ARRIVES.LDGSTSBAR.64.TRANSCNT [UR38+0x36800] ;  /* 0x03680000ff0079b0 */ /* 0x000fe80008000aa6 */
[----:B------:R-:W-:Y:S01]  /*ece0*/  SHF.L.U32 R0, R0, 0x1f, RZ ;  /* 0x0000001f00007819 */ /* 0x000fe200000006ff */
[----:B------:R-:W-:Y:S01]  /*ecf0*/  NOP ;  /* 0x0000000000007918 */ /* 0x000fe20000000000 */
[----:B------:R-:W2:Y:S01]  /*ed00*/  LDL.LU R3, [R1+0x4] ;  /* 0x0000040001037983 */ /* 0x000ea20000300800 */
[----:B------:R-:W-:Y:S01]  /*ed10*/  SYNCS.ARRIVE.TRANS64.A1T0 RZ, [UR38+0x36800], RZ ;  /* 0x036800ffffff79a7 */ /* 0x000fe20008100026 */
[----:B------:R-:W1:Y:S01]  /*ed20*/  SYNCS.PHASECHK.TRANS64.TRYWAIT P0, [UR38+0x36820], R0 ;  /* 0x03682000ff0075a7 */ /* 0x000e620008000166 */
[----:B--2---:R-:W-:-:S05]  /*ed30*/  VIADD R6, R3, 0xfffffffe ;  /* 0xfffffffe03067836 */ /* 0x004fca0000000000 */
[----:B------:R-:W-:Y:S01]  /*ed40*/  ISETP.GE.AND P1, PT, R6, UR40, PT ;  /* 0x0000002806007c0c */ /* 0x000fe2000bf26270 */
[----:B-1----:R-:W-:-:S12]  /*ed50*/  @!P0 BRA `(.L_x_53) ;  /* 0x00000034003c8947 */ /* 0x002fd80003800000 */
.L_x_149:
[----:B0-----:R-:W-:Y:S01]  /*ed60*/  IMAD.MOV.U32 R10, RZ, RZ, 0x1 ;  /* 0x00000001ff0a7424 */ /* 0x001fe200078e00ff */
[----:B-1----:R-:W-:Y:S01]  /*ed70*/  MOV R0, RZ ;  /* 0x000000ff00007202 */ /* 0x002fe20000000f00 */
[----:B------:R-:W-:Y:S06]  /*ed80*/  @!P1 BRA `(.L_x_54) ;  /* 0x0000001c009c9947 */ /* 0x000fec0003800000 */
[----:B------:R-:W-:Y:S01]  /*ed90*/  UIADD3 UR4, UR42, 0x1, URZ ;  /* 0x000000012a047890 */ /* 0x000fe2000fffe03f */
[----:B------:R-:W-:Y:S01]  /*eda0*/  LOP3.LUT R2, RZ, UR40, RZ, 0x33, !PT ;  /* 0x00000028ff027c12 */ /* 0x000fe2000f8e33ff */
[----:B------:R-:W0:Y:S01]  /*edb0*/  S2R R4, SR_TID.X ;  /* 0x0000000000047919 */ /* 0x000e220000002100 */
[----:B------:R-:W-:Y:S01]  /*edc0*/  IMAD.MOV.U32 R10, RZ, RZ, 0x1 ;  /* 0x00000001ff0a7424 */ /* 0x000fe200078e00ff */
[----:B------:R-:W-:-:S04]  /*edd0*/  UIMAD UR4, UR4, UR41, URZ ;  /* 0x00000029040472a4 */ /* 0x000fc8000f8e023f */
[----:B------:R-:W-:-:S04]  /*ede0*/  UISETP.LT.AND UP0, UPT, UR39, UR4, UPT ;  /* 0x000000042700728c */ /* 0x000fc8000bf01270 */
[----:B------:R-:W-:-:S06]  /*edf0*/  USEL UR4, UR39, UR4, UP0 ;  /* 0x0000000427047287 */ /* 0x000fcc0008000000 */
[----:B------:R-:W-:-:S05]  /*ee00*/  IMAD R3, RZ, RZ, -UR4 ;  /* 0x80000004ff037e24 */ /* 0x000fca000f8e02ff */
[----:B------:R-:W-:-:S04]  /*ee10*/  VIADDMNMX R2, R3, 0x1, R2, !PT ;  /* 0x0000000103027846 */ /* 0x000fc80007800102 */
[----:B------:R-:W-:Y:S02]  /*ee20*/  R2UR UR5, R2 ;  /* 0x00000000020572ca */ /* 0x000fe400000e0000 */
[----:B------:R-:W-:Y:S02]  /*ee30*/  LOP3.LUT R2, RZ, UR4, RZ, 0x33, !PT ;  /* 0x00000004ff027c12 */ /* 0x000fe4000f8e33ff */
[----:B0-----:R-:W-:Y:S01]  /*ee40*/  LOP3.LUT R9, R4, 0x1f, RZ, 0xc0, !PT ;  /* 0x0000001f04097812 */ /* 0x001fe200078ec0ff */
[----:B------:R-:W-:-:S08]  /*ee50*/  IMAD.MOV.U32 R4, RZ, RZ, R16 ;  /* 0x000000ffff047224 */ /* 0x000fd000078e0010 */
[----:B------:R-:W-:Y:S02]  /*ee60*/  UIADD3 UR6, UR5, -0x2, URZ ;  /* 0xfffffffe05067890 */ /* 0x000fe4000fffe03f */
[----:B------:R-:W-:-:S04]  /*ee70*/  UIADD3 UR5, UR4, UR5, URZ ;  /* 0x0000000504057290 */ /* 0x000fc8000fffe03f */
[----:B------:R-:W-:Y:S02]  /*ee80*/  ISETP.NE.AND P0, PT, R2, UR6, PT ;  /* 0x0000000602007c0c */ /* 0x000fe4000bf05270 */
[----:B------:R-:W-:-:S05]  /*ee90*/  IMAD.U32 R11, RZ, RZ, UR5 ;  /* 0x00000005ff0b7e24 */ /* 0x000fca000f8e00ff */
[----:B------:R-:W-:-:S06]  /*eea0*/  LOP3.LUT R11, R11, 0x1, RZ, 0xc0, !PT ;  /* 0x000000010b0b7812 */ /* 0x000fcc00078ec0ff */
[----:B------:R-:W-:Y:S05]  /*eeb0*/  @!P0 BRA `(.L_x_55) ;  /* 0x0000001000ec8947 */ /* 0x000fea0003800000 */
[----:B------:R-:W-:Y:S01]  /*eec0*/  R2UR UR4, R11 ;  /* 0x000000000b0472ca */ /* 0x000fe200000e0000 */
[----:B------:R-:W-:Y:S01]  /*eed0*/  BSSY B0, `(.L_x_55) ;  /* 0x0000139000007945 */ /* 0x000fe20003800000 */
[----:B------:R-:W-:Y:S02]  /*eee0*/  IMAD.MOV.U32 R7, RZ, RZ, 0x1 ;  /* 0x00000001ff077424 */ /* 0x000fe400078e00ff */
[----:B------:R-:W-:-:S09]  /*eef0*/  IMAD.MOV.U32 R4, RZ, RZ, R16 ;  /* 0x000000ffff047224 */ /* 0x000fd200078e0010 */
[----:B------:R-:W-:-:S06]  /*ef00*/  UIADD3 UR4, UR5, -UR4, URZ ;  /* 0x8000000405047290 */ /* 0x000fcc000fffe03f */
[----:B------:R-:W-:-:S07]  /*ef10*/  MOV R8, UR4 ;  /* 0x0000000400087c02 */ /* 0x000fce0008000f00 */
.L_x_90:
[----:B------:R-:W-:Y:S01]  /*ef20*/  LOP3.LUT P0, RZ, R17, 0x2, RZ, 0xc0, !PT ;  /* 0x0000000211ff7812 */ /* 0x000fe2000780c0ff */
[----:B------:R-:W-:Y:S01]  /*ef30*/  VIADD R8, R8, 0xfffffffe ;  /* 0xfffffffe08087836 */ /* 0x000fe20000000000 */
[----:B------:R-:W-:Y:S04]  /*ef40*/  BSSY B1, `(.L_x_56) ;  /* 0x0000096000017945 */ /* 0x000fe80003800000 */
[----:B------:R-:W-:-:S07]  /*ef50*/  ISETP.NE.AND P1, PT, R8, RZ, PT ;  /* 0x000000ff0800720c */ /* 0x000fce0003f25270 */
[----:B------:R-:W-:Y:S06]  /*ef60*/  @!P0 BRA `(.L_x_57) ;  /* 0x00000008004c8947 */ /* 0x000fec0003800000 */
[----:B------:R-:W-:Y:S01]  /*ef70*/  LOP3.LUT P0, RZ, R17, 0x1, RZ, 0xc0, !PT ;  /* 0x0000000111ff7812 */ /* 0x000fe2000780c0ff */
[----:B------:R-:W-:-:S12]  /*ef80*/  IMAD.MOV.U32 R10, RZ, RZ, R6 ;  /* 0x000000ffff0a7224 */ /* 0x000fd800078e0006 */
[----:B------:R-:W-:Y:S05]  /*ef90*/  @!P0 BRA `(.L_x_58) ;  /* 0x0000000000508947 */ /* 0x000fea0003800000 */
[----:B------:R-:W2:Y:S01]  /*efa0*/  LDL R5, [R1] ;  /* 0x0000000001057983 */ /* 0x000ea20000100800 */
[----:B------:R-:W0:Y:S01]  /*efb0*/  LDC R10, c[0x0][0x43c] ;  /* 0x00010f00ff0a7b82 */ /* 0x000e220000000800 */
[----:B------:R-:W-:Y:S01]  /*efc0*/  ULDC.64 UR4, c[0x0][0x428] ;  /* 0x00010a0000047ab9 */ /* 0x000fe20000000a00 */
[----:B------:R-:W-:Y:S01]  /*efd0*/  ULDC.64 UR6, c[0x0][0x208] ;  /* 0x0000820000067ab9 */ /* 0x000fe20000000a00 */
[----:B0-----:R-:W-:-:S13]  /*efe0*/  ISETP.NE.AND P0, PT, R10, 0x1, PT ;  /* 0x000000010a00780c */ /* 0x001fda0003f05270 */
[----:B------:R-:W0:Y:S02]  /*eff0*/  @P0 LDC.64 R2, c[0x0][0x440] ;  /* 0x00011000ff020b82 */ /* 0x000e240000000a00 */
[----:B0-----:R-:W-:-:S04]  /*f000*/  @P0 IMAD.HI.U32 R4, R6, R2, RZ ;  /* 0x0000000206040227 */ /* 0x001fc800078e00ff */
[----:B------:R-:W-:Y:S01]  /*f010*/  IMAD.MOV.U32 R2, RZ, RZ, R6 ;  /* 0x000000ffff027224 */ /* 0x000fe200078e0006 */
[----:B------:R-:W-:-:S04]  /*f020*/  @P0 SHF.R.U32.HI R2, RZ, R3, R4 ;  /* 0x00000003ff020219 */ /* 0x000fc80000011604 */
[--C-:B------:R-:W-:Y:S01]  /*f030*/  SHF.R.S32.HI R3, RZ, 0x1f, R2.reuse ;  /* 0x0000001fff037819 */ /* 0x100fe20000011402 */
[----:B--2---:R-:W-:Y:S02]  /*f040*/  IMAD R4, R5, UR4, RZ ;  /* 0x0000000405047c24 */ /* 0x004fe4000f8e02ff */
[----:B------:R-:W-:Y:S02]  /*f050*/  IMAD.MOV R5, RZ, RZ, -R2 ;  /* 0x000000ffff057224 */ /* 0x000fe400078e0a02 */
[C---:B------:R-:W-:Y:S02]  /*f060*/  IMAD R4, R19.reuse, UR5, R4 ;  /* 0x0000000513047c24 */ /* 0x040fe4000f8e0204 */
[----:B------:R-:W-:Y:S01]  /*f070*/  IMAD.WIDE.U32 R2, R19, UR4, R2 ;  /* 0x0000000413027c25 */ /* 0x000fe2000f8e0002 */
[----:B------:R-:W-:-:S03]  /*f080*/  ULDC.64 UR4, c[0x0][0x418] ;  /* 0x0001060000047ab9 */ /* 0x000fc60000000a00 */
[----:B------:R-:W-:Y:S01]  /*f090*/  IMAD.IADD R3, R4, 0x1, R3 ;  /* 0x0000000104037824 */ /* 0x000fe200078e0203 */
[----:B------:R-:W-:Y:S01]  /*f0a0*/  LEA R4, P0, R2, UR4, 0x2 ;  /* 0x0000000402047c11 */ /* 0x000fe2000f8010ff */
[----:B------:R-:W-:-:S03]  /*f0b0*/  IMAD R10, R10, R5, R6 ;  /* 0x000000050a0a7224 */ /* 0x000fc600078e0206 */
[----:B------:R-:W-:-:S05]  /*f0c0*/  LEA.HI.X R5, R2, UR5, R3, 0x2, P0 ;  /* 0x0000000502057c11 */ /* 0x000fca00080f1403 */
[----:B------:R0:W5:Y:S04]  /*f0d0*/  LDG.E R4, desc[UR6][R4.64] ;  /* 0x0000000604047981 */ /* 0x000168000c1e1900 */
.L_x_58:
[----:B------:R-:W1:Y:S01]  /*f0e0*/  S2R R2, SR_TID.X ;  /* 0x0000000000027919 */ /* 0x000e620000002100 */
[----:B------:R-:W-:Y:S01]  /*f0f0*/  BSSY B2, `(.L_x_59) ;  /* 0x0000006000027945 */ /* 0x000fe20003800000 */
[----:B-1----:R-:W-:Y:S02]  /*f100*/  LOP3.LUT R3, R2, 0x7f, RZ, 0xc0, !PT ;  /* 0x0000007f02037812 */ /* 0x002fe400078ec0ff */
[----:B------:R-:W-:Y:S02]  /*f110*/  SHF.L.U32 R2, R7, 0x1f, RZ ;  /* 0x0000001f07027819 */ /* 0x000fe400000006ff */
[----:B------:R-:W-:Y:S02]  /*f120*/  ISETP.NE.AND P2, PT, R3, RZ, PT ;  /* 0x000000ff0300720c */ /* 0x000fe40003f45270 */
[----:B------:R-:W1:Y:S02]  /*f130*/  SYNCS.PHASECHK.TRANS64.TRYWAIT P0, [UR38+0x36848], R2 ;  /* 0x03684802ff0075a7 */ /* 0x000e640008000166 */
[----:B-1----:R-:W-:Y:S09]  /*f140*/  @!P0 BRA `(.L_x_60) ;  /* 0x0000003000588947 */ /* 0x002ff20003800000 */
.L_x_150:
[----:B------:R-:W-:Y:S05]  /*f150*/  BSYNC B2 ;  /* 0x0000000000027941 */ /* 0x000fea0003800000 */
.L_x_59:
[----:B------:R-:W-:Y:S04]  /*f160*/  BSSY B2, `(.L_x_61) ;  /* 0x0000007000027945 */ /* 0x000fe80003800000 */
[----:B------:R-:W-:Y:S05]  /*f170*/  @P2 BRA `(.L_x_62) ;  /* 0x0000000000142947 */ /* 0x000fea0003800000 */
[----:B------:R-:W-:Y:S01]  /*f180*/  ISETP.NE.AND P0, PT, R9, RZ, PT ;  /* 0x000000ff0900720c */ /* 0x000fe20003f05270 */
[----:B-1----:R-:W-:-:S04]  /*f190*/  IMAD.MOV.U32 R3, RZ, RZ, 0xa800 ;  /* 0x0000a800ff037424 */ /* 0x002fc800078e00ff */
[----:B------:R2:W-:Y:S08]  /*f1a0*/  SYNCS.ARRIVE.TRANS64 RZ, [UR38+0x36838], R3 ;  /* 0x03683803ffff79a7 */ /* 0x0005f00008000026 */
[----:B--2---:R-:W-:Y:S05]  /*f1b0*/  @!P0 BRA `(.L_x_62) ;  /* 0x0000000000048947 */ /* 0x004fea0003800000 */
[----:B------:R-:W-:Y:S01]  /*f1c0*/  BPT.TRAP 0x1 ;  /* 0x000000040000795c */ /* 0x000fe20000300000 */
.L_x_62:
[----:B------:R-:W-:Y:S05]  /*f1d0*/  BSYNC B2 ;  /* 0x0000000000027941 */ /* 0x000fea0003800000 */
.L_x_61:
[----:B0-----:R-:W-:Y:S01]  /*f1e0*/  MOV R5, RZ ;  /* 0x000000ff00057202 */ /* 0x001fe20000000f00 */
[----:B------:R-:W-:Y:S01]  /*f1f0*/  ULDC.64 UR4, c[0x0][0x198] ;  /* 0x0000660000047ab9 */ /* 0x000fe20000000a00 */
[----:B------:R-:W-:Y:S01]  /*f200*/  PLOP3.LUT P0, PT, PT, PT, PT, 0x80, 0x0 ;  /* 0x000000000000781c */ /* 0x000fe20003f0f070 */
[----:B------:R-:W-:Y:S01]  /*f210*/  UIADD3 UR4, UP0, UR4, 0x370, URZ ;  /* 0x0000037004047890 */ /* 0x000fe2000ff1e03f */
[----:B------:R-:W-:Y:S01]  /*f220*/  R2UR UR34, R5 ;  /* 0x00000000052272ca */ /* 0x000fe200000e0000 */
[----:B-1----:R-:W-:Y:S01]  /*f230*/  IMAD R3, R10, 0x70, RZ ;  /* 0x000000700a037824 */ /* 0x002fe200078e02ff */
[----:B------:R-:W-:Y:S02]  /*f240*/  UIADD3 UR32, UR38, 0x2bc00, URZ ;  /* 0x0002bc0026207890 */ /* 0x000fe4000fffe03f */
[----:B------:R-:W-:Y:S02]  /*f250*/  UIADD3 UR33, UR38, 0x36838, URZ ;  /* 0x0003683826217890 */ /* 0x000fe4000fffe03f */
[----:B------:R-:W-:Y:S01]  /*f260*/  UIADD3.X UR5, URZ, UR5, URZ, UP0, !UPT ;  /* 0x000000053f057290 */ /* 0x000fe200087fe43f */
[----:B------:R-:W-:Y:S01]  /*f270*/  UMOV UR6, 0x0 ;  /* 0x0000000000067882 */ /* 0x000fe20000000000 */
[----:B------:R-:W-:-:S10]  /*f280*/  UMOV UR7, 0x14f00000 ;  /* 0x14f0000000077882 */ /* 0x000fd40000000000 */
.L_x_63:
[----:B------:R-:W-:-:S13]  /*f290*/  @P0 ELECT P3, URZ, PT ;  /* 0x00000000003f082f */ /* 0x000fda0003860000 */
[----:B-----5:R-:W-:Y:S02]  /*f2a0*/  @P3 R2UR UR37, R4 ;  /* 0x00000000042532ca */ /* 0x020fe400000e0000 */
[----:B------:R-:W-:Y:S02]  /*f2b0*/  @P3 R2UR UR35, R3 ;  /* 0x00000000032332ca */ /* 0x000fe400000e0000 */
[----:B------:R-:W-:Y:S02]  /*f2c0*/  @P3 PLOP3.LUT P0, PT, P3, PT, PT, 0x8, 0x0 ;  /* 0x000000000000381c */ /* 0x000fe40001f0e170 */
[----:B------:R-:W-:-:S09]  /*f2d0*/  PLOP3.LUT P3, PT, PT, PT, PT, 0x8, 0x0 ;  /* 0x000000000000781c */ /* 0x000fd20003f6e170 */
[----:B------:R0:W-:Y:S02]  /*f2e0*/  UTMALDG.4D [UR32], [UR4], desc[UR6] ;  /* 0x00000620040075b4 */ /* 0x0001e40008019000 */
[----:B0-----:R-:W-:Y:S05]  /*f2f0*/  @P0 BRA.U.ANY `(.L_x_63) ;  /* 0xfffffffd00e40947 */ /* 0x001fea000393ffff */
[----:B------:R-:W-:Y:S01]  /*f300*/  IMAD.MOV.U32 R12, RZ, RZ, 0x40 ;  /* 0x00000040ff0c7424 */ /* 0x000fe200078e00ff */
[----:B------:R-:W-:Y:S01]  /*f310*/  PLOP3.LUT P0, PT, PT, PT, PT, 0x80, 0x0 ;  /* 0x000000000000781c */ /* 0x000fe20003f0f070 */
[----:B------:R-:W-:Y:S01]  /*f320*/  UIADD3 UR8, UR38, 0x2f400, URZ ;  /* 0x0002f40026087890 */ /* 0x000fe2000fffe03f */
[----:B------:R-:W-:Y:S02]  /*f330*/  UMOV UR6, 0x0 ;  /* 0x0000000000067882 */ /* 0x000fe40000000000 */
[----:B------:R-:W-:Y:S01]  /*f340*/  R2UR UR10, R12 ;  /* 0x000000000c0a72ca */ /* 0x000fe200000e0000 */
[----:B------:R-:W-:-:S14]  /*f350*/  UMOV UR7, 0x14f00000 ;  /* 0x14f0000000077882 */ /* 0x000fdc0000000000 */
.L_x_64:
[----:B------:R-:W-:-:S13]  /*f360*/  @P0 ELECT P3, URZ, PT ;  /* 0x00000000003f082f */ /* 0x000fda0003860000 */
[----:B------:R-:W-:Y:S01]  /*f370*/  @P3 R2UR UR13, R4 ;  /* 0x00000000040d32ca */ /* 0x000fe200000e0000 */
[----:B------:R-:W-:Y:S01]  /*f380*/  UMOV UR9, UR33 ;  /* 0x0000002100097c82 */ /* 0x000fe20008000000 */
[----:B------:R-:W-:Y:S01]  /*f390*/  @P3 R2UR UR11, R3 ;  /* 0x00000000030b32ca */ /* 0x000fe200000e0000 */
[----:B------:R-:W-:Y:S01]  /*f3a0*/  UMOV UR12, UR36 ;  /* 0x00000024000c7c82 */ /* 0x000fe20008000000 */
        /* <DEDUP_REMOVED lines=10> */
.L_x_65:
        /* <DEDUP_REMOVED lines=9> */
[----:B------:R-:W0:Y:S01]  /*f4e0*/  SYNCS.PHASECHK.TRANS64.TRYWAIT P0, [UR38+0x36860], R2 ;  /* 0x03686002ff0075a7 */ /* 0x000e220008000166 */
[----:B------:R-:W-:Y:S04]  /*f4f0*/  BSSY B2, `(.L_x_66) ;  /* 0x0000002000027945 */ /* 0x000fe80003800000 */
[----:B0-----:R-:W-:Y:S05]  /*f500*/  @!P0 BRA `(.L_x_67) ;  /* 0x0000002c00808947 */ /* 0x001fea0003800000 */
.L_x_151:
[----:B------:R-:W-:Y:S05]  /*f510*/  BSYNC B2 ;  /* 0x0000000000027941 */ /* 0x000fea0003800000 */
.L_x_66:
[----:B------:R-:W-:Y:S01]  /*f520*/  BSSY B2, `(.L_x_68) ;  /* 0x0000009000027945 */ /* 0x000fe20003800000 */
[----:B0-----:R-:W-:Y:S02]  /*f530*/  IMAD.MOV.U32 R2, RZ, RZ, 0x0 ;  /* 0x00000000ff027424 */ /* 0x001fe400078e00ff */
[----:B------:R-:W-:Y:S01]  /*f540*/  IMAD.MOV.U32 R3, RZ, RZ, 0x14f00000 ;  /* 0x14f00000ff037424 */ /* 0x000fe200078e00ff */
[----:B------:R-:W-:Y:S06]  /*f550*/  @P2 BRA `(.L_x_69) ;  /* 0x0000000000142947 */ /* 0x000fec0003800000 */
[----:B------:R-:W-:Y:S01]  /*f560*/  ISETP.NE.AND P0, PT, R9, RZ, PT ;  /* 0x000000ff0900720c */ /* 0x000fe20003f05270 */
[----:B------:R-:W-:-:S04]  /*f570*/  IMAD.MOV.U32 R14, RZ, RZ, 0xa800 ;  /* 0x0000a800ff0e7424 */ /* 0x000fc800078e00ff */
[----:B------:R0:W-:Y:S08]  /*f580*/  SYNCS.ARRIVE.TRANS64 RZ, [UR38+0x36850], R14 ;  /* 0x0368500effff79a7 */ /* 0x0001f00008000026 */
[----:B0-----:R-:W-:Y:S05]  /*f590*/  @!P0 BRA `(.L_x_69) ;  /* 0x0000000000048947 */ /* 0x001fea0003800000 */
[----:B------:R-:W-:Y:S01]  /*f5a0*/  BPT.TRAP 0x1 ;  /* 0x000000040000795c */ /* 0x000fe20000300000 */
.L_x_69:
[----:B------:R-:W-:Y:S05]  /*f5b0*/  BSYNC B2 ;  /* 0x0000000000027941 */ /* 0x000fea0003800000 */
.L_x_68:
[----:B------:R-:W-:Y:S01]  /*f5c0*/  R2UR UR6, R2 ;  /* 0x00000000020672ca */ /* 0x000fe200000e0000 */
[----:B------:R-:W-:Y:S01]  /*f5d0*/  ULDC.64 UR4, c[0x0][0x198] ;  /* 0x0000660000047ab9 */ /* 0x000fe20000000a00 */
[----:B------:R-:W-:Y:S01]  /*f5e0*/  R2UR UR7, R3 ;  /* 0x00000000030772ca */ /* 0x000fe200000e0000 */
[----:B------:R-:W-:Y:S01]  /*f5f0*/  UIADD3 UR4, UP0, UR4, 0x470, URZ ;  /* 0x0000047004047890 */ /* 0x000fe2000ff1e03f */
[----:B------:R-:W-:Y:S01]  /*f600*/  R2UR UR10, R5 ;  /* 0x00000000050a72ca */ /* 0x000fe200000e0000 */
[----:B------:R-:W-:Y:S01]  /*f610*/  IMAD R5, R18, 0x70, RZ ;  /* 0x0000007012057824 */ /* 0x000fe200078e02ff */
[----:B------:R-:W-:Y:S01]  /*f620*/  PLOP3.LUT P0, PT, PT, PT, PT, 0x80, 0x0 ;  /* 0x000000000000781c */ /* 0x000fe20003f0f070 */
[----:B------:R-:W-:Y:S02]  /*f630*/  UIADD3 UR8, UR38, 0x400, URZ ;  /* 0x0000040026087890 */ /* 0x000fe4000fffe03f */
[----:B------:R-:W-:Y:S02]  /*f640*/  UIADD3 UR9, UR38, 0x36850, URZ ;  /* 0x0003685026097890 */ /* 0x000fe4000fffe03f */
[----:B------:R-:W-:-:S12]  /*f650*/  UIADD3.X UR5, URZ, UR5, URZ, UP0, !UPT ;  /* 0x000000053f057290 */ /* 0x000fd800087fe43f */
.L_x_70:
[----:B------:R-:W-:-:S13]  /*f660*/  @P0 ELECT P2, URZ, PT ;  /* 0x00000000003f082f */ /* 0x000fda0003840000 */
[----:B------:R-:W-:Y:S01]  /*f670*/  @P2 R2UR UR13, R16 ;  /* 0x00000000100d22ca */ /* 0x000fe200000e0000 */
[----:B------:R-:W-:Y:S01]  /*f680*/  UMOV UR12, UR36 ;  /* 0x00000024000c7c82 */ /* 0x000fe20008000000 */
[----:B------:R-:W-:Y:S02]  /*f690*/  @P2 R2UR UR11, R5 ;  /* 0x00000000050b22ca */ /* 0x000fe400000e0000 */
[----:B------:R-:W-:Y:S02]  /*f6a0*/  @P2 PLOP3.LUT P0, PT, P2, PT, PT, 0x8, 0x0 ;  /* 0x000000000000281c */ /* 0x000fe4000170e170 */
[----:B------:R-:W-:-:S09]  /*f6b0*/  PLOP3.LUT P2, PT, PT, PT, PT, 0x8, 0x0 ;  /* 0x000000000000781c */ /* 0x000fd20003f4e170 */
[----:B------:R0:W-:Y:S02]  /*f6c0*/  UTMALDG.4D [UR8], [UR4], desc[UR6] ;  /* 0x00000608040075b4 */ /* 0x0001e40008019000 */
[----:B0-----:R-:W-:Y:S05]  /*f6d0*/  @P0 BRA.U.ANY `(.L_x_70) ;  /* 0xfffffffd00e00947 */ /* 0x001fea000393ffff */
[----:B------:R-:W-:Y:S01]  /*f6e0*/  R2UR UR10, R12 ;  /* 0x000000000c0a72ca */ /* 0x000fe200000e0000 */
[----:B------:R-:W-:Y:S01]  /*f6f0*/  UIADD3 UR8, UR38, 0x3c00, URZ ;  /* 0x00003c0026087890 */ /* 0x000fe2000fffe03f */
[----:B------:R-:W-:Y:S02]  /*f700*/  R2UR UR6, R2 ;  /* 0x00000000020672ca */ /* 0x000fe400000e0000 */
[----:B------:R-:W-:Y:S02]  /*f710*/  R2UR UR7, R3 ;  /* 0x00000000030772ca */ /* 0x000fe400000e0000 */
[----:B------:R-:W-:-:S13]  /*f720*/  PLOP3.LUT P0, PT, PT, PT, PT, 0x80, 0x0 ;  /* 0x000000000000781c */ /* 0x000fda0003f0f070 */
.L_x_71:
        /* <DEDUP_REMOVED lines=13> */
.L_x_72:
        /* <DEDUP_REMOVED lines=8> */
[----:B------:R-:W-:Y:S01]  /*f880*/  IMAD.MOV.U32 R18, RZ, RZ, R10 ;  /* 0x000000ffff127224 */ /* 0x000fe200078e000a */
[----:B------:R-:W-:-:S07]  /*f890*/  MOV R16, R4 ;  /* 0x0000000400107202 */ /* 0x000fce0000000f00 */
.L_x_57:
[----:B------:R-:W-:Y:S05]  /*f8a0*/  BSYNC B1 ;  /* 0x0000000000017941 */ /* 0x000fea0003800000 */
.L_x_56:
[----:B------:R-:W-:Y:S01]  /*f8b0*/  LOP3.LUT P0, RZ, R17, 0x2, RZ, 0xc0, !PT ;  /* 0x0000000211ff7812 */ /* 0x000fe2000780c0ff */
[----:B------:R-:W-:Y:S01]  /*f8c0*/  BSSY B1, `(.L_x_73) ;  /* 0x0000096000017945 */ /* 0x000fe20003800000 */
[----:B------:R-:W-:-:S11]  /*f8d0*/  LOP3.LUT R10, R7, 0x1, RZ, 0x3c, !PT ;  /* 0x00000001070a7812 */ /* 0x000fd600078e3cff */
[----:B------:R-:W-:Y:S05]  /*f8e0*/  @!P0 BRA `(.L_x_74) ;  /* 0x00000008004c8947 */ /* 0x000fea0003800000 */
[----:B------:R-:W-:Y:S01]  /*f8f0*/  LOP3.LUT P0, RZ, R17, 0x1, RZ, 0xc0, !PT ;  /* 0x0000000111ff7812 */ /* 0x000fe2000780c0ff */
[----:B------:R-:W-:-:S12]  /*f900*/  VIADD R12, R6, 0xffffffff ;  /* 0xffffffff060c7836 */ /* 0x000fd80000000000 */
        /* <DEDUP_REMOVED lines=9> */
[----:B------:R-:W-:-:S05]  /*f9a0*/  @P0 SHF.R.U32.HI R2, RZ, R3, R4 ;  /* 0x00000003ff020219 */ /* 0x000fca0000011604 */
[----:B------:R-:W-:-:S04]  /*f9b0*/  IMAD.MOV R3, RZ, RZ, -R2 ;  /* 0x000000ffff037224 */ /* 0x000fc800078e0a02 */
[----:B------:R-:W-:Y:S01]  /*f9c0*/  IMAD R12, R5, R3, R12 ;  /* 0x00000003050c7224 */ /* 0x000fe200078e020c */
[----:B------:R-:W-:-:S03]  /*f9d0*/  SHF.R.S32.HI R3, RZ, 0x1f, R2 ;  /* 0x0000001fff037819 */ /* 0x000fc60000011402 */
[----:B------:R-:W-:-:S04]  /*f9e0*/  IMAD.WIDE.U32 R2, R19, UR4, R2 ;  /* 0x0000000413027c25 */ /* 0x000fc8000f8e0002 */
[----:B--2---:R-:W-:-:S04]  /*f9f0*/  IMAD R4, R13, UR4, RZ ;  /* 0x000000040d047c24 */ /* 0x004fc8000f8e02ff */
[----:B------:R-:W-:Y:S01]  /*fa00*/  IMAD R4, R19, UR5, R4 ;  /* 0x0000000513047c24 */ /* 0x000fe2000f8e0204 */
[----:B------:R-:W-:-:S03]  /*fa10*/  ULDC.64 UR4, c[0x0][0x418] ;  /* 0x0001060000047ab9 */ /* 0x000fc60000000a00 */
[----:B------:R-:W-:Y:S01]  /*fa20*/  IMAD.IADD R3, R4, 0x1, R3 ;  /* 0x0000000104037824 */ /* 0x000fe200078e0203 */
[----:B------:R-:W-:-:S04]  /*fa30*/  LEA R4, P0, R2, UR4, 0x2 ;  /* 0x0000000402047c11 */ /* 0x000fc8000f8010ff */
[----:B------:R-:W-:-:S05]  /*fa40*/  LEA.HI.X R5, R2, UR5, R3, 0x2, P0 ;  /* 0x0000000502057c11 */ /* 0x000fca00080f1403 */
[----:B------:R0:W5:Y:S04]  /*fa50*/  LDG.E R4, desc[UR6][R4.64] ;  /* 0x0000000604047981 */ /* 0x000168000c1e1900 */
.L_x_75:
[----:B------:R-:W1:Y:S01]  /*fa60*/  S2R R2, SR_TID.X ;  /* 0x0000000000027919 */ /* 0x000e620000002100 */
[----:B------:R-:W-:Y:S01]  /*fa70*/  BSSY B2, `(.L_x_76) ;  /* 0x0000006000027945 */ /* 0x000fe20003800000 */
[----:B-1----:R-:W-:Y:S02]  /*fa80*/  LOP3.LUT R3, R2, 0x7f, RZ, 0xc0, !PT ;  /* 0x0000007f02037812 */ /* 0x002fe400078ec0ff */
[----:B------:R-:W-:Y:S02]  /*fa90*/  SHF.L.U32 R2, R10, 0x1f, RZ ;  /* 0x0000001f0a027819 */ /* 0x000fe400000006ff */
[----:B------:R-:W-:Y:S02]  /*faa0*/  ISETP.NE.AND P2, PT, R3, RZ, PT ;  /* 0x000000ff0300720c */ /* 0x000fe40003f45270 */
[----:B------:R-:W1:Y:S02]  /*fab0*/  SYNCS.PHASECHK.TRANS64.TRYWAIT P0, [UR38+0x36840], R2 ;  /* 0x03684002ff0075a7 */ /* 0x000e640008000166 */
[----:B-1----:R-:W-:Y:S09]  /*fac0*/  @!P0 BRA `(.L_x_77) ;  /* 0x0000002800288947 */ /* 0x002ff20003800000 */
.L_x_152:
[----:B------:R-:W-:Y:S05]  /*fad0*/  BSYNC B2 ;  /* 0x0000000000027941 */ /* 0x000fea0003800000 */
.L_x_76:
[----:B------:R-:W-:Y:S04]  /*fae0*/  BSSY B2, `(.L_x_78) ;  /* 0x0000007000027945 */ /* 0x000fe80003800000 */
[----:B------:R-:W-:Y:S05]  /*faf0*/  @P2 BRA `(.L_x_79) ;  /* 0x0000000000142947 */ /* 0x000fea0003800000 */
[----:B------:R-:W-:Y:S01]  /*fb00*/  ISETP.NE.AND P0, PT, R9, RZ, PT ;  /* 0x000000ff0900720c */ /* 0x000fe20003f05270 */
[----:B-1----:R-:W-:-:S04]  /*fb10*/  IMAD.MOV.U32 R2, RZ, RZ, 0xa800 ;  /* 0x0000a800ff027424 */ /* 0x002fc800078e00ff */
[----:B------:R2:W-:Y:S08]  /*fb20*/  SYNCS.ARRIVE.TRANS64 RZ, [UR38+0x36830], R2 ;  /* 0x03683002ffff79a7 */ /* 0x0005f00008000026 */
[----:B--2---:R-:W-:Y:S05]  /*fb30*/  @!P0 BRA `(.L_x_79) ;  /* 0x0000000000048947 */ /* 0x004fea0003800000 */
[----:B------:R-:W-:Y:S01]  /*fb40*/  BPT.TRAP 0x1 ;  /* 0x000000040000795c */ /* 0x000fe20000300000 */
.L_x_79:
[----:B------:R-:W-:Y:S05]  /*fb50*/  BSYNC B2 ;  /* 0x0000000000027941 */ /* 0x000fea0003800000 */
.L_x_78:
[----:B0-----:R-:W-:Y:S01]  /*fb60*/  IMAD.MOV.U32 R5, RZ, RZ, RZ ;  /* 0x000000ffff057224 */ /* 0x001fe200078e00ff */
[----:B------:R-:W-:Y:S01]  /*fb70*/  ULDC.64 UR4, c[0x0][0x198] ;  /* 0x0000660000047ab9 */ /* 0x000fe20000000a00 */
[----:B------:R-:W-:Y:S01]  /*fb80*/  PLOP3.LUT P0, PT, PT, PT, PT, 0x80, 0x0 ;  /* 0x000000000000781c */ /* 0x000fe20003f0f070 */
[----:B------:R-:W-:Y:S01]  /*fb90*/  UIADD3 UR4, UP0, UR4, 0x370, URZ ;  /* 0x0000037004047890 */ /* 0x000fe2000ff1e03f */
[----:B-1----:R-:W-:Y:S01]  /*fba0*/  IMAD R2, R12, 0x70, RZ ;  /* 0x000000700c027824 */ /* 0x002fe200078e02ff */
[----:B------:R-:W-:Y:S01]  /*fbb0*/  R2UR UR10, R5 ;  /* 0x00000000050a72ca */ /* 0x000fe200000e0000 */
[----:B------:R-:W-:Y:S02]  /*fbc0*/  UIADD3 UR8, UR38, 0x21400, URZ ;  /* 0x0002140026087890 */ /* 0x000fe4000fffe03f */
[----:B------:R-:W-:Y:S02]  /*fbd0*/  UIADD3 UR9, UR38, 0x36830, URZ ;  /* 0x0003683026097890 */ /* 0x000fe4000fffe03f */
[----:B------:R-:W-:Y:S01]  /*fbe0*/  UIADD3.X UR5, URZ, UR5, URZ, UP0, !UPT ;  /* 0x000000053f057290 */ /* 0x000fe200087fe43f */
[----:B------:R-:W-:Y:S01]  /*fbf0*/  UMOV UR6, 0x0 ;  /* 0x0000000000067882 */ /* 0x000fe20000000000 */
[----:B------:R-:W-:-:S10]  /*fc00*/  UMOV UR7, 0x14f00000 ;  /* 0x14f0000000077882 */ /* 0x000fd40000000000 */
.L_x_80:
[----:B------:R-:W-:-:S13]  /*fc10*/  @P0 ELECT P3, URZ, PT ;  /* 0x00000000003f082f */ /* 0x000fda0003860000 */
[----:B-----5:R-:W-:Y:S01]  /*fc20*/  @P3 R2UR UR13, R4 ;  /* 0x00000000040d32ca */ /* 0x020fe200000e0000 */
[----:B------:R-:W-:Y:S01]  /*fc30*/  UMOV UR12, UR36 ;  /* 0x00000024000c7c82 */ /* 0x000fe20008000000 */
[----:B------:R-:W-:Y:S02]  /*fc40*/  @P3 R2UR UR11, R2 ;  /* 0x00000000020b32ca */ /* 0x000fe400000e0000 */
[----:B------:R-:W-:Y:S02]  /*fc50*/  @P3 PLOP3.LUT P0, PT, P3, PT, PT, 0x8, 0x0 ;  /* 0x000000000000381c */ /* 0x000fe40001f0e170 */
[----:B------:R-:W-:-:S09]  /*fc60*/  PLOP3.LUT P3, PT, PT, PT, PT, 0x8, 0x0 ;  /* 0x000000000000781c */ /* 0x000fd20003f6e170 */
[----:B------:R0:W-:Y:S02]  /*fc70*/  UTMALDG.4D [UR8], [UR4], desc[UR6] ;  /* 0x00000608040075b4 */ /* 0x0001e40008019000 */
[----:B0-----:R-:W-:Y:S05]  /*fc80*/  @P0 BRA.U.ANY `(.L_x_80) ;  /* 0xfffffffd00e00947 */ /* 0x001fea000393ffff */
[----:B------:R-:W-:Y:S01]  /*fc90*/  MOV R13, 0x40 ;  /* 0x00000040000d7802 */ /* 0x000fe20000000f00 */
[----:B------:R-:W-:Y:S01]  /*fca0*/  UIADD3 UR8, UR38, 0x24c00, URZ ;  /* 0x00024c0026087890 */ /* 0x000fe2000fffe03f */
[----:B------:R-:W-:Y:S01]  /*fcb0*/  PLOP3.LUT P0, PT, PT, PT, PT, 0x80, 0x0 ;  /* 0x000000000000781c */ /* 0x000fe20003f0f070 */
[----:B------:R-:W-:Y:S01]  /*fcc0*/  UMOV UR6, 0x0 ;  /* 0x0000000000067882 */ /* 0x000fe20000000000 */
[----:B------:R-:W-:Y:S01]  /*fcd0*/  R2UR UR10, R13 ;  /* 0x000000000d0a72ca */ /* 0x000fe200000e0000 */
[----:B------:R-:W-:-:S14]  /*fce0*/  UMOV UR7, 0x14f00000 ;  /* 0x14f0000000077882 */ /* 0x000fdc0000000000 */
.L_x_81:
        /* <DEDUP_REMOVED lines=14> */
.L_x_82:
        /* <DEDUP_REMOVED lines=8> */
[----:B------:R-:W-:Y:S01]  /*fe50*/  SHF.L.U32 R2, R7, 0x1f, RZ ;  /* 0x0000001f07027819 */ /* 0x000fe200000006ff */
[----:B------:R-:W-:Y:S03]  /*fe60*/  BSSY B2, `(.L_x_83) ;  /* 0x0000003000027945 */ /* 0x000fe60003800000 */
[----:B------:R-:W0:Y:S02]  /*fe70*/  SYNCS.PHASECHK.TRANS64.TRYWAIT P0, [UR38+0x36868], R2 ;  /* 0x03686802ff0075a7 */ /* 0x000e240008000166 */
[----:B0-----:R-:W-:Y:S05]  /*fe80*/  @!P0 BRA `(.L_x_84) ;  /* 0x0000002400508947 */ /* 0x001fea0003800000 */
.L_x_153:
[----:B------:R-:W-:Y:S05]  /*fe90*/  BSYNC B2 ;  /* 0x0000000000027941 */ /* 0x000fea0003800000 */
.L_x_83:
        /* <DEDUP_REMOVED lines=9> */
.L_x_86:
[----:B------:R-:W-:Y:S05]  /*ff30*/  BSYNC B2 ;  /* 0x0000000000027941 */ /* 0x000fea0003800000 */
.L_x_85:
        /* <DEDUP_REMOVED lines=10> */
.L_x_87:
        /* <DEDUP_REMOVED lines=13> */
.L_x_88:
        /* <DEDUP_REMOVED lines=13> */
.L_x_89:
        /* <DEDUP_REMOVED lines=8> */
[----:B------:R-:W-:Y:S02]  /*10200*/  IMAD.MOV.U32 R18, RZ, RZ, R12 ;  /* 0x000000ffff127224 */ /* 0x000fe400078e000c */
[----:B------:R-:W-:-:S07]  /*10210*/  IMAD.MOV.U32 R16, RZ, RZ, R4 ;  /* 0x000000ffff107224 */ /* 0x000fce00078e0004 */
.L_x_74:
[----:B------:R-:W-:Y:S05]  /*10220*/  BSYNC B1 ;  /* 0x0000000000017941 */ /* 0x000fea0003800000 */
.L_x_73:
[----:B------:R-:W-:Y:S01]  /*10230*/  IADD3 R6, R6, -0x2, RZ ;  /* 0xfffffffe06067810 */ /* 0x000fe20007ffe0ff */
[----:B------:R-:W-:Y:S01]  /*10240*/  IMAD.MOV.U32 R7, RZ, RZ, R10 ;  /* 0x000000ffff077224 */ /* 0x000fe200078e000a */
[----:B------:R-:W-:Y:S06]  /*10250*/  @P1 BRA `(.L_x_90) ;  /* 0xffffffec00301947 */ /* 0x000fec000383ffff */
[----:B------:R-:W-:Y:S05]  /*10260*/  BSYNC B0 ;  /* 0x0000000000007941 */ /* 0x000fea0003800000 */
.L_x_55:
[----:B------:R-:W-:Y:S01]  /*10270*/  ISETP.NE.AND P0, PT, R11, RZ, PT ;  /* 0x000000ff0b00720c */ /* 0x000fe20003f05270 */
[----:B------:R-:W-:-:S12]  /*10280*/  BSSY B0, `(.L_x_54) ;  /* 0x0000097000007945 */ /* 0x000fd80003800000 */
[----:B------:R-:W-:Y:S05]  /*10290*/  @!P0 BRA `(.L_x_91) ;  /* 0x0000000800548947 */ /* 0x000fea0003800000 */
[----:B------:R-:W-:Y:S01]  /*102a0*/  LOP3.LUT P1, RZ, R17, 0x2, RZ, 0xc0, !PT ;  /* 0x0000000211ff7812 */ /* 0x000fe2000782c0ff */
[----:B------:R-:W-:-:S12]  /*102b0*/  IMAD.MOV.U32 R0, RZ, RZ, 0x1 ;  /* 0x00000001ff007424 */ /* 0x000fd800078e00ff */
[----:B------:R-:W-:Y:S05]  /*102c0*/  @!P1 BRA `(.L_x_91) ;  /* 0x0000000800489947 */ /* 0x000fea0003800000 */
[----:B------:R-:W-:-:S13]  /*102d0*/  LOP3.LUT P1, RZ, R17, 0x1, RZ, 0xc0, !PT ;  /* 0x0000000111ff7812 */ /* 0x000fda000782c0ff */
[----:B------:R-:W-:Y:S05]  /*102e0*/  @!P1 BRA `(.L_x_92) ;  /* 0x0000000000549947 */ /* 0x000fea0003800000 */
[----:B------:R-:W2:Y:S01]  /*102f0*/  LDL.LU R5, [R1] ;  /* 0x0000000001057983 */ /* 0x000ea20000300800 */
[----:B------:R-:W0:Y:S01]  /*10300*/  LDC R8, c[0x0][0x43c] ;  /* 0x00010f00ff087b82 */ /* 0x000e220000000800 */
[----:B------:R-:W-:Y:S01]  /*10310*/  IMAD.MOV.U32 R7, RZ, RZ, R6 ;  /* 0x000000ffff077224 */ /* 0x000fe200078e0006 */
[----:B------:R-:W-:Y:S01]  /*10320*/  ULDC.64 UR4, c[0x0][0x428] ;  /* 0x00010a0000047ab9 */ /* 0x000fe20000000a00 */
[----:B------:R-:W-:Y:S01]  /*10330*/  ULDC.64 UR6, c[0x0][0x208] ;  /* 0x0000820000067ab9 */ /* 0x000fe20000000a00 */
[----:B0-----:R-:W-:-:S13]  /*10340*/  ISETP.NE.AND P0, PT, R8, 0x1, PT ;  /* 0x000000010800780c */ /* 0x001fda0003f05270 */
[----:B------:R-:W0:Y:S02]  /*10350*/  @P0 LDC.64 R2, c[0x0][0x440] ;  /* 0x00011000ff020b82 */ /* 0x000e240000000a00 */
[----:B0-----:R-:W-:-:S05]  /*10360*/  @P0 IMAD.HI.U32 R2, R6, R2, RZ ;  /* 0x0000000206020227 */ /* 0x001fca00078e00ff */
[----:B------:R-:W-:-:S04]  /*10370*/  @P0 SHF.R.U32.HI R7, RZ, R3, R2 ;  /* 0x00000003ff070219 */ /* 0x000fc80000011602 */
[----:B------:R-:W-:Y:S01]  /*10380*/  SHF.R.S32.HI R3, RZ, 0x1f, R7 ;  /* 0x0000001fff037819 */ /* 0x000fe20000011407 */
[----:B--2---:R-:W-:-:S04]  /*10390*/  IMAD R2, R5, UR4, RZ ;  /* 0x0000000405027c24 */ /* 0x004fc8000f8e02ff */
[----:B------:R-:W-:Y:S02]  /*103a0*/  IMAD R5, R19, UR5, R2 ;  /* 0x0000000513057c24 */ /* 0x000fe4000f8e0202 */
[----:B------:R-:W-:-:S04]  /*103b0*/  IMAD.MOV.U32 R2, RZ, RZ, R7 ;  /* 0x000000ffff027224 */ /* 0x000fc800078e0007 */
[----:B------:R-:W-:Y:S01]  /*103c0*/  IMAD.WIDE.U32 R2, R19, UR4, R2 ;  /* 0x0000000413027c25 */ /* 0x000fe2000f8e0002 */
[----:B------:R-:W-:-:S03]  /*103d0*/  ULDC.64 UR4, c[0x0][0x418] ;  /* 0x0001060000047ab9 */ /* 0x000fc60000000a00 */
[----:B------:R-:W-:Y:S01]  /*103e0*/  IMAD.IADD R3, R5, 0x1, R3 ;  /* 0x0000000105037824 */ /* 0x000fe200078e0203 */
[----:B------:R-:W-:-:S04]  /*103f0*/  LEA R4, P0, R2, UR4, 0x2 ;  /* 0x0000000402047c11 */ /* 0x000fc8000f8010ff */
[----:B------:R-:W-:-:S05]  /*10400*/  LEA.HI.X R5, R2, UR5, R3, 0x2, P0 ;  /* 0x0000000502057c11 */ /* 0x000fca00080f1403 */
[----:B------:R0:W5:Y:S01]  /*10410*/  LDG.E R4, desc[UR6][R4.64] ;  /* 0x0000000604047981 */ /* 0x000162000c1e1900 */
[----:B------:R-:W-:-:S04]  /*10420*/  IMAD.MOV R3, RZ, RZ, -R7 ;  /* 0x000000ffff037224 */ /* 0x000fc800078e0a07 */
[----:B------:R-:W-:-:S07]  /*10430*/  IMAD R6, R8, R3, R6 ;  /* 0x0000000308067224 */ /* 0x000fce00078e0206 */
.L_x_92:
[----:B------:R-:W1:Y:S01]  /*10440*/  S2R R2, SR_TID.X ;  /* 0x0000000000027919 */ /* 0x000e620000002100 */
[----:B------:R-:W-:Y:S01]  /*10450*/  BSSY B1, `(.L_x_93) ;  /* 0x0000006000017945 */ /* 0x000fe20003800000 */
[----:B-1----:R-:W-:Y:S02]  /*10460*/  LOP3.LUT R3, R2, 0x7f, RZ, 0xc0, !PT ;  /* 0x0000007f02037812 */ /* 0x002fe400078ec0ff */
[----:B------:R-:W-:Y:S02]  /*10470*/  SHF.L.U32 R2, R10, 0x1f, RZ ;  /* 0x0000001f0a027819 */ /* 0x000fe400000006ff */
[----:B------:R-:W-:Y:S02]  /*10480*/  ISETP.NE.AND P1, PT, R3, RZ, PT ;  /* 0x000000ff0300720c */ /* 0x000fe40003f25270 */
[----:B------:R-:W1:Y:S02]  /*10490*/  SYNCS.PHASECHK.TRANS64.TRYWAIT P0, [UR38+0x36848], R2 ;  /* 0x03684802ff0075a7 */ /* 0x000e640008000166 */
[----:B-1----:R-:W-:Y:S09]  /*104a0*/  @!P0 BRA `(.L_x_94) ;  /* 0x0000001c00e08947 */ /* 0x002ff20003800000 */
.L_x_154:
[----:B------:R-:W-:Y:S05]  /*104b0*/  BSYNC B1 ;  /* 0x0000000000017941 */ /* 0x000fea0003800000 */
.L_x_93:
[----:B------:R-:W-:Y:S04]  /*104c0*/  BSSY B1, `(.L_x_95) ;  /* 0x0000007000017945 */ /* 0x000fe80003800000 */
[----:B------:R-:W-:Y:S05]  /*104d0*/  @P1 BRA `(.L_x_96) ;  /* 0x0000000000141947 */ /* 0x000fea0003800000 */
[----:B------:R-:W-:Y:S02]  /*104e0*/  ISETP.NE.AND P0, PT, R9, RZ, PT ;  /* 0x000000ff0900720c */ /* 0x000fe40003f05270 */
[----:B-1----:R-:W-:-:S04]  /*104f0*/  MOV R3, 0xa800 ;  /* 0x0000a80000037802 */ /* 0x002fc80000000f00 */
[----:B------:R2:W-:Y:S07]  /*10500*/  SYNCS.ARRIVE.TRANS64 RZ, [UR38+0x36838], R3 ;  /* 0x03683803ffff79a7 */ /* 0x0005ee0008000026 */
[----:B------:R-:W-:Y:S05]  /*10510*/  @!P0 BRA `(.L_x_96) ;  /* 0x0000000000048947 */ /* 0x000fea0003800000 */
[----:B------:R-:W-:Y:S01]  /*10520*/  BPT.TRAP 0x1 ;  /* 0x000000040000795c */ /* 0x000fe20000300000 */
.L_x_96:
[----:B------:R-:W-:Y:S05]  /*10530*/  BSYNC B1 ;  /* 0x0000000000017941 */ /* 0x000fea0003800000 */
.L_x_95:
[----:B------:R-:W-:Y:S01]  /*10540*/  IMAD.MOV.U32 R8, RZ, RZ, RZ ;  /* 0x000000ffff087224 */ /* 0x000fe200078e00ff */
[----:B------:R-:W-:Y:S01]  /*10550*/  ULDC.64 UR4, c[0x0][0x198] ;  /* 0x0000660000047ab9 */ /* 0x000fe20000000a00 */
[----:B------:R-:W-:Y:S01]  /*10560*/  PLOP3.LUT P0, PT, PT, PT, PT, 0x80, 0x0 ;  /* 0x000000000000781c */ /* 0x000fe20003f0f070 */
[----:B------:R-:W-:Y:S01]  /*10570*/  UIADD3 UR4, UP0, UR4, 0x370, URZ ;  /* 0x0000037004047890 */ /* 0x000fe2000ff1e03f */
[----:B-12---:R-:W-:Y:S01]  /*10580*/  IMAD R3, R6, 0x70, RZ ;  /* 0x0000007006037824 */ /* 0x006fe200078e02ff */
[----:B------:R-:W-:Y:S01]  /*10590*/  R2UR UR10, R8 ;  /* 0x00000000080a72ca */ /* 0x000fe200000e0000 */
[----:B------:R-:W-:Y:S02]  /*105a0*/  UIADD3 UR8, UR38, 0x2bc00, URZ ;  /* 0x0002bc0026087890 */ /* 0x000fe4000fffe03f */
[----:B------:R-:W-:Y:S02]  /*105b0*/  UIADD3 UR9, UR38, 0x36838, URZ ;  /* 0x0003683826097890 */ /* 0x000fe4000fffe03f */
[----:B------:R-:W-:Y:S01]  /*105c0*/  UIADD3.X UR5, URZ, UR5, URZ, UP0, !UPT ;  /* 0x000000053f057290 */ /* 0x000fe200087fe43f */
[----:B------:R-:W-:Y:S01]  /*105d0*/  UMOV UR6, 0x0 ;  /* 0x0000000000067882 */ /* 0x000fe20000000000 */
[----:B------:R-:W-:-:S10]  /*105e0*/  UMOV UR7, 0x14f00000 ;  /* 0x14f0000000077882 */ /* 0x000fd40000000000 */
.L_x_97:
[----:B------:R-:W-:-:S13]  /*105f0*/  @P0 ELECT P2, URZ, PT ;  /* 0x00000000003f082f */ /* 0x000fda0003840000 */
[----:B-----5:R-:W-:Y:S01]  /*10600*/  @P2 R2UR UR13, R4 ;  /* 0x00000000040d22ca */ /* 0x020fe200000e0000 */
[----:B------:R-:W-:Y:S01]  /*10610*/  UMOV UR12, UR36 ;  /* 0x00000024000c7c82 */ /* 0x000fe20008000000 */
[----:B------:R-:W-:Y:S02]  /*10620*/  @P2 R2UR UR11, R3 ;  /* 0x00000000030b22ca */ /* 0x000fe400000e0000 */
[----:B------:R-:W-:Y:S02]  /*10630*/  @P2 PLOP3.LUT P0, PT, P2, PT, PT, 0x8, 0x0 ;  /* 0x000000000000281c */ /* 0x000fe4000170e170 */
[----:B------:R-:W-:-:S09]  /*10640*/  PLOP3.LUT P2, PT, PT, PT, PT, 0x8, 0x0 ;  /* 0x000000000000781c */ /* 0x000fd20003f4e170 */
[----:B------:R1:W-:Y:S02]  /*10650*/  UTMALDG.4D [UR8], [UR4], desc[UR6] ;  /* 0x00000608040075b4 */ /* 0x0003e40008019000 */
[----:B-1----:R-:W-:Y:S05]  /*10660*/  @P0 BRA.U.ANY `(.L_x_97) ;  /* 0xfffffffd00e00947 */ /* 0x002fea000393ffff */
[----:B------:R-:W-:Y:S01]  /*10670*/  IMAD.MOV.U32 R7, RZ, RZ, 0x40 ;  /* 0x00000040ff077424 */ /* 0x000fe200078e00ff */
[----:B------:R-:W-:Y:S01]  /*10680*/  PLOP3.LUT P0, PT, PT, PT, PT, 0x80, 0x0 ;  /* 0x000000000000781c */ /* 0x000fe20003f0f070 */
[----:B------:R-:W-:Y:S01]  /*10690*/  UIADD3 UR8, UR38, 0x2f400, URZ ;  /* 0x0002f40026087890 */ /* 0x000fe2000fffe03f */
[----:B------:R-:W-:Y:S02]  /*106a0*/  UMOV UR6, 0x0 ;  /* 0x0000000000067882 */ /* 0x000fe40000000000 */
[----:B------:R-:W-:Y:S01]  /*106b0*/  R2UR UR10, R7 ;  /* 0x00000000070a72ca */ /* 0x000fe200000e0000 */
[----:B------:R-:W-:-:S14]  /*106c0*/  UMOV UR7, 0x14f00000 ;  /* 0x14f0000000077882 */ /* 0x000fdc0000000000 */
.L_x_98:
[----:B------:R-:W-:-:S13]  /*106d0*/  @P0 ELECT P2, URZ, PT ;  /* 0x00000000003f082f */ /* 0x000fda0003840000 */
[----:B------:R-:W-:Y:S01]  /*106e0*/  @P2 R2UR UR13, R4 ;  /* 0x00000000040d22ca */ /* 0x000fe200000e0000 */
[----:B------:R-:W-:Y:S01]  /*106f0*/  UMOV UR12, UR36 ;  /* 0x00000024000c7c82 */ /* 0x000fe20008000000 */
[----:B------:R-:W-:Y:S02]  /*10700*/  @P2 R2UR UR11, R3 ;  /* 0x00000000030b22ca */ /* 0x000fe400000e0000 */
[----:B------:R-:W-:Y:S02]  /*10710*/  @P2 PLOP3.LUT P0, PT, P2, PT, PT, 0x8, 0x0 ;  /* 0x000000000000281c */ /* 0x000fe4000170e170 */
[----:B------:R-:W-:-:S09]  /*10720*/  PLOP3.LUT P2, PT, PT, PT, PT, 0x8, 0x0 ;  /* 0x000000000000781c */ /* 0x000fd20003f4e170 */
[----:B------:R1:W-:Y:S02]  /*10730*/  UTMALDG.4D [UR8], [UR4], desc[UR6] ;  /* 0x00000608040075b4 */ /* 0x0003e40008019000 */
[----:B-1----:R-:W-:Y:S05]  /*10740*/  @P0 BRA.U.ANY `(.L_x_98) ;  /* 0xfffffffd00e00947 */ /* 0x002fea000393ffff */
[----:B0-----:R-:W-:Y:S01]  /*10750*/  IMAD.MOV.U32 R5, RZ, RZ, 0x80 ;  /* 0x00000080ff057424 */ /* 0x001fe200078e00ff */
[----:B------:R-:W-:Y:S01]  /*10760*/  PLOP3.LUT P0, PT, PT, PT, PT, 0x80, 0x0 ;  /* 0x000000000000781c */ /* 0x000fe20003f0f070 */
[----:B------:R-:W-:Y:S01]  /*10770*/  UIADD3 UR8, UR38, 0x32c00, URZ ;  /* 0x00032c0026087890 */ /* 0x000fe2000fffe03f */
[----:B------:R-:W-:Y:S02]  /*10780*/  UMOV UR6, 0x0 ;  /* 0x0000000000067882 */ /* 0x000fe40000000000 */
[----:B------:R-:W-:Y:S01]  /*10790*/  R2UR UR10, R5 ;  /* 0x00000000050a72ca */ /* 0x000fe200000e0000 */
[----:B------:R-:W-:-:S14]  /*107a0*/  UMOV UR7, 0x14f00000 ;  /* 0x14f0000000077882 */ /* 0x000fdc0000000000 */
.L_x_99:
        /* <DEDUP_REMOVED lines=8> */
[----:B------:R-:W0:Y:S01]  /*10830*/  SYNCS.PHASECHK.TRANS64.TRYWAIT P0, [UR38+0x36860], R2 ;  /* 0x03686002ff0075a7 */ /* 0x000e220008000166 */
[----:B------:R-:W-:Y:S04]  /*10840*/  BSSY B1, `(.L_x_100) ;  /* 0x0000002000017945 */ /* 0x000fe80003800000 */
[----:B0-----:R-:W-:Y:S05]  /*10850*/  @!P0 BRA `(.L_x_101) ;  /* 0x0000001c000c8947 */ /* 0x001fea0003800000 */
.L_x_155:
[----:B------:R-:W-:Y:S05]  /*10860*/  BSYNC B1 ;  /* 0x0000000000017941 */ /* 0x000fea0003800000 */
.L_x_100:
        /* <DEDUP_REMOVED lines=9> */
.L_x_103:
[----:B------:R-:W-:Y:S05]  /*10900*/  BSYNC B1 ;  /* 0x0000000000017941 */ /* 0x000fea0003800000 */
.L_x_102:
        /* <DEDUP_REMOVED lines=10> */
.L_x_104:
        /* <DEDUP_REMOVED lines=13> */
.L_x_105:
        /* <DEDUP_REMOVED lines=13> */
.L_x_106:
        /* <DEDUP_REMOVED lines=8> */
[----:B------:R-:W-:Y:S01]  /*10bd0*/  MOV R18, R6 ;  /* 0x0000000600127202 */ /* 0x000fe20000000f00 */
[----:B------:R-:W-:-:S07]  /*10be0*/  IMAD.MOV.U32 R16, RZ, RZ, R4 ;  /* 0x000000ffff107224 */ /* 0x000fce00078e0004 */
.L_x_91:
[----:B------:R-:W-:Y:S05]  /*10bf0*/  BSYNC B0 ;  /* 0x0000000000007941 */ /* 0x000fea0003800000 */
.L_x_54:
[----:B------:R-:W-:Y:S01]  /*10c00*/  LOP3.LUT P0, RZ, R17, 0x2, RZ, 0xc0, !PT ;  /* 0x0000000211ff7812 */ /* 0x000fe2000780c0ff */
[----:B------:R-:W-:-:S12]  /*10c10*/  BSSY B0, `(.L_x_107) ;  /* 0x0000043000007945 */ /* 0x000fd80003800000 */
[----:B------:R-:W-:Y:S05]  /*10c20*/  @!P0 BRA `(.L_x_108) ;  /* 0x0000000400048947 */ /* 0x000fea0003800000 */
[----:B------:R-:W0:Y:S01]  /*10c30*/  S2R R2, SR_TID.X ;  /* 0x0000000000027919 */ /* 0x000e220000002100 */
[----:B------:R-:W-:Y:S01]  /*10c40*/  LEA R3, R0, UR38, 0x3 ;  /* 0x0000002600037c11 */ /* 0x000fe2000f8e18ff */
[----:B------:R-:W-:Y:S01]  /*10c50*/  BSSY B1, `(.L_x_109) ;  /* 0x0000006000017945 */ /* 0x000fe20003800000 */
[----:B0-----:R-:W-:Y:S02]  /*10c60*/  LOP3.LUT R4, R2, 0x7f, RZ, 0xc0, !PT ;  /* 0x0000007f02047812 */ /* 0x001fe400078ec0ff */
[----:B------:R-:W-:Y:S02]  /*10c70*/  SHF.L.U32 R2, R10, 0x1f, RZ ;  /* 0x0000001f0a027819 */ /* 0x000fe400000006ff */
[----:B------:R-:W-:Y:S02]  /*10c80*/  ISETP.NE.AND P1, PT, R4, RZ, PT ;  /* 0x000000ff0400720c */ /* 0x000fe40003f25270 */
[----:B------:R-:W0:Y:S02]  /*10c90*/  SYNCS.PHASECHK.TRANS64.TRYWAIT P0, [R3+URZ+0x36860], R2 ;  /* 0x03686002030075a7 */ /* 0x000e24000800017f */
[----:B0-----:R-:W-:Y:S09]  /*10ca0*/  @!P0 BRA `(.L_x_110) ;  /* 0x0000001800108947 */ /* 0x001ff20003800000 */
.L_x_156:
[----:B------:R-:W-:Y:S05]  /*10cb0*/  BSYNC B1 ;  /* 0x0000000000017941 */ /* 0x000fea0003800000 */
.L_x_109:
[----:B------:R-:W-:Y:S04]  /*10cc0*/  BSSY B1, `(.L_x_111) ;  /* 0x0000008000017945 */ /* 0x000fe80003800000 */
[----:B------:R-:W-:Y:S05]  /*10cd0*/  @P1 BRA `(.L_x_112) ;  /* 0x0000000000181947 */ /* 0x000fea0003800000 */
[----:B------:R-:W1:Y:S01]  /*10ce0*/  S2R R4, SR_TID.X ;  /* 0x0000000000047919 */ /* 0x000e620000002100 */
[----:B0-----:R-:W-:-:S04]  /*10cf0*/  IMAD.MOV.U32 R2, RZ, RZ, 0xa800 ;  /* 0x0000a800ff027424 */ /* 0x001fc800078e00ff */
[----:B------:R2:W-:Y:S01]  /*10d00*/  SYNCS.ARRIVE.TRANS64 RZ, [R3+URZ+0x36850], R2 ;  /* 0x0368500203ff79a7 */ /* 0x0005e2000800003f */
[----:B-1----:R-:W-:-:S13]  /*10d10*/  LOP3.LUT P0, RZ, R4, 0x1f, RZ, 0xc0, !PT ;  /* 0x0000001f04ff7812 */ /* 0x002fda000780c0ff */
[----:B--2---:R-:W-:Y:S05]  /*10d20*/  @!P0 BRA `(.L_x_112) ;  /* 0x0000000000048947 */ /* 0x004fea0003800000 */
[----:B------:R-:W-:Y:S01]  /*10d30*/  BPT.TRAP 0x1 ;  /* 0x000000040000795c */ /* 0x000fe20000300000 */
.L_x_112:
[----:B------:R-:W-:Y:S05]  /*10d40*/  BSYNC B1 ;  /* 0x0000000000017941 */ /* 0x000fea0003800000 */
.L_x_111:
[----:B------:R-:W-:Y:S01]  /*10d50*/  R2UR UR4, R0 ;  /* 0x00000000000472ca */ /* 0x000fe200000e0000 */
[----:B------:R-:W-:Y:S01]  /*10d60*/  ULDC.64 UR6, c[0x0][0x198] ;  /* 0x0000660000067ab9 */ /* 0x000fe20000000a00 */
[----:B------:R-:W-:Y:S01]  /*10d70*/  R2UR UR9, R3 ;  /* 0x00000000030972ca */ /* 0x000fe200000e0000 */
[----:B------:R-:W-:Y:S01]  /*10d80*/  UIADD3 UR6, UP0, UR6, 0x470, URZ ;  /* 0x0000047006067890 */ /* 0x000fe2000ff1e03f */
[----:B------:R-:W-:Y:S01]  /*10d90*/  PLOP3.LUT P0, PT, PT, PT, PT, 0x80, 0x0 ;  /* 0x000000000000781c */ /* 0x000fe20003f0f070 */
[----:B------:R-:W-:Y:S01]  /*10da0*/  IMAD R18, R18, 0x70, RZ ;  /* 0x0000007012127824 */ /* 0x000fe200078e02ff */
[----:B------:R-:W-:Y:S01]  /*10db0*/  UMOV UR14, 0x0 ;  /* 0x00000000000e7882 */ /* 0x000fe20000000000 */
[----:B------:R-:W-:Y:S01]  /*10dc0*/  UIADD3.X UR7, URZ, UR7, URZ, UP0, !UPT ;  /* 0x000000073f077290 */ /* 0x000fe200087fe43f */
[----:B------:R-:W-:Y:S01]  /*10dd0*/  UMOV UR15, 0x14f00000 ;  /* 0x14f00000000f7882 */ /* 0x000fe20000000000 */
[----:B------:R-:W-:-:S04]  /*10de0*/  UMOV UR10, URZ ;  /* 0x0000003f000a7c82 */ /* 0x000fc80008000000 */
[----:B------:R-:W-:Y:S02]  /*10df0*/  UIMAD UR4, UR4, 0xa800, UR38 ;  /* 0x0000a800040478a4 */ /* 0x000fe4000f8e0226 */
[----:B------:R-:W-:Y:S02]  /*10e00*/  UIADD3 UR9, UR9, 0x36850, URZ ;  /* 0x0003685009097890 */ /* 0x000fe4000fffe03f */
[----:B------:R-:W-:-:S12]  /*10e10*/  UIADD3 UR8, UR4, 0x400, URZ ;  /* 0x0000040004087890 */ /* 0x000fd8000fffe03f */
.L_x_113:
        /* <DEDUP_REMOVED lines=8> */
[----:B------:R-:W-:Y:S01]  /*10ea0*/  PLOP3.LUT P0, PT, PT, PT, PT, 0x80, 0x0 ;  /* 0x000000000000781c */ /* 0x000fe20003f0f070 */
[----:B------:R-:W-:Y:S01]  /*10eb0*/  UIADD3 UR8, UR4, 0x3c00, URZ ;  /* 0x00003c0004087890 */ /* 0x000fe2000fffe03f */
[----:B------:R-:W-:Y:S01]  /*10ec0*/  UMOV UR14, 0x0 ;  /* 0x00000000000e7882 */ /* 0x000fe20000000000 */
[----:B------:R-:W-:Y:S01]  /*10ed0*/  UMOV UR15, 0x14f00000 ;  /* 0x14f00000000f7882 */ /* 0x000fe20000000000 */
[----:B------:R-:W-:-:S09]  /*10ee0*/  UMOV UR10, 0x40 ;  /* 0x00000040000a7882 */ /* 0x000fd20000000000 */
.L_x_114:
        /* <DEDUP_REMOVED lines=10> */
[----:B------:R-:W-:Y:S02]  /*10f90*/  UMOV UR5, 0x14f00000 ;  /* 0x14f0000000057882 */ /* 0x000fe40000000000 */
[----:B------:R-:W-:Y:S01]  /*10fa0*/  UMOV UR4, 0x0 ;  /* 0x0000000000047882 */ /* 0x000fe20000000000 */
[----:B------:R-:W-:-:S08]  /*10fb0*/  UMOV UR10, 0x80 ;  /* 0x00000080000a7882 */ /* 0x000fd00000000000 */
.L_x_115:
        /* <DEDUP_REMOVED lines=8> */
.L_x_108:
[----:B------:R-:W-:Y:S05]  /*11040*/  BSYNC B0 ;  /* 0x0000000000007941 */ /* 0x000fea0003800000 */
.L_x_107:
[----:B------:R-:W-:-:S05]  /*11050*/  VIADD R0, R0, 0x1 ;  /* 0x0000000100007836 */ /* 0x000fca0000000000 */
[----:B------:R-:W-:-:S04]  /*11060*/  ISETP.NE.AND P0, PT, R0, 0x2, PT ;  /* 0x000000020000780c */ /* 0x000fc80003f05270 */
[----:B0-----:R-:W-:Y:S02]  /*11070*/  SEL R3, RZ, 0x1, P0 ;  /* 0x00000001ff037807 */ /* 0x001fe40000000000 */
[----:B------:R-:W-:Y:S02]  /*11080*/  SEL R0, R0, RZ, P0 ;  /* 0x000000ff00007207 */ /* 0x000fe40000000000 */
[----:B------:R-:W-:Y:S01]  /*11090*/  LOP3.LUT R10, R10, R3, RZ, 0x3c, !PT ;  /* 0x000000030a0a7212 */ /* 0x000fe200078e3cff */
[----:B------:R-:W-:-:S07]  /*110a0*/  IMAD.MOV.U32 R3, RZ, RZ, RZ ;  /* 0x000000ffff037224 */ /* 0x000fce00078e00ff */
.L_x_38:
[----:B------:R-:W0:Y:S01]  /*110b0*/  S2R R5, SR_CgaCtaId ;  /* 0x0000000000057919 */ /* 0x000e220000008800 */
[----:B------:R-:W-:Y:S02]  /*110c0*/  MOV R2, 0x400 ;  /* 0x0000040000027802 */ /* 0x000fe40000000f00 */
[----:B------:R-:W-:Y:S02]  /*110d0*/  SHF.L.U32 R3, R3, 0x1f, RZ ;  /* 0x0000001f03037819 */ /* 0x000fe400000006ff */
[----:B0-----:R-:W-:-:S04]  /*110e0*/  LEA R2, R5, R2, 0x18 ;  /* 0x0000000205027211 */ /* 0x001fc800078ec0ff */
[----:B------:R-:W0:Y:S02]  /*110f0*/  SYNCS.PHASECHK.TRANS64.TRYWAIT P0, [R2+URZ+0x36820], R3 ;  /* 0x03682003020075a7 */ /* 0x000e24000800017f */
[----:B0-----:R-:W-:Y:S05]  /*11100*/  @!P0 BRA `(.L_x_116) ;  /* 0x00000014000c8947 */ /* 0x001fea0003800000 */
.L_x_157:
[----:B------:R-:W-:-:S03]  /*11110*/  UMOV UR4, 0xffffffff ;  /* 0xffffffff00047882 */ /* 0x000fc60000000000 */
[----:B------:R-:W-:Y:S05]  /*11120*/  BRA.DIV UR4, `(.L_x_117) ;  /* 0x0000001604187947 */ /* 0x000fea000b800000 */
[----:B0-----:R-:W0:Y:S02]  /*11130*/  S2R R3, SR_TID.X ;  /* 0x0000000000037919 */ /* 0x001e240000002100 */
[----:B0-----:R-:W-:-:S04]  /*11140*/  SHF.R.U32.HI R3, RZ, 0x5, R3 ;  /* 0x00000005ff037819 */ /* 0x001fc80000011603 */
[----:B------:R-:W-:-:S05]  /*11150*/  LOP3.LUT R3, R3, 0x3, RZ, 0xc0, !PT ;  /* 0x0000000303037812 */ /* 0x000fca00078ec0ff */
[----:B------:R0:W1:Y:S02]  /*11160*/  SHFL.IDX PT, R14, R3, RZ, 0x1f ;  /* 0x00001fff030e7589 */ /* 0x00006400000e0000 */
.L_x_160:
[----:B-1----:R-:W-:-:S13]  /*11170*/  ISETP.NE.AND P0, PT, R14, RZ, PT ;  /* 0x000000ff0e00720c */ /* 0x002fda0003f05270 */
[----:B------:R-:W-:Y:S05]  /*11180*/  @P0 BRA `(.L_x_10) ;  /* 0x0000000000900947 */ /* 0x000fea0003800000 */
[----:B------:R-:W-:-:S03]  /*11190*/  UMOV UR4, 0xffffffff ;  /* 0xffffffff00047882 */ /* 0x000fc60000000000 */
[----:B------:R-:W-:Y:S05]  /*111a0*/  BRA.DIV UR4, `(.L_x_118) ;  /* 0x00000016042c7947 */ /* 0x000fea000b800000 */
[----:B------:R-:W-:-:S13]  /*111b0*/  ELECT P6, URZ, PT ;  /* 0x00000000003f782f */ /* 0x000fda00038c0000 */
.L_x_163:
[----:B------:R-:W-:Y:S05]  /*111c0*/  @!P6 BRA `(.L_x_10) ;  /* 0x000000000080e947 */ /* 0x000fea0003800000 */
[----:B0-----:R-:W2:Y:S02]  /*111d0*/  LDL R3, [R1+0x8] ;  /* 0x0000080001037983 */ /* 0x001ea40000100800 */
[----:B--2---:R-:W-:-:S13]  /*111e0*/  R2UR UR4, R3 ;  /* 0x00000000030472ca */ /* 0x004fda00000e0000 */
[----:B------:R-:W-:-:S06]  /*111f0*/  ULOP3.LUT UR4, UR4, 0x2, URZ, 0xfc, !UPT ;  /* 0x0000000204047892 */ /* 0x000fcc000f8efc3f */
[----:B------:R-:W-:-:S05]  /*11200*/  IMAD.U32 R3, RZ, RZ, UR4 ;  /* 0x00000004ff037e24 */ /* 0x000fca000f8e00ff */
[----:B------:R-:W-:-:S13]  /*11210*/  ISETP.NE.AND P2, PT, R3, 0x3, PT ;  /* 0x000000030300780c */ /* 0x000fda0003f45270 */
[----:B------:R-:W-:Y:S05]  /*11220*/  @!P2 BRA `(.L_x_119) ;  /* 0x000000000004a947 */ /* 0x000fea0003800000 */
[----:B------:R-:W-:Y:S01]  /*11230*/  BPT.TRAP 0x1 ;  /* 0x000000040000795c */ /* 0x000fe20000300000 */
.L_x_119:
[----:B------:R-:W-:Y:S01]  /*11240*/  VIADD R9, R2, 0x36840 ;  /* 0x0003684002097836 */ /* 0x000fe20000000000 */
[----:B------:R-:W-:Y:S01]  /*11250*/  SHF.L.U32 R4, R10, 0x1f, RZ ;  /* 0x0000001f0a047819 */ /* 0x000fe200000006ff */
[----:B------:R-:W-:-:S03]  /*11260*/  VIADD R3, R0, 0x1 ;  /* 0x0000000100037836 */ /* 0x000fc60000000000 */
[----:B------:R-:W-:Y:S02]  /*11270*/  LEA R7, R0, R9, 0x3 ;  /* 0x0000000900077211 */ /* 0x000fe400078e18ff */
[C---:B------:R-:W-:Y:S02]  /*11280*/  ISETP.NE.AND P1, PT, R3.reuse, 0x2, PT ;  /* 0x000000020300780c */ /* 0x040fe40003f25270 */
[----:B------:R-:W0:Y:S02]  /*11290*/  SYNCS.PHASECHK.TRANS64.TRYWAIT P0, [R7+URZ], R4 ;  /* 0x00000004070075a7 */ /* 0x000e24000800017f */
[----:B------:R-:W-:Y:S02]  /*112a0*/  SEL R5, RZ, 0x1, P1 ;  /* 0x00000001ff057807 */ /* 0x000fe40000800000 */
[----:B------:R-:W-:Y:S02]  /*112b0*/  SEL R6, R3, RZ, P1 ;  /* 0x000000ff03067207 */ /* 0x000fe40000800000 */
[----:B------:R-:W-:-:S03]  /*112c0*/  LOP3.LUT R5, R10, R5, RZ, 0x3c, !PT ;  /* 0x000000050a057212 */ /* 0x000fc600078e3cff */
[----:B------:R-:W-:Y:S01]  /*112d0*/  IMAD R8, R6, 0x8, R9 ;  /* 0x0000000806087824 */ /* 0x000fe200078e0209 */
[----:B------:R-:W-:Y:S01]  /*112e0*/  SHF.L.U32 R5, R5, 0x1f, RZ ;  /* 0x0000001f05057819 */ /* 0x000fe200000006ff */
[----:B0-----:R-:W-:Y:S06]  /*112f0*/  @!P0 BRA `(.L_x_120) ;  /* 0x0000001000f88947 */ /* 0x001fec0003800000 */
.L_x_164:
[----:B------:R-:W1:Y:S02]  /*11300*/  SYNCS.PHASECHK.TRANS64.TRYWAIT P0, [R8+URZ], R5 ;  /* 0x00000005080075a7 */ /* 0x000e64000800017f */
[----:B-1----:R-:W-:Y:S05]  /*11310*/  @!P0 BRA `(.L_x_121) ;  /* 0x0000001400048947 */ /* 0x002fea0003800000 */
.L_x_165:
[----:B------:R-:W-:Y:S05]  /*11320*/  @!P2 BRA `(.L_x_122) ;  /* 0x000000000004a947 */ /* 0x000fea0003800000 */
[----:B------:R-:W-:Y:S01]  /*11330*/  BPT.TRAP 0x1 ;  /* 0x000000040000795c */ /* 0x000fe20000300000 */
.L_x_122:
[----:B------:R-:W-:-:S04]  /*11340*/  VIADD R3, R2, 0x36860 ;  /* 0x0003686002037836 */ /* 0x000fc80000000000 */
[----:B0-----:R-:W-:-:S04]  /*11350*/  IMAD R7, R0, 0x8, R3 ;  /* 0x0000000800077824 */ /* 0x001fc800078e0203 */
[----:B------:R-:W0:Y:S02]  /*11360*/  SYNCS.PHASECHK.TRANS64.TRYWAIT P0, [R7+URZ], R4 ;  /* 0x00000004070075a7 */ /* 0x000e24000800017f */
[----:B0-----:R-:W-:Y:S05]  /*11370*/  @!P0 BRA `(.L_x_123) ;  /* 0x0000001400008947 */ /* 0x001fea0003800000 */
.L_x_166:
[----:B------:R-:W-:-:S07]  /*11380*/  IMAD R6, R6, 0x8, R3 ;  /* 0x0000000806067824 */ /* 0x000fce00078e0203 */
.L_x_124:
[----:B--2---:R2:W3:Y:S02]  /*11390*/  SYNCS.PHASECHK.TRANS64.TRYWAIT P0, [R6+URZ], R5 ;  /* 0x00000005060075a7 */ /* 0x0044e4000800017f */
[----:B---3--:R-:W-:Y:S05]  /*113a0*/  @!P0 NANOSLEEP.SYNCS 0x989680 ;  /* 0x009896800000895d */ /* 0x008fea0003900000 */
[----:B------:R-:W3:Y:S02]  /*113b0*/  @!P0 SYNCS.PHASECHK.TRANS64 P0, [R6+URZ], R5 ;  /* 0x00000005060085a7 */ /* 0x000ee4000800007f */
[----:B---3--:R-:W-:Y:S05]  /*113c0*/  @!P0 BRA `(.L_x_124) ;  /* 0xfffffffc00f08947 */ /* 0x008fea000383ffff */
.L_x_10:
[----:B------:R-:W-:Y:S05]  /*113d0*/  BSYNC B6 ;  /* 0x0000000000067941 */ /* 0x000fea0003800000 */
.L_x_7:
[----:B------:R-:W-:Y:S05]  /*113e0*/  EXIT ;  /* 0x000000000000794d */ /* 0x000fea0003800000 */
.L_x_14:
[----:B------:R-:W-:-:S13]  /*113f0*/  R2UR UR4, R16 ;  /* 0x00000000100472ca */ /* 0x000fda00000e0000 */
[----:B0-----:R-:W-:-:S04]  /*11400*/  IMAD.U32 R3, RZ, RZ, UR4 ;  /* 0x00000004ff037e24 */ /* 0x001fc8000f8e00ff */
[----:B------:R0:W1:Y:S03]  /*11410*/  SYNCS.PHASECHK.TRANS64.TRYWAIT P0, [R3+URZ+0x36800], R0 ;  /* 0x03680000030075a7 */ /* 0x000066000800017f */
[----:B-1----:R-:W-:Y:S05]  /*11420*/  @!P0 NANOSLEEP.SYNCS 0x989680 ;  /* 0x009896800000895d */ /* 0x002fea0003900000 */
[----:B------:R-:W1:Y:S02]  /*11430*/  @!P0 SYNCS.PHASECHK.TRANS64 P0, [R3+URZ+0x36800], R0 ;  /* 0x03680000030085a7 */ /* 0x000e64000800007f */
[----:B-1----:R-:W-:Y:S05]  /*11440*/  @!P0 BRA `(.L_x_14) ;  /* 0xfffffffc00e88947 */ /* 0x002fea000383ffff */
[----:B------:R-:W-:Y:S05]  /*11450*/  BRA `(.L_x_125) ;  /* 0xffffff0000007947 */ /* 0x000fea000383ffff */
.L_x_18:
[----:B------:R-:W-:-:S13]  /*11460*/  R2UR UR4, R16 ;  /* 0x00000000100472ca */ /* 0x000fda00000e0000 */
[----:B0-----:R-:W-:-:S04]  /*11470*/  MOV R3, UR4 ;  /* 0x0000000400037c02 */ /* 0x001fc80008000f00 */
[----:B------:R0:W2:Y:S03]  /*11480*/  SYNCS.PHASECHK.TRANS64.TRYWAIT P2, [R3+URZ+0x36830], R0 ;  /* 0x03683000030075a7 */ /* 0x0000a6000804017f */
[----:B--2---:R-:W-:Y:S05]  /*11490*/  @!P2 NANOSLEEP.SYNCS 0x989680 ;  /* 0x009896800000a95d */ /* 0x004fea0003900000 */
[----:B------:R-:W2:Y:S02]  /*114a0*/  @!P2 SYNCS.PHASECHK.TRANS64 P2, [R3+URZ+0x36830], R0 ;  /* 0x036830000300a5a7 */ /* 0x000ea4000804007f */
[----:B--2---:R-:W-:Y:S05]  /*114b0*/  @!P2 BRA `(.L_x_18) ;  /* 0xfffffffc00e8a947 */ /* 0x004fea000383ffff */
[----:B------:R-:W-:Y:S05]  /*114c0*/  BRA `(.L_x_17) ;  /* 0xffffff0000307947 */ /* 0x000fea000383ffff */
.L_x_23:
[----:B------:R-:W-:-:S13]  /*114d0*/  R2UR UR4, R6 ;  /* 0x00000000060472ca */ /* 0x000fda00000e0000 */
[----:B-1----:R-:W-:-:S04]  /*114e0*/  IMAD.U32 R3, RZ, RZ, UR4 ;  /* 0x00000004ff037e24 */ /* 0x002fc8000f8e00ff */
[----:B------:R1:W2:Y:S03]  /*114f0*/  SYNCS.PHASECHK.TRANS64.TRYWAIT P2, [R3+URZ+0x36830], R0 ;  /* 0x03683000030075a7 */ /* 0x0002a6000804017f */
[----:B--2---:R-:W-:Y:S05]  /*11500*/  @!P2 NANOSLEEP.SYNCS 0x989680 ;  /* 0x009896800000a95d */ /* 0x004fea0003900000 */
[----:B------:R-:W2:Y:S02]  /*11510*/  @!P2 SYNCS.PHASECHK.TRANS64 P2, [R3+URZ+0x36830], R0 ;  /* 0x036830000300a5a7 */ /* 0x000ea4000804007f */
[----:B--2---:R-:W-:Y:S05]  /*11520*/  @!P2 BRA `(.L_x_23) ;  /* 0xfffffffc00e8a947 */ /* 0x004fea000383ffff */
[----:B------:R-:W-:Y:S05]  /*11530*/  BRA `(.L_x_22) ;  /* 0xffffff4800287947 */ /* 0x000fea000383ffff */
.L_x_27:
[----:B-1----:R-:W-:-:S04]  /*11540*/  IMAD.U32 R3, RZ, RZ, UR5 ;  /* 0x00000005ff037e24 */ /* 0x002fc8000f8e00ff */
[----:B------:R1:W2:Y:S03]  /*11550*/  SYNCS.PHASECHK.TRANS64.TRYWAIT P2, [R3+URZ+0x36850], R0 ;  /* 0x03685000030075a7 */ /* 0x0002a6000804017f */
[----:B--2---:R-:W-:Y:S05]  /*11560*/  @!P2 NANOSLEEP.SYNCS 0x989680 ;  /* 0x009896800000a95d */ /* 0x004fea0003900000 */
[----:B------:R-:W2:Y:S02]  /*11570*/  @!P2 SYNCS.PHASECHK.TRANS64 P2, [R3+URZ+0x36850], R0 ;  /* 0x036850000300a5a7 */ /* 0x000ea4000804007f */
[----:B--2---:R-:W-:Y:S05]  /*11580*/  @!P2 BRA `(.L_x_27) ;  /* 0xfffffffc00eca947 */ /* 0x004fea000383ffff */
[----:B------:R-:W-:Y:S05]  /*11590*/  BRA `(.L_x_26) ;  /* 0xffffff7400a47947 */ /* 0x000fea000383ffff */
.L_x_32:
[----:B-1----:R1:W2:Y:S02]  /*115a0*/  SYNCS.PHASECHK.TRANS64.TRYWAIT P0, [R9+URZ+0x36850], R2 ;  /* 0x03685002090075a7 */ /* 0x0022a4000800017f */
[----:B--2---:R-:W-:Y:S05]  /*115b0*/  @!P0 NANOSLEEP.SYNCS 0x989680 ;  /* 0x009896800000895d */ /* 0x004fea0003900000 */
[----:B------:R-:W2:Y:S02]  /*115c0*/  @!P0 SYNCS.PHASECHK.TRANS64 P0, [R9+URZ+0x36850], R2 ;  /* 0x03685002090085a7 */ /* 0x000ea4000800007f */
[----:B--2---:R-:W-:Y:S05]  /*115d0*/  @!P0 BRA `(.L_x_32) ;  /* 0xfffffffc00f08947 */ /* 0x004fea000383ffff */
[----:B------:R-:W-:Y:S05]  /*115e0*/  BRA `(.L_x_31) ;  /* 0xffffff9000807947 */ /* 0x000fea000383ffff */
.L_x_43:
[----:B------:R-:W-:Y:S02]  /*115f0*/  IMAD.MOV.U32 R13, RZ, RZ, R0 ;  /* 0x000000ffff0d7224 */ /* 0x000fe400078e0000 */
[----:B------:R-:W-:Y:S02]  /*11600*/  IMAD.MOV.U32 R12, RZ, RZ, RZ ;  /* 0x000000ffff0c7224 */ /* 0x000fe400078e00ff */
[----:B------:R-:W-:Y:S02]  /*11610*/  IMAD.MOV.U32 R11, RZ, RZ, 0x1f ;  /* 0x0000001fff0b7424 */ /* 0x000fe400078e00ff */
[----:B------:R-:W-:-:S07]  /*11620*/  IMAD.MOV.U32 R15, RZ, RZ, -0x1 ;  /* 0xffffffffff0f7424 */ /* 0x000fce00078e00ff */
[----:B0-----:R-:W-:Y:S05]  /*11630*/  WARPSYNC.COLLECTIVE R15, `(.L_x_126) ;  /* 0x000000000f087348 */ /* 0x001fea0003c00000 */
[----:B------:R1:W2:Y:S02]  /*11640*/  SHFL.IDX P6, R14, R13, R12, R11 ;  /* 0x0000000c0d0e7389 */ /* 0x0002a400000c000b */
[----:B012---:R-:W-:Y:S01]  /*11650*/  ENDCOLLECTIVE ;  /* 0x000000000000791b */ /* 0x007fe20003800000 */
.L_x_126:
[----:B------:R-:W-:Y:S05]  /*11660*/  BRA `(.L_x_127) ;  /* 0xffffffc400907947 */ /* 0x000fea000383ffff */
.L_x_45:
[----:B------:R-:W-:Y:S01]  /*11670*/  BSSY B0, `(.L_x_128) ;  /* 0x0000006000007945 */ /* 0x000fe20003800000 */
[----:B------:R-:W-:-:S07]  /*11680*/  MOV R15, 0xffffffff ;  /* 0xffffffff000f7802 */ /* 0x000fce0000000f00 */
[----:B01----:R-:W-:Y:S05]  /*11690*/  WARPSYNC.COLLECTIVE R15, `(.L_x_129) ;  /* 0x000000000f0c7348 */ /* 0x003fea0003c00000 */
[----:B------:R-:W-:Y:S02]  /*116a0*/  ELECT P6, UR62, PT ;  /* 0x00000000003e782f */ /* 0x000fe400038c0000 */
[----:B------:R-:W-:Y:S01]  /*116b0*/  MOV R14, UR62 ;  /* 0x0000003e000e7c02 */ /* 0x000fe20008000f00 */
[----:B01----:R-:W-:Y:S10]  /*116c0*/  ENDCOLLECTIVE ;  /* 0x000000000000791b */ /* 0x003ff40003800000 */
.L_x_129:
[----:B------:R-:W-:Y:S05]  /*116d0*/  BSYNC B0 ;  /* 0x0000000000007941 */ /* 0x000fea0003800000 */
.L_x_128:
[----:B------:R-:W-:Y:S05]  /*116e0*/  BRA `(.L_x_130) ;  /* 0xffffffc400907947 */ /* 0x000fea000383ffff */
.L_x_47:
[----:B-1----:R-:W-:-:S04]  /*116f0*/  IMAD.U32 R3, RZ, RZ, UR38 ;  /* 0x00000026ff037e24 */ /* 0x002fc8000f8e00ff */
[----:B------:R1:W3:Y:S03]  /*11700*/  SYNCS.PHASECHK.TRANS64.TRYWAIT P0, [R3+URZ+0x36840], R0 ;  /* 0x03684000030075a7 */ /* 0x0002e6000800017f */
[----:B---3--:R-:W-:Y:S05]  /*11710*/  @!P0 NANOSLEEP.SYNCS 0x989680 ;  /* 0x009896800000895d */ /* 0x008fea0003900000 */
[----:B------:R-:W3:Y:S02]  /*11720*/  @!P0 SYNCS.PHASECHK.TRANS64 P0, [R3+URZ+0x36840], R0 ;  /* 0x03684000030085a7 */ /* 0x000ee4000800007f */
[----:B---3--:R-:W-:Y:S05]  /*11730*/  @!P0 BRA `(.L_x_47) ;  /* 0xfffffffc00ec8947 */ /* 0x008fea000383ffff */
[----:B------:R-:W-:Y:S05]  /*11740*/  BRA `(.L_x_131) ;  /* 0xffffffc400ec7947 */ /* 0x000fea000383ffff */
.L_x_50:
[----:B------:R-:W-:Y:S02]  /*11750*/  IMAD R8, R12, 0x80, R8 ;  /* 0x000000800c087824 */ /* 0x000fe400078e0208 */
[----:B------:R-:W-:Y:S02]  /*11760*/  IMAD.MOV.U32 R13, RZ, RZ, R7 ;  /* 0x000000ffff0d7224 */ /* 0x000fe400078e0007 */
[----:B------:R-:W-:Y:S02]  /*11770*/  IMAD.MOV.U32 R12, RZ, RZ, RZ ;  /* 0x000000ffff0c7224 */ /* 0x000fe400078e00ff */
[----:B------:R-:W-:Y:S02]  /*11780*/  IMAD.MOV.U32 R11, RZ, RZ, 0x181f ;  /* 0x0000181fff0b7424 */ /* 0x000fe400078e00ff */
[----:B------:R-:W-:Y:S02]  /*11790*/  IMAD.MOV.U32 R15, RZ, RZ, -0x1 ;  /* 0xffffffffff0f7424 */ /* 0x000fe400078e00ff */
[----:B------:R-:W-:-:S07]  /*117a0*/  VIADD R5, R8, 0x10 ;  /* 0x0000001008057836 */ /* 0x000fce0000000000 */
[----:B------:R-:W-:Y:S05]  /*117b0*/  WARPSYNC.COLLECTIVE R15, `(.L_x_132) ;  /* 0x000000000f087348 */ /* 0x000fea0003c00000 */
[----:B------:R0:W1:Y:S02]  /*117c0*/  SHFL.IDX P6, R14, R13, R12, R11 ;  /* 0x0000000c0d0e7389 */ /* 0x00006400000c000b */
[----:B01----:R-:W-:Y:S01]  /*117d0*/  ENDCOLLECTIVE ;  /* 0x000000000000791b */ /* 0x003fe20003800000 */
.L_x_132:
[----:B------:R-:W-:Y:S01]  /*117e0*/  IMAD.MOV.U32 R13, RZ, RZ, R0 ;  /* 0x000000ffff0d7224 */ /* 0x000fe200078e0000 */
[----:B------:R-:W-:-:S07]  /*117f0*/  MOV R2, R14 ;  /* 0x0000000e00027202 */ /* 0x000fce0000000f00 */
[----:B------:R-:W-:Y:S05]  /*11800*/  WARPSYNC.COLLECTIVE R15, `(.L_x_133) ;  /* 0x000000000f087348 */ /* 0x000fea0003c00000 */
[----:B------:R0:W1:Y:S02]  /*11810*/  SHFL.IDX P6, R14, R13, R12, R11 ;  /* 0x0000000c0d0e7389 */ /* 0x00006400000c000b */
[----:B01----:R-:W-:Y:S01]  /*11820*/  ENDCOLLECTIVE ;  /* 0x000000000000791b */ /* 0x003fe20003800000 */
.L_x_133:
[----:B------:R-:W-:Y:S01]  /*11830*/  ULDC UR4, c[0x0][0x288] ;  /* 0x0000a20000047ab9 */ /* 0x000fe20000000800 */
[----:B------:R-:W-:Y:S01]  /*11840*/  ULDC.64 UR6, c[0x0][0x208] ;  /* 0x0000820000067ab9 */ /* 0x000fe20000000a00 */
[----:B------:R-:W-:Y:S02]  /*11850*/  IMAD R6, R6, UR4, RZ ;  /* 0x0000000406067c24 */ /* 0x000fe4000f8e02ff */
[----:B------:R-:W-:-:S03]  /*11860*/  IMAD.MOV.U32 R3, RZ, RZ, R2 ;  /* 0x000000ffff037224 */ /* 0x000fc600078e0002 */
[----:B------:R-:W-:Y:S01]  /*11870*/  ISETP.GE.AND P3, PT, R8, R6, PT ;  /* 0x000000060800720c */ /* 0x000fe20003f66270 */
[----:B------:R-:W-:Y:S02]  /*11880*/  IMAD.MOV.U32 R13, RZ, RZ, R7 ;  /* 0x000000ffff0d7224 */ /* 0x000fe400078e0007 */
[----:B------:R-:W-:-:S10]  /*11890*/  IMAD.MOV.U32 R12, RZ, RZ, 0x1 ;  /* 0x00000001ff0c7424 */ /* 0x000fd400078e00ff */
[----:B------:R-:W-:Y:S01]  /*118a0*/  @!P3 LEA R21, R9, UR38, 0x1 ;  /* 0x000000260915bc11 */ /* 0x000fe2000f8e08ff */
[----:B------:R-:W-:-:S04]  /*118b0*/  IMAD.MOV.U32 R2, RZ, RZ, R14 ;  /* 0x000000ffff027224 */ /* 0x000fc800078e000e */
[----:B------:R-:W-:-:S05]  /*118c0*/  @!P3 IMAD.WIDE.U32 R2, R10, 0x2, R2 ;  /* 0x000000020a02b825 */ /* 0x000fca00078e0002 */
[----:B------:R-:W-:Y:S01]  /*118d0*/  @!PT LDS RZ, [RZ] ;  /* 0x00000000fffff984 */ /* 0x000fe20000000800 */
[----:B------:R-:W-:Y:S01]  /*118e0*/  @!PT LDS RZ, [RZ] ;  /* 0x00000000fffff984 */ /* 0x000fe20000000800 */
[----:B------:R-:W-:Y:S01]  /*118f0*/  @!PT LDS RZ, [RZ] ;  /* 0x00000000fffff984 */ /* 0x000fe20000000800 */
[----:B------:R0:W-:Y:S04]  /*11900*/  @!P3 LDGSTS.E.BYPASS.LTC128B.128 [R21+0x15400], desc[UR6][R2.64], !P2 ;  /* 0x154000000215bfae */ /* 0x0001e8000d101d46 */
[----:B------:R0:W-:Y:S04]  /*11910*/  @!P3 LDGSTS.E.BYPASS.LTC128B.128 [R21+0x19400], desc[UR6][R2.64+0x80], !P0 ;  /* 0x194000800215bfae */ /* 0x0001e8000c101d46 */
[----:B------:R0:W-:Y:S01]  /*11920*/  @!P3 LDGSTS.E.BYPASS.LTC128B.128 [R21+0x1d400], desc[UR6][R2.64+0x100], !P1 ;  /* 0x1d4001000215bfae */ /* 0x0001e2000c901d46 */
[----:B------:R-:W-:-:S13]  /*11930*/  ISETP.GE.AND P3, PT, R5, R6, PT ;  /* 0x000000060500720c */ /* 0x000fda0003f66270 */
[----:B0-----:R-:W-:Y:S05]  /*11940*/  WARPSYNC.COLLECTIVE R15, `(.L_x_134) ;  /* 0x000000000f087348 */ /* 0x001fea0003c00000 */
[----:B------:R1:W2:Y:S02]  /*11950*/  SHFL.IDX P6, R14, R13, R12, R11 ;  /* 0x0000000c0d0e7389 */ /* 0x0002a400000c000b */
[----:B012---:R-:W-:Y:S01]  /*11960*/  ENDCOLLECTIVE ;  /* 0x000000000000791b */ /* 0x007fe20003800000 */
.L_x_134:
[----:B------:R-:W-:Y:S01]  /*11970*/  VIADD R3, R8, 0x20 ;  /* 0x0000002008037836 */ /* 0x000fe20000000000 */
[----:B------:R-:W-:Y:S01]  /*11980*/  @!P3 LEA R20, R9, UR38, 0x1 ;  /* 0x000000260914bc11 */ /* 0x000fe2000f8e08ff */
[----:B------:R-:W-:Y:S01]  /*11990*/  IMAD.MOV.U32 R13, RZ, RZ, R0 ;  /* 0x000000ffff0d7224 */ /* 0x000fe200078e0000 */
[----:B------:R-:W-:-:S07]  /*119a0*/  MOV R4, R14 ;  /* 0x0000000e00047202 */ /* 0x000fce0000000f00 */
[----:B------:R-:W-:Y:S05]  /*119b0*/  WARPSYNC.COLLECTIVE R15, `(.L_x_135) ;  /* 0x000000000f087348 */ /* 0x000fea0003c00000 */
[----:B------:R0:W1:Y:S02]  /*119c0*/  SHFL.IDX P6, R14, R13, R12, R11 ;  /* 0x0000000c0d0e7389 */ /* 0x00006400000c000b */
[----:B01----:R-:W-:Y:S01]  /*119d0*/  ENDCOLLECTIVE ;  /* 0x000000000000791b */ /* 0x003fe20003800000 */
.L_x_135:
[----:B------:R-:W-:Y:S01]  /*119e0*/  ULDC.64 UR4, c[0x0][0x208] ;  /* 0x0000820000047ab9 */ /* 0x000fe20000000a00 */
[----:B------:R-:W-:Y:S02]  /*119f0*/  IMAD.MOV.U32 R5, RZ, RZ, R4 ;  /* 0x000000ffff057224 */ /* 0x000fe400078e0004 */
[----:B------:R-:W-:Y:S02]  /*11a00*/  IMAD.MOV.U32 R13, RZ, RZ, R7 ;  /* 0x000000ffff0d7224 */ /* 0x000fe400078e0007 */
[----:B------:R-:W-:Y:S02]  /*11a10*/  IMAD.MOV.U32 R12, RZ, RZ, 0x2 ;  /* 0x00000002ff0c7424 */ /* 0x000fe400078e00ff */
        /* <DEDUP_REMOVED lines=12> */
.L_x_136:
[----:B------:R-:W-:Y:S01]  /*11ae0*/  VIADD R5, R8, 0x30 ;  /* 0x0000003008057836 */ /* 0x000fe20000000000 */
[----:B------:R-:W-:Y:S01]  /*11af0*/  @!P3 LEA R21, R9, UR38, 0x1 ;  /* 0x000000260915bc11 */ /* 0x000fe2000f8e08ff */
[----:B------:R-:W-:Y:S01]  /*11b00*/  IMAD.MOV.U32 R13, RZ, RZ, R0 ;  /* 0x000000ffff0d7224 */ /* 0x000fe200078e0000 */
[----:B------:R-:W-:-:S07]  /*11b10*/  MOV R2, R14 ;  /* 0x0000000e00027202 */ /* 0x000fce0000000f00 */
[----:B------:R-:W-:Y:S05]  /*11b20*/  WARPSYNC.COLLECTIVE R15, `(.L_x_137) ;  /* 0x000000000f087348 */ /* 0x000fea0003c00000 */
[----:B------:R0:W1:Y:S02]  /*11b30*/  SHFL.IDX P6, R14, R13, R12, R11 ;  /* 0x0000000c0d0e7389 */ /* 0x00006400000c000b */
[----:B01----:R-:W-:Y:S01]  /*11b40*/  ENDCOLLECTIVE ;  /* 0x000000000000791b */ /* 0x003fe20003800000 */
.L_x_137:
        /* <DEDUP_REMOVED lines=16> */
.L_x_138:
[----:B------:R-:W-:Y:S01]  /*11c50*/  VIADD R3, R8, 0x40 ;  /* 0x0000004008037836 */ /* 0x000fe20000000000 */
[----:B------:R-:W-:Y:S01]  /*11c60*/  @!P3 LEA R20, R9, UR38, 0x1 ;  /* 0x000000260914bc11 */ /* 0x000fe2000f8e08ff */
[----:B------:R-:W-:Y:S01]  /*11c70*/  IMAD.MOV.U32 R13, RZ, RZ, R0 ;  /* 0x000000ffff0d7224 */ /* 0x000fe200078e0000 */
[----:B------:R-:W-:-:S07]  /*11c80*/  MOV R4, R14 ;  /* 0x0000000e00047202 */ /* 0x000fce0000000f00 */
[----:B------:R-:W-:Y:S05]  /*11c90*/  WARPSYNC.COLLECTIVE R15, `(.L_x_139) ;  /* 0x000000000f087348 */ /* 0x000fea0003c00000 */
[----:B------:R0:W1:Y:S02]  /*11ca0*/  SHFL.IDX P6, R14, R13, R12, R11 ;  /* 0x0000000c0d0e7389 */ /* 0x00006400000c000b */
[----:B01----:R-:W-:Y:S01]  /*11cb0*/  ENDCOLLECTIVE ;  /* 0x000000000000791b */ /* 0x003fe20003800000 */
.L_x_139:
        /* <DEDUP_REMOVED lines=16> */
.L_x_140:
[----:B------:R-:W-:Y:S01]  /*11dc0*/  VIADD R5, R8, 0x50 ;  /* 0x0000005008057836 */ /* 0x000fe20000000000 */
[----:B------:R-:W-:Y:S01]  /*11dd0*/  @!P3 LEA R21, R9, UR38, 0x1 ;  /* 0x000000260915bc11 */ /* 0x000fe2000f8e08ff */
[----:B------:R-:W-:Y:S01]  /*11de0*/  IMAD.MOV.U32 R13, RZ, RZ, R0 ;  /* 0x000000ffff0d7224 */ /* 0x000fe200078e0000 */
[----:B------:R-:W-:-:S07]  /*11df0*/  MOV R2, R14 ;  /* 0x0000000e00027202 */ /* 0x000fce0000000f00 */
[----:B------:R-:W-:Y:S05]  /*11e00*/  WARPSYNC.COLLECTIVE R15, `(.L_x_141) ;  /* 0x000000000f087348 */ /* 0x000fea0003c00000 */
[----:B------:R0:W1:Y:S02]  /*11e10*/  SHFL.IDX P6, R14, R13, R12, R11 ;  /* 0x0000000c0d0e7389 */ /* 0x00006400000c000b */
[----:B01----:R-:W-:Y:S01]  /*11e20*/  ENDCOLLECTIVE ;  /* 0x000000000000791b */ /* 0x003fe20003800000 */
.L_x_141:
        /* <DEDUP_REMOVED lines=16> */
.L_x_142:
[----:B------:R-:W-:Y:S01]  /*11f30*/  VIADD R3, R8, 0x60 ;  /* 0x0000006008037836 */ /* 0x000fe20000000000 */
[----:B------:R-:W-:Y:S01]  /*11f40*/  @!P3 LEA R20, R9, UR38, 0x1 ;  /* 0x000000260914bc11 */ /* 0x000fe2000f8e08ff */
[----:B------:R-:W-:Y:S01]  /*11f50*/  IMAD.MOV.U32 R13, RZ, RZ, R0 ;  /* 0x000000ffff0d7224 */ /* 0x000fe200078e0000 */
[----:B------:R-:W-:-:S07]  /*11f60*/  MOV R4, R14 ;  /* 0x0000000e00047202 */ /* 0x000fce0000000f00 */
[----:B------:R-:W-:Y:S05]  /*11f70*/  WARPSYNC.COLLECTIVE R15, `(.L_x_143) ;  /* 0x000000000f087348 */ /* 0x000fea0003c00000 */
[----:B------:R0:W1:Y:S02]  /*11f80*/  SHFL.IDX P6, R14, R13, R12, R11 ;  /* 0x0000000c0d0e7389 */ /* 0x00006400000c000b */
[----:B01----:R-:W-:Y:S01]  /*11f90*/  ENDCOLLECTIVE ;  /* 0x000000000000791b */ /* 0x003fe20003800000 */
.L_x_143:
        /* <DEDUP_REMOVED lines=16> */
.L_x_144:
[----:B------:R-:W-:Y:S01]  /*120a0*/  @!P3 LEA R21, R9, UR38, 0x1 ;  /* 0x000000260915bc11 */ /* 0x000fe2000f8e08ff */
[----:B------:R-:W-:Y:S01]  /*120b0*/  IMAD.MOV.U32 R13, RZ, RZ, R0 ;  /* 0x000000ffff0d7224 */ /* 0x000fe200078e0000 */
[----:B------:R-:W-:-:S07]  /*120c0*/  MOV R2, R14 ;  /* 0x0000000e00027202 */ /* 0x000fce0000000f00 */
[----:B------:R-:W-:Y:S05]  /*120d0*/  WARPSYNC.COLLECTIVE R15, `(.L_x_145) ;  /* 0x000000000f087348 */ /* 0x000fea0003c00000 */
[----:B------:R0:W1:Y:S02]  /*120e0*/  SHFL.IDX P6, R14, R13, R12, R11 ;  /* 0x0000000c0d0e7389 */ /* 0x00006400000c000b */
[----:B01----:R-:W-:Y:S01]  /*120f0*/  ENDCOLLECTIVE ;  /* 0x000000000000791b */ /* 0x003fe20003800000 */
.L_x_145:
        /* <DEDUP_REMOVED lines=11> */
[----:B------:R0:W-:Y:S02]  /*121b0*/  @!P3 LDGSTS.E.BYPASS.LTC128B.128 [R21+0x20400], desc[UR4][R2.64+0x100], !P1 ;  /* 0x204001000215bfae */ /* 0x0001e4000c901d44 */
[----:B0-----:R-:W-:Y:S05]  /*121c0*/  WARPSYNC.COLLECTIVE R15, `(.L_x_146) ;  /* 0x000000000f087348 */ /* 0x001fea0003c00000 */
[----:B------:R1:W2:Y:S02]  /*121d0*/  SHFL.IDX P6, R14, R13, R12, R11 ;  /* 0x0000000c0d0e7389 */ /* 0x0002a400000c000b */
[----:B012---:R-:W-:Y:S01]  /*121e0*/  ENDCOLLECTIVE ;  /* 0x000000000000791b */ /* 0x007fe20003800000 */
.L_x_146:
[----:B------:R-:W-:Y:S01]  /*121f0*/  MOV R13, R0 ;  /* 0x00000000000d7202 */ /* 0x000fe20000000f00 */
[----:B------:R-:W-:-:S07]  /*12200*/  IMAD.MOV.U32 R4, RZ, RZ, R14 ;  /* 0x000000ffff047224 */ /* 0x000fce00078e000e */
[----:B------:R-:W-:Y:S05]  /*12210*/  WARPSYNC.COLLECTIVE R15, `(.L_x_147) ;  /* 0x000000000f087348 */ /* 0x000fea0003c00000 */
[----:B------:R0:W1:Y:S02]  /*12220*/  SHFL.IDX P6, R14, R13, R12, R11 ;  /* 0x0000000c0d0e7389 */ /* 0x00006400000c000b */
[----:B01----:R-:W-:Y:S01]  /*12230*/  ENDCOLLECTIVE ;  /* 0x000000000000791b */ /* 0x003fe20003800000 */
.L_x_147:
[----:B------:R-:W-:Y:S05]  /*12240*/  BRA `(.L_x_148) ;  /* 0xffffffc800547947 */ /* 0x000fea000383ffff */
.L_x_53:
[----:B-1----:R-:W-:-:S04]  /*12250*/  IMAD.U32 R3, RZ, RZ, UR38 ;  /* 0x00000026ff037e24 */ /* 0x002fc8000f8e00ff */
[----:B------:R1:W2:Y:S03]  /*12260*/  SYNCS.PHASECHK.TRANS64.TRYWAIT P0, [R3+URZ+0x36820], R0 ;  /* 0x03682000030075a7 */ /* 0x0002a6000800017f */
[----:B--2---:R-:W-:Y:S05]  /*12270*/  @!P0 NANOSLEEP.SYNCS 0x989680 ;  /* 0x009896800000895d */ /* 0x004fea0003900000 */
[----:B------:R-:W2:Y:S02]  /*12280*/  @!P0 SYNCS.PHASECHK.TRANS64 P0, [R3+URZ+0x36820], R0 ;  /* 0x03682000030085a7 */ /* 0x000ea4000800007f */
[----:B--2---:R-:W-:Y:S05]  /*12290*/  @!P0 BRA `(.L_x_53) ;  /* 0xfffffffc00ec8947 */ /* 0x004fea000383ffff */
[----:B------:R-:W-:Y:S05]  /*122a0*/  BRA `(.L_x_149) ;  /* 0xffffffc800ac7947 */ /* 0x000fea000383ffff */
.L_x_60:
[----:B-1----:R-:W-:-:S04]  /*122b0*/  IMAD.U32 R3, RZ, RZ, UR38 ;  /* 0x00000026ff037e24 */ /* 0x002fc8000f8e00ff */
[----:B------:R1:W2:Y:S03]  /*122c0*/  SYNCS.PHASECHK.TRANS64.TRYWAIT P0, [R3+URZ+0x36848], R2 ;  /* 0x03684802030075a7 */ /* 0x0002a6000800017f */
[----:B--2---:R-:W-:Y:S05]  /*122d0*/  @!P0 NANOSLEEP.SYNCS 0x989680 ;  /* 0x009896800000895d */ /* 0x004fea0003900000 */
[----:B------:R-:W2:Y:S02]  /*122e0*/  @!P0 SYNCS.PHASECHK.TRANS64 P0, [R3+URZ+0x36848], R2 ;  /* 0x03684802030085a7 */ /* 0x000ea4000800007f */
[----:B--2---:R-:W-:Y:S05]  /*122f0*/  @!P0 BRA `(.L_x_60) ;  /* 0xfffffffc00ec8947 */ /* 0x004fea000383ffff */
[----:B------:R-:W-:Y:S05]  /*12300*/  BRA `(.L_x_150) ;  /* 0xffffffcc00907947 */ /* 0x000fea000383ffff */
.L_x_67:
[----:B0-----:R-:W-:-:S04]  /*12310*/  IMAD.U32 R3, RZ, RZ, UR38 ;  /* 0x00000026ff037e24 */ /* 0x001fc8000f8e00ff */
[----:B------:R0:W1:Y:S03]  /*12320*/  SYNCS.PHASECHK.TRANS64.TRYWAIT P0, [R3+URZ+0x36860], R2 ;  /* 0x03686002030075a7 */ /* 0x000066000800017f */
[----:B-1----:R-:W-:Y:S05]  /*12330*/  @!P0 NANOSLEEP.SYNCS 0x989680 ;  /* 0x009896800000895d */ /* 0x002fea0003900000 */
[----:B------:R-:W1:Y:S02]  /*12340*/  @!P0 SYNCS.PHASECHK.TRANS64 P0, [R3+URZ+0x36860], R2 ;  /* 0x03686002030085a7 */ /* 0x000e64000800007f */
[----:B-1----:R-:W-:Y:S05]  /*12350*/  @!P0 BRA `(.L_x_67) ;  /* 0xfffffffc00ec8947 */ /* 0x002fea000383ffff */
[----:B------:R-:W-:Y:S05]  /*12360*/  BRA `(.L_x_151) ;  /* 0xffffffd000687947 */ /* 0x000fea000383ffff */
.L_x_77:
[----:B-1----:R-:W-:-:S04]  /*12370*/  IMAD.U32 R3, RZ, RZ, UR38 ;  /* 0x00000026ff037e24 */ /* 0x002fc8000f8e00ff */
[----:B------:R1:W2:Y:S03]  /*12380*/  SYNCS.PHASECHK.TRANS64.TRYWAIT P0, [R3+URZ+0x36840], R2 ;  /* 0x03684002030075a7 */ /* 0x0002a6000800017f */
[----:B--2---:R-:W-:Y:S05]  /*12390*/  @!P0 NANOSLEEP.SYNCS 0x989680 ;  /* 0x009896800000895d */ /* 0x004fea0003900000 */
[----:B------:R-:W2:Y:S02]  /*123a0*/  @!P0 SYNCS.PHASECHK.TRANS64 P0, [R3+URZ+0x36840], R2 ;  /* 0x03684002030085a7 */ /* 0x000ea4000800007f */
[----:B--2---:R-:W-:Y:S05]  /*123b0*/  @!P0 BRA `(.L_x_77) ;  /* 0xfffffffc00ec8947 */ /* 0x004fea000383ffff */
[----:B------:R-:W-:Y:S05]  /*123c0*/  BRA `(.L_x_152) ;  /* 0xffffffd400c07947 */ /* 0x000fea000383ffff */
.L_x_84:
[----:B0-----:R-:W-:-:S04]  /*123d0*/  IMAD.U32 R3, RZ, RZ, UR38 ;  /* 0x00000026ff037e24 */ /* 0x001fc8000f8e00ff */
[----:B------:R0:W1:Y:S03]  /*123e0*/  SYNCS.PHASECHK.TRANS64.TRYWAIT P0, [R3+URZ+0x36868], R2 ;  /* 0x03686802030075a7 */ /* 0x000066000800017f */
[----:B-1----:R-:W-:Y:S05]  /*123f0*/  @!P0 NANOSLEEP.SYNCS 0x989680 ;  /* 0x009896800000895d */ /* 0x002fea0003900000 */
[----:B------:R-:W1:Y:S02]  /*12400*/  @!P0 SYNCS.PHASECHK.TRANS64 P0, [R3+URZ+0x36868], R2 ;  /* 0x03686802030085a7 */ /* 0x000e64000800007f */
[----:B-1----:R-:W-:Y:S05]  /*12410*/  @!P0 BRA `(.L_x_84) ;  /* 0xfffffffc00ec8947 */ /* 0x002fea000383ffff */
[----:B------:R-:W-:Y:S05]  /*12420*/  BRA `(.L_x_153) ;  /* 0xffffffd800987947 */ /* 0x000fea000383ffff */
.L_x_94:
[----:B-1----:R-:W-:-:S04]  /*12430*/  IMAD.U32 R3, RZ, RZ, UR38 ;  /* 0x00000026ff037e24 */ /* 0x002fc8000f8e00ff */
[----:B------:R1:W2:Y:S03]  /*12440*/  SYNCS.PHASECHK.TRANS64.TRYWAIT P0, [R3+URZ+0x36848], R2 ;  /* 0x03684802030075a7 */ /* 0x0002a6000800017f */
[----:B--2---:R-:W-:Y:S05]  /*12450*/  @!P0 NANOSLEEP.SYNCS 0x989680 ;  /* 0x009896800000895d */ /* 0x004fea0003900000 */
[----:B------:R-:W2:Y:S02]  /*12460*/  @!P0 SYNCS.PHASECHK.TRANS64 P0, [R3+URZ+0x36848], R2 ;  /* 0x03684802030085a7 */ /* 0x000ea4000800007f */
[----:B--2---:R-:W-:Y:S05]  /*12470*/  @!P0 BRA `(.L_x_94) ;  /* 0xfffffffc00ec8947 */ /* 0x004fea000383ffff */
[----:B------:R-:W-:Y:S05]  /*12480*/  BRA `(.L_x_154) ;  /* 0xffffffe000087947 */ /* 0x000fea000383ffff */
.L_x_101:
[----:B0-----:R-:W-:-:S04]  /*12490*/  MOV R3, UR38 ;  /* 0x0000002600037c02 */ /* 0x001fc80008000f00 */
[----:B------:R0:W1:Y:S03]  /*124a0*/  SYNCS.PHASECHK.TRANS64.TRYWAIT P0, [R3+URZ+0x36860], R2 ;  /* 0x03686002030075a7 */ /* 0x000066000800017f */
[----:B-1----:R-:W-:Y:S05]  /*124b0*/  @!P0 NANOSLEEP.SYNCS 0x989680 ;  /* 0x009896800000895d */ /* 0x002fea0003900000 */
[----:B------:R-:W1:Y:S02]  /*124c0*/  @!P0 SYNCS.PHASECHK.TRANS64 P0, [R3+URZ+0x36860], R2 ;  /* 0x03686002030085a7 */ /* 0x000e64000800007f */
[----:B-1----:R-:W-:Y:S05]  /*124d0*/  @!P0 BRA `(.L_x_101) ;  /* 0xfffffffc00ec8947 */ /* 0x002fea000383ffff */
[----:B------:R-:W-:Y:S05]  /*124e0*/  BRA `(.L_x_155) ;  /* 0xffffffe000dc7947 */ /* 0x000fea000383ffff */
.L_x_110:
[----:B0-----:R0:W1:Y:S02]  /*124f0*/  SYNCS.PHASECHK.TRANS64.TRYWAIT P0, [R3+URZ+0x36860], R2 ;  /* 0x03686002030075a7 */ /* 0x001064000800017f */
[----:B-1----:R-:W-:Y:S05]  /*12500*/  @!P0 NANOSLEEP.SYNCS 0x989680 ;  /* 0x009896800000895d */ /* 0x002fea0003900000 */
[----:B------:R-:W1:Y:S02]  /*12510*/  @!P0 SYNCS.PHASECHK.TRANS64 P0, [R3+URZ+0x36860], R2 ;  /* 0x03686002030085a7 */ /* 0x000e64000800007f */
[----:B-1----:R-:W-:Y:S05]  /*12520*/  @!P0 BRA `(.L_x_110) ;  /* 0xfffffffc00f08947 */ /* 0x002fea000383ffff */
[----:B------:R-:W-:Y:S05]  /*12530*/  BRA `(.L_x_156) ;  /* 0xffffffe400dc7947 */ /* 0x000fea000383ffff */
.L_x_116:
[----:B0-----:R0:W1:Y:S02]  /*12540*/  SYNCS.PHASECHK.TRANS64.TRYWAIT P0, [R2+URZ+0x36820], R3 ;  /* 0x03682003020075a7 */ /* 0x001064000800017f */
[----:B-1----:R-:W-:Y:S05]  /*12550*/  @!P0 NANOSLEEP.SYNCS 0x989680 ;  /* 0x009896800000895d */ /* 0x002fea0003900000 */
[----:B------:R-:W1:Y:S02]  /*12560*/  @!P0 SYNCS.PHASECHK.TRANS64 P0, [R2+URZ+0x36820], R3 ;  /* 0x03682003020085a7 */ /* 0x000e64000800007f */
[----:B-1----:R-:W-:Y:S05]  /*12570*/  @!P0 BRA `(.L_x_116) ;  /* 0xfffffffc00f08947 */ /* 0x002fea000383ffff */
[----:B------:R-:W-:Y:S05]  /*12580*/  BRA `(.L_x_157) ;  /* 0xffffffe800e07947 */ /* 0x000fea000383ffff */
.L_x_117:
[----:B------:R-:W1:Y:S01]  /*12590*/  S2R R4, SR_TID.X ;  /* 0x0000000000047919 */ /* 0x000e620000002100 */
[----:B------:R-:W-:Y:S01]  /*125a0*/  BSSY B0, `(.L_x_158) ;  /* 0x000000a000007945 */ /* 0x000fe20003800000 */
[----:B------:R-:W-:Y:S02]  /*125b0*/  IMAD.MOV.U32 R12, RZ, RZ, RZ ;  /* 0x000000ffff0c7224 */ /* 0x000fe400078e00ff */
[----:B------:R-:W-:Y:S02]  /*125c0*/  IMAD.MOV.U32 R11, RZ, RZ, 0x1f ;  /* 0x0000001fff0b7424 */ /* 0x000fe400078e00ff */
[----:B------:R-:W-:Y:S01]  /*125d0*/  IMAD.MOV.U32 R15, RZ, RZ, -0x1 ;  /* 0xffffffffff0f7424 */ /* 0x000fe200078e00ff */
[----:B-1----:R-:W-:-:S04]  /*125e0*/  SHF.R.U32.HI R4, RZ, 0x5, R4 ;  /* 0x00000005ff047819 */ /* 0x002fc80000011604 */
[----:B------:R-:W-:-:S05]  /*125f0*/  LOP3.LUT R4, R4, 0x3, RZ, 0xc0, !PT ;  /* 0x0000000304047812 */ /* 0x000fca00078ec0ff */
[----:B------:R-:W-:-:S07]  /*12600*/  IMAD.MOV.U32 R13, RZ, RZ, R4 ;  /* 0x000000ffff0d7224 */ /* 0x000fce00078e0004 */
[----:B0-----:R-:W-:Y:S05]  /*12610*/  WARPSYNC.COLLECTIVE R15, `(.L_x_159) ;  /* 0x000000000f087348 */ /* 0x001fea0003c00000 */
[----:B------:R1:W2:Y:S02]  /*12620*/  SHFL.IDX P6, R14, R13, R12, R11 ;  /* 0x0000000c0d0e7389 */ /* 0x0002a400000c000b */
[----:B012---:R-:W-:Y:S01]  /*12630*/  ENDCOLLECTIVE ;  /* 0x000000000000791b */ /* 0x007fe20003800000 */
.L_x_159:
[----:B------:R-:W-:Y:S05]  /*12640*/  BSYNC B0 ;  /* 0x0000000000007941 */ /* 0x000fea0003800000 */
.L_x_158:
[----:B------:R-:W-:Y:S05]  /*12650*/  BRA `(.L_x_160) ;  /* 0xffffffe800c47947 */ /* 0x000fea000383ffff */
.L_x_118:
[----:B------:R-:W-:Y:S01]  /*12660*/  BSSY B0, `(.L_x_161) ;  /* 0x0000006000007945 */ /* 0x000fe20003800000 */
[----:B------:R-:W-:-:S07]  /*12670*/  IMAD.MOV.U32 R15, RZ, RZ, -0x1 ;  /* 0xffffffffff0f7424 */ /* 0x000fce00078e00ff */
[----:B0-----:R-:W-:Y:S05]  /*12680*/  WARPSYNC.COLLECTIVE R15, `(.L_x_162) ;  /* 0x000000000f0c7348 */ /* 0x001fea0003c00000 */
[----:B------:R-:W-:Y:S02]  /*12690*/  ELECT P6, UR62, PT ;  /* 0x00000000003e782f */ /* 0x000fe400038c0000 */
[----:B------:R-:W-:Y:S01]  /*126a0*/  MOV R14, UR62 ;  /* 0x0000003e000e7c02 */ /* 0x000fe20008000f00 */
[----:B0-----:R-:W-:Y:S10]  /*126b0*/  ENDCOLLECTIVE ;  /* 0x000000000000791b */ /* 0x001ff40003800000 */
.L_x_162:
[----:B------:R-:W-:Y:S05]  /*126c0*/  BSYNC B0 ;  /* 0x0000000000007941 */ /* 0x000fea0003800000 */
.L_x_161:
[----:B------:R-:W-:Y:S05]  /*126d0*/  BRA `(.L_x_163) ;  /* 0xffffffe800b87947 */ /* 0x000fea000383ffff */
.L_x_120:
[----:B0-----:R0:W1:Y:S02]  /*126e0*/  SYNCS.PHASECHK.TRANS64.TRYWAIT P0, [R7+URZ], R4 ;  /* 0x00000004070075a7 */ /* 0x001064000800017f */
[----:B-1----:R-:W-:Y:S05]  /*126f0*/  @!P0 NANOSLEEP.SYNCS 0x989680 ;  /* 0x009896800000895d */ /* 0x002fea0003900000 */
[----:B------:R-:W1:Y:S02]  /*12700*/  @!P0 SYNCS.PHASECHK.TRANS64 P0, [R7+URZ], R4 ;  /* 0x00000004070085a7 */ /* 0x000e64000800007f */
[----:B-1----:R-:W-:Y:S05]  /*12710*/  @!P0 BRA `(.L_x_120) ;  /* 0xfffffffc00f08947 */ /* 0x002fea000383ffff */
[----:B------:R-:W-:Y:S05]  /*12720*/  BRA `(.L_x_164) ;  /* 0xffffffe800f47947 */ /* 0x000fea000383ffff */
.L_x_121:
[----:B-1----:R1:W2:Y:S02]  /*12730*/  SYNCS.PHASECHK.TRANS64.TRYWAIT P0, [R8+URZ], R5 ;  /* 0x00000005080075a7 */ /* 0x0022a4000800017f */
[----:B--2---:R-:W-:Y:S05]  /*12740*/  @!P0 NANOSLEEP.SYNCS 0x989680 ;  /* 0x009896800000895d */ /* 0x004fea0003900000 */
[----:B------:R-:W2:Y:S02]  /*12750*/  @!P0 SYNCS.PHASECHK.TRANS64 P0, [R8+URZ], R5 ;  /* 0x00000005080085a7 */ /* 0x000ea4000800007f */
[----:B--2---:R-:W-:Y:S05]  /*12760*/  @!P0 BRA `(.L_x_121) ;  /* 0xfffffffc00f08947 */ /* 0x004fea000383ffff */
[----:B------:R-:W-:Y:S05]  /*12770*/  BRA `(.L_x_165) ;  /* 0xffffffe800e87947 */ /* 0x000fea000383ffff */
.L_x_123:
[----:B0-----:R0:W2:Y:S02]  /*12780*/  SYNCS.PHASECHK.TRANS64.TRYWAIT P0, [R7+URZ], R4 ;  /* 0x00000004070075a7 */ /* 0x0010a4000800017f */
[----:B--2---:R-:W-:Y:S05]  /*12790*/  @!P0 NANOSLEEP.SYNCS 0x989680 ;  /* 0x009896800000895d */ /* 0x004fea0003900000 */
[----:B------:R-:W2:Y:S02]  /*127a0*/  @!P0 SYNCS.PHASECHK.TRANS64 P0, [R7+URZ], R4 ;  /* 0x00000004070085a7 */ /* 0x000ea4000800007f */
[----:B--2---:R-:W-:Y:S05]  /*127b0*/  @!P0 BRA `(.L_x_123) ;  /* 0xfffffffc00f08947 */ /* 0x004fea000383ffff */
[----:B------:R-:W-:Y:S05]  /*127c0*/  BRA `(.L_x_166) ;  /* 0xffffffe800ec7947 */ /* 0x000fea000383ffff */
.L_x_167:
[----:B------:R-:W-:-:S00]  /*127d0*/  BRA `(.L_x_167) ;  /* 0xfffffffc00fc7947 */ /* 0x000fc0000383ffff */
[----:B------:R-:W-:-:S00]  /*127e0*/  NOP ;  /* 0x0000000000007918 */ /* 0x000fc00000000000 */
        /* <DEDUP_REMOVED lines=9> */
.L_x_3022:


//--------------------- .text._ZN7cutlass13device_kernelIN5flash11enable_sm90INS1_16FlashAttnFwdSm90INS1_25CollectiveMainloopFwdSm90ILi2EN4cute5tupleIJNS5_1CILi1EEES8_S8_EEENS6_IJNS7_ILi128EEENS7_ILi112EEENS7_ILi192EEEEEELi192ENS_10bfloat16_tEfNS_4arch4Sm90ELb0ELb0ELb0ELb1ELb0ELb0ELb0ELb1ELb1ELb1ELb1ELb0EEENS1_21CollectiveEpilogueFwdINS6_IJSA_SC_SB_EEES9_SE_SG_Li256ELb1ELb1ELb1ELb0EEENS1_36VarlenDynamicPersistentTileSchedulerILi128ELi112ELi256ELi128ELb1ELb1ELb1ELb0ELb1ELb1EEEEEEEEEvNT_6ParamsE --------------------------
	.section	.text._ZN7cutlass13device_kernelIN5flash11enable_sm90INS1_16FlashAttnFwdSm90INS1_25CollectiveMainloopFwdSm90ILi2EN4cute5tupleIJNS5_1CILi1EEES8_S8_EEENS6_IJNS7_ILi128EEENS7_ILi112EEENS7_ILi192EEEEEELi192ENS_10bfloat16_tEfNS_4arch4Sm90ELb0ELb0ELb0ELb1ELb0ELb0ELb0ELb1ELb1ELb1ELb1ELb0EEENS1_21CollectiveEpilogueFwdINS6_IJSA_SC_SB_EEES9_SE_SG_Li256ELb1ELb1ELb1ELb0EEENS1_36VarlenDynamicPersistentTileSchedulerILi128ELi112ELi256ELi128ELb1ELb1ELb1ELb0ELb1ELb1EEEEEEEEEvNT_6ParamsE,"ax",@progbits
	.align	128
.text._ZN7cutlass13device_kernelIN5flash11enable_sm90INS1_16FlashAttnFwdSm90INS1_25CollectiveMainloopFwdSm90ILi2EN4cute5tupleIJNS5_1CILi1EEES8_S8_EEENS6_IJNS7_ILi128EEENS7_ILi112EEENS7_ILi192EEEEEELi192ENS_10bfloat16_tEfNS_4arch4Sm90ELb0ELb0ELb0ELb1ELb0ELb0ELb0ELb1ELb1ELb1ELb1ELb0EEENS1_21CollectiveEpilogueFwdINS6_IJSA_SC_SB_EEES9_SE_SG_Li256ELb1ELb1ELb1ELb0EEENS1_36VarlenDynamicPersistentTileSchedulerILi128ELi112ELi256ELi128ELb1ELb1ELb1ELb0ELb1ELb1EEEEEEEEEvNT_6ParamsE:
        .type           _ZN7cutlass13device_kernelIN5flash11enable_sm90INS1_16FlashAttnFwdSm90INS1_25CollectiveMainloopFwdSm90ILi2EN4cute5tupleIJNS5_1CILi1EEES8_S8_EEENS6_IJNS7_ILi128EEENS7_ILi112EEENS7_ILi192EEEEEELi192ENS_10bfloat16_tEfNS_4arch4Sm90ELb0ELb0ELb0ELb1ELb0ELb0ELb0ELb1ELb1ELb1ELb1ELb0EEENS1_21CollectiveEpilogueFwdINS6_IJSA_SC_SB_EEES9_SE_SG_Li256ELb1ELb1ELb1ELb0EEENS1_36VarlenDynamicPersistentTileSchedulerILi128ELi112ELi256ELi128ELb1ELb1ELb1ELb0ELb1ELb1EEEEEEEEEvNT_6ParamsE,@function
        .size           _ZN7cutlass13device_kernelIN5flash11enable_sm90INS1_16FlashAttnFwdSm90INS1_25CollectiveMainloopFwdSm90ILi2EN4cute5tupleIJNS5_1CILi1EEES8_S8_EEENS6_IJNS7_ILi128EEENS7_ILi112EEENS7_ILi192EEEEEELi192ENS_10bfloat16_tEfNS_4arch4Sm90ELb0ELb0ELb0ELb1ELb0ELb0ELb0ELb1ELb1ELb1ELb1ELb0EEENS1_21CollectiveEpilogueFwdINS6_IJSA_SC_SB_EEES9_SE_SG_Li256ELb1ELb1ELb1ELb0EEENS1_36VarlenDynamicPersistentTileSchedulerILi128ELi112ELi256ELi128ELb1ELb1ELb1ELb0ELb1ELb1EEEEEEEEEvNT_6ParamsE,(.L_x_3023 - _ZN7cutlass13device_kernelIN5flash11enable_sm90INS1_16FlashAttnFwdSm90INS1_25CollectiveMainloopFwdSm90ILi2EN4cute5tupleIJNS5_1CILi1EEES8_S8_EEENS6_IJNS7_ILi128EEENS7_ILi112EEENS7_ILi192EEEEEELi192ENS_10bfloat16_tEfNS_4arch4Sm90ELb0ELb0ELb0ELb1ELb0ELb0ELb0ELb1ELb1ELb1ELb1ELb0EEENS1_21CollectiveEpilogueFwdINS6_IJSA_SC_SB_EEES9_SE_SG_Li256ELb1ELb1ELb1ELb0EEENS1_36VarlenDynamicPersistentTileSchedulerILi128ELi112ELi256ELi128ELb1ELb1ELb1ELb0ELb1ELb1EEEEEEEEEvNT_6ParamsE)
        .other          _ZN7cutlass13device_kernelIN5flash11enable_sm90INS1_16FlashAttnFwdSm90INS1_25CollectiveMainloopFwdSm90ILi2EN4cute5tupleIJNS5_1CILi1EEES8_S8_EEENS6_IJNS7_ILi128EEENS7_ILi112EEENS7_ILi192EEEEEELi192ENS_10bfloat16_tEfNS_4arch4Sm90ELb0ELb0ELb0ELb1ELb0ELb0ELb0ELb1ELb1ELb1ELb1ELb0EEENS1_21CollectiveEpilogueFwdINS6_IJSA_SC_SB_EEES9_SE_SG_Li256ELb1ELb1ELb1ELb0EEENS1_36VarlenDynamicPersistentTileSchedulerILi128ELi112ELi256ELi128ELb1ELb1ELb1ELb0ELb1ELb1EEEEEEEEEvNT_6ParamsE,@"STO_CUDA_ENTRY STV_DEFAULT"
_ZN7cutlass13device_kernelIN5flash11enable_sm90INS1_16FlashAttnFwdSm90INS1_25CollectiveMainloopFwdSm90ILi2EN4cute5tupleIJNS5_1CILi1EEES8_S8_EEENS6_IJNS7_ILi128EEENS7_ILi112EEENS7_ILi192EEEEEELi192ENS_10bfloat16_tEfNS_4arch4Sm90ELb0ELb0ELb0ELb1ELb0ELb0ELb0ELb1ELb1ELb1ELb1ELb0EEENS1_21CollectiveEpilogueFwdINS6_IJSA_SC_SB_EEES9_SE_SG_Li256ELb1ELb1ELb1ELb0EEENS1_36VarlenDynamicPersistentTileSchedulerILi128ELi112ELi256ELi128ELb1ELb1ELb1ELb0ELb1ELb1EEEEEEEEEvNT_6ParamsE:
        /* <DEDUP_REMOVED lines=18> */
.L_x_169:
[----:B------:R-:W-:Y:S05]  /*0120*/  BSYNC B0 ;  /* 0x0000000000007941 */ /* 0x000fea0003800000 */
.L_x_168:
        /* <DEDUP_REMOVED lines=41> */
.L_x_170:
        /* <DEDUP_REMOVED lines=22> */
.L_x_171:
        /* <DEDUP_REMOVED lines=18> */
.L_x_172:
        /* <DEDUP_REMOVED lines=22> */
.L_x_173:
        /* <DEDUP_REMOVED lines=22> */
.L_x_174:
[----:B0-----:R-:W-:Y:S01]  /*0900*/  UMOV UR4, 0x1 ;  /* 0x0000000100047882 */ /* 0x001fe20000000000 */
[----:B------:R-:W-:Y:S01]  /*0910*/  PLOP3.LUT P0, PT, PT, PT, UP0, 0x80, 0x0 ;  /* 0x000000000000781c */ /* 0x000fe20003f0f008 */
[----:B------:R-:W-:Y:S01]  /*0920*/  USEL UR4, UR4, 0x2, !UP0 ;  /* 0x0000000204047887 */ /* 0x000fe2000c000000 */
[----:B------:R-:W-:-:S05]  /*0930*/  NOP ;  /* 0x0000000000007918 */ /* 0x000fca0000000000 */
[----:B------:R-:W-:-:S05]  /*0940*/  IMAD.U32 R2, RZ, RZ, UR4 ;  /* 0x00000004ff027e24 */ /* 0x000fca000f8e00ff */
[----:B------:R0:W-:Y:S01]  /*0950*/  STL [R1+0x64], R2 ;  /* 0x0000640201007387 */ /* 0x0001e20000100800 */
[----:B-12-4-:R-:W-:Y:S06]  /*0960*/  BAR.SYNC.DEFER_BLOCKING 0x0 ;  /* 0x0000000000007b1d */ /* 0x016fec0000010000 */
[----:B------:R-:W-:Y:S05]  /*0970*/  @!P0 BRA `(.L_x_175) ;  /* 0x000000e400d08947 */ /* 0x000fea0003800000 */
.L_x_176:
[----:B------:R-:W-:-:S08]  /*0980*/  NOP ;  /* 0x0000000000007918 */ /* 0x000fd00000000000 */
[----:B------:R-:W1:Y:S02]  /*0990*/  USETMAXREG.TRY_ALLOC.CTAPOOL UP0, 0xf0 ;  /* 0x000000f0000079c8 */ /* 0x000e640008000600 */
[----:B-1----:R-:W-:-:S13]  /*09a0*/  PLOP3.LUT P0, PT, PT, PT, UP0, 0x80, 0x0 ;  /* 0x000000000000781c */ /* 0x002fda0003f0f008 */
[----:B------:R-:W-:Y:S05]  /*09b0*/  @!P0 BRA `(.L_x_176) ;  /* 0xfffffffc00f08947 */ /* 0x000fea000383ffff */
[----:B------:R-:W1:Y:S08]  /*09c0*/  S2UR UR5, SR_CgaCtaId ;  /* 0x00000000000579c3 */ /* 0x000e700000008800 */
[----:B------:R-:W-:Y:S06]  /*09d0*/  BAR.ARV 0x8, 0x180 ;  /* 0x0206000000007b1d */ /* 0x000fec0000002000 */
[----:B------:R-:W-:-:S02]  /*09e0*/  UMOV UR4, 0x400 ;  /* 0x0000040000047882 */ /* 0x000fc40000000000 */
[----:B------:R-:W-:Y:S01]  /*09f0*/  BAR.SYNC.DEFER_BLOCKING 0x5, 0x180 ;  /* 0x0146000000007b1d */ /* 0x000fe20000010000 */
[----:B-1----:R-:W-:-:S09]  /*0a00*/  ULEA UR4, UR5, UR4, 0x18 ;  /* 0x0000000405047291 */ /* 0x002fd2000f8ec03f */
[----:B------:R-:W1:Y:S01]  /*0a10*/  LDS.128 R8, [UR4+0x368d0] ;  /* 0x0368d004ff087984 */ /* 0x000e620008000c00 */
[----:B------:R-:W-:Y:S01]  /*0a20*/  ULDC UR4, c[0x0][0xc3c] ;  /* 0x00030f0000047ab9 */ /* 0x000fe20000000800 */
[----:B------:R-:W-:Y:S06]  /*0a30*/  BAR.ARV 0x4, 0x180 ;  /* 0x0106000000007b1d */ /* 0x000fec0000002000 */
[----:B-1----:R-:W-:-:S13]  /*0a40*/  ISETP.GE.AND P0, PT, R11, UR4, PT ;  /* 0x000000040b007c0c */ /* 0x002fda000bf06270 */
[----:B------:R-:W-:Y:S05]  /*0a50*/  @P0 EXIT ;  /* 0x000000000000094d */ /* 0x000fea0003800000 */
[----:B0-----:R-:W2:Y:S01]  /*0a60*/  LDL R2, [R1+0x64] ;  /* 0x0000640001027983 */ /* 0x001ea20000100800 */
[----:B------:R-:W-:Y:S01]  /*0a70*/  R2UR UR5, R9 ;  /* 0x00000000090572ca */ /* 0x000fe200000e0000 */
[----:B------:R-:W-:Y:S01]  /*0a80*/  IMAD.MOV.U32 R232, RZ, RZ, RZ ;  /* 0x000000ffffe87224 */ /* 0x000fe200078e00ff */
[----:B------:R-:W-:Y:S01]  /*0a90*/  R2UR UR6, R10 ;  /* 0x000000000a0672ca */ /* 0x000fe200000e0000 */
[----:B------:R-:W0:Y:S01]  /*0aa0*/  S2R R0, SR_TID.X ;  /* 0x0000000000007919 */ /* 0x000e220000002100 */
[----:B------:R-:W-:Y:S02]  /*0ab0*/  R2UR UR7, R11 ;  /* 0x000000000b0772ca */ /* 0x000fe400000e0000 */
[----:B------:R-:W-:Y:S01]  /*0ac0*/  CS2R R16, SRZ ;  /* 0x0000000000107805 */ /* 0x000fe2000001ff00 */
[----:B0-----:R-:W-:-:S05]  /*0ad0*/  VIADD R12, R0, 0xffffff80 ;  /* 0xffffff80000c7836 */ /* 0x001fca0000000000 */
[----:B------:R-:W-:-:S04]  /*0ae0*/  SHF.R.S32.HI R0, RZ, 0x1f, R12 ;  /* 0x0000001fff007819 */ /* 0x000fc8000001140c */
[CC--:B------:R-:W-:Y:S02]  /*0af0*/  LEA.HI R4, R0.reuse, R12.reuse, RZ, 0x5 ;  /* 0x0000000c00047211 */ /* 0x0c0fe400078f28ff */
[CC--:B------:R-:W-:Y:S02]  /*0b00*/  LEA.HI R3, R0.reuse, R12.reuse, RZ, 0x4 ;  /* 0x0000000c00037211 */ /* 0x0c0fe400078f20ff */
[----:B------:R-:W-:Y:S01]  /*0b10*/  LEA.HI R11, R0, R12, RZ, 0x2 ;  /* 0x0000000c000b7211 */ /* 0x000fe200078f10ff */
[----:B------:R-:W-:Y:S01]  /*0b20*/  IMAD.SHL.U32 R5, R4, 0x20, RZ ;  /* 0x0000002004057824 */ /* 0x000fe200078e00ff */
[----:B------:R-:W-:Y:S02]  /*0b30*/  LOP3.LUT R4, R3, 0x3fffff0, RZ, 0xc0, !PT ;  /* 0x03fffff003047812 */ /* 0x000fe400078ec0ff */
[----:B------:R-:W-:Y:S02]  /*0b40*/  LOP3.LUT R11, R11, 0xfffffffc, RZ, 0xc0, !PT ;  /* 0xfffffffc0b0b7812 */ /* 0x000fe400078ec0ff */
[----:B------:R-:W-:Y:S01]  /*0b50*/  LOP3.LUT R5, R5, 0xfffffc00, RZ, 0xc0, !PT ;  /* 0xfffffc0005057812 */ /* 0x000fe200078ec0ff */
[----:B------:R-:W-:-:S02]  /*0b60*/  IMAD.IADD R4, R12, 0x1, -R4 ;  /* 0x000000010c047824 */ /* 0x000fc400078e0a04 */
[----:B------:R-:W-:Y:S01]  /*0b70*/  IMAD.IADD R11, R12, 0x1, -R11 ;  /* 0x000000010c0b7824 */ /* 0x000fe200078e0a0b */
[----:B--2---:R-:W-:Y:S02]  /*0b80*/  R2UR UR4, R2 ;  /* 0x00000000020472ca */ /* 0x004fe400000e0000 */
[CC--:B------:R-:W-:Y:S02]  /*0b90*/  LEA.HI R2, R0.reuse, R12.reuse, RZ, 0x7 ;  /* 0x0000000c00027211 */ /* 0x0c0fe400078f38ff */
[----:B------:R-:W-:Y:S02]  /*0ba0*/  LEA.HI R0, R0, R12, RZ, 0x3 ;  /* 0x0000000c00007211 */ /* 0x000fe400078f18ff */
[----:B------:R-:W-:Y:S02]  /*0bb0*/  LOP3.LUT R234, R2, 0xffffff80, RZ, 0xc0, !PT ;  /* 0xffffff8002ea7812 */ /* 0x000fe400078ec0ff */
[----:B------:R-:W-:Y:S02]  /*0bc0*/  SHF.R.S32.HI R13, RZ, 0x7, R2 ;  /* 0x00000007ff0d7819 */ /* 0x000fe40000011402 */
[----:B------:R-:W-:Y:S01]  /*0bd0*/  LOP3.LUT R19, R0, 0xfffffff8, RZ, 0xc0, !PT ;  /* 0xfffffff800137812 */ /* 0x000fe200078ec0ff */
[----:B------:R-:W-:Y:S01]  /*0be0*/  IMAD.IADD R234, R12, 0x1, -R234 ;  /* 0x000000010cea7824 */ /* 0x000fe200078e0aea */
[----:B------:R-:W-:Y:S01]  /*0bf0*/  LEA.HI R2, R2, R13, RZ, 0x1 ;  /* 0x0000000d02027211 */ /* 0x000fe200078f08ff */
[----:B------:R-:W-:Y:S01]  /*0c00*/  ULOP3.LUT UR4, UR4, 0x1, URZ, 0xfc, !UPT ;  /* 0x0000000104047892 */ /* 0x000fe2000f8efc3f */
[----:B------:R-:W-:Y:S01]  /*0c10*/  SHF.R.S32.HI R230, RZ, 0x3, R0 ;  /* 0x00000003ffe67819 */ /* 0x000fe20000011400 */
[----:B------:R-:W-:Y:S01]  /*0c20*/  IMAD.IADD R19, R12, 0x1, -R19 ;  /* 0x000000010c137824 */ /* 0x000fe200078e0a13 */
[----:B------:R-:W-:-:S02]  /*0c30*/  SHF.R.S32.HI R7, RZ, 0x1f, R234 ;  /* 0x0000001fff077819 */ /* 0x000fc400000114ea */
[----:B------:R-:W-:Y:S02]  /*0c40*/  LOP3.LUT R2, R2, 0x3fffffe, RZ, 0xc0, !PT ;  /* 0x03fffffe02027812 */ /* 0x000fe400078ec0ff */
[CC--:B------:R-:W-:Y:S02]  /*0c50*/  LEA.HI R8, R7.reuse, R234.reuse, RZ, 0x2 ;  /* 0x000000ea07087211 */ /* 0x0c0fe400078f10ff */
[----:B------:R-:W-:Y:S01]  /*0c60*/  LEA.HI R7, R7, R234, RZ, 0x5 ;  /* 0x000000ea07077211 */ /* 0x000fe200078f28ff */
[----:B------:R-:W-:Y:S01]  /*0c70*/  IMAD.IADD R2, R13, 0x1, -R2 ;  /* 0x000000010d027824 */ /* 0x000fe200078e0a02 */
[--C-:B------:R-:W-:Y:S02]  /*0c80*/  SHF.R.S32.HI R9, RZ, 0x2, R8.reuse ;  /* 0x00000002ff097819 */ /* 0x100fe40000011408 */
[----:B------:R-:W-:Y:S02]  /*0c90*/  SHF.R.S32.HI R6, RZ, 0x1f, R8 ;  /* 0x0000001fff067819 */ /* 0x000fe40000011408 */
[----:B------:R-:W-:-:S02]  /*0ca0*/  SHF.R.S32.HI R7, RZ, 0x5, R7 ;  /* 0x00000005ff077819 */ /* 0x000fc40000011407 */
[----:B------:R-:W-:-:S04]  /*0cb0*/  LEA.HI R6, R6, R9, RZ, 0x3 ;  /* 0x0000000906067211 */ /* 0x000fc800078f18ff */
[----:B------:R-:W-:Y:S01]  /*0cc0*/  LOP3.LUT R10, R6, 0xfffffff8, RZ, 0xc0, !PT ;  /* 0xfffffff8060a7812 */ /* 0x000fe200078ec0ff */
[----:B------:R-:W-:Y:S01]  /*0cd0*/  IMAD R6, R4, 0x40, R5 ;  /* 0x0000004004067824 */ /* 0x000fe200078e0205 */
[----:B------:R-:W-:Y:S02]  /*0ce0*/  SHF.R.S32.HI R4, RZ, 0x4, R3 ;  /* 0x00000004ff047819 */ /* 0x000fe40000011403 */
[----:B------:R-:W-:Y:S01]  /*0cf0*/  LEA.HI R5, R11, R11, RZ, 0x1 ;  /* 0x0000000b0b057211 */ /* 0x000fe200078f08ff */
[----:B------:R-:W-:Y:S01]  /*0d00*/  IMAD.IADD R10, R9, 0x1, -R10 ;  /* 0x00000001090a7824 */ /* 0x000fe200078e0a0a */
[----:B------:R-:W-:-:S03]  /*0d10*/  LEA.HI R3, R3, R4, RZ, 0x1 ;  /* 0x0000000403037211 */ /* 0x000fc600078f08ff */
[----:B------:R-:W-:Y:S01]  /*0d20*/  IMAD R7, R7, 0x10, R10 ;  /* 0x0000001007077824 */ /* 0x000fe200078e020a */
[----:B------:R-:W-:-:S03]  /*0d30*/  LOP3.LUT R3, R3, 0x1ffffffe, RZ, 0xc0, !PT ;  /* 0x1ffffffe03037812 */ /* 0x000fc600078ec0ff */
[----:B------:R-:W-:Y:S02]  /*0d40*/  IMAD R2, R2, 0x40, R7 ;  /* 0x0000004002027824 */ /* 0x000fe400078e0207 */
[----:B------:R-:W-:Y:S01]  /*0d50*/  IMAD.IADD R3, R4, 0x1, -R3 ;  /* 0x0000000104037824 */ /* 0x000fe200078e0a03 */
[----:B------:R-:W-:-:S03]  /*0d60*/  LOP3.LUT R4, R5, 0x1ffffffe, RZ, 0xc0, !PT ;  /* 0x1ffffffe05047812 */ /* 0x000fc600078ec0ff */
[----:B------:R-:W-:Y:S01]  /*0d70*/  IMAD R5, R3, 0x8, R6 ;  /* 0x0000000803057824 */ /* 0x000fe200078e0206 */
[----:B------:R-:W-:Y:S01]  /*0d80*/  LOP3.LUT R3, R8, 0x7ffffffc, RZ, 0xc0, !PT ;  /* 0x7ffffffc08037812 */ /* 0x000fe200078ec0ff */
[----:B------:R-:W-:-:S03]  /*0d90*/  IMAD.IADD R4, R11, 0x1, -R4 ;  /* 0x000000010b047824 */ /* 0x000fc600078e0a04 */
[----:B------:R0:W-:Y:S01]  /*0da0*/  STL [R1+0x5c], R5 ;  /* 0x00005c0501007387 */ /* 0x0001e20000100800 */
[----:B------:R-:W-:-:S03]  /*0db0*/  IMAD.IADD R3, R234, 0x1, -R3 ;  /* 0x00000001ea037824 */ /* 0x000fc600078e0a03 */
[----:B------:R-:W-:Y:S01]  /*0dc0*/  STL [R1+0x54], R2 ;  /* 0x0000540201007387 */ /* 0x000fe20000100800 */
[----:B------:R-:W-:-:S04]  /*0dd0*/  IMAD.SHL.U32 R204, R3, 0x2, RZ ;  /* 0x0000000203cc7824 */ /* 0x000fc800078e00ff */
[C---:B------:R-:W-:Y:S02]  /*0de0*/  VIADD R226, R204.reuse, 0x10 ;  /* 0x00000010cce27836 */ /* 0x040fe40000000000 */
[C---:B------:R-:W-:Y:S02]  /*0df0*/  VIADD R223, R204.reuse, 0x28 ;  /* 0x00000028ccdf7836 */ /* 0x040fe40000000000 */
[C---:B------:R-:W-:Y:S01]  /*0e00*/  VIADD R220, R204.reuse, 0x40 ;  /* 0x00000040ccdc7836 */ /* 0x040fe20000000000 */
[----:B------:R-:W-:Y:S01]  /*0e10*/  SHF.R.S32.HI R0, RZ, 0x1f, R226 ;  /* 0x0000001fff007819 */ /* 0x000fe200000114e2 */
        /* <DEDUP_REMOVED lines=8> */
[----:B0-----:R-:W-:Y:S01]  /*0ea0*/  IMAD.U32 R5, RZ, RZ, UR4 ;  /* 0x00000004ff057e24 */ /* 0x001fe2000f8e00ff */
[----:B------:R-:W-:Y:S01]  /*0eb0*/  SHF.R.S32.HI R0, RZ, 0x1f, R211 ;  /* 0x0000001fff007819 */ /* 0x000fe200000114d3 */
[----:B------:R-:W-:Y:S01]  /*0ec0*/  VIADD R227, R204, 0x8 ;  /* 0x00000008cce37836 */ /* 0x000fe20000000000 */
[----:B------:R-:W-:Y:S01]  /*0ed0*/  SHF.R.S32.HI R0, RZ, 0x1f, R208 ;  /* 0x0000001fff007819 */ /* 0x000fe200000114d0 */
[----:B------:R-:W-:Y:S01]  /*0ee0*/  IMAD R0, R4, 0x8, R2 ;  /* 0x0000000804007824 */ /* 0x000fe200078e0202 */
[----:B------:R0:W-:Y:S01]  /*0ef0*/  STL [R1+0x60], R5 ;  /* 0x0000600501007387 */ /* 0x0001e20000100800 */
[C---:B------:R-:W-:Y:S01]  /*0f00*/  VIADD R225, R204.reuse, 0x18 ;  /* 0x00000018cce17836 */ /* 0x040fe20000000000 */
[----:B------:R-:W-:Y:S01]  /*0f10*/  SHF.R.S32.HI R3, RZ, 0x1f, R227 ;  /* 0x0000001fff037819 */ /* 0x000fe200000114e3 */
[C---:B------:R-:W-:Y:S01]  /*0f20*/  VIADD R224, R204.reuse, 0x20 ;  /* 0x00000020cce07836 */ /* 0x040fe20000000000 */
[----:B------:R1:W-:Y:S01]  /*0f30*/  STL [R1+0x58], R0 ;  /* 0x0000580001007387 */ /* 0x0003e20000100800 */
[----:B------:R-:W-:-:S02]  /*0f40*/  VIADD R222, R204, 0x30 ;  /* 0x00000030ccde7836 */ /* 0x000fc40000000000 */
[C---:B------:R-:W-:Y:S01]  /*0f50*/  VIADD R221, R204.reuse, 0x38 ;  /* 0x00000038ccdd7836 */ /* 0x040fe20000000000 */
[----:B------:R-:W-:Y:S01]  /*0f60*/  SHF.R.S32.HI R3, RZ, 0x1f, R224 ;  /* 0x0000001fff037819 */ /* 0x000fe200000114e0 */
[C---:B------:R-:W-:Y:S01]  /*0f70*/  VIADD R219, R204.reuse, 0x48 ;  /* 0x00000048ccdb7836 */ /* 0x040fe20000000000 */
[----:B0-----:R-:W-:Y:S01]  /*0f80*/  SHF.R.S32.HI R5, RZ, 0x1f, R225 ;  /* 0x0000001fff057819 */ /* 0x001fe200000114e1 */
        /* <DEDUP_REMOVED lines=18> */
[----:B------:R-:W-:Y:S01]  /*10b0*/  VIADD R205, R204, 0xb8 ;  /* 0x000000b8cccd7836 */ /* 0x000fe20000000000 */
[----:B------:R-:W-:-:S02]  /*10c0*/  SHF.R.S32.HI R3, RZ, 0x1f, R209 ;  /* 0x0000001fff037819 */ /* 0x000fc400000114d1 */
[----:B------:R-:W-:Y:S02]  /*10d0*/  SHF.R.S32.HI R237, RZ, 0x1f, R207 ;  /* 0x0000001fffed7819 */ /* 0x000fe400000114cf */
[----:B------:R-:W-:Y:S02]  /*10e0*/  SHF.R.S32.HI R236, RZ, 0x1f, R206 ;  /* 0x0000001fffec7819 */ /* 0x000fe400000114ce */
[----:B-1----:R-:W-:-:S07]  /*10f0*/  SHF.R.S32.HI R235, RZ, 0x1f, R205 ;  /* 0x0000001fffeb7819 */ /* 0x002fce00000114cd */
.L_x_223:
[----:B------:R-:W-:Y:S01]  /*1100*/  ULDC.64 UR8, c[0x0][0xc88] ;  /* 0x0003220000087ab9 */ /* 0x000fe20000000a00 */
[----:B------:R-:W-:Y:S01]  /*1110*/  ULDC.64 UR12, c[0x0][0x208] ;  /* 0x00008200000c7ab9 */ /* 0x000fe20000000a00 */
[----:B------:R-:W-:Y:S01]  /*1120*/  UIMAD.WIDE UR8, UR7, 0x4, UR8 ;  /* 0x00000004070878a5 */ /* 0x000fe2000f8e0208 */
[----:B------:R-:W-:-:S05]  /*1130*/  ULDC.64 UR10, c[0x0][0xa20] ;  /* 0x00028800000a7ab9 */ /* 0x000fca0000000a00 */
[----:B0-2-4-:R-:W-:Y:S02]  /*1140*/  IMAD.U32 R2, RZ, RZ, UR8 ;  /* 0x00000008ff027e24 */ /* 0x015fe4000f8e00ff */
[----:B------:R-:W-:Y:S01]  /*1150*/  IMAD.U32 R3, RZ, RZ, UR9 ;  /* 0x00000009ff037e24 */ /* 0x000fe2000f8e00ff */
[----:B------:R-:W-:-:S04]  /*1160*/  ULDC.64 UR8, c[0x0][0xa28] ;  /* 0x00028a0000087ab9 */ /* 0x000fc80000000a00 */
[----:B------:R-:W2:Y:S01]  /*1170*/  LDG.E R2, desc[UR12][R2.64] ;  /* 0x0000000c02027981 */ /* 0x000ea2000c1e1900 */
[----:B------:R-:W-:Y:S02]  /*1180*/  UISETP.NE.U32.AND UP0, UPT, UR8, URZ, UPT ;  /* 0x0000003f0800728c */ /* 0x000fe4000bf05070 */
[----:B------:R-:W-:Y:S02]  /*1190*/  UISETP.NE.U32.AND UP1, UPT, UR10, URZ, UPT ;  /* 0x0000003f0a00728c */ /* 0x000fe4000bf25070 */
[----:B------:R-:W-:Y:S02]  /*11a0*/  UISETP.NE.AND.EX UP0, UPT, UR9, URZ, UPT, UP0 ;  /* 0x0000003f0900728c */ /* 0x000fe4000bf05300 */
[----:B------:R-:W-:-:S04]  /*11b0*/  UISETP.NE.AND.EX UP1, UPT, UR11, URZ, UPT, UP1 ;  /* 0x0000003f0b00728c */ /* 0x000fc8000bf25310 */
[----:B------:R-:W-:Y:S02]  /*11c0*/  PLOP3.LUT P0, PT, PT, PT, UP0, 0x80, 0x0 ;  /* 0x000000000000781c */ /* 0x000fe40003f0f008 */
[----:B------:R-:W-:Y:S02]  /*11d0*/  PLOP3.LUT P1, PT, PT, PT, UP1, 0x80, 0x0 ;  /* 0x000000000000781c */ /* 0x000fe40003f2f018 */
[----:B--2---:R-:W-:-:S13]  /*11e0*/  R2UR UR4, R2 ;  /* 0x00000000020472ca */ /* 0x004fda00000e0000 */
[----:B------:R-:W-:Y:S01]  /*11f0*/  USHF.R.S32.HI UR14, URZ, 0x1f, UR4 ;  /* 0x0000001f3f0e7899 */ /* 0x000fe20008011404 */
[----:B------:R-:W-:Y:S01]  /*1200*/  IMAD.U32 R229, RZ, RZ, UR5 ;  /* 0x00000005ffe57e24 */ /* 0x000fe2000f8e00ff */
[----:B------:R-:W-:Y:S02]  /*1210*/  @UP0 ULEA UR8, UP2, UR4, UR8, 0x2 ;  /* 0x0000000804080291 */ /* 0x000fe4000f84103f */
[----:B------:R-:W-:Y:S02]  /*1220*/  IMAD.U32 R231, RZ, RZ, UR4 ;  /* 0x00000004ffe77e24 */ /* 0x000fe4000f8e00ff */
[----:B------:R-:W-:Y:S02]  /*1230*/  @UP0 ULEA.HI.X UR9, UR4, UR9, UR14, 0x2, UP2 ;  /* 0x0000000904090291 */ /* 0x000fe400090f140e */
[----:B------:R-:W-:Y:S01]  /*1240*/  IMAD.U32 R233, RZ, RZ, UR14 ;  /* 0x0000000effe97e24 */ /* 0x000fe2000f8e00ff */
[----:B------:R-:W-:Y:S01]  /*1250*/  @UP1 ULEA UR10, UP0, UR4, UR10, 0x2 ;  /* 0x0000000a040a1291 */ /* 0x000fe2000f80103f */
[----:B------:R-:W-:-:S03]  /*1260*/  IMAD.U32 R2, RZ, RZ, UR8 ;  /* 0x00000008ff027e24 */ /* 0x000fc6000f8e00ff */
[----:B------:R-:W-:Y:S01]  /*1270*/  @UP1 ULEA.HI.X UR11, UR4, UR11, UR14, 0x2, UP0 ;  /* 0x0000000b040b1291 */ /* 0x000fe200080f140e */
[----:B------:R-:W-:Y:S01]  /*1280*/  IMAD.U32 R3, RZ, RZ, UR9 ;  /* 0x00000009ff037e24 */ /* 0x000fe2000f8e00ff */
[----:B------:R-:W-:Y:S01]  /*1290*/  ULDC.64 UR8, c[0x0][0x418] ;  /* 0x0001060000087ab9 */ /* 0x000fe20000000a00 */
[----:B-1----:R-:W-:Y:S01]  /*12a0*/  IMAD.U32 R4, RZ, RZ, UR10 ;  /* 0x0000000aff047e24 */ /* 0x002fe2000f8e00ff */
[----:B------:R-:W-:Y:S02]  /*12b0*/  ULOP3.LUT UR5, UR6, 0xffff, URZ, 0xc0, !UPT ;  /* 0x0000ffff06057892 */ /* 0x000fe4000f8ec03f */
[----:B---3--:R-:W-:Y:S01]  /*12c0*/  IMAD.U32 R5, RZ, RZ, UR11 ;  /* 0x0000000bff057e24 */ /* 0x008fe2000f8e00ff */
[----:B------:R-:W2:Y:S01]  /*12d0*/  @P0 LDG.E R2, desc[UR12][R2.64] ;  /* 0x0000000c02020981 */ /* 0x000ea2000c1e1900 */
[----:B------:R-:W-:-:S03]  /*12e0*/  ULDC UR4, c[0x0][0x424] ;  /* 0x0001090000047ab9 */ /* 0x000fc60000000800 */
[----:B------:R-:W3:Y:S01]  /*12f0*/  @P1 LDG.E R4, desc[UR12][R4.64] ;  /* 0x0000000c04041981 */ /* 0x000ee2000c1e1900 */
[----:B------:R-:W-:Y:S01]  /*1300*/  UISETP.NE.U32.AND UP0, UPT, UR8, URZ, UPT ;  /* 0x0000003f0800728c */ /* 0x000fe2000bf05070 */
[----:B------:R-:W-:Y:S01]  /*1310*/  IMAD.U32 R228, RZ, RZ, UR5 ;  /* 0x00000005ffe47e24 */ /* 0x000fe2000f8e00ff */
[----:B------:R-:W-:Y:S01]  /*1320*/  ULDC UR5, c[0x0][0x2f0] ;  /* 0x0000bc0000057ab9 */ /* 0x000fe20000000800 */
[----:B------:R-:W-:Y:S01]  /*1330*/  UMOV UR50, URZ ;  /* 0x0000003f00327c82 */ /* 0x000fe20008000000 */
[----:B------:R-:W-:Y:S02]  /*1340*/  UISETP.NE.AND.EX UP0, UPT, UR9, URZ, UPT, UP0 ;  /* 0x0000003f0900728c */ /* 0x000fe4000bf05300 */
[----:B------:R-:W-:Y:S02]  /*1350*/  ULOP3.LUT UR7, UR6, 0xff0000, URZ, 0xc0, !UPT ;  /* 0x00ff000006077892 */ /* 0x000fe4000f8ec03f */
[----:B------:R-:W-:Y:S02]  /*1360*/  USEL UR4, UR4, 0x1, UP0 ;  /* 0x0000000104047887 */ /* 0x000fe40008000000 */
[----:B------:R-:W-:-:S02]  /*1370*/  ULOP3.LUT UR6, UR6, 0xff000000, URZ, 0xc0, !UPT ;  /* 0xff00000006067892 */ /* 0x000fc4000f8ec03f */
[----:B------:R-:W-:Y:S01]  /*1380*/  UIMAD UR4, UR4, UR5, URZ ;  /* 0x00000005040472a4 */ /* 0x000fe2000f8e023f */
[----:B--2---:R-:W-:-:S06]  /*1390*/  @P0 R2UR UR50, R2 ;  /* 0x00000000023202ca */ /* 0x004fcc00000e0000 */
[----:B---3--:R-:W-:Y:S01]  /*13a0*/  @P1 R2UR UR4, R4 ;  /* 0x00000000040412ca */ /* 0x008fe200000e0000 */
[----:B-----5:R-:W-:-:S14]  /*13b0*/  @P1 BRA `(.L_x_177) ;  /* 0x00000000003c1947 */ /* 0x020fdc0003800000 */
[----:B------:R-:W-:Y:S02]  /*13c0*/  ULDC.64 UR8, c[0x0][0xa08] ;  /* 0x0002820000087ab9 */ /* 0x000fe40000000a00 */
[----:B------:R-:W-:-:S04]  /*13d0*/  ISETP.NE.U32.AND P0, PT, RZ, UR8, PT ;  /* 0x00000008ff007c0c */ /* 0x000fc8000bf05070 */
[----:B------:R-:W-:-:S13]  /*13e0*/  ISETP.NE.AND.EX P0, PT, RZ, UR9, PT, P0 ;  /* 0x00000009ff007c0c */ /* 0x000fda000bf05300 */
[----:B------:R-:W-:Y:S05]  /*13f0*/  @!P0 BRA `(.L_x_177) ;  /* 0x00000000002c8947 */ /* 0x000fea0003800000 */
[----:B------:R-:W-:Y:S01]  /*1400*/  R2UR UR10, R231 ;  /* 0x00000000e70a72ca */ /* 0x000fe200000e0000 */
[----:B------:R-:W-:Y:S01]  /*1410*/  ULDC.64 UR4, c[0x0][0xa08] ;  /* 0x0002820000047ab9 */ /* 0x000fe20000000a00 */
[----:B------:R-:W-:-:S11]  /*1420*/  ULDC.64 UR8, c[0x0][0x208] ;  /* 0x0000820000087ab9 */ /* 0x000fd60000000a00 */
[----:B------:R-:W-:-:S06]  /*1430*/  UIMAD.WIDE UR4, UR10, 0x4, UR4 ;  /* 0x000000040a0478a5 */ /* 0x000fcc000f8e0204 */
[----:B------:R-:W-:Y:S02]  /*1440*/  IMAD.U32 R2, RZ, RZ, UR4 ;  /* 0x00000004ff027e24 */ /* 0x000fe4000f8e00ff */
[----:B------:R-:W-:-:S05]  /*1450*/  IMAD.U32 R3, RZ, RZ, UR5 ;  /* 0x00000005ff037e24 */ /* 0x000fca000f8e00ff */
[----:B------:R-:W2:Y:S04]  /*1460*/  LDG.E R4, desc[UR8][R2.64] ;  /* 0x0000000802047981 */ /* 0x000ea8000c1e1900 */
[----:B------:R-:W3:Y:S01]  /*1470*/  LDG.E R0, desc[UR8][R2.64+0x4] ;  /* 0x0000040802007981 */ /* 0x000ee2000c1e1900 */
[----:B--2---:R-:W-:Y:S02]  /*1480*/  R2UR UR4, R4 ;  /* 0x00000000040472ca */ /* 0x004fe400000e0000 */
[----:B---3--:R-:W-:-:S13]  /*1490*/  R2UR UR5, R0 ;  /* 0x00000000000572ca */ /* 0x008fda00000e0000 */
[----:B------:R-:W-:-:S12]  /*14a0*/  UIADD3 UR4, -UR4, UR5, URZ ;  /* 0x0000000504047290 */ /* 0x000fd8000fffe13f */
.L_x_177:
[----:B------:R-:W-:Y:S02]  /*14b0*/  UIADD3 UR50, -UR50, UR4, URZ ;  /* 0x0000000432327290 */ /* 0x000fe4000fffe13f */
[----:B------:R-:W-:Y:S02]  /*14c0*/  USHF.R.U32.HI UR6, URZ, 0x8, UR6 ;  /* 0x000000083f067899 */ /* 0x000fe40008011606 */
[----:B------:R-:W-:Y:S02]  /*14d0*/  UISETP.GE.AND UP0, UPT, UR50, 0x1, UPT ;  /* 0x000000013200788c */ /* 0x000fe4000bf06270 */
[----:B------:R-:W-:Y:S02]  /*14e0*/  UIADD3 UR5, UR50, 0x6f, URZ ;  /* 0x0000006f32057890 */ /* 0x000fe4000fffe03f */
[----:B------:R-:W-:Y:S02]  /*14f0*/  ULEA.HI UR7, UR7, UR6, URZ, 0x10 ;  /* 0x0000000607077291 */ /* 0x000fe4000f8f803f */
[----:B------:R-:W-:Y:S01]  /*1500*/  PLOP3.LUT P0, PT, PT, PT, UP0, 0x80, 0x0 ;  /* 0x000000000000781c */ /* 0x000fe20003f0f008 */
[----:B------:R-:W-:Y:S01]  /*1510*/  UMOV UR4, URZ ;  /* 0x0000003f00047c82 */ /* 0x000fe20008000000 */
[----:B------:R-:W-:-:S02]  /*1520*/  ULOP3.LUT UR8, UR7, 0xff, URZ, 0xc0, !UPT ;  /* 0x000000ff07087892 */ /* 0x000fc4000f8ec03f */
[----:B------:R-:W-:Y:S02]  /*1530*/  UIMAD.WIDE UR4, UR5, -0x6db6db6d, UR4 ;  /* 0x92492493050478a5 */ /* 0x000fe4000f8e0204 */
[----:B------:R-:W-:Y:S02]  /*1540*/  USHF.R.U32.HI UR7, URZ, 0x10, UR7 ;  /* 0x000000103f077899 */ /* 0x000fe40008011607 */
[----:B------:R-:W-:Y:S01]  /*1550*/  USHF.R.U32.HI UR6, URZ, 0x1f, UR5 ;  /* 0x0000001f3f067899 */ /* 0x000fe20008011605 */
[----:B------:R-:W-:Y:S02]  /*1560*/  IMAD.U32 R23, RZ, RZ, UR8 ;  /* 0x00000008ff177e24 */ /* 0x000fe4000f8e00ff */
[----:B------:R-:W-:Y:S01]  /*1570*/  UMOV UR4, URZ ;  /* 0x0000003f00047c82 */ /* 0x000fe20008000000 */
[----:B------:R-:W-:Y:S01]  /*1580*/  ULEA.HI.SX32 UR9, UR5, UR6, 0x1a ;  /* 0x0000000605097291 */ /* 0x000fe2000f8fd23f */
[----:B------:R-:W-:Y:S01]  /*1590*/  IMAD.U32 R22, RZ, RZ, UR7 ;  /* 0x00000007ff167e24 */ /* 0x000fe2000f8e00ff */
[----:B------:R-:W-:Y:S10]  /*15a0*/  @!P0 BRA `(.L_x_178) ;  /* 0x0000000000948947 */ /* 0x000ff40003800000 */
[----:B------:R-:W-:Y:S01]  /*15b0*/  R2UR UR5, R22 ;  /* 0x00000000160572ca */ /* 0x000fe200000e0000 */
[----:B------:R-:W-:-:S12]  /*15c0*/  ULDC UR4, c[0x0][0x9f0] ;  /* 0x00027c0000047ab9 */ /* 0x000fd80000000800 */
[----:B------:R-:W-:-:S04]  /*15d0*/  UISETP.NE.AND UP0, UPT, UR5, URZ, UPT ;  /* 0x0000003f0500728c */ /* 0x000fc8000bf05270 */
[----:B------:R-:W-:-:S03]  /*15e0*/  USEL UR10, UR5, UR4, UP0 ;  /* 0x00000004050a7287 */ /* 0x000fc60008000000 */
[----:B------:R-:W-:Y:S01]  /*15f0*/  UMOV UR4, URZ ;  /* 0x0000003f00047c82 */ /* 0x000fe20008000000 */
[----:B------:R-:W-:Y:S02]  /*1600*/  UIADD3 UR6, UR9, -0x1, UR10 ;  /* 0xffffffff09067890 */ /* 0x000fe4000fffe00a */
[----:B------:R-:W-:-:S04]  /*1610*/  IMAD.U32 R3, RZ, RZ, UR10 ;  /* 0x0000000aff037e24 */ /* 0x000fc8000f8e00ff */
[----:B------:R-:W-:Y:S01]  /*1620*/  IMAD.U32 R4, RZ, RZ, UR6 ;  /* 0x00000006ff047e24 */ /* 0x000fe2000f8e00ff */
[-C--:B------:R-:W-:Y:S01]  /*1630*/  IABS R0, R3.reuse ;  /* 0x0000000300007213 */ /* 0x080fe20000000000 */
[----:B------:R-:W-:Y:S01]  /*1640*/  ULOP3.LUT UR6, UR6, UR10, URZ, 0x3c, !UPT ;  /* 0x0000000a06067292 */ /* 0x000fe2000f8e3c3f */
[----:B------:R-:W-:Y:S02]  /*1650*/  IABS R5, R3 ;  /* 0x0000000300057213 */ /* 0x000fe40000000000 */
[----:B------:R-:W-:Y:S02]  /*1660*/  R2UR UR11, R0 ;  /* 0x00000000000b72ca */ /* 0x000fe400000e0000 */
[----:B------:R-:W-:-:S05]  /*1670*/  IABS R4, R4 ;  /* 0x0000000400047213 */ /* 0x000fca0000000000 */
[----:B------:R-:W-:-:S05]  /*1680*/  IMAD.MOV.U32 R3, RZ, RZ, R4 ;  /* 0x000000ffff037224 */ /* 0x000fca00078e0004 */
[----:B------:R-:W-:Y:S01]  /*1690*/  R2UR UR8, R3 ;  /* 0x00000000030872ca */ /* 0x000fe200000e0000 */
[----:B------:R-:W0:Y:S08]  /*16a0*/  I2F.RP R0, UR11 ;  /* 0x0000000b00007d06 */ /* 0x000e300008209400 */
[----:B0-----:R-:W0:Y:S02]  /*16b0*/  MUFU.RCP R0, R0 ;  /* 0x0000000000007308 */ /* 0x001e240000001000 */
[----:B0-----:R-:W-:-:S02]  /*16c0*/  VIADD R2, R0, 0xffffffe ;  /* 0x0ffffffe00027836 */ /* 0x001fc40000000000 */
[----:B------:R-:W-:-:S04]  /*16d0*/  IMAD.MOV R0, RZ, RZ, -R5 ;  /* 0x000000ffff007224 */ /* 0x000fc800078e0a05 */
        /* <DEDUP_REMOVED lines=18> */
.L_x_178:
[----:B------:R-:W-:Y:S01]  /*1800*/  R2UR UR5, R23 ;  /* 0x00000000170572ca */ /* 0x000fe200000e0000 */
[----:B------:R-:W-:Y:S01]  /*1810*/  IMAD.U32 R0, RZ, RZ, UR9 ;  /* 0x00000009ff007e24 */ /* 0x000fe2000f8e00ff */
[----:B------:R-:W-:Y:S01]  /*1820*/  PLOP3.LUT P0, PT, PT, PT, PT, 0x80, 0x0 ;  /* 0x000000000000781c */ /* 0x000fe20003f0f070 */
[----:B------:R-:W-:Y:S01]  /*1830*/  IMAD.U32 R3, RZ, RZ, UR4 ;  /* 0x00000004ff037e24 */ /* 0x000fe2000f8e00ff */
[----:B------:R-:W-:Y:S01]  /*1840*/  CS2R R118, SRZ ;  /* 0x0000000000767805 */ /* 0x000fe2000001ff00 */
[----:B------:R-:W-:Y:S01]  /*1850*/  IMAD.MOV.U32 R4, RZ, RZ, RZ ;  /* 0x000000ffff047224 */ /* 0x000fe200078e00ff */
[----:B------:R-:W-:Y:S02]  /*1860*/  CS2R R116, SRZ ;  /* 0x0000000000747805 */ /* 0x000fe4000001ff00 */
[----:B------:R-:W-:Y:S02]  /*1870*/  CS2R R114, SRZ ;  /* 0x0000000000727805 */ /* 0x000fe4000001ff00 */
[----:B------:R-:W-:-:S02]  /*1880*/  CS2R R112, SRZ ;  /* 0x0000000000707805 */ /* 0x000fc4000001ff00 */
[----:B------:R-:W-:Y:S02]  /*1890*/  CS2R R110, SRZ ;  /* 0x00000000006e7805 */ /* 0x000fe4000001ff00 */
[----:B------:R-:W-:Y:S02]  /*18a0*/  CS2R R108, SRZ ;  /* 0x00000000006c7805 */ /* 0x000fe4000001ff00 */
[----:B------:R-:W-:Y:S02]  /*18b0*/  CS2R R106, SRZ ;  /* 0x00000000006a7805 */ /* 0x000fe4000001ff00 */
[----:B------:R-:W-:Y:S01]  /*18c0*/  CS2R R104, SRZ ;  /* 0x0000000000687805 */ /* 0x000fe2000001ff00 */
[----:B------:R-:W-:Y:S01]  /*18d0*/  UIMAD UR5, UR5, UR4, URZ ;  /* 0x00000004050572a4 */ /* 0x000fe2000f8e023f */
[----:B------:R-:W-:Y:S02]  /*18e0*/  CS2R R102, SRZ ;  /* 0x0000000000667805 */ /* 0x000fe4000001ff00 */
[----:B------:R-:W-:-:S02]  /*18f0*/  CS2R R100, SRZ ;  /* 0x0000000000647805 */ /* 0x000fc4000001ff00 */
[----:B------:R-:W-:Y:S02]  /*1900*/  CS2R R98, SRZ ;  /* 0x0000000000627805 */ /* 0x000fe4000001ff00 */
[----:B------:R-:W-:Y:S02]  /*1910*/  CS2R R96, SRZ ;  /* 0x0000000000607805 */ /* 0x000fe4000001ff00 */
[----:B------:R-:W-:Y:S02]  /*1920*/  CS2R R94, SRZ ;  /* 0x00000000005e7805 */ /* 0x000fe4000001ff00 */
[----:B------:R-:W-:Y:S01]  /*1930*/  VIADDMNMX R0, R3, UR5, R0, PT ;  /* 0x0000000503007c46 */ /* 0x000fe2000b800100 */
[----:B------:R-:W-:Y:S01]  /*1940*/  IMAD.U32 R18, RZ, RZ, UR5 ;  /* 0x00000005ff127e24 */ /* 0x000fe2000f8e00ff */
[----:B------:R-:W-:Y:S02]  /*1950*/  CS2R R92, SRZ ;  /* 0x00000000005c7805 */ /* 0x000fe4000001ff00 */
[----:B------:R-:W-:-:S02]  /*1960*/  CS2R R124, SRZ ;  /* 0x00000000007c7805 */ /* 0x000fc4000001ff00 */
[----:B------:R-:W-:Y:S01]  /*1970*/  R2UR UR51, R0 ;  /* 0x00000000003372ca */ /* 0x000fe200000e0000 */
[----:B------:R-:W-:Y:S01]  /*1980*/  IMAD.MOV.U32 R0, RZ, RZ, RZ ;  /* 0x000000ffff007224 */ /* 0x000fe200078e00ff */
        /* <DEDUP_REMOVED lines=10> */
[----:B------:R-:W-:Y:S01]  /*1a30*/  CS2R R68, SRZ ;  /* 0x0000000000447805 */ /* 0x000fe2000001ff00 */
[----:B------:R-:W-:Y:S01]  /*1a40*/  UISETP.GT.AND UP0, UPT, UR51, UR5, UPT ;  /* 0x000000053300728c */ /* 0x000fe2000bf04270 */
[----:B------:R-:W-:-:S02]  /*1a50*/  CS2R R66, SRZ ;  /* 0x0000000000427805 */ /* 0x000fc4000001ff00 */
[----:B------:R-:W-:Y:S02]  /*1a60*/  CS2R R64, SRZ ;  /* 0x0000000000407805 */ /* 0x000fe4000001ff00 */
[----:B------:R-:W-:Y:S02]  /*1a70*/  CS2R R62, SRZ ;  /* 0x00000000003e7805 */ /* 0x000fe4000001ff00 */
[----:B------:R-:W-:Y:S02]  /*1a80*/  CS2R R60, SRZ ;  /* 0x00000000003c7805 */ /* 0x000fe4000001ff00 */
[----:B------:R-:W-:Y:S02]  /*1a90*/  CS2R R58, SRZ ;  /* 0x00000000003a7805 */ /* 0x000fe4000001ff00 */
[----:B------:R-:W-:Y:S02]  /*1aa0*/  PLOP3.LUT P1, PT, PT, PT, UP0, 0x80, 0x0 ;  /* 0x000000000000781c */ /* 0x000fe40003f2f008 */
        /* <DEDUP_REMOVED lines=16> */
[----:B------:R-:W-:Y:S01]  /*1bb0*/  CS2R R24, SRZ ;  /* 0x0000000000187805 */ /* 0x000fe2000001ff00 */
[----:B------:R-:W-:Y:S06]  /*1bc0*/  @!P1 BRA `(.L_x_179) ;  /* 0x0000009400989947 */ /* 0x000fec0003800000 */
[----:B------:R-:W0:Y:S01]  /*1bd0*/  S2R R5, SR_TID.X ;  /* 0x0000000000057919 */ /* 0x000e220000002100 */
[----:B------:R-:W1:Y:S01]  /*1be0*/  S2UR UR7, SR_CgaCtaId ;  /* 0x00000000000779c3 */ /* 0x000e620000008800 */
[----:B------:R-:W-:Y:S02]  /*1bf0*/  UMOV UR6, 0x400 ;  /* 0x0000040000067882 */ /* 0x000fe40000000000 */
[----:B-1----:R-:W-:-:S04]  /*1c00*/  ULEA UR6, UR7, UR6, 0x18 ;  /* 0x0000000607067291 */ /* 0x002fc8000f8ec03f */
[----:B------:R-:W-:Y:S01]  /*1c10*/  UIADD3 UR6, UR6, 0x15400, URZ ;  /* 0x0001540006067890 */ /* 0x000fe2000fffe03f */
[----:B0-----:R-:W-:-:S03]  /*1c20*/  VIADD R8, R5, 0xffffff80 ;  /* 0xffffff8005087836 */ /* 0x001fc60000000000 */
[----:B------:R-:W-:Y:S02]  /*1c30*/  ULOP3.LUT UP0, URZ, UR6, 0x9f, URZ, 0xc0, !UPT ;  /* 0x0000009f063f7892 */ /* 0x000fe4000f80c03f */
[----:B------:R-:W-:-:S04]  /*1c40*/  SHF.R.S32.HI R5, RZ, 0x1f, R8 ;  /* 0x0000001fff057819 */ /* 0x000fc80000011408 */
[----:B------:R-:W-:Y:S02]  /*1c50*/  PLOP3.LUT P0, PT, PT, PT, UP0, 0x80, 0x0 ;  /* 0x000000000000781c */ /* 0x000fe40003f0f008 */
[----:B------:R-:W-:-:S04]  /*1c60*/  LEA.HI R5, R5, R8, RZ, 0x7 ;  /* 0x0000000805057211 */ /* 0x000fc800078f38ff */
[----:B------:R-:W-:-:S05]  /*1c70*/  SHF.R.S32.HI R5, RZ, 0x7, R5 ;  /* 0x00000007ff057819 */ /* 0x000fca0000011405 */
[----:B------:R-:W0:Y:S02]  /*1c80*/  SHFL.IDX PT, R0, R5, RZ, 0x1f ;  /* 0x00001fff05007589 */ /* 0x000e2400000e0000 */
[----:B0-----:R-:W-:-:S13]  /*1c90*/  R2UR UR4, R0 ;  /* 0x00000000000472ca */ /* 0x001fda00000e0000 */
        /* <DEDUP_REMOVED lines=10> */
[----:B------:R-:W-:Y:S01]  /*1d40*/  IMAD.U32 R4, RZ, RZ, UR4 ;  /* 0x00000004ff047e24 */ /* 0x000fe2000f8e00ff */
[----:B------:R0:W1:Y:S01]  /*1d50*/  LDC.64 R2, c[0x4][R0] ;  /* 0x0100000000027b82 */ /* 0x0000620000000a00 */
[----:B------:R-:W-:Y:S01]  /*1d60*/  IMAD.U32 R5, RZ, RZ, UR5 ;  /* 0x00000005ff057e24 */ /* 0x000fe2000f8e00ff */
[----:B------:R-:W-:Y:S01]  /*1d70*/  ULDC.64 UR4, c[0x4][0xb0] ;  /* 0x01002c0000047ab9 */ /* 0x000fe20000000a00 */
[----:B------:R-:W-:Y:S02]  /*1d80*/  IMAD.U32 R10, RZ, RZ, UR6 ;  /* 0x00000006ff0a7e24 */ /* 0x000fe4000f8e00ff */
[----:B------:R-:W-:Y:S02]  /*1d90*/  IMAD.U32 R6, RZ, RZ, UR4 ;  /* 0x00000004ff067e24 */ /* 0x000fe4000f8e00ff */
[----:B------:R-:W-:-:S02]  /*1da0*/  IMAD.U32 R7, RZ, RZ, UR5 ;  /* 0x00000005ff077e24 */ /* 0x000fc4000f8e00ff */
[----:B------:R-:W-:Y:S02]  /*1db0*/  IMAD.U32 R11, RZ, RZ, UR7 ;  /* 0x00000007ff0b7e24 */ /* 0x000fe4000f8e00ff */
[----:B------:R-:W-:Y:S02]  /*1dc0*/  IMAD.MOV.U32 R8, RZ, RZ, 0x70 ;  /* 0x00000070ff087424 */ /* 0x000fe400078e00ff */
[----:B------:R-:W-:Y:S02]  /*1dd0*/  IMAD.MOV.U32 R12, RZ, RZ, 0x1 ;  /* 0x00000001ff0c7424 */ /* 0x000fe400078e00ff */
[----:B0-----:R-:W-:-:S07]  /*1de0*/  IMAD.MOV.U32 R13, RZ, RZ, RZ ;  /* 0x000000ffff0d7224 */ /* 0x001fce00078e00ff */
[----:B------:R-:W-:-:S07]  /*1df0*/  LEPC R20, `(.L_x_180) ;  /* 0x000000001014794e */ /* 0x000fce0000000000 */
[----:B-1----:R-:W-:Y:S05]  /*1e00*/  CALL.ABS.NOINC R2 ;  /* 0x0000000002007343 */ /* 0x002fea0003c00000 */
.L_x_180:
[----:B------:R-:W2:Y:S01]  /*1e10*/  LDL R2, [R1+0x60] ;  /* 0x0000600001027983 */ /* 0x000ea20000100800 */
[----:B------:R-:W0:Y:S01]  /*1e20*/  S2UR UR5, SR_CgaCtaId ;  /* 0x00000000000579c3 */ /* 0x000e220000008800 */
[----:B------:R-:W-:Y:S01]  /*1e30*/  LEA.HI R0, R232, R232, RZ, 0x1 ;  /* 0x000000e8e8007211 */ /* 0x000fe200078f08ff */
[----:B------:R-:W-:Y:S01]  /*1e40*/  UMOV UR4, 0x400 ;  /* 0x0000040000047882 */ /* 0x000fe20000000000 */
[----:B------:R-:W-:Y:S02]  /*1e50*/  BSSY B0, `(.L_x_181) ;  /* 0x000000b000007945 */ /* 0x000fe40003800000 */
[----:B------:R-:W-:-:S05]  /*1e60*/  LOP3.LUT R3, R0, 0xfffffffe, RZ, 0xc0, !PT ;  /* 0xfffffffe00037812 */ /* 0x000fca00078ec0ff */
[----:B------:R-:W-:-:S05]  /*1e70*/  IMAD.IADD R3, R232, 0x1, -R3 ;  /* 0x00000001e8037824 */ /* 0x000fca00078e0a03 */
[----:B------:R-:W-:Y:S01]  /*1e80*/  SHF.L.U32 R3, R3, 0x1f, RZ ;  /* 0x0000001f03037819 */ /* 0x000fe200000006ff */
[----:B0-----:R-:W-:-:S06]  /*1e90*/  ULEA UR4, UR5, UR4, 0x18 ;  /* 0x0000000405047291 */ /* 0x001fcc000f8ec03f */
[----:B------:R-:W-:-:S04]  /*1ea0*/  IMAD.U32 R4, RZ, RZ, UR4 ;  /* 0x00000004ff047e24 */ /* 0x000fc8000f8e00ff */
[----:B------:R-:W0:Y:S01]  /*1eb0*/  SYNCS.PHASECHK.TRANS64.TRYWAIT P1, [R4+URZ+0x36800], R3 ;  /* 0x03680003040075a7 */ /* 0x000e22000802017f */
[----:B--2---:R-:W-:-:S13]  /*1ec0*/  R2UR UR6, R2 ;  /* 0x00000000020672ca */ /* 0x004fda00000e0000 */
[----:B------:R-:W-:-:S05]  /*1ed0*/  IMAD.U32 R0, RZ, RZ, UR6 ;  /* 0x00000006ff007e24 */ /* 0x000fca000f8e00ff */
[----:B------:R-:W-:Y:S01]  /*1ee0*/  ISETP.NE.AND P0, PT, R0, 0x3, PT ;  /* 0x000000030000780c */ /* 0x000fe20003f05270 */
[----:B0-----:R-:W-:-:S12]  /*1ef0*/  @!P1 BRA `(.L_x_182) ;  /* 0x0000013c00c09947 */ /* 0x001fd80003800000 */
.L_x_350:
[----:B------:R-:W-:Y:S05]  /*1f00*/  BSYNC B0 ;  /* 0x0000000000007941 */ /* 0x000fea0003800000 */
.L_x_181:
[----:B------:R-:W-:Y:S05]  /*1f10*/  @!P0 BRA `(.L_x_183) ;  /* 0x0000000000048947 */ /* 0x000fea0003800000 */
[----:B------:R-:W-:Y:S01]  /*1f20*/  BPT.TRAP 0x1 ;  /* 0x000000040000795c */ /* 0x000fe20000300000 */
.L_x_183:
[----:B------:R-:W-:Y:S01]  /*1f30*/  IMAD R0, R16, 0x8, R4 ;  /* 0x0000000810007824 */ /* 0x000fe200078e0204 */
[----:B0-----:R-:W-:-:S04]  /*1f40*/  SHF.L.U32 R3, R17, 0x1f, RZ ;  /* 0x0000001f11037819 */ /* 0x001fc800000006ff */
[----:B------:R0:W1:Y:S01]  /*1f50*/  SYNCS.PHASECHK.TRANS64.TRYWAIT P2, [R0+URZ+0x36830], R3 ;  /* 0x03683003000075a7 */ /* 0x000062000804017f */
[----:B------:R-:W-:Y:S05]  /*1f60*/  @!P0 BRA `(.L_x_184) ;  /* 0x0000000000048947 */ /* 0x000fea0003800000 */
[----:B------:R-:W-:Y:S01]  /*1f70*/  BPT.TRAP 0x1 ;  /* 0x000000040000795c */ /* 0x000fe20000300000 */
.L_x_184:
[----:B------:R-:W2:Y:S01]  /*1f80*/  S2R R2, SR_TID.X ;  /* 0x0000000000027919 */ /* 0x000ea20000002100 */
[----:B------:R-:W-:Y:S01]  /*1f90*/  IMAD.MOV.U32 R119, RZ, RZ, RZ ;  /* 0x000000ffff777224 */ /* 0x000fe200078e00ff */
[----:B--2---:R-:W-:Y:S01]  /*1fa0*/  LOP3.LUT P1, RZ, R2, 0x7f, RZ, 0xc0, !PT ;  /* 0x0000007f02ff7812 */ /* 0x004fe2000782c0ff */
[----:B-1----:R-:W-:-:S12]  /*1fb0*/  @P2 BRA `(.L_x_185) ;  /* 0x0000000000082947 */ /* 0x002fd80003800000 */
[----:B------:R-:W1:Y:S02]  /*1fc0*/  SYNCS.PHASECHK.TRANS64.TRYWAIT P2, [R0+URZ+0x36830], R3 ;  /* 0x03683003000075a7 */ /* 0x000e64000804017f */
[----:B-1----:R-:W-:Y:S05]  /*1fd0*/  @!P2 BRA `(.L_x_186) ;  /* 0x0000013c009ca947 */ /* 0x002fea0003800000 */
.L_x_185:
[----:B------:R-:W-:Y:S05]  /*1fe0*/  WARPSYNC.ALL ;  /* 0x0000000000007948 */ /* 0x000fea0003800000 */
[----:B------:R-:W-:Y:S01]  /*1ff0*/  R2UR UR4, R4 ;  /* 0x00000000040472ca */ /* 0x000fe200000e0000 */
[----:B------:R-:W-:Y:S01]  /*2000*/  ULOP3.LUT UR49, UR49, 0x10000, URZ, 0xfc, !UPT ;  /* 0x0001000031317892 */ /* 0x000fe2000f8efc3f */
[----:B------:R-:W-:Y:S01]  /*2010*/  R2UR UR48, R16 ;  /* 0x00000000103072ca */ /* 0x000fe200000e0000 */
[----:B------:R-:W-:Y:S01]  /*2020*/  WARPGROUP.ARRIVE ;  /* 0x00000000000079c5 */ /* 0x000fe20000000000 */
[----:B------:R-:W-:Y:S01]  /*2030*/  UMOV UR53, 0x40000040 ;  /* 0x4000004000357882 */ /* 0x000fe20000000000 */
[----:B------:R-:W-:Y:S01]  /*2040*/  UMOV UR55, 0x40000040 ;  /* 0x4000004000377882 */ /* 0x000fe20000000000 */
[----:B------:R-:W-:Y:S01]  /*2050*/  UMOV UR7, 0x40000040 ;  /* 0x4000004000077882 */ /* 0x000fe20000000000 */
[----:B------:R-:W-:Y:S01]  /*2060*/  UMOV UR9, UR53 ;  /* 0x0000003500097c82 */ /* 0x000fe20008000000 */
[----:B------:R-:W-:Y:S01]  /*2070*/  UMOV UR52, UR49 ;  /* 0x0000003100347c82 */ /* 0x000fe20008000000 */
[----:B------:R-:W-:Y:S01]  /*2080*/  UMOV UR11, 0x40000040 ;  /* 0x40000040000b7882 */ /* 0x000fe20000000000 */
[----:B------:R-:W-:Y:S01]  /*2090*/  UMOV UR8, UR52 ;  /* 0x0000003400087c82 */ /* 0x000fe20008000000 */
[----:B------:R-:W-:Y:S01]  /*20a0*/  UMOV UR12, UR52 ;  /* 0x00000034000c7c82 */ /* 0x000fe20008000000 */
[----:B------:R-:W-:Y:S01]  /*20b0*/  UMOV UR13, UR53 ;  /* 0x00000035000d7c82 */ /* 0x000fe20008000000 */
[----:B------:R-:W-:Y:S01]  /*20c0*/  UIADD3 UR4, UR4, 0x21400, URZ ;  /* 0x0002140004047890 */ /* 0x000fe2000fffe03f */
[----:B------:R-:W-:Y:S01]  /*20d0*/  MOV R2, UR53 ;  /* 0x0000003500027c02 */ /* 0x000fe20008000f00 */
[----:B------:R-:W-:Y:S01]  /*20e0*/  UMOV UR15, 0x40000040 ;  /* 0x40000040000f7882 */ /* 0x000fe20000000000 */
[----:B------:R-:W-:Y:S01]  /*20f0*/  UMOV UR16, UR52 ;  /* 0x0000003400107c82 */ /* 0x000fe20008000000 */
[----:B------:R-:W-:Y:S01]  /*2100*/  USHF.R.U32.HI UR4, URZ, 0x4, UR4 ;  /* 0x000000043f047899 */ /* 0x000fe20008011604 */
[----:B01----:R-:W-:Y:S01]  /*2110*/  MOV R3, UR52 ;  /* 0x0000003400037c02 */ /* 0x003fe20008000f00 */
[----:B------:R-:W-:Y:S01]  /*2120*/  UMOV UR17, UR53 ;  /* 0x0000003500117c82 */ /* 0x000fe20008000000 */
[----:B------:R-:W-:Y:S01]  /*2130*/  UMOV UR19, 0x40000040 ;  /* 0x4000004000137882 */ /* 0x000fe20000000000 */
[----:B------:R-:W-:Y:S01]  /*2140*/  ULOP3.LUT UR4, UR4, 0x3fff, URZ, 0xc0, !UPT ;  /* 0x00003fff04047892 */ /* 0x000fe2000f8ec03f */
[----:B------:R-:W-:Y:S01]  /*2150*/  IMAD.U32 R5, RZ, RZ, UR51 ;  /* 0x00000033ff057e24 */ /* 0x000fe2000f8e00ff */
[----:B------:R-:W-:Y:S01]  /*2160*/  UIADD3 UR20, UR49, 0x2, URZ ;  /* 0x0000000231147890 */ /* 0x000fe2000fffe03f */
[----:B------:R-:W-:Y:S01]  /*2170*/  P2R R15, PR, RZ, 0x2 ;  /* 0x00000002ff0f7803 */ /* 0x000fe20000000000 */
[----:B------:R-:W-:Y:S01]  /*2180*/  ULOP3.LUT UR5, UR4, 0x10000, URZ, 0xfc, !UPT ;  /* 0x0001000004057892 */ /* 0x000fe2000f8efc3f */
[----:B------:R-:W-:Y:S01]  /*2190*/  P2R R21, PR, RZ, 0x1 ;  /* 0x00000001ff157803 */ /* 0x000fe20000000000 */
[----:B------:R-:W-:Y:S01]  /*21a0*/  UMOV UR23, 0x40000040 ;  /* 0x4000004000177882 */ /* 0x000fe20000000000 */
[----:B------:R-:W-:Y:S01]  /*21b0*/  UMOV UR4, UR52 ;  /* 0x0000003400047c82 */ /* 0x000fe20008000000 */
[----:B------:R-:W-:Y:S01]  /*21c0*/  UIMAD UR48, UR48, 0xa80, UR5 ;  /* 0x00000a80303078a4 */ /* 0x000fe2000f8e0205 */
[--C-:B------:R-:W-:Y:S01]  /*21d0*/  IMAD.MOV.U32 R118, RZ, RZ, R119.reuse ;  /* 0x000000ffff767224 */ /* 0x100fe200078e0077 */
[----:B------:R-:W-:Y:S01]  /*21e0*/  UMOV UR27, 0x40000040 ;  /* 0x40000040001b7882 */ /* 0x000fe20000000000 */
[----:B------:R-:W-:Y:S01]  /*21f0*/  IMAD.U32 R8, RZ, RZ, UR5 ;  /* 0x00000005ff087e24 */ /* 0x000fe2000f8e00ff */
[----:B------:R-:W-:Y:S01]  /*2200*/  UIADD3 UR6, UR48, 0x80, URZ ;  /* 0x0000008030067890 */ /* 0x000fe2000fffe03f */
[--C-:B------:R-:W-:Y:S01]  /*2210*/  IMAD.MOV.U32 R117, RZ, RZ, R119.reuse ;  /* 0x000000ffff757224 */ /* 0x100fe200078e0077 */
[----:B------:R-:W-:Y:S01]  /*2220*/  UMOV UR5, UR53 ;  /* 0x0000003500057c82 */ /* 0x000fe20008000000 */
[----:B------:R-:W-:Y:S01]  /*2230*/  UMOV UR54, UR48 ;  /* 0x0000003000367c82 */ /* 0x000fe20008000000 */
[----:B------:R-:W-:Y:S01]  /*2240*/  UIADD3 UR10, UR48, 0x180, URZ ;  /* 0x00000180300a7890 */ /* 0x000fe2000fffe03f */
[----:B------:R-:W-:Y:S01]  /*2250*/  HGMMA.64x16x16.F32.BF16 R72, gdesc[UR52], RZ, !UPT, gsb0 ;  /* 0x00200000344879f0 */ /* 0x000fe2000c0018ff */
[----:B------:R-:W-:Y:S01]  /*2260*/  UIADD3 UR14, UR48, 0x200, URZ ;  /* 0x00000200300e7890 */ /* 0x000fe2000fffe03f */
[--C-:B------:R-:W-:Y:S01]  /*2270*/  IMAD.MOV.U32 R116, RZ, RZ, R119.reuse ;  /* 0x000000ffff747224 */ /* 0x100fe200078e0077 */
        /* <DEDUP_REMOVED lines=8> */
[----:B------:R-:W-:Y:S01]  /*2300*/  UMOV UR31, 0x40000040 ;  /* 0x40000040001f7882 */ /* 0x000fe20000000000 */
        /* <DEDUP_REMOVED lines=15> */
[----:B------:R-:W-:Y:S01]  /*2400*/  UMOV UR55, 0x40000040 ;  /* 0x4000004000377882 */ /* 0x000fe20000000000 */
[----:B------:R-:W-:Y:S01]  /*2410*/  UIADD3 UR61, UR51, -0x2, URZ ;  /* 0xfffffffe333d7890 */ /* 0x000fe2000fffe03f */
[----:B------:R-:W-:-:S02]  /*2420*/  IMAD.MOV.U32 R106, RZ, RZ, R119 ;  /* 0x000000ffff6a7224 */ /* 0x000fc400078e0077 */
[--C-:B------:R-:W-:Y:S02]  /*2430*/  IMAD.MOV.U32 R105, RZ, RZ, R119.reuse ;  /* 0x000000ffff697224 */ /* 0x100fe400078e0077 */
[--C-:B------:R-:W-:Y:S02]  /*2440*/  IMAD.MOV.U32 R104, RZ, RZ, R119.reuse ;  /* 0x000000ffff687224 */ /* 0x100fe400078e0077 */
[--C-:B------:R-:W-:Y:S02]  /*2450*/  IMAD.MOV.U32 R103, RZ, RZ, R119.reuse ;  /* 0x000000ffff677224 */ /* 0x100fe400078e0077 */
[--C-:B------:R-:W-:Y:S02]  /*2460*/  IMAD.MOV.U32 R102, RZ, RZ, R119.reuse ;  /* 0x000000ffff667224 */ /* 0x100fe400078e0077 */
[--C-:B------:R-:W-:Y:S02]  /*2470*/  IMAD.MOV.U32 R101, RZ, RZ, R119.reuse ;  /* 0x000000ffff657224 */ /* 0x100fe400078e0077 */
[----:B------:R-:W-:-:S02]  /*2480*/  IMAD.MOV.U32 R100, RZ, RZ, R119 ;  /* 0x000000ffff647224 */ /* 0x000fc400078e0077 */
[--C-:B------:R-:W-:Y:S02]  /*2490*/  IMAD.MOV.U32 R99, RZ, RZ, R119.reuse ;  /* 0x000000ffff637224 */ /* 0x100fe400078e0077 */
[--C-:B------:R-:W-:Y:S02]  /*24a0*/  IMAD.MOV.U32 R98, RZ, RZ, R119.reuse ;  /* 0x000000ffff627224 */ /* 0x100fe400078e0077 */
[--C-:B------:R-:W-:Y:S02]  /*24b0*/  IMAD.MOV.U32 R97, RZ, RZ, R119.reuse ;  /* 0x000000ffff617224 */ /* 0x100fe400078e0077 */
[--C-:B------:R-:W-:Y:S02]  /*24c0*/  IMAD.MOV.U32 R96, RZ, RZ, R119.reuse ;  /* 0x000000ffff607224 */ /* 0x100fe400078e0077 */
[--C-:B------:R-:W-:Y:S01]  /*24d0*/  IMAD.MOV.U32 R95, RZ, RZ, R119.reuse ;  /* 0x000000ffff5f7224 */ /* 0x100fe200078e0077 */
[----:B------:R-:W-:Y:S02]  /*24e0*/  WARPGROUP.DEPBAR.LE gsb0, 0x0 ;  /* 0x00008000000079c5 */ /* 0x000fe40000010000 */
[----:B------:R-:W-:Y:S01]  /*24f0*/  WARPGROUP.ARRIVE ;  /* 0x00000000000079c5 */ /* 0x000fe20000000000 */
[----:B------:R-:W-:-:S02]  /*2500*/  IMAD.MOV.U32 R94, RZ, RZ, R119 ;  /* 0x000000ffff5e7224 */ /* 0x000fc400078e0077 */
[--C-:B------:R-:W-:Y:S02]  /*2510*/  IMAD.MOV.U32 R93, RZ, RZ, R119.reuse ;  /* 0x000000ffff5d7224 */ /* 0x100fe400078e0077 */
[--C-:B------:R-:W-:Y:S01]  /*2520*/  IMAD.MOV.U32 R92, RZ, RZ, R119.reuse ;  /* 0x000000ffff5c7224 */ /* 0x100fe200078e0077 */
[----:B------:R-:W-:Y:S01]  /*2530*/  HGMMA.64x16x16.F32.BF16 R64, gdesc[UR4], RZ, !UPT, gsb0 ;  /* 0x00200000044079f0 */ /* 0x000fe2000c0018ff */
[----:B------:R-:W-:Y:S01]  /*2540*/  UIADD3 UR6, UR48, 0x100, URZ ;  /* 0x0000010030067890 */ /* 0x000fe2000fffe03f */
[--C-:B------:R-:W-:Y:S01]  /*2550*/  IMAD.MOV.U32 R91, RZ, RZ, R119.reuse ;  /* 0x000000ffff5b7224 */ /* 0x100fe200078e0077 */
[----:B------:R-:W-:Y:S01]  /*2560*/  UMOV UR4, UR52 ;  /* 0x0000003400047c82 */ /* 0x000fe20008000000 */
[----:B------:R-:W-:Y:S01]  /*2570*/  UMOV UR5, UR53 ;  /* 0x0000003500057c82 */ /* 0x000fe20008000000 */
[----:B------:R-:W-:Y:S01]  /*2580*/  UMOV UR7, 0x40000040 ;  /* 0x4000004000077882 */ /* 0x000fe20000000000 */
[--C-:B------:R-:W-:Y:S02]  /*2590*/  IMAD.MOV.U32 R90, RZ, RZ, R119.reuse ;  /* 0x000000ffff5a7224 */ /* 0x100fe400078e0077 */
        /* <DEDUP_REMOVED lines=8> */
[----:B------:R-:W-:Y:S01]  /*2620*/  IMAD.MOV.U32 R80, RZ, RZ, R119 ;  /* 0x000000ffff507224 */ /* 0x000fe200078e0077 */
[----:B------:R-:W-:Y:S02]  /*2630*/  WARPGROUP.DEPBAR.LE gsb0, 0x0 ;  /* 0x00008000000079c5 */ /* 0x000fe40000010000 */
[----:B------:R-:W-:-:S06]  /*2640*/  WARPGROUP.ARRIVE ;  /* 0x00000000000079c5 */ /* 0x000fcc0000000000 */
[----:B------:R-:W-:Y:S01]  /*2650*/  HGMMA.64x16x16.F32.BF16 R56, gdesc[UR4], RZ, !UPT, gsb0 ;  /* 0x00200000043879f0 */ /* 0x000fe2000c0018ff */
[----:B------:R-:W-:Y:S01]  /*2660*/  UIADD3 UR6, UR48, 0x300, URZ ;  /* 0x0000030030067890 */ /* 0x000fe2000fffe03f */
[----:B------:R-:W-:Y:S01]  /*2670*/  UMOV UR4, UR52 ;  /* 0x0000003400047c82 */ /* 0x000fe20008000000 */
[----:B------:R-:W-:Y:S01]  /*2680*/  UMOV UR5, UR53 ;  /* 0x0000003500057c82 */ /* 0x000fe20008000000 */
[----:B------:R-:W-:Y:S01]  /*2690*/  UMOV UR7, 0x40000040 ;  /* 0x4000004000077882 */ /* 0x000fe20000000000 */
[----:B------:R-:W-:Y:S02]  /*26a0*/  WARPGROUP.DEPBAR.LE gsb0, 0x0 ;  /* 0x00008000000079c5 */ /* 0x000fe40000010000 */
[----:B------:R-:W-:-:S06]  /*26b0*/  WARPGROUP.ARRIVE ;  /* 0x00000000000079c5 */ /* 0x000fcc0000000000 */
[----:B------:R-:W-:Y:S01]  /*26c0*/  HGMMA.64x16x16.F32.BF16 R48, gdesc[UR8], RZ, !UPT, gsb0 ;  /* 0x00200000083079f0 */ /* 0x000fe2000c0018ff */
[----:B------:R-:W-:Y:S02]  /*26d0*/  UIADD3 UR8, UR48, 0x2, URZ ;  /* 0x0000000230087890 */ /* 0x000fe4000fffe03f */
[----:B------:R-:W-:Y:S01]  /*26e0*/  UIADD3 UR10, UR48, 0x182, URZ ;  /* 0x00000182300a7890 */ /* 0x000fe2000fffe03f */
[----:B------:R-:W-:Y:S01]  /*26f0*/  UMOV UR11, 0x40000040 ;  /* 0x40000040000b7882 */ /* 0x000fe20000000000 */
[----:B------:R-:W-:Y:S02]  /*2700*/  WARPGROUP.DEPBAR.LE gsb0, 0x0 ;  /* 0x00008000000079c5 */ /* 0x000fe40000010000 */
[----:B------:R-:W-:-:S06]  /*2710*/  WARPGROUP.ARRIVE ;  /* 0x00000000000079c5 */ /* 0x000fcc0000000000 */
[----:B------:R-:W-:Y:S01]  /*2720*/  HGMMA.64x16x16.F32.BF16 R40, gdesc[UR12], RZ, !UPT, gsb0 ;  /* 0x002000000c2879f0 */ /* 0x000fe2000c0018ff */
        /* <DEDUP_REMOVED lines=10> */
[----:B------:R-:W-:Y:S01]  /*27d0*/  UMOV UR4, UR20 ;  /* 0x0000001400047c82 */ /* 0x000fe20008000000 */
[----:B------:R-:W-:Y:S01]  /*27e0*/  UMOV UR5, 0x40000040 ;  /* 0x4000004000057882 */ /* 0x000fe20000000000 */
[----:B------:R-:W-:Y:S01]  /*27f0*/  UMOV UR6, UR8 ;  /* 0x0000000800067c82 */ /* 0x000fe20008000000 */
[----:B------:R-:W-:Y:S01]  /*2800*/  UMOV UR7, 0x40000040 ;  /* 0x4000004000077882 */ /* 0x000fe20000000000 */
[----:B------:R-:W-:Y:S01]  /*2810*/  UMOV UR8, UR4 ;  /* 0x0000000400087c82 */ /* 0x000fe20008000000 */
[----:B------:R-:W-:Y:S01]  /*2820*/  UMOV UR9, UR5 ;  /* 0x0000000500097c82 */ /* 0x000fe20008000000 */
[----:B------:R-:W-:Y:S01]  /*2830*/  UMOV UR12, UR4 ;  /* 0x00000004000c7c82 */ /* 0x000fe20008000000 */
[----:B------:R-:W-:Y:S01]  /*2840*/  UMOV UR13, UR5 ;  /* 0x00000005000d7c82 */ /* 0x000fe20008000000 */
[----:B------:R-:W-:Y:S01]  /*2850*/  UMOV UR16, UR4 ;  /* 0x0000000400107c82 */ /* 0x000fe20008000000 */
[----:B------:R-:W-:Y:S01]  /*2860*/  UMOV UR17, UR5 ;  /* 0x0000000500117c82 */ /* 0x000fe20008000000 */
[----:B------:R-:W-:Y:S01]  /*2870*/  UIADD3 UR20, UR49, 0x4, URZ ;  /* 0x0000000431147890 */ /* 0x000fe2000fffe03f */
[----:B------:R-:W-:-:S02]  /*2880*/  WARPGROUP.DEPBAR.LE gsb0, 0x0 ;  /* 0x00008000000079c5 */ /* 0x000fc40000010000 */
        /* <DEDUP_REMOVED lines=18> */
[----:B------:R-:W-:Y:S01]  /*29b0*/  UMOV UR8, UR20 ;  /* 0x0000001400087c82 */ /* 0x000fe20008000000 */
[----:B------:R-:W-:Y:S01]  /*29c0*/  UMOV UR9, 0x40000040 ;  /* 0x4000004000097882 */ /* 0x000fe20000000000 */
[----:B------:R-:W-:Y:S01]  /*29d0*/  UMOV UR11, 0x40000040 ;  /* 0x40000040000b7882 */ /* 0x000fe20000000000 */
[----:B------:R-:W-:Y:S01]  /*29e0*/  UMOV UR20, UR8 ;  /* 0x0000000800147c82 */ /* 0x000fe20008000000 */
        /* <DEDUP_REMOVED lines=18> */
[----:B------:R-:W-:Y:S02]  /*2b10*/  UIADD3 UR6, UR49, 0x6, URZ ;  /* 0x0000000631067890 */ /* 0x000fe4000fffe03f */
[----:B------:R-:W-:-:S07]  /*2b20*/  UIADD3 UR7, UR48, 0x804, URZ ;  /* 0x0000080430077890 */ /* 0x000fce000fffe03f */
[----:B------:R-:W-:Y:S01]  /*2b30*/  UMOV UR54, UR7 ;  /* 0x0000000700367c82 */ /* 0x000fe20008000000 */
[----:B------:R-:W-:-:S13]  /*2b40*/  R2UR UR7, R18 ;  /* 0x00000000120772ca */ /* 0x000fda00000e0000 */
[----:B------:R-:W-:Y:S01]  /*2b50*/  UISETP.GE.AND UP0, UPT, UR61, UR7, UPT ;  /* 0x000000073d00728c */ /* 0x000fe2000bf06270 */
        /* <DEDUP_REMOVED lines=84> */
[----:B------:R-:W-:Y:S02]  /*30a0*/  ULDC UR14, c[0x0][0x988] ;  /* 0x00026200000e7ab9 */ /* 0x000fe40000000800 */
        /* <DEDUP_REMOVED lines=265> */
[----:B------:R-:W-:Y:S01]  /*4140*/  R2UR UR52, R3 ;  /* 0x00000000033472ca */ /* 0x000fe200000e0000 */
[----:B------:R-:W-:Y:S01]  /*4150*/  IMAD.U32 R3, RZ, RZ, UR50 ;  /* 0x00000032ff037e24 */ /* 0x000fe2000f8e00ff */
[----:B------:R-:W-:-:S04]  /*4160*/  R2UR UR53, R2 ;  /* 0x00000000023572ca */ /* 0x000fc800000e0000 */
[----:B------:R-:W-:-:S05]  /*4170*/  IADD3 R2, R3, 0x70, -R204 ;  /* 0x0000007003027810 */ /* 0x000fca0007ffe8cc */
[----:B------:R-:W-:-:S05]  /*4180*/  IMAD R2, R5, -0x70, R2 ;  /* 0xffffff9005027824 */ /* 0x000fca00078e0202 */
[C---:B------:R-:W-:Y:S02]  /*4190*/  ISETP.GT.AND P2, PT, R2.reuse, RZ, PT ;  /* 0x000000ff0200720c */ /* 0x040fe40003f44270 */
[C---:B------:R-:W-:Y:S02]  /*41a0*/  ISETP.GT.AND P3, PT, R2.reuse, 0x1, PT ;  /* 0x000000010200780c */ /* 0x040fe40003f64270 */
[C---:B------:R-:W-:Y:S02]  /*41b0*/  ISETP.GT.AND P4, PT, R2.reuse, 0x8, PT ;  /* 0x000000080200780c */ /* 0x040fe40003f84270 */
[C---:B------:R-:W-:Y:S02]  /*41c0*/  ISETP.GT.AND P5, PT, R2.reuse, 0x9, PT ;  /* 0x000000090200780c */ /* 0x040fe40003fa4270 */
[C---:B------:R-:W-:Y:S02]  /*41d0*/  ISETP.GT.AND P6, PT, R2.reuse, 0x21, PT ;  /* 0x000000210200780c */ /* 0x040fe40003fc4270 */
[----:B------:R-:W-:-:S02]  /*41e0*/  ISETP.GT.AND P1, PT, R2, 0x49, PT ;  /* 0x000000490200780c */ /* 0x000fc40003f24270 */
[----:B------:R-:W-:Y:S01]  /*41f0*/  ISETP.GT.AND P0, PT, R2, 0x50, PT ;  /* 0x000000500200780c */ /* 0x000fe20003f04270 */
        /* <DEDUP_REMOVED lines=12> */
[----:B------:R-:W-:Y:S01]  /*42c0*/  UIADD3 UR6, UR48, 0x986, URZ ;  /* 0x0000098630067890 */ /* 0x000fe2000fffe03f */
[----:B------:R-:W-:Y:S02]  /*42d0*/  WARPGROUP.DEPBAR.LE gsb0, 0x0 ;  /* 0x00008000000079c5 */ /* 0x000fe40000010000 */
[----:B------:R-:W-:-:S06]  /*42e0*/  WARPGROUP.ARRIVE ;  /* 0x00000000000079c5 */ /* 0x000fcc0000000000 */
[----:B------:R-:W-:Y:S03]  /*42f0*/  HGMMA.64x16x16.F32.BF16 R32, gdesc[UR56], R32, gsb0 ;  /* 0x00200000382079f0 */ /* 0x000fe60008001820 */
        /* <DEDUP_REMOVED lines=9> */
[----:B------:R-:W-:Y:S01]  /*4390*/  WARPGROUP.ARRIVE ;  /* 0x00000000000079c5 */ /* 0x000fe20000000000 */
[----:B------:R-:W-:Y:S02]  /*43a0*/  FSEL R72, R72, -INF , P2 ;  /* 0xff80000048487808 */ /* 0x000fe40001000000 */
[----:B------:R-:W-:Y:S02]  /*43b0*/  FSEL R73, R73, -INF , P3 ;  /* 0xff80000049497808 */ /* 0x000fe40001800000 */
[----:B------:R-:W-:Y:S01]  /*43c0*/  FSEL R76, R76, -INF , P4 ;  /* 0xff8000004c4c7808 */ /* 0x000fe20002000000 */
[----:B------:R-:W-:Y:S01]  /*43d0*/  HGMMA.64x16x16.F32.BF16 R64, gdesc[UR44], R64, gsb0 ;  /* 0x002000002c4079f0 */ /* 0x000fe20008001840 */
[----:B------:R-:W-:Y:S01]  /*43e0*/  UIADD3 UR46, UR48, 0x806, URZ ;  /* 0x00000806302e7890 */ /* 0x000fe2000fffe03f */
[----:B------:R-:W-:Y:S01]  /*43f0*/  FMNMX.FTZ R3, R72, R73, !PT ;  /* 0x0000004948037209 */ /* 0x000fe20007810000 */
[----:B------:R-:W-:Y:S01]  /*4400*/  UMOV UR47, 0x40000040 ;  /* 0x40000040002f7882 */ /* 0x000fe20000000000 */
[----:B------:R-:W-:-:S02]  /*4410*/  FSEL R74, R74, -INF , P2 ;  /* 0xff8000004a4a7808 */ /* 0x000fc40001000000 */
[----:B------:R-:W-:Y:S02]  /*4420*/  FSEL R77, R77, -INF , P5 ;  /* 0xff8000004d4d7808 */ /* 0x000fe40002800000 */
[----:B------:R-:W-:Y:S02]  /*4430*/  ISETP.GT.AND P2, PT, R2, 0x10, PT ;  /* 0x000000100200780c */ /* 0x000fe40003f44270 */
[----:B------:R-:W-:Y:S02]  /*4440*/  FMNMX.FTZ R6, R76, R3, !PT ;  /* 0x000000034c067209 */ /* 0x000fe40007810000 */
[----:B------:R-:W-:Y:S02]  /*4450*/  FSEL R75, R75, -INF , P3 ;  /* 0xff8000004b4b7808 */ /* 0x000fe40001800000 */
[----:B------:R-:W-:Y:S02]  /*4460*/  ISETP.GT.AND P3, PT, R2, 0x11, PT ;  /* 0x000000110200780c */ /* 0x000fe40003f64270 */
[----:B------:R-:W-:-:S02]  /*4470*/  FMNMX.FTZ R3, R77, R6, !PT ;  /* 0x000000064d037209 */ /* 0x000fc40007810000 */
[----:B------:R-:W-:Y:S02]  /*4480*/  FSEL R78, R78, -INF , P4 ;  /* 0xff8000004e4e7808 */ /* 0x000fe40002000000 */
[C---:B------:R-:W-:Y:S02]  /*4490*/  ISETP.GT.AND P4, PT, R2.reuse, 0x18, PT ;  /* 0x000000180200780c */ /* 0x040fe40003f84270 */
[----:B------:R-:W-:Y:S02]  /*44a0*/  FSEL R79, R79, -INF , P5 ;  /* 0xff8000004f4f7808 */ /* 0x000fe40002800000 */
[----:B------:R-:W-:Y:S01]  /*44b0*/  ISETP.GT.AND P5, PT, R2, 0x19, PT ;  /* 0x000000190200780c */ /* 0x000fe20003fa4270 */
[----:B------:R-:W-:Y:S02]  /*44c0*/  WARPGROUP.DEPBAR.LE gsb0, 0x0 ;  /* 0x00008000000079c5 */ /* 0x000fe40000010000 */
[----:B------:R-:W-:Y:S01]  /*44d0*/  WARPGROUP.ARRIVE ;  /* 0x00000000000079c5 */ /* 0x000fe20000000000 */
[----:B------:R-:W-:-:S02]  /*44e0*/  FSEL R64, R64, -INF , P2 ;  /* 0xff80000040407808 */ /* 0x000fc40001000000 */
[----:B------:R-:W-:Y:S02]  /*44f0*/  FSEL R65, R65, -INF , P3 ;  /* 0xff80000041417808 */ /* 0x000fe40001800000 */
[----:B------:R-:W-:Y:S01]  /*4500*/  FMNMX.FTZ R6, R64, R3, !PT ;  /* 0x0000000340067209 */ /* 0x000fe20007810000 */
[----:B------:R-:W-:Y:S01]  /*4510*/  HGMMA.64x16x16.F32.BF16 R56, gdesc[UR44], R56, gsb0 ;  /* 0x002000002c3879f0 */ /* 0x000fe20008001838 */
[----:B------:R-:W-:Y:S01]  /*4520*/  UIADD3 UR46, UR48, 0x886, URZ ;  /* 0x00000886302e7890 */ /* 0x000fe2000fffe03f */
[----:B------:R-:W-:Y:S01]  /*4530*/  FSEL R68, R68, -INF , P4 ;  /* 0xff80000044447808 */ /* 0x000fe20002000000 */
[----:B------:R-:W-:Y:S01]  /*4540*/  UMOV UR47, 0x40000040 ;  /* 0x40000040002f7882 */ /* 0x000fe20000000000 */
[----:B------:R-:W-:Y:S02]  /*4550*/  FMNMX.FTZ R3, R65, R6, !PT ;  /* 0x0000000641037209 */ /* 0x000fe40007810000 */
[----:B------:R-:W-:Y:S02]  /*4560*/  FSEL R66, R66, -INF , P2 ;  /* 0xff80000042427808 */ /* 0x000fe40001000000 */
[----:B------:R-:W-:-:S02]  /*4570*/  FSEL R69, R69, -INF , P5 ;  /* 0xff80000045457808 */ /* 0x000fc40002800000 */
[----:B------:R-:W-:Y:S02]  /*4580*/  ISETP.GT.AND P2, PT, R2, 0x20, PT ;  /* 0x000000200200780c */ /* 0x000fe40003f44270 */
[----:B------:R-:W-:Y:S02]  /*4590*/  FMNMX.FTZ R6, R68, R3, !PT ;  /* 0x0000000344067209 */ /* 0x000fe40007810000 */
[----:B------:R-:W-:Y:S02]  /*45a0*/  FSEL R71, R71, -INF , P5 ;  /* 0xff80000047477808 */ /* 0x000fe40002800000 */
[----:B------:R-:W-:Y:S02]  /*45b0*/  FMNMX.FTZ R3, R69, R6, !PT ;  /* 0x0000000645037209 */ /* 0x000fe40007810000 */
[----:B------:R-:W-:Y:S02]  /*45c0*/  ISETP.GT.AND P5, PT, R2, 0x28, PT ;  /* 0x000000280200780c */ /* 0x000fe40003fa4270 */
[----:B------:R-:W-:-:S02]  /*45d0*/  FSEL R70, R70, -INF , P4 ;  /* 0xff80000046467808 */ /* 0x000fc40002000000 */
[C---:B------:R-:W-:Y:S02]  /*45e0*/  ISETP.GT.AND P4, PT, R2.reuse, 0x29, PT ;  /* 0x000000290200780c */ /* 0x040fe40003f84270 */
[----:B------:R-:W-:Y:S02]  /*45f0*/  FSEL R67, R67, -INF , P3 ;  /* 0xff80000043437808 */ /* 0x000fe40001800000 */
[----:B------:R-:W-:Y:S01]  /*4600*/  ISETP.GT.AND P3, PT, R2, 0x30, PT ;  /* 0x000000300200780c */ /* 0x000fe20003f64270 */
[----:B------:R-:W-:Y:S02]  /*4610*/  WARPGROUP.DEPBAR.LE gsb0, 0x0 ;  /* 0x00008000000079c5 */ /* 0x000fe40000010000 */
[----:B------:R-:W-:Y:S01]  /*4620*/  WARPGROUP.ARRIVE ;  /* 0x00000000000079c5 */ /* 0x000fe20000000000 */
[----:B------:R-:W-:Y:S02]  /*4630*/  FSEL R56, R56, -INF , P2 ;  /* 0xff80000038387808 */ /* 0x000fe40001000000 */
[----:B------:R-:W-:-:S02]  /*4640*/  FSEL R57, R57, -INF , P6 ;  /* 0xff80000039397808 */ /* 0x000fc40003000000 */
[----:B------:R-:W-:Y:S01]  /*4650*/  FMNMX.FTZ R6, R56, R3, !PT ;  /* 0x0000000338067209 */ /* 0x000fe20007810000 */
[----:B------:R-:W-:Y:S01]  /*4660*/  HGMMA.64x16x16.F32.BF16 R48, gdesc[UR44], R48, gsb0 ;  /* 0x002000002c3079f0 */ /* 0x000fe20008001830 */
[----:B------:R-:W-:Y:S01]  /*4670*/  UIADD3 UR46, UR48, 0x906, URZ ;  /* 0x00000906302e7890 */ /* 0x000fe2000fffe03f */
[----:B------:R-:W-:Y:S01]  /*4680*/  FSEL R60, R60, -INF , P5 ;  /* 0xff8000003c3c7808 */ /* 0x000fe20002800000 */
[----:B------:R-:W-:Y:S01]  /*4690*/  UMOV UR47, 0x40000040 ;  /* 0x40000040002f7882 */ /* 0x000fe20000000000 */
[----:B------:R-:W-:Y:S02]  /*46a0*/  FMNMX.FTZ R3, R57, R6, !PT ;  /* 0x0000000639037209 */ /* 0x000fe40007810000 */
[----:B------:R-:W-:Y:S02]  /*46b0*/  FSEL R61, R61, -INF , P4 ;  /* 0xff8000003d3d7808 */ /* 0x000fe40002000000 */
[----:B------:R-:W-:Y:S02]  /*46c0*/  FMNMX.FTZ R6, R60, R3, !PT ;  /* 0x000000033c067209 */ /* 0x000fe40007810000 */
[----:B------:R-:W-:-:S02]  /*46d0*/  FSEL R58, R58, -INF , P2 ;  /* 0xff8000003a3a7808 */ /* 0x000fc40001000000 */
[C---:B------:R-:W-:Y:S02]  /*46e0*/  ISETP.GT.AND P2, PT, R2.reuse, 0x31, PT ;  /* 0x000000310200780c */ /* 0x040fe40003f44270 */
[----:B------:R-:W-:Y:S02]  /*46f0*/  FMNMX.FTZ R3, R61, R6, !PT ;  /* 0x000000063d037209 */ /* 0x000fe40007810000 */
[----:B------:R-:W-:Y:S02]  /*4700*/  FSEL R59, R59, -INF , P6 ;  /* 0xff8000003b3b7808 */ /* 0x000fe40003000000 */
[----:B------:R-:W-:Y:S02]  /*4710*/  ISETP.GT.AND P6, PT, R2, 0x38, PT ;  /* 0x000000380200780c */ /* 0x000fe40003fc4270 */
[----:B------:R-:W-:Y:S02]  /*4720*/  FSEL R62, R62, -INF , P5 ;  /* 0xff8000003e3e7808 */ /* 0x000fe40002800000 */
[----:B------:R-:W-:-:S02]  /*4730*/  ISETP.GT.AND P5, PT, R2, 0x39, PT ;  /* 0x000000390200780c */ /* 0x000fc40003fa4270 */
[----:B------:R-:W-:Y:S02]  /*4740*/  FSEL R63, R63, -INF , P4 ;  /* 0xff8000003f3f7808 */ /* 0x000fe40002000000 */
[----:B------:R-:W-:Y:S01]  /*4750*/  ISETP.GT.AND P4, PT, R2, 0x40, PT ;  /* 0x000000400200780c */ /* 0x000fe20003f84270 */
[----:B------:R-:W-:Y:S02]  /*4760*/  WARPGROUP.DEPBAR.LE gsb0, 0x0 ;  /* 0x00008000000079c5 */ /* 0x000fe40000010000 */
[----:B------:R-:W-:Y:S01]  /*4770*/  WARPGROUP.ARRIVE ;  /* 0x00000000000079c5 */ /* 0x000fe20000000000 */
[----:B------:R-:W-:Y:S02]  /*4780*/  FSEL R48, R48, -INF , P3 ;  /* 0xff80000030307808 */ /* 0x000fe40001800000 */
[----:B------:R-:W-:Y:S02]  /*4790*/  FSEL R49, R49, -INF , P2 ;  /* 0xff80000031317808 */ /* 0x000fe40001000000 */
[----:B------:R-:W-:Y:S01]  /*47a0*/  FMNMX.FTZ R6, R48, R3, !PT ;  /* 0x0000000330067209 */ /* 0x000fe20007810000 */
[----:B------:R-:W-:Y:S01]  /*47b0*/  HGMMA.64x16x16.F32.BF16 R40, gdesc[UR44], R40, gsb0 ;  /* 0x002000002c2879f0 */ /* 0x000fe20008001828 */
[----:B------:R-:W-:Y:S01]  /*47c0*/  UMOV UR46, UR6 ;  /* 0x00000006002e7c82 */ /* 0x000fe20008000000 */
[----:B------:R-:W-:Y:S01]  /*47d0*/  UMOV UR47, 0x40000040 ;  /* 0x40000040002f7882 */ /* 0x000fe20000000000 */
[----:B------:R-:W-:-:S02]  /*47e0*/  FSEL R52, R52, -INF , P6 ;  /* 0xff80000034347808 */ /* 0x000fc40003000000 */
[----:B------:R-:W-:Y:S02]  /*47f0*/  FMNMX.FTZ R3, R49, R6, !PT ;  /* 0x0000000631037209 */ /* 0x000fe40007810000 */
[----:B------:R-:W-:Y:S02]  /*4800*/  FSEL R53, R53, -INF , P5 ;  /* 0xff80000035357808 */ /* 0x000fe40002800000 */
[----:B------:R-:W-:Y:S02]  /*4810*/  FMNMX.FTZ R6, R52, R3, !PT ;  /* 0x0000000334067209 */ /* 0x000fe40007810000 */
[----:B------:R-:W-:Y:S02]  /*4820*/  FSEL R50, R50, -INF , P3 ;  /* 0xff80000032327808 */ /* 0x000fe40001800000 */
[----:B------:R-:W-:Y:S02]  /*4830*/  ISETP.GT.AND P3, PT, R2, 0x41, PT ;  /* 0x000000410200780c */ /* 0x000fe40003f64270 */
[----:B------:R-:W-:-:S02]  /*4840*/  FMNMX.FTZ R3, R53, R6, !PT ;  /* 0x0000000635037209 */ /* 0x000fc40007810000 */
[----:B------:R-:W-:Y:S02]  /*4850*/  FSEL R51, R51, -INF , P2 ;  /* 0xff80000033337808 */ /* 0x000fe40001000000 */
[C---:B------:R-:W-:Y:S02]  /*4860*/  ISETP.GT.AND P2, PT, R2.reuse, 0x48, PT ;  /* 0x000000480200780c */ /* 0x040fe40003f44270 */
[----:B------:R-:W-:Y:S02]  /*4870*/  FSEL R55, R55, -INF , P5 ;  /* 0xff80000037377808 */ /* 0x000fe40002800000 */
[----:B------:R-:W-:Y:S02]  /*4880*/  ISETP.GT.AND P5, PT, R2, 0x68, PT ;  /* 0x000000680200780c */ /* 0x000fe40003fa4270 */
[----:B------:R-:W-:Y:S02]  /*4890*/  FSEL R54, R54, -INF , P6 ;  /* 0xff80000036367808 */ /* 0x000fe40003000000 */
[----:B------:R-:W-:Y:S01]  /*48a0*/  ISETP.GT.AND P6, PT, R2, 0x69, PT ;  /* 0x000000690200780c */ /* 0x000fe20003fc4270 */
        /* <DEDUP_REMOVED lines=8> */
[----:B------:R-:W-:Y:S01]  /*4930*/  UMOV UR47, 0x40000040 ;  /* 0x40000040002f7882 */ /* 0x000fe20000000000 */
[----:B------:R-:W-:-:S02]  /*4940*/  FMNMX.FTZ R3, R41, R6, !PT ;  /* 0x0000000629037209 */ /* 0x000fc40007810000 */
[----:B------:R-:W-:Y:S02]  /*4950*/  FSEL R45, R45, -INF , P1 ;  /* 0xff8000002d2d7808 */ /* 0x000fe40000800000 */
[----:B------:R-:W-:Y:S02]  /*4960*/  FMNMX.FTZ R6, R44, R3, !PT ;  /* 0x000000032c067209 */ /* 0x000fe40007810000 */
[----:B------:R-:W-:Y:S02]  /*4970*/  ISETP.GT.AND P1, PT, R2, 0x51, PT ;  /* 0x000000510200780c */ /* 0x000fe40003f24270 */
[----:B------:R-:W-:Y:S02]  /*4980*/  FMNMX.FTZ R3, R45, R6, !PT ;  /* 0x000000062d037209 */ /* 0x000fe40007810000 */
[----:B------:R-:W-:Y:S02]  /*4990*/  FSEL R46, R46, -INF , P2 ;  /* 0xff8000002e2e7808 */ /* 0x000fe40001000000 */
[----:B------:R-:W-:-:S02]  /*49a0*/  ISETP.GT.AND P2, PT, R2, 0x59, PT ;  /* 0x000000590200780c */ /* 0x000fc40003f44270 */
[----:B------:R-:W-:Y:S02]  /*49b0*/  FSEL R43, R43, -INF , P3 ;  /* 0xff8000002b2b7808 */ /* 0x000fe40001800000 */
[----:B------:R-:W-:Y:S02]  /*49c0*/  ISETP.GT.AND P3, PT, R2, 0x60, PT ;  /* 0x000000600200780c */ /* 0x000fe40003f64270 */
[----:B------:R-:W-:Y:S02]  /*49d0*/  FSEL R42, R42, -INF , P4 ;  /* 0xff8000002a2a7808 */ /* 0x000fe40002000000 */
[----:B------:R-:W-:Y:S02]  /*49e0*/  ISETP.GT.AND P4, PT, R2, 0x61, PT ;  /* 0x000000610200780c */ /* 0x000fe40003f84270 */
[----:B------:R-:W-:Y:S02]  /*49f0*/  P2R R9, PR, RZ, 0x4 ;  /* 0x00000004ff097803 */ /* 0x000fe40000000000 */
[----:B------:R-:W-:Y:S01]  /*4a00*/  P2R R13, PR, RZ, 0x2 ;  /* 0x00000002ff0d7803 */ /* 0x000fe20000000000 */
[----:B------:R-:W-:-:S02]  /*4a10*/  WARPGROUP.DEPBAR.LE gsb0, 0x0 ;  /* 0x00008000000079c5 */ /* 0x000fc40000010000 */
[----:B------:R-:W-:Y:S01]  /*4a20*/  WARPGROUP.ARRIVE ;  /* 0x00000000000079c5 */ /* 0x000fe20000000000 */
[----:B------:R-:W-:Y:S02]  /*4a30*/  FSEL R32, R32, -INF , P0 ;  /* 0xff80000020207808 */ /* 0x000fe40000000000 */
[----:B------:R-:W-:Y:S02]  /*4a40*/  ISETP.GT.AND P0, PT, R2, 0x58, PT ;  /* 0x000000580200780c */ /* 0x000fe40003f04270 */
[----:B------:R-:W-:Y:S01]  /*4a50*/  FSEL R10, R33, -INF , P1 ;  /* 0xff800000210a7808 */ /* 0x000fe20000800000 */
[----:B------:R-:W-:Y:S01]  /*4a60*/  HGMMA.64x16x16.F32.BF16 R24, gdesc[UR44], R24, gsb0 ;  /* 0x002000002c1879f0 */ /* 0x000fe20008001818 */
[----:B------:R-:W-:Y:S02]  /*4a70*/  FMNMX.FTZ R3, R32, R3, !PT ;  /* 0x0000000320037209 */ /* 0x000fe40007810000 */
[----:B------:R-:W-:Y:S02]  /*4a80*/  FSEL R36, R36, -INF , P0 ;  /* 0xff80000024247808 */ /* 0x000fe40000000000 */
[----:B------:R-:W-:-:S02]  /*4a90*/  FMNMX.FTZ R3, R10, R3, !PT ;  /* 0x000000030a037209 */ /* 0x000fc40007810000 */
[----:B------:R-:W-:Y:S02]  /*4aa0*/  FSEL R12, R37, -INF , P2 ;  /* 0xff800000250c7808 */ /* 0x000fe40001000000 */
[----:B------:R-:W-:Y:S02]  /*4ab0*/  FMNMX.FTZ R3, R36, R3, !PT ;  /* 0x0000000324037209 */ /* 0x000fe40007810000 */
[----:B------:R-:W-:Y:S02]  /*4ac0*/  P2R R11, PR, RZ, 0x1 ;  /* 0x00000001ff0b7803 */ /* 0x000fe40000000000 */
[----:B------:R-:W-:Y:S02]  /*4ad0*/  FMNMX.FTZ R3, R12, R3, !PT ;  /* 0x000000030c037209 */ /* 0x000fe40007810000 */
[C---:B------:R-:W-:Y:S02]  /*4ae0*/  ISETP.GT.AND P0, PT, R2.reuse, 0x49, PT ;  /* 0x000000490200780c */ /* 0x040fe40003f04270 */
[----:B------:R-:W-:-:S02]  /*4af0*/  ISETP.GT.AND P1, PT, R2, 0x50, PT ;  /* 0x000000500200780c */ /* 0x000fc40003f24270 */
[----:B------:R-:W-:Y:S02]  /*4b00*/  FSEL R47, R47, -INF , P0 ;  /* 0xff8000002f2f7808 */ /* 0x000fe40000000000 */
[----:B------:R-:W-:Y:S02]  /*4b10*/  ISETP.NE.AND P0, PT, R11, RZ, PT ;  /* 0x000000ff0b00720c */ /* 0x000fe40003f05270 */
[----:B------:R-:W-:Y:S02]  /*4b20*/  FSEL R34, R34, -INF , P1 ;  /* 0xff80000022227808 */ /* 0x000fe40000800000 */
[----:B------:R-:W-:Y:S02]  /*4b30*/  ISETP.NE.AND P1, PT, R13, RZ, PT ;  /* 0x000000ff0d00720c */ /* 0x000fe40003f25270 */
[----:B------:R-:W-:Y:S02]  /*4b40*/  FSEL R38, R38, -INF , P0 ;  /* 0xff80000026267808 */ /* 0x000fe40000000000 */
[----:B------:R-:W-:-:S02]  /*4b50*/  FSEL R35, R35, -INF , P1 ;  /* 0xff80000023237808 */ /* 0x000fc40000800000 */
[----:B------:R-:W-:Y:S02]  /*4b60*/  ISETP.NE.AND P1, PT, R15, RZ, PT ;  /* 0x000000ff0f00720c */ /* 0x000fe40003f25270 */
[----:B------:R-:W-:-:S11]  /*4b70*/  ISETP.NE.AND P0, PT, R21, RZ, PT ;  /* 0x000000ff1500720c */ /* 0x000fd60003f05270 */
[----:B------:R-:W-:-:S05]  /*4b80*/  @!P1 VIADD R0, R0, 0x36840 ;  /* 0x0003684000009836 */ /* 0x000fca0000000000 */
[----:B------:R-:W-:Y:S01]  /*4b90*/  @!P1 PRMT R0, RZ, 0x654, R0 ;  /* 0x00000654ff009816 */ /* 0x000fe20000000000 */
[----:B------:R-:W-:Y:S02]  /*4ba0*/  WARPGROUP.DEPBAR.LE gsb0, 0x0 ;  /* 0x00008000000079c5 */ /* 0x000fe40000010000 */
[----:B------:R-:W-:Y:S01]  /*4bb0*/  FSEL R24, R24, -INF , P3 ;  /* 0xff80000018187808 */ /* 0x000fe20001800000 */
[----:B------:R0:W-:Y:S01]  /*4bc0*/  @!P1 SYNCS.ARRIVE.TRANS64.RED.A1T0 RZ, [R0+URZ], RZ ;  /* 0x000000ff00ff99a7 */ /* 0x0001e2000810043f */
[----:B------:R-:W-:Y:S02]  /*4bd0*/  FSEL R14, R25, -INF , P4 ;  /* 0xff800000190e7808 */ /* 0x000fe40002000000 */
[----:B------:R-:W-:Y:S02]  /*4be0*/  FMNMX.FTZ R3, R24, R3, !PT ;  /* 0x0000000318037209 */ /* 0x000fe40007810000 */
[----:B------:R-:W-:Y:S02]  /*4bf0*/  FSEL R28, R28, -INF , P5 ;  /* 0xff8000001c1c7808 */ /* 0x000fe40002800000 */
[----:B------:R-:W-:-:S02]  /*4c00*/  FMNMX.FTZ R3, R14, R3, !PT ;  /* 0x000000030e037209 */ /* 0x000fc40007810000 */
[----:B------:R-:W-:Y:S02]  /*4c10*/  FSEL R6, R29, -INF , P6 ;  /* 0xff8000001d067808 */ /* 0x000fe40003000000 */
[----:B------:R-:W-:Y:S02]  /*4c20*/  FMNMX.FTZ R3, R28, R3, !PT ;  /* 0x000000031c037209 */ /* 0x000fe40007810000 */
[----:B------:R-:W-:Y:S02]  /*4c30*/  FSEL R26, R26, -INF , P3 ;  /* 0xff8000001a1a7808 */ /* 0x000fe40001800000 */
[----:B------:R-:W-:Y:S02]  /*4c40*/  FMNMX.FTZ R5, R6, R3, !PT ;  /* 0x0000000306057209 */ /* 0x000fe40007810000 */
[----:B------:R-:W-:Y:S02]  /*4c50*/  FSEL R27, R27, -INF , P4 ;  /* 0xff8000001b1b7808 */ /* 0x000fe40002000000 */
[----:B------:R-:W-:Y:S01]  /*4c60*/  FSEL R30, R30, -INF , P5 ;  /* 0xff8000001e1e7808 */ /* 0x000fe20002800000 */
[----:B------:R-:W1:Y:S01]  /*4c70*/  SHFL.BFLY PT, R20, R5, 0x2, 0x1f ;  /* 0x0c401f0005147f89 */ /* 0x000e6200000e0000 */
[----:B------:R-:W-:-:S02]  /*4c80*/  FSEL R31, R31, -INF , P6 ;  /* 0xff8000001f1f7808 */ /* 0x000fc40003000000 */
[----:B-1----:R-:W-:-:S05]  /*4c90*/  FMNMX.FTZ R20, R5, R20, !PT ;  /* 0x0000001405147209 */ /* 0x002fca0007810000 */
[----:B------:R-:W1:Y:S02]  /*4ca0*/  SHFL.BFLY PT, R3, R20, 0x1, 0x1f ;  /* 0x0c201f0014037f89 */ /* 0x000e6400000e0000 */
[----:B-1----:R-:W-:-:S04]  /*4cb0*/  FMNMX.FTZ R3, R20, R3, !PT ;  /* 0x0000000314037209 */ /* 0x002fc80007810000 */
[C---:B------:R-:W-:Y:S01]  /*4cc0*/  FSETP.NEU.FTZ.AND P2, PT, R3.reuse, -INF , PT ;  /* 0xff8000000300780b */ /* 0x040fe20003f5d000 */
[----:B------:R-:W-:-:S05]  /*4cd0*/  FMUL.FTZ R7, R3, UR14 ;  /* 0x0000000e03077c20 */ /* 0x000fca0008410000 */
[----:B------:R-:W-:Y:S02]  /*4ce0*/  FSEL R81, R7, RZ, P2 ;  /* 0x000000ff07517208 */ /* 0x000fe40001000000 */
[----:B------:R-:W-:Y:S02]  /*4cf0*/  FMNMX.FTZ R7, R74, R75, !PT ;  /* 0x0000004b4a077209 */ /* 0x000fe40007810000 */
[----:B------:R-:W-:Y:S01]  /*4d00*/  ISETP.NE.AND P2, PT, R9, RZ, PT ;  /* 0x000000ff0900720c */ /* 0x000fe20003f45270 */
[--C-:B------:R-:W-:Y:S01]  /*4d10*/  FFMA.FTZ R33, R45, UR14, -R81.reuse ;  /* 0x0000000e2d217c23 */ /* 0x100fe20008010851 */
[----:B------:R-:W-:Y:S01]  /*4d20*/  FMNMX.FTZ R2, R78, R7, !PT ;  /* 0x000000074e027209 */ /* 0x000fe20007810000 */
[--C-:B------:R-:W-:Y:S01]  /*4d30*/  FFMA.FTZ R200, R72, UR14, -R81.reuse ;  /* 0x0000000e48c87c23 */ /* 0x100fe20008010851 */
[----:B------:R-:W-:Y:S01]  /*4d40*/  FSEL R39, R39, -INF , P2 ;  /* 0xff80000027277808 */ /* 0x000fe20001000000 */
[--C-:B------:R-:W-:Y:S01]  /*4d50*/  FFMA.FTZ R5, R73, UR14, -R81.reuse ;  /* 0x0000000e49057c23 */ /* 0x100fe20008010851 */
[----:B------:R-:W-:Y:S01]  /*4d60*/  FMNMX.FTZ R7, R79, R2, !PT ;  /* 0x000000024f077209 */ /* 0x000fe20007810000 */
[--C-:B------:R-:W-:Y:S01]  /*4d70*/  FFMA.FTZ R202, R76, UR14, -R81.reuse ;  /* 0x0000000e4cca7c23 */ /* 0x100fe20008010851 */
[--C-:B------:R-:W-:Y:S01]  /*4d80*/  FFMA.FTZ R196, R64, UR14, -R81.reuse ;  /* 0x0000000e40c47c23 */ /* 0x100fe20008010851 */
[----:B------:R-:W-:Y:S01]  /*4d90*/  MUFU.EX2 R200, R200 ;  /* 0x000000c800c87308 */ /* 0x000fe20000000800 */
[----:B------:R-:W-:Y:S01]  /*4da0*/  FMNMX.FTZ R2, R66, R7, !PT ;  /* 0x0000000742027209 */ /* 0x000fe20007810000 */
[--C-:B------:R-:W-:Y:S01]  /*4db0*/  FFMA.FTZ R7, R77, UR14, -R81.reuse ;  /* 0x0000000e4d077c23 */ /* 0x100fe20008010851 */
[--C-:B------:R-:W-:Y:S01]  /*4dc0*/  FFMA.FTZ R198, R68, UR14, -R81.reuse ;  /* 0x0000000e44c67c23 */ /* 0x100fe20008010851 */
[--C-:B------:R-:W-:Y:S01]  /*4dd0*/  FFMA.FTZ R29, R41, UR14, -R81.reuse ;  /* 0x0000000e291d7c23 */ /* 0x100fe20008010851 */
[----:B------:R-:W-:Y:S01]  /*4de0*/  FMNMX.FTZ R9, R67, R2, !PT ;  /* 0x0000000243097209 */ /* 0x000fe20007810000 */
[--C-:B------:R-:W-:Y:S01]  /*4df0*/  FFMA.FTZ R41, R12, UR14, -R81.reuse ;  /* 0x0000000e0c297c23 */ /* 0x100fe20008010851 */
[--C-:B------:R-:W-:Y:S01]  /*4e00*/  FFMA.FTZ R178, R28, UR14, -R81.reuse ;  /* 0x0000000e1cb27c23 */ /* 0x100fe20008010851 */
[----:B------:R-:W1:Y:S01]  /*4e10*/  MUFU.EX2 R5, R5 ;  /* 0x0000000500057308 */ /* 0x000e620000000800 */
[----:B------:R-:W-:Y:S01]  /*4e20*/  FMNMX.FTZ R2, R70, R9, !PT ;  /* 0x0000000946027209 */ /* 0x000fe20007810000 */
[--C-:B------:R-:W-:Y:S01]  /*4e30*/  FFMA.FTZ R14, R14, UR14, -R81.reuse ;  /* 0x0000000e0e0e7c23 */ /* 0x100fe20008010851 */
[--C-:B------:R-:W-:Y:S01]  /*4e40*/  FFMA.FTZ R180, R32, UR14, -R81.reuse ;  /* 0x0000000e20b47c23 */ /* 0x100fe20008010851 */
[--C-:B------:R-:W-:Y:S01]  /*4e50*/  FFMA.FTZ R192, R56, UR14, -R81.reuse ;  /* 0x0000000e38c07c23 */ /* 0x100fe20008010851 */
[----:B------:R-:W-:Y:S01]  /*4e60*/  FMNMX.FTZ R9, R71, R2, !PT ;  /* 0x0000000247097209 */ /* 0x000fe20007810000 */
[--C-:B------:R-:W-:Y:S01]  /*4e70*/  FFMA.FTZ R176, R24, UR14, -R81.reuse ;  /* 0x0000000e18b07c23 */ /* 0x100fe20008010851 */
[--C-:B------:R-:W-:Y:S01]  /*4e80*/  FFMA.FTZ R194, R60, UR14, -R81.reuse ;  /* 0x0000000e3cc27c23 */ /* 0x100fe20008010851 */
[----:B------:R-:W2:Y:S01]  /*4e90*/  MUFU.EX2 R202, R202 ;  /* 0x000000ca00ca7308 */ /* 0x000ea20000000800 */
[----:B------:R-:W-:Y:S01]  /*4ea0*/  FMNMX.FTZ R2, R58, R9, !PT ;  /* 0x000000093a027209 */ /* 0x000fe20007810000 */
[--C-:B------:R-:W-:Y:S01]  /*4eb0*/  FFMA.FTZ R9, R65, UR14, -R81.reuse ;  /* 0x0000000e41097c23 */ /* 0x100fe20008010851 */
[--C-:B------:R-:W-:Y:S01]  /*4ec0*/  FFMA.FTZ R188, R48, UR14, -R81.reuse ;  /* 0x0000000e30bc7c23 */ /* 0x100fe20008010851 */
[--C-:B------:R-:W-:Y:S01]  /*4ed0*/  FFMA.FTZ R190, R52, UR14, -R81.reuse ;  /* 0x0000000e34be7c23 */ /* 0x100fe20008010851 */
[----:B------:R-:W-:Y:S01]  /*4ee0*/  FMNMX.FTZ R11, R59, R2, !PT ;  /* 0x000000023b0b7209 */ /* 0x000fe20007810000 */
[--C-:B------:R-:W-:Y:S01]  /*4ef0*/  FFMA.FTZ R184, R40, UR14, -R81.reuse ;  /* 0x0000000e28b87c23 */ /* 0x100fe20008010851 */
[--C-:B------:R-:W-:Y:S01]  /*4f00*/  FFMA.FTZ R186, R44, UR14, -R81.reuse ;  /* 0x0000000e2cba7c23 */ /* 0x100fe20008010851 */
[----:B------:R-:W3:Y:S01]  /*4f10*/  MUFU.EX2 R7, R7 ;  /* 0x0000000700077308 */ /* 0x000ee20000000800 */
[----:B------:R-:W-:Y:S01]  /*4f20*/  FMNMX.FTZ R2, R62, R11, !PT ;  /* 0x0000000b3e027209 */ /* 0x000fe20007810000 */
[----:B------:R-:W-:Y:S01]  /*4f30*/  FFMA.FTZ R182, R36, UR14, -R81 ;  /* 0x0000000e24b67c23 */ /* 0x000fe20008010851 */
[----:B------:R-:W-:-:S02]  /*4f40*/  IMAD.MOV.U32 R77, RZ, RZ, R119 ;  /* 0x000000ffff4d7224 */ /* 0x000fc400078e0077 */
[----:B------:R-:W-:Y:S01]  /*4f50*/  FMNMX.FTZ R11, R63, R2, !PT ;  /* 0x000000023f0b7209 */ /* 0x000fe20007810000 */
[----:B------:R-:W-:Y:S02]  /*4f60*/  IMAD.MOV.U32 R76, RZ, RZ, R119 ;  /* 0x000000ffff4c7224 */ /* 0x000fe400078e0077 */
[----:B------:R-:W4:Y:S01]  /*4f70*/  MUFU.EX2 R196, R196 ;  /* 0x000000c400c47308 */ /* 0x000f220000000800 */
[----:B------:R-:W-:Y:S01]  /*4f80*/  FMNMX.FTZ R2, R50, R11, !PT ;  /* 0x0000000b32027209 */ /* 0x000fe20007810000 */
[----:B------:R-:W-:Y:S01]  /*4f90*/  FFMA.FTZ R11, R69, UR14, -R81 ;  /* 0x0000000e450b7c23 */ /* 0x000fe20008010851 */
[--C-:B------:R-:W-:Y:S02]  /*4fa0*/  IMAD.MOV.U32 R73, RZ, RZ, R119.reuse ;  /* 0x000000ffff497224 */ /* 0x100fe400078e0077 */
[----:B------:R-:W-:Y:S01]  /*4fb0*/  FMNMX.FTZ R13, R51, R2, !PT ;  /* 0x00000002330d7209 */ /* 0x000fe20007810000 */
[--C-:B------:R-:W-:Y:S02]  /*4fc0*/  IMAD.MOV.U32 R72, RZ, RZ, R119.reuse ;  /* 0x000000ffff487224 */ /* 0x100fe400078e0077 */
[----:B------:R-:W5:Y:S01]  /*4fd0*/  MUFU.EX2 R9, R9 ;  /* 0x0000000900097308 */ /* 0x000f620000000800 */
[----:B------:R-:W-:Y:S01]  /*4fe0*/  FMNMX.FTZ R2, R54, R13, !PT ;  /* 0x0000000d36027209 */ /* 0x000fe20007810000 */
[----:B------:R-:W-:-:S02]  /*4ff0*/  IMAD.MOV.U32 R69, RZ, RZ, R119 ;  /* 0x000000ffff457224 */ /* 0x000fc400078e0077 */
[--C-:B------:R-:W-:Y:S01]  /*5000*/  IMAD.MOV.U32 R68, RZ, RZ, R119.reuse ;  /* 0x000000ffff447224 */ /* 0x100fe200078e0077 */
[----:B------:R-:W-:Y:S01]  /*5010*/  FMNMX.FTZ R13, R55, R2, !PT ;  /* 0x00000002370d7209 */ /* 0x000fe20007810000 */
[----:B------:R-:W-:Y:S02]  /*5020*/  IMAD.MOV.U32 R65, RZ, RZ, R119 ;  /* 0x000000ffff417224 */ /* 0x000fe400078e0077 */
[----:B------:R-:W0:Y:S01]  /*5030*/  MUFU.EX2 R198, R198 ;  /* 0x000000c600c67308 */ /* 0x000e220000000800 */
[----:B------:R-:W-:Y:S01]  /*5040*/  FMNMX.FTZ R2, R42, R13, !PT ;  /* 0x0000000d2a027209 */ /* 0x000fe20007810000 */
[----:B------:R-:W-:Y:S01]  /*5050*/  FFMA.FTZ R13, R57, UR14, -R81 ;  /* 0x0000000e390d7c23 */ /* 0x000fe20008010851 */
[--C-:B------:R-:W-:Y:S02]  /*5060*/  IMAD.MOV.U32 R64, RZ, RZ, R119.reuse ;  /* 0x000000ffff407224 */ /* 0x100fe400078e0077 */
[----:B------:R-:W-:Y:S01]  /*5070*/  FMNMX.FTZ R15, R43, R2, !PT ;  /* 0x000000022b0f7209 */ /* 0x000fe20007810000 */
[----:B------:R-:W-:-:S02]  /*5080*/  IMAD.MOV.U32 R60, RZ, RZ, R119 ;  /* 0x000000ffff3c7224 */ /* 0x000fc400078e0077 */
[----:B------:R-:W0:Y:S01]  /*5090*/  MUFU.EX2 R11, R11 ;  /* 0x0000000b000b7308 */ /* 0x000e220000000800 */
[----:B------:R-:W-:Y:S01]  /*50a0*/  FMNMX.FTZ R2, R46, R15, !PT ;  /* 0x0000000f2e027209 */ /* 0x000fe20007810000 */
[--C-:B------:R-:W-:Y:S02]  /*50b0*/  IMAD.MOV.U32 R56, RZ, RZ, R119.reuse ;  /* 0x000000ffff387224 */ /* 0x100fe400078e0077 */
[--C-:B------:R-:W-:Y:S01]  /*50c0*/  IMAD.MOV.U32 R52, RZ, RZ, R119.reuse ;  /* 0x000000ffff347224 */ /* 0x100fe200078e0077 */
[----:B------:R-:W-:Y:S01]  /*50d0*/  FMNMX.FTZ R15, R47, R2, !PT ;  /* 0x000000022f0f7209 */ /* 0x000fe20007810000 */
[----:B------:R-:W-:Y:S02]  /*50e0*/  IMAD.MOV.U32 R48, RZ, RZ, R119 ;  /* 0x000000ffff307224 */ /* 0x000fe400078e0077 */
[----:B------:R-:W0:Y:S01]  /*50f0*/  MUFU.EX2 R192, R192 ;  /* 0x000000c000c07308 */ /* 0x000e220000000800 */
[----:B------:R-:W-:Y:S01]  /*5100*/  FMNMX.FTZ R2, R34, R15, !PT ;  /* 0x0000000f22027209 */ /* 0x000fe20007810000 */
[----:B------:R-:W-:Y:S01]  /*5110*/  FFMA.FTZ R15, R61, UR14, -R81 ;  /* 0x0000000e3d0f7c23 */ /* 0x000fe20008010851 */
[----:B------:R-:W-:-:S02]  /*5120*/  IMAD.MOV.U32 R61, RZ, RZ, R119 ;  /* 0x000000ffff3d7224 */ /* 0x000fc400078e0077 */
[----:B------:R-:W-:Y:S01]  /*5130*/  FMNMX.FTZ R21, R35, R2, !PT ;  /* 0x0000000223157209 */ /* 0x000fe20007810000 */
[--C-:B------:R-:W-:Y:S02]  /*5140*/  IMAD.MOV.U32 R44, RZ, RZ, R119.reuse ;  /* 0x000000ffff2c7224 */ /* 0x100fe400078e0077 */
[----:B------:R-:W0:Y:S01]  /*5150*/  MUFU.EX2 R13, R13 ;  /* 0x0000000d000d7308 */ /* 0x000e220000000800 */
[----:B------:R-:W-:Y:S01]  /*5160*/  FMNMX.FTZ R2, R38, R21, !PT ;  /* 0x0000001526027209 */ /* 0x000fe20007810000 */
[--C-:B------:R-:W-:Y:S02]  /*5170*/  IMAD.MOV.U32 R40, RZ, RZ, R119.reuse ;  /* 0x000000ffff287224 */ /* 0x100fe400078e0077 */
[----:B------:R-:W-:Y:S01]  /*5180*/  IMAD.MOV.U32 R36, RZ, RZ, R119 ;  /* 0x000000ffff247224 */ /* 0x000fe200078e0077 */
[----:B------:R-:W-:-:S03]  /*5190*/  FMNMX.FTZ R21, R39, R2, !PT ;  /* 0x0000000227157209 */ /* 0x000fc60007810000 */
[----:B------:R-:W0:Y:S01]  /*51a0*/  MUFU.EX2 R194, R194 ;  /* 0x000000c200c27308 */ /* 0x000e220000000800 */
[----:B------:R-:W-:Y:S01]  /*51b0*/  FMNMX.FTZ R2, R26, R21, !PT ;  /* 0x000000151a027209 */ /* 0x000fe20007810000 */
[--C-:B------:R-:W-:Y:S01]  /*51c0*/  FFMA.FTZ R21, R49, UR14, -R81.reuse ;  /* 0x0000000e31157c23 */ /* 0x100fe20008010851 */
[----:B------:R-:W-:Y:S02]  /*51d0*/  FFMA.FTZ R49, R6, UR14, -R81 ;  /* 0x0000000e06317c23 */ /* 0x000fe40008010851 */
[----:B------:R-:W-:-:S03]  /*51e0*/  FMNMX.FTZ R25, R27, R2, !PT ;  /* 0x000000021b197209 */ /* 0x000fc60007810000 */
[----:B------:R-:W0:Y:S01]  /*51f0*/  MUFU.EX2 R15, R15 ;  /* 0x0000000f000f7308 */ /* 0x000e220000000800 */
[----:B------:R-:W-:Y:S01]  /*5200*/  FMNMX.FTZ R2, R30, R25, !PT ;  /* 0x000000191e027209 */ /* 0x000fe20007810000 */
[----:B------:R-:W-:Y:S01]  /*5210*/  FFMA.FTZ R25, R53, UR14, -R81 ;  /* 0x0000000e35197c23 */ /* 0x000fe20008010851 */
[----:B-1----:R-:W-:Y:S01]  /*5220*/  FADD.FTZ R53, R200, R5 ;  /* 0x00000005c8357221 */ /* 0x002fe20000010000 */
[----:B------:R-:W-:Y:S02]  /*5230*/  F2FP.BF16.F32.PACK_AB R200, R5, R200 ;  /* 0x000000c805c8723e */ /* 0x000fe400000010ff */
[----:B------:R-:W-:Y:S01]  /*5240*/  FMNMX.FTZ R2, R31, R2, !PT ;  /* 0x000000021f027209 */ /* 0x000fe20007810000 */
[----:B--2---:R-:W-:Y:S01]  /*5250*/  FADD.FTZ R28, R202, R53 ;  /* 0x00000035ca1c7221 */ /* 0x004fe20000010000 */
[----:B------:R-:W1:Y:S01]  /*5260*/  MUFU.EX2 R188, R188 ;  /* 0x000000bc00bc7308 */ /* 0x000e620000000800 */
[C---:B---3--:R-:W-:Y:S02]  /*5270*/  F2FP.BF16.F32.PACK_AB R202, R7.reuse, R202 ;  /* 0x000000ca07ca723e */ /* 0x048fe400000010ff */
[----:B------:R-:W2:Y:S01]  /*5280*/  SHFL.BFLY PT, R37, R2, 0x2, 0x1f ;  /* 0x0c401f0002257f89 */ /* 0x000ea200000e0000 */
[----:B------:R-:W-:-:S04]  /*5290*/  FADD.FTZ R53, R7, R28 ;  /* 0x0000001c07357221 */ /* 0x000fc80000010000 */
[----:B----4-:R-:W-:Y:S01]  /*52a0*/  FADD.FTZ R28, R196, R53 ;  /* 0x00000035c41c7221 */ /* 0x010fe20000010000 */
[----:B------:R-:W3:Y:S01]  /*52b0*/  MUFU.EX2 R21, R21 ;  /* 0x0000001500157308 */ /* 0x000ee20000000800 */
[C---:B-----5:R-:W-:Y:S02]  /*52c0*/  F2FP.BF16.F32.PACK_AB R196, R9.reuse, R196 ;  /* 0x000000c409c4723e */ /* 0x060fe400000010ff */
[----:B------:R-:W-:-:S04]  /*52d0*/  FADD.FTZ R53, R9, R28 ;  /* 0x0000001c09357221 */ /* 0x000fc80000010000 */
[----:B0-----:R-:W-:Y:S01]  /*52e0*/  FADD.FTZ R32, R198, R53 ;  /* 0x00000035c6207221 */ /* 0x001fe20000010000 */
[----:B------:R-:W-:Y:S01]  /*52f0*/  MUFU.EX2 R190, R190 ;  /* 0x000000be00be7308 */ /* 0x000fe20000000800 */
[C---:B------:R-:W-:Y:S02]  /*5300*/  F2FP.BF16.F32.PACK_AB R198, R11.reuse, R198 ;  /* 0x000000c60bc6723e */ /* 0x040fe400000010ff */
[----:B------:R-:W-:-:S04]  /*5310*/  FADD.FTZ R57, R11, R32 ;  /* 0x000000200b397221 */ /* 0x000fc80000010000 */
[----:B------:R-:W-:Y:S01]  /*5320*/  FADD.FTZ R32, R192, R57 ;  /* 0x00000039c0207221 */ /* 0x000fe20000010000 */
[----:B------:R-:W-:Y:S01]  /*5330*/  MUFU.EX2 R25, R25 ;  /* 0x0000001900197308 */ /* 0x000fe20000000800 */
[C---:B------:R-:W-:Y:S02]  /*5340*/  F2FP.BF16.F32.PACK_AB R192, R13.reuse, R192 ;  /* 0x000000c00dc0723e */ /* 0x040fe400000010ff */
[----:B--2---:R-:W-:Y:S01]  /*5350*/  FMNMX.FTZ R20, R2, R37, !PT ;  /* 0x0000002502147209 */ /* 0x004fe20007810000 */
[----:B------:R-:W-:Y:S01]  /*5360*/  FFMA.FTZ R37, R10, UR14, -R81 ;  /* 0x0000000e0a257c23 */ /* 0x000fe20008010851 */
[----:B------:R-:W-:Y:S01]  /*5370*/  FADD.FTZ R57, R13, R32 ;  /* 0x000000200d397221 */ /* 0x000fe20000010000 */
[----:B------:R-:W-:Y:S02]  /*5380*/  IMAD.MOV.U32 R81, RZ, RZ, R119 ;  /* 0x000000ffff517224 */ /* 0x000fe400078e0077 */
[----:B------:R-:W0:Y:S01]  /*5390*/  SHFL.BFLY PT, R45, R20, 0x1, 0x1f ;  /* 0x0c201f00142d7f89 */ /* 0x000e2200000e0000 */
[----:B------:R-:W-:Y:S01]  /*53a0*/  FADD.FTZ R32, R194, R57 ;  /* 0x00000039c2207221 */ /* 0x000fe20000010000 */
[----:B------:R-:W-:Y:S01]  /*53b0*/  MUFU.EX2 R184, R184 ;  /* 0x000000b800b87308 */ /* 0x000fe20000000800 */
[----:B------:R-:W-:-:S02]  /*53c0*/  F2FP.BF16.F32.PACK_AB R194, R15, R194 ;  /* 0x000000c20fc2723e */ /* 0x000fc400000010ff */
[----:B------:R-:W-:-:S04]  /*53d0*/  FADD.FTZ R57, R15, R32 ;  /* 0x000000200f397221 */ /* 0x000fc80000010000 */
[----:B-1----:R-:W-:Y:S01]  /*53e0*/  FADD.FTZ R32, R188, R57 ;  /* 0x00000039bc207221 */ /* 0x002fe20000010000 */
[----:B------:R-:W-:Y:S01]  /*53f0*/  MUFU.EX2 R29, R29 ;  /* 0x0000001d001d7308 */ /* 0x000fe20000000800 */
[C---:B---3--:R-:W-:Y:S02]  /*5400*/  F2FP.BF16.F32.PACK_AB R188, R21.reuse, R188 ;  /* 0x000000bc15bc723e */ /* 0x048fe400000010ff */
[----:B------:R-:W-:Y:S01]  /*5410*/  FADD.FTZ R57, R21, R32 ;  /* 0x0000002015397221 */ /* 0x000fe20000010000 */
[----:B------:R-:W-:-:S04]  /*5420*/  IMAD.MOV.U32 R32, RZ, RZ, R119 ;  /* 0x000000ffff207224 */ /* 0x000fc800078e0077 */
[----:B------:R-:W-:Y:S01]  /*5430*/  MUFU.EX2 R186, R186 ;  /* 0x000000ba00ba7308 */ /* 0x000fe20000000800 */
[----:B0-----:R-:W-:-:S07]  /*5440*/  FMNMX.FTZ R2, R20, R45, !PT ;  /* 0x0000002d14027209 */ /* 0x001fce0007810000 */
[----:B------:R0:W-:Y:S01]  /*5450*/  MUFU.EX2 R45, R14 ;  /* 0x0000000e002d7308 */ /* 0x0001e20000000800 */
[C---:B------:R-:W-:Y:S01]  /*5460*/  FSETP.NEU.FTZ.AND P2, PT, R2.reuse, -INF , PT ;  /* 0xff8000000200780b */ /* 0x040fe20003f5d000 */
[----:B------:R-:W-:-:S05]  /*5470*/  FMUL.FTZ R10, R2, UR14 ;  /* 0x0000000e020a7c20 */ /* 0x000fca0008410000 */
[----:B------:R-:W-:Y:S01]  /*5480*/  FSEL R6, R10, RZ, P2 ;  /* 0x000000ff0a067208 */ /* 0x000fe20001000000 */
[----:B------:R-:W-:Y:S01]  /*5490*/  MUFU.EX2 R33, R33 ;  /* 0x0000002100217308 */ /* 0x000fe20000000800 */
[----:B------:R-:W-:-:S03]  /*54a0*/  PLOP3.LUT P2, PT, PT, PT, UP0, 0x80, 0x0 ;  /* 0x000000000000781c */ /* 0x000fc60003f4f008 */
[--C-:B------:R-:W-:Y:S01]  /*54b0*/  FFMA.FTZ R201, R74, UR14, -R6.reuse ;  /* 0x0000000e4ac97c23 */ /* 0x100fe20008010806 */
[--C-:B------:R-:W-:Y:S01]  /*54c0*/  FFMA.FTZ R10, R75, UR14, -R6.reuse ;  /* 0x0000000e4b0a7c23 */ /* 0x100fe20008010806 */
[--C-:B------:R-:W-:Y:S01]  /*54d0*/  FFMA.FTZ R203, R78, UR14, -R6.reuse ;  /* 0x0000000e4ecb7c23 */ /* 0x100fe20008010806 */
[--C-:B------:R-:W-:Y:S01]  /*54e0*/  FFMA.FTZ R12, R79, UR14, -R6.reuse ;  /* 0x0000000e4f0c7c23 */ /* 0x100fe20008010806 */
[--C-:B------:R-:W-:Y:S01]  /*54f0*/  FFMA.FTZ R197, R66, UR14, -R6.reuse ;  /* 0x0000000e42c57c23 */ /* 0x100fe20008010806 */
[--C-:B0-----:R-:W-:Y:S01]  /*5500*/  FFMA.FTZ R14, R67, UR14, -R6.reuse ;  /* 0x0000000e430e7c23 */ /* 0x101fe20008010806 */
[----:B------:R-:W-:Y:S01]  /*5510*/  MUFU.EX2 R201, R201 ;  /* 0x000000c900c97308 */ /* 0x000fe20000000800 */
[--C-:B------:R-:W-:Y:S01]  /*5520*/  FFMA.FTZ R199, R70, UR14, -R6.reuse ;  /* 0x0000000e46c77c23 */ /* 0x100fe20008010806 */
[--C-:B------:R-:W-:Y:S01]  /*5530*/  FFMA.FTZ R20, R71, UR14, -R6.reuse ;  /* 0x0000000e47147c23 */ /* 0x100fe20008010806 */
[--C-:B------:R-:W-:Y:S01]  /*5540*/  FFMA.FTZ R193, R58, UR14, -R6.reuse ;  /* 0x0000000e3ac17c23 */ /* 0x100fe20008010806 */
[--C-:B------:R-:W-:Y:S01]  /*5550*/  FFMA.FTZ R24, R59, UR14, -R6.reuse ;  /* 0x0000000e3b187c23 */ /* 0x100fe20008010806 */
[--C-:B------:R-:W-:Y:S01]  /*5560*/  FFMA.FTZ R62, R62, UR14, -R6.reuse ;  /* 0x0000000e3e3e7c23 */ /* 0x100fe20008010806 */
[--C-:B------:R-:W-:Y:S01]  /*5570*/  FFMA.FTZ R63, R63, UR14, -R6.reuse ;  /* 0x0000000e3f3f7c23 */ /* 0x100fe20008010806 */
[--C-:B------:R-:W-:Y:S01]  /*5580*/  FFMA.FTZ R50, R50, UR14, -R6.reuse ;  /* 0x0000000e32327c23 */ /* 0x100fe20008010806 */
[----:B------:R-:W0:Y:S01]  /*5590*/  MUFU.EX2 R10, R10 ;  /* 0x0000000a000a7308 */ /* 0x000e220000000800 */
[--C-:B------:R-:W-:Y:S01]  /*55a0*/  FFMA.FTZ R51, R51, UR14, -R6.reuse ;  /* 0x0000000e33337c23 */ /* 0x100fe20008010806 */
[--C-:B------:R-:W-:Y:S01]  /*55b0*/  FFMA.FTZ R54, R54, UR14, -R6.reuse ;  /* 0x0000000e36367c23 */ /* 0x100fe20008010806 */
[--C-:B------:R-:W-:Y:S01]  /*55c0*/  FFMA.FTZ R55, R55, UR14, -R6.reuse ;  /* 0x0000000e37377c23 */ /* 0x100fe20008010806 */
[--C-:B------:R-:W-:Y:S01]  /*55d0*/  FFMA.FTZ R42, R42, UR14, -R6.reuse ;  /* 0x0000000e2a2a7c23 */ /* 0x100fe20008010806 */
[--C-:B------:R-:W-:Y:S01]  /*55e0*/  FFMA.FTZ R43, R43, UR14, -R6.reuse ;  /* 0x0000000e2b2b7c23 */ /* 0x100fe20008010806 */
[--C-:B------:R-:W-:Y:S01]  /*55f0*/  FFMA.FTZ R46, R46, UR14, -R6.reuse ;  /* 0x0000000e2e2e7c23 */ /* 0x100fe20008010806 */
[--C-:B------:R-:W-:Y:S01]  /*5600*/  FFMA.FTZ R47, R47, UR14, -R6.reuse ;  /* 0x0000000e2f2f7c23 */ /* 0x100fe20008010806 */
[----:B------:R-:W1:Y:S01]  /*5610*/  MUFU.EX2 R203, R203 ;  /* 0x000000cb00cb7308 */ /* 0x000e620000000800 */
[--C-:B------:R-:W-:Y:S01]  /*5620*/  FFMA.FTZ R34, R34, UR14, -R6.reuse ;  /* 0x0000000e22227c23 */ /* 0x100fe20008010806 */
[--C-:B------:R-:W-:Y:S01]  /*5630*/  FFMA.FTZ R35, R35, UR14, -R6.reuse ;  /* 0x0000000e23237c23 */ /* 0x100fe20008010806 */
[--C-:B------:R-:W-:Y:S01]  /*5640*/  FFMA.FTZ R38, R38, UR14, -R6.reuse ;  /* 0x0000000e26267c23 */ /* 0x100fe20008010806 */
[--C-:B------:R-:W-:Y:S01]  /*5650*/  FFMA.FTZ R39, R39, UR14, -R6.reuse ;  /* 0x0000000e27277c23 */ /* 0x100fe20008010806 */
[--C-:B------:R-:W-:Y:S01]  /*5660*/  FFMA.FTZ R26, R26, UR14, -R6.reuse ;  /* 0x0000000e1a1a7c23 */ /* 0x100fe20008010806 */
[--C-:B------:R-:W-:Y:S01]  /*5670*/  FFMA.FTZ R27, R27, UR14, -R6.reuse ;  /* 0x0000000e1b1b7c23 */ /* 0x100fe20008010806 */
[----:B------:R-:W-:Y:S01]  /*5680*/  FFMA.FTZ R30, R30, UR14, -R6 ;  /* 0x0000000e1e1e7c23 */ /* 0x000fe20008010806 */
[----:B------:R-:W2:Y:S01]  /*5690*/  MUFU.EX2 R12, R12 ;  /* 0x0000000c000c7308 */ /* 0x000ea20000000800 */
[----:B0-----:R-:W-:Y:S01]  /*56a0*/  FADD.FTZ R28, R201, R10 ;  /* 0x0000000ac91c7221 */ /* 0x001fe20000010000 */
[----:B------:R-:W-:Y:S01]  /*56b0*/  FFMA.FTZ R31, R31, UR14, -R6 ;  /* 0x0000000e1f1f7c23 */ /* 0x000fe20008010806 */
[----:B------:R-:W-:Y:S01]  /*56c0*/  F2FP.BF16.F32.PACK_AB R201, R10, R201 ;  /* 0x000000c90ac9723e */ /* 0x000fe200000010ff */
[----:B------:R-:W-:-:S02]  /*56d0*/  IMAD.MOV.U32 R79, RZ, RZ, R119 ;  /* 0x000000ffff4f7224 */ /* 0x000fc400078e0077 */
[--C-:B------:R-:W-:Y:S02]  /*56e0*/  IMAD.MOV.U32 R78, RZ, RZ, R119.reuse ;  /* 0x000000ffff4e7224 */ /* 0x100fe400078e0077 */
[----:B------:R-:W0:Y:S01]  /*56f0*/  MUFU.EX2 R197, R197 ;  /* 0x000000c500c57308 */ /* 0x000e220000000800 */
[----:B-1----:R-:W-:Y:S01]  /*5700*/  FADD.FTZ R53, R203, R28 ;  /* 0x0000001ccb357221 */ /* 0x002fe20000010000 */
[--C-:B------:R-:W-:Y:S02]  /*5710*/  IMAD.MOV.U32 R75, RZ, RZ, R119.reuse ;  /* 0x000000ffff4b7224 */ /* 0x100fe400078e0077 */
[--C-:B------:R-:W-:Y:S02]  /*5720*/  IMAD.MOV.U32 R74, RZ, RZ, R119.reuse ;  /* 0x000000ffff4a7224 */ /* 0x100fe400078e0077 */
[----:B------:R-:W-:Y:S02]  /*5730*/  IMAD.MOV.U32 R71, RZ, RZ, R119 ;  /* 0x000000ffff477224 */ /* 0x000fe400078e0077 */
[----:B------:R-:W1:Y:S01]  /*5740*/  MUFU.EX2 R14, R14 ;  /* 0x0000000e000e7308 */ /* 0x000e620000000800 */
[C---:B--2---:R-:W-:Y:S01]  /*5750*/  FADD.FTZ R28, R12.reuse, R53 ;  /* 0x000000350c1c7221 */ /* 0x044fe20000010000 */
[----:B------:R-:W-:Y:S01]  /*5760*/  F2FP.BF16.F32.PACK_AB R203, R12, R203 ;  /* 0x000000cb0ccb723e */ /* 0x000fe200000010ff */
[----:B------:R-:W-:-:S02]  /*5770*/  IMAD.MOV.U32 R70, RZ, RZ, R119 ;  /* 0x000000ffff467224 */ /* 0x000fc400078e0077 */
[--C-:B------:R-:W-:Y:S02]  /*5780*/  IMAD.MOV.U32 R67, RZ, RZ, R119.reuse ;  /* 0x000000ffff437224 */ /* 0x100fe400078e0077 */
[--C-:B------:R-:W-:Y:S01]  /*5790*/  IMAD.MOV.U32 R66, RZ, RZ, R119.reuse ;  /* 0x000000ffff427224 */ /* 0x100fe200078e0077 */
[----:B------:R-:W2:Y:S01]  /*57a0*/  MUFU.EX2 R199, R199 ;  /* 0x000000c700c77308 */ /* 0x000ea20000000800 */
[----:B0-----:R-:W-:Y:S01]  /*57b0*/  FADD.FTZ R53, R197, R28 ;  /* 0x0000001cc5357221 */ /* 0x001fe20000010000 */
[--C-:B------:R-:W-:Y:S02]  /*57c0*/  IMAD.MOV.U32 R59, RZ, RZ, R119.reuse ;  /* 0x000000ffff3b7224 */ /* 0x100fe400078e0077 */
[----:B------:R-:W-:-:S04]  /*57d0*/  IMAD.MOV.U32 R58, RZ, RZ, R119 ;  /* 0x000000ffff3a7224 */ /* 0x000fc800078e0077 */
[----:B------:R-:W0:Y:S01]  /*57e0*/  MUFU.EX2 R20, R20 ;  /* 0x0000001400147308 */ /* 0x000e220000000800 */
[C---:B-1----:R-:W-:Y:S01]  /*57f0*/  FADD.FTZ R28, R14.reuse, R53 ;  /* 0x000000350e1c7221 */ /* 0x042fe20000010000 */
[----:B------:R-:W-:-:S06]  /*5800*/  F2FP.BF16.F32.PACK_AB R197, R14, R197 ;  /* 0x000000c50ec5723e */ /* 0x000fcc00000010ff */
[----:B------:R-:W1:Y:S01]  /*5810*/  MUFU.EX2 R193, R193 ;  /* 0x000000c100c17308 */ /* 0x000e620000000800 */
[----:B--2---:R-:W-:-:S07]  /*5820*/  FADD.FTZ R53, R199, R28 ;  /* 0x0000001cc7357221 */ /* 0x004fce0000010000 */
[----:B------:R-:W2:Y:S01]  /*5830*/  MUFU.EX2 R24, R24 ;  /* 0x0000001800187308 */ /* 0x000ea20000000800 */
[C---:B0-----:R-:W-:Y:S01]  /*5840*/  FADD.FTZ R28, R20.reuse, R53 ;  /* 0x00000035141c7221 */ /* 0x041fe20000010000 */
[----:B------:R-:W-:-:S06]  /*5850*/  F2FP.BF16.F32.PACK_AB R199, R20, R199 ;  /* 0x000000c714c7723e */ /* 0x000fcc00000010ff */
[----:B------:R-:W0:Y:S01]  /*5860*/  MUFU.EX2 R62, R62 ;  /* 0x0000003e003e7308 */ /* 0x000e220000000800 */
[----:B-1----:R-:W-:Y:S01]  /*5870*/  FADD.FTZ R53, R193, R28 ;  /* 0x0000001cc1357221 */ /* 0x002fe20000010000 */
[----:B------:R-:W-:Y:S01]  /*5880*/  FADD.FTZ R28, R190, R57 ;  /* 0x00000039be1c7221 */ /* 0x000fe20000010000 */
[----:B------:R-:W-:-:S03]  /*5890*/  F2FP.BF16.F32.PACK_AB R190, R25, R190 ;  /* 0x000000be19be723e */ /* 0x000fc600000010ff */
[----:B------:R-:W-:Y:S01]  /*58a0*/  FADD.FTZ R57, R25, R28 ;  /* 0x0000001c19397221 */ /* 0x000fe20000010000 */
[----:B------:R-:W-:Y:S01]  /*58b0*/  IMAD.MOV.U32 R25, RZ, RZ, R119 ;  /* 0x000000ffff197224 */ /* 0x000fe200078e0077 */
[----:B------:R-:W1:Y:S01]  /*58c0*/  MUFU.EX2 R63, R63 ;  /* 0x0000003f003f7308 */ /* 0x000e620000000800 */
[----:B--2---:R-:W-:Y:S01]  /*58d0*/  FADD.FTZ R53, R24, R53 ;  /* 0x0000003518357221 */ /* 0x004fe20000010000 */
[----:B------:R-:W-:Y:S01]  /*58e0*/  FADD.FTZ R28, R184, R57 ;  /* 0x00000039b81c7221 */ /* 0x000fe20000010000 */
[C---:B------:R-:W-:Y:S02]  /*58f0*/  F2FP.BF16.F32.PACK_AB R184, R29.reuse, R184 ;  /* 0x000000b81db8723e */ /* 0x040fe400000010ff */
[----:B------:R-:W-:Y:S01]  /*5900*/  F2FP.BF16.F32.PACK_AB R193, R24, R193 ;  /* 0x000000c118c1723e */ /* 0x000fe200000010ff */
[----:B------:R-:W-:Y:S01]  /*5910*/  FADD.FTZ R57, R29, R28 ;  /* 0x0000001c1d397221 */ /* 0x000fe20000010000 */
[----:B------:R-:W-:Y:S01]  /*5920*/  IMAD.MOV.U32 R29, RZ, RZ, R119 ;  /* 0x000000ffff1d7224 */ /* 0x000fe200078e0077 */
[----:B------:R-:W2:Y:S01]  /*5930*/  MUFU.EX2 R50, R50 ;  /* 0x0000003200327308 */ /* 0x000ea20000000800 */
[----:B0-----:R-:W-:Y:S01]  /*5940*/  FADD.FTZ R0, R62, R53 ;  /* 0x000000353e007221 */ /* 0x001fe20000010000 */
[----:B------:R-:W-:Y:S01]  /*5950*/  FADD.FTZ R28, R186, R57 ;  /* 0x00000039ba1c7221 */ /* 0x000fe20000010000 */
[----:B------:R-:W-:Y:S01]  /*5960*/  F2FP.BF16.F32.PACK_AB R186, R33, R186 ;  /* 0x000000ba21ba723e */ /* 0x000fe200000010ff */
[----:B------:R-:W-:-:S02]  /*5970*/  IMAD.MOV.U32 R57, RZ, RZ, R119 ;  /* 0x000000ffff397224 */ /* 0x000fc400078e0077 */
[--C-:B------:R-:W-:Y:S02]  /*5980*/  IMAD.MOV.U32 R24, RZ, RZ, R119.reuse ;  /* 0x000000ffff187224 */ /* 0x100fe400078e0077 */
[----:B------:R-:W0:Y:S01]  /*5990*/  MUFU.EX2 R51, R51 ;  /* 0x0000003300337308 */ /* 0x000e220000000800 */
[C---:B-1----:R-:W-:Y:S01]  /*59a0*/  FADD.FTZ R53, R63.reuse, R0 ;  /* 0x000000003f357221 */ /* 0x042fe20000010000 */
[----:B------:R-:W-:Y:S01]  /*59b0*/  F2FP.BF16.F32.PACK_AB R195, R63, R62 ;  /* 0x0000003e3fc3723e */ /* 0x000fe200000010ff */
[--C-:B------:R-:W-:Y:S02]  /*59c0*/  IMAD.MOV.U32 R63, RZ, RZ, R119.reuse ;  /* 0x000000ffff3f7224 */ /* 0x100fe400078e0077 */
[----:B------:R-:W-:-:S03]  /*59d0*/  IMAD.MOV.U32 R62, RZ, RZ, R119 ;  /* 0x000000ffff3e7224 */ /* 0x000fc600078e0077 */
[----:B------:R-:W1:Y:S01]  /*59e0*/  MUFU.EX2 R54, R54 ;  /* 0x0000003600367308 */ /* 0x000e620000000800 */
[----:B--2---:R-:W-:-:S07]  /*59f0*/  FADD.FTZ R0, R50, R53 ;  /* 0x0000003532007221 */ /* 0x004fce0000010000 */
[----:B------:R-:W2:Y:S01]  /*5a00*/  MUFU.EX2 R55, R55 ;  /* 0x0000003700377308 */ /* 0x000ea20000000800 */
[C---:B0-----:R-:W-:Y:S01]  /*5a10*/  FADD.FTZ R53, R51.reuse, R0 ;  /* 0x0000000033357221 */ /* 0x041fe20000010000 */
[----:B------:R-:W-:Y:S01]  /*5a20*/  F2FP.BF16.F32.PACK_AB R189, R51, R50 ;  /* 0x0000003233bd723e */ /* 0x000fe200000010ff */
[--C-:B------:R-:W-:Y:S02]  /*5a30*/  IMAD.MOV.U32 R51, RZ, RZ, R119.reuse ;  /* 0x000000ffff337224 */ /* 0x100fe400078e0077 */
[----:B------:R-:W-:-:S03]  /*5a40*/  IMAD.MOV.U32 R50, RZ, RZ, R119 ;  /* 0x000000ffff327224 */ /* 0x000fc600078e0077 */
[----:B------:R-:W0:Y:S01]  /*5a50*/  MUFU.EX2 R42, R42 ;  /* 0x0000002a002a7308 */ /* 0x000e220000000800 */
[----:B-1----:R-:W-:Y:S01]  /*5a60*/  FADD.FTZ R0, R54, R53 ;  /* 0x0000003536007221 */ /* 0x002fe20000010000 */
[----:B------:R-:W-:Y:S01]  /*5a70*/  FADD.FTZ R53, R33, R28 ;  /* 0x0000001c21357221 */ /* 0x000fe20000010000 */
[--C-:B------:R-:W-:Y:S02]  /*5a80*/  IMAD.MOV.U32 R33, RZ, RZ, R119.reuse ;  /* 0x000000ffff217224 */ /* 0x100fe400078e0077 */
[----:B------:R-:W-:-:S03]  /*5a90*/  IMAD.MOV.U32 R28, RZ, RZ, R119 ;  /* 0x000000ffff1c7224 */ /* 0x000fc600078e0077 */
[----:B------:R-:W1:Y:S01]  /*5aa0*/  MUFU.EX2 R43, R43 ;  /* 0x0000002b002b7308 */ /* 0x000e620000000800 */
[C---:B--2---:R-:W-:Y:S01]  /*5ab0*/  FADD.FTZ R5, R55.reuse, R0 ;  /* 0x0000000037057221 */ /* 0x044fe20000010000 */
[----:B------:R-:W-:Y:S01]  /*5ac0*/  F2FP.BF16.F32.PACK_AB R191, R55, R54 ;  /* 0x0000003637bf723e */ /* 0x000fe200000010ff */
[--C-:B------:R-:W-:Y:S02]  /*5ad0*/  IMAD.MOV.U32 R55, RZ, RZ, R119.reuse ;  /* 0x000000ffff377224 */ /* 0x100fe400078e0077 */
[----:B------:R-:W-:-:S03]  /*5ae0*/  IMAD.MOV.U32 R54, RZ, RZ, R119 ;  /* 0x000000ffff367224 */ /* 0x000fc600078e0077 */
[----:B------:R-:W2:Y:S01]  /*5af0*/  MUFU.EX2 R46, R46 ;  /* 0x0000002e002e7308 */ /* 0x000ea20000000800 */
[----:B0-----:R-:W-:-:S07]  /*5b00*/  FADD.FTZ R0, R42, R5 ;  /* 0x000000052a007221 */ /* 0x001fce0000010000 */
        /* <DEDUP_REMOVED lines=14> */
[----:B------:R-:W-:-:S06]  /*5bf0*/  IMAD.MOV.U32 R53, RZ, RZ, R119 ;  /* 0x000000ffff357224 */ /* 0x000fcc00078e0077 */
[----:B------:R-:W1:Y:S01]  /*5c00*/  MUFU.EX2 R35, R35 ;  /* 0x0000002300237308 */ /* 0x000e620000000800 */
[----:B--2---:R-:W-:-:S07]  /*5c10*/  FADD.FTZ R0, R34, R5 ;  /* 0x0000000522007221 */ /* 0x004fce0000010000 */
[----:B------:R-:W2:Y:S01]  /*5c20*/  MUFU.EX2 R182, R182 ;  /* 0x000000b600b67308 */ /* 0x000ea20000000800 */
[C---:B0-----:R-:W-:Y:S01]  /*5c30*/  FADD.FTZ R7, R37.reuse, R6 ;  /* 0x0000000625077221 */ /* 0x041fe20000010000 */
[----:B------:R-:W-:Y:S01]  /*5c40*/  F2FP.BF16.F32.PACK_AB R180, R37, R180 ;  /* 0x000000b425b4723e */ /* 0x000fe200000010ff */
[----:B------:R-:W-:-:S05]  /*5c50*/  IMAD.MOV.U32 R37, RZ, RZ, R119 ;  /* 0x000000ffff257224 */ /* 0x000fca00078e0077 */
        /* <DEDUP_REMOVED lines=8> */
[----:B0-----:R-:W-:-:S07]  /*5ce0*/  FADD.FTZ R0, R38, R5 ;  /* 0x0000000526007221 */ /* 0x001fce0000010000 */
[----:B------:R-:W0:Y:S01]  /*5cf0*/  MUFU.EX2 R176, R176 ;  /* 0x000000b000b07308 */ /* 0x000e220000000800 */
[C---:B-1----:R-:W-:Y:S01]  /*5d00*/  FADD.FTZ R7, R41.reuse, R6 ;  /* 0x0000000629077221 */ /* 0x042fe20000010000 */
[----:B------:R-:W-:Y:S01]  /*5d10*/  F2FP.BF16.F32.PACK_AB R182, R41, R182 ;  /* 0x000000b629b6723e */ /* 0x000fe200000010ff */
[----:B------:R-:W-:-:S05]  /*5d20*/  IMAD.MOV.U32 R41, RZ, RZ, R119 ;  /* 0x000000ffff297224 */ /* 0x000fca00078e0077 */
[----:B------:R-:W1:Y:S01]  /*5d30*/  MUFU.EX2 R26, R26 ;  /* 0x0000001a001a7308 */ /* 0x000e620000000800 */
[C---:B--2---:R-:W-:Y:S01]  /*5d40*/  FADD.FTZ R5, R39.reuse, R0 ;  /* 0x0000000027057221 */ /* 0x044fe20000010000 */
[----:B------:R-:W-:Y:S01]  /*5d50*/  F2FP.BF16.F32.PACK_AB R183, R39, R38 ;  /* 0x0000002627b7723e */ /* 0x000fe200000010ff */
[--C-:B------:R-:W-:Y:S02]  /*5d60*/  IMAD.MOV.U32 R39, RZ, RZ, R119.reuse ;  /* 0x000000ffff277224 */ /* 0x100fe400078e0077 */
[----:B------:R-:W-:-:S03]  /*5d70*/  IMAD.MOV.U32 R38, RZ, RZ, R119 ;  /* 0x000000ffff267224 */ /* 0x000fc600078e0077 */
[----:B------:R-:W2:Y:S01]  /*5d80*/  MUFU.EX2 R27, R27 ;  /* 0x0000001b001b7308 */ /* 0x000ea20000000800 */
[----:B0-----:R-:W-:Y:S01]  /*5d90*/  FADD.FTZ R6, R176, R7 ;  /* 0x00000007b0067221 */ /* 0x001fe20000010000 */
[----:B------:R-:W-:-:S03]  /*5da0*/  F2FP.BF16.F32.PACK_AB R176, R45, R176 ;  /* 0x000000b02db0723e */ /* 0x000fc600000010ff */
[----:B------:R-:W-:Y:S01]  /*5db0*/  FADD.FTZ R7, R45, R6 ;  /* 0x000000062d077221 */ /* 0x000fe20000010000 */
[----:B------:R-:W-:Y:S02]  /*5dc0*/  IMAD.MOV.U32 R45, RZ, RZ, R119 ;  /* 0x000000ffff2d7224 */ /* 0x000fe400078e0077 */
[----:B------:R-:W0:Y:S01]  /*5dd0*/  MUFU.EX2 R178, R178 ;  /* 0x000000b200b27308 */ /* 0x000e220000000800 */
[----:B-1----:R-:W-:-:S07]  /*5de0*/  FADD.FTZ R0, R26, R5 ;  /* 0x000000051a007221 */ /* 0x002fce0000010000 */
[----:B------:R-:W1:Y:S01]  /*5df0*/  MUFU.EX2 R30, R30 ;  /* 0x0000001e001e7308 */ /* 0x000e620000000800 */
[C---:B--2---:R-:W-:Y:S01]  /*5e00*/  FADD.FTZ R5, R27.reuse, R0 ;  /* 0x000000001b057221 */ /* 0x044fe20000010000 */
[----:B------:R-:W-:Y:S01]  /*5e10*/  F2FP.BF16.F32.PACK_AB R177, R27, R26 ;  /* 0x0000001a1bb1723e */ /* 0x000fe200000010ff */
[--C-:B------:R-:W-:Y:S02]  /*5e20*/  IMAD.MOV.U32 R27, RZ, RZ, R119.reuse ;  /* 0x000000ffff1b7224 */ /* 0x100fe400078e0077 */
[----:B------:R-:W-:-:S03]  /*5e30*/  IMAD.MOV.U32 R26, RZ, RZ, R119 ;  /* 0x000000ffff1a7224 */ /* 0x000fc600078e0077 */
[----:B------:R-:W2:Y:S01]  /*5e40*/  MUFU.EX2 R49, R49 ;  /* 0x0000003100317308 */ /* 0x000ea20000000800 */
[----:B0-----:R-:W-:Y:S01]  /*5e50*/  FADD.FTZ R6, R178, R7 ;  /* 0x00000007b2067221 */ /* 0x001fe20000010000 */
[----:B------:R-:W-:-:S06]  /*5e60*/  IMAD.MOV.U32 R7, RZ, RZ, 0x3f800000 ;  /* 0x3f800000ff077424 */ /* 0x000fcc00078e00ff */
[----:B------:R-:W0:Y:S01]  /*5e70*/  MUFU.EX2 R31, R31 ;  /* 0x0000001f001f7308 */ /* 0x000e220000000800 */
[----:B-1----:R-:W-:Y:S01]  /*5e80*/  FADD.FTZ R0, R30, R5 ;  /* 0x000000051e007221 */ /* 0x002fe20000010000 */
[C---:B--2---:R-:W-:Y:S01]  /*5e90*/  FADD.FTZ R6, R49.reuse, R6 ;  /* 0x0000000631067221 */ /* 0x044fe20000010000 */
[----:B------:R-:W-:Y:S01]  /*5ea0*/  F2FP.BF16.F32.PACK_AB R178, R49, R178 ;  /* 0x000000b231b2723e */ /* 0x000fe200000010ff */
[--C-:B------:R-:W-:Y:S02]  /*5eb0*/  IMAD.MOV.U32 R49, RZ, RZ, R119.reuse ;  /* 0x000000ffff317224 */ /* 0x100fe400078e0077 */
[C---:B0-----:R-:W-:Y:S01]  /*5ec0*/  FADD.FTZ R5, R31.reuse, R0 ;  /* 0x000000001f057221 */ /* 0x041fe20000010000 */
[----:B------:R-:W-:Y:S01]  /*5ed0*/  F2FP.BF16.F32.PACK_AB R179, R31, R30 ;  /* 0x0000001e1fb3723e */ /* 0x000fe200000010ff */
[----:B------:R-:W-:Y:S02]  /*5ee0*/  IMAD.MOV.U32 R0, RZ, RZ, 0x3f800000 ;  /* 0x3f800000ff007424 */ /* 0x000fe400078e00ff */
[----:B------:R-:W-:-:S02]  /*5ef0*/  IMAD.MOV.U32 R31, RZ, RZ, R119 ;  /* 0x000000ffff1f7224 */ /* 0x000fc400078e0077 */
[----:B------:R-:W-:Y:S01]  /*5f00*/  IMAD.MOV.U32 R30, RZ, RZ, R119 ;  /* 0x000000ffff1e7224 */ /* 0x000fe200078e0077 */
[----:B------:R-:W-:Y:S06]  /*5f10*/  @!P2 BRA `(.L_x_187) ;  /* 0x000000400030a947 */ /* 0x000fec0003800000 */
[----:B------:R-:W-:Y:S01]  /*5f20*/  R2UR UR6, R16 ;  /* 0x00000000100672ca */ /* 0x000fe200000e0000 */
[----:B------:R-:W-:Y:S01]  /*5f30*/  IMAD.MOV.U32 R9, RZ, RZ, R2 ;  /* 0x000000ffff097224 */ /* 0x000fe200078e0002 */
[----:B------:R-:W-:Y:S01]  /*5f40*/  CS2R R118, SRZ ;  /* 0x0000000000767805 */ /* 0x000fe2000001ff00 */
        /* <DEDUP_REMOVED lines=49> */
[----:B------:R-:W-:-:S07]  /*6260*/  CS2R R24, SRZ ;  /* 0x0000000000187805 */ /* 0x000fce000001ff00 */
.L_x_196:
[----:B------:R-:W-:-:S04]  /*6270*/  UIADD3 UR7, UR6, 0x1, URZ ;  /* 0x0000000106077890 */ /* 0x000fc8000fffe03f */
[----:B------:R-:W-:-:S04]  /*6280*/  UISETP.NE.AND UP0, UPT, UR7, 0x2, UPT ;  /* 0x000000020700788c */ /* 0x000fc8000bf05270 */
[----:B------:R-:W-:Y:S02]  /*6290*/  USEL UR10, URZ, 0x1, UP0 ;  /* 0x000000013f0a7887 */ /* 0x000fe40008000000 */
[----:B------:R-:W-:-:S04]  /*62a0*/  USEL UR7, UR7, URZ, UP0 ;  /* 0x0000003f07077287 */ /* 0x000fc80008000000 */
[----:B------:R-:W-:Y:S02]  /*62b0*/  LOP3.LUT R17, R11, UR10, RZ, 0x3c, !PT ;  /* 0x0000000a0b117c12 */ /* 0x000fe4000f8e3cff */
[----:B------:R-:W-:Y:S01]  /*62c0*/  IMAD.U32 R16, RZ, RZ, UR7 ;  /* 0x00000007ff107e24 */ /* 0x000fe2000f8e00ff */
[----:B------:R-:W-:Y:S06]  /*62d0*/  @!P0 BRA `(.L_x_188) ;  /* 0x0000000000048947 */ /* 0x000fec0003800000 */
[----:B------:R-:W-:Y:S01]  /*62e0*/  BPT.TRAP 0x1 ;  /* 0x000000040000795c */ /* 0x000fe20000300000 */
.L_x_188:
[----:B------:R-:W0:Y:S01]  /*62f0*/  S2UR UR11, SR_CgaCtaId ;  /* 0x00000000000b79c3 */ /* 0x000e220000008800 */
[----:B------:R-:W-:Y:S01]  /*6300*/  UMOV UR10, 0x400 ;  /* 0x00000400000a7882 */ /* 0x000fe20000000000 */
[----:B------:R-:W-:Y:S01]  /*6310*/  SHF.L.U32 R2, R17, 0x1f, RZ ;  /* 0x0000001f11027819 */ /* 0x000fe200000006ff */
[----:B0-----:R-:W-:-:S06]  /*6320*/  ULEA UR10, UR11, UR10, 0x18 ;  /* 0x0000000a0b0a7291 */ /* 0x001fcc000f8ec03f */
[----:B------:R-:W-:-:S05]  /*6330*/  IMAD.U32 R4, RZ, RZ, UR10 ;  /* 0x0000000aff047e24 */ /* 0x000fca000f8e00ff */
[----:B------:R-:W-:-:S13]  /*6340*/  R2UR UR60, R4 ;  /* 0x00000000043c72ca */ /* 0x000fda00000e0000 */
[----:B------:R-:W-:-:S09]  /*6350*/  ULEA UR60, UR7, UR60, 0x3 ;  /* 0x0000003c073c7291 */ /* 0x000fd2000f8e183f */
[----:B------:R0:W1:Y:S01]  /*6360*/  SYNCS.PHASECHK.TRANS64.TRYWAIT P2, [UR60+0x36830], R2 ;  /* 0x03683002ff0075a7 */ /* 0x000062000804017c */
[----:B------:R-:W-:Y:S05]  /*6370*/  @!P0 BRA `(.L_x_189) ;  /* 0x0000000000048947 */ /* 0x000fea0003800000 */
[----:B------:R-:W-:Y:S01]  /*6380*/  BPT.TRAP 0x1 ;  /* 0x000000040000795c */ /* 0x000fe20000300000 */
.L_x_189:
[----:B-1----:R-:W-:Y:S05]  /*6390*/  @P2 BRA `(.L_x_190) ;  /* 0x0000000000082947 */ /* 0x002fea0003800000 */
[----:B------:R-:W1:Y:S02]  /*63a0*/  SYNCS.PHASECHK.TRANS64.TRYWAIT P2, [UR60+0x36830], R2 ;  /* 0x03683002ff0075a7 */ /* 0x000e64000804017c */
[----:B-1----:R-:W-:Y:S05]  /*63b0*/  @!P2 BRA `(.L_x_191) ;  /* 0x000000f800b8a947 */ /* 0x002fea0003800000 */
.L_x_190:
[----:B------:R-:W-:Y:S01]  /*63c0*/  R2UR UR10, R8 ;  /* 0x00000000080a72ca */ /* 0x000fe200000e0000 */
[----:B------:R-:W-:Y:S01]  /*63d0*/  WARPGROUP.ARRIVE ;  /* 0x00000000000079c5 */ /* 0x000fe20000000000 */
[----:B------:R-:W-:Y:S01]  /*63e0*/  R2UR UR7, R16 ;  /* 0x00000000100772ca */ /* 0x000fe200000e0000 */
[----:B------:R-:W-:Y:S01]  /*63f0*/  UMOV UR39, 0x40000040 ;  /* 0x4000004000277882 */ /* 0x000fe20000000000 */
[----:B------:R-:W-:Y:S01]  /*6400*/  MOV R12, UR37 ;  /* 0x00000025000c7c02 */ /* 0x000fe20008000f00 */
[----:B------:R-:W-:Y:S01]  /*6410*/  UMOV UR37, UR53 ;  /* 0x0000003500257c82 */ /* 0x000fe20008000000 */
[----:B------:R-:W-:Y:S01]  /*6420*/  MOV R13, UR36 ;  /* 0x00000024000d7c02 */ /* 0x000fe20008000f00 */
[----:B------:R-:W-:Y:S01]  /*6430*/  UMOV UR36, UR52 ;  /* 0x0000003400247c82 */ /* 0x000fe20008000000 */
[----:B------:R-:W-:Y:S01]  /*6440*/  MOV R14, UR41 ;  /* 0x00000029000e7c02 */ /* 0x000fe20008000f00 */
[----:B------:R-:W-:Y:S01]  /*6450*/  UMOV UR41, UR53 ;  /* 0x0000003500297c82 */ /* 0x000fe20008000000 */
[----:B------:R-:W-:Y:S01]  /*6460*/  MOV R15, UR40 ;  /* 0x00000028000f7c02 */ /* 0x000fe20008000f00 */
[----:B------:R-:W-:Y:S01]  /*6470*/  UMOV UR40, UR52 ;  /* 0x0000003400287c82 */ /* 0x000fe20008000000 */
[----:B------:R-:W-:Y:S01]  /*6480*/  UMOV UR43, 0x40000040 ;  /* 0x40000040002b7882 */ /* 0x000fe20000000000 */
[----:B------:R-:W-:Y:S01]  /*6490*/  UMOV UR48, UR52 ;  /* 0x0000003400307c82 */ /* 0x000fe20008000000 */
[----:B------:R-:W-:Y:S01]  /*64a0*/  UMOV UR49, UR53 ;  /* 0x0000003500317c82 */ /* 0x000fe20008000000 */
[----:B------:R-:W-:Y:S01]  /*64b0*/  UIMAD UR7, UR7, 0xa80, UR10 ;  /* 0x00000a80070778a4 */ /* 0x000fe2000f8e020a */
[----:B01----:R-:W-:Y:S01]  /*64c0*/  MOV R2, UR45 ;  /* 0x0000002d00027c02 */ /* 0x003fe20008000f00 */
[----:B------:R-:W-:Y:S01]  /*64d0*/  UMOV UR51, 0x40000040 ;  /* 0x4000004000337882 */ /* 0x000fe20000000000 */
[----:B------:R-:W-:Y:S01]  /*64e0*/  MOV R3, UR44 ;  /* 0x0000002c00037c02 */ /* 0x000fe20008000f00 */
[----:B------:R-:W-:Y:S01]  /*64f0*/  UIADD3 UR11, UR7, 0x80, URZ ;  /* 0x00000080070b7890 */ /* 0x000fe2000fffe03f */
[-C--:B------:R-:W-:Y:S01]  /*6500*/  FMUL.FTZ R24, R24, R7.reuse ;  /* 0x0000000718187220 */ /* 0x080fe20000410000 */
[----:B------:R-:W-:Y:S01]  /*6510*/  UIADD3 UR50, UR7, 0x100, URZ ;  /* 0x0000010007327890 */ /* 0x000fe2000fffe03f */
[-C--:B------:R-:W-:Y:S01]  /*6520*/  FMUL.FTZ R25, R25, R7.reuse ;  /* 0x0000000719197220 */ /* 0x080fe20000410000 */
[----:B------:R-:W-:Y:S01]  /*6530*/  UMOV UR38, UR7 ;  /* 0x0000000700267c82 */ /* 0x000fe20008000000 */
[----:B------:R-:W-:Y:S01]  /*6540*/  UIADD3 UR10, UR7, 0x180, URZ ;  /* 0x00000180070a7890 */ /* 0x000fe2000fffe03f */
[----:B------:R-:W-:Y:S01]  /*6550*/  HGMMA.64x16x16.F32.BF16 R168, gdesc[UR36], RZ, !UPT, gsb0 ;  /* 0x0020000024a879f0 */ /* 0x000fe2000c0018ff */
[----:B------:R-:W-:Y:S01]  /*6560*/  UMOV UR42, UR11 ;  /* 0x0000000b002a7c82 */ /* 0x000fe20008000000 */
[----:B------:R-:W-:Y:S01]  /*6570*/  UMOV UR44, UR52 ;  /* 0x00000034002c7c82 */ /* 0x000fe20008000000 */
[----:B------:R-:W-:Y:S01]  /*6580*/  UMOV UR45, UR53 ;  /* 0x00000035002d7c82 */ /* 0x000fe20008000000 */
[----:B------:R-:W-:Y:S01]  /*6590*/  UMOV UR47, 0x40000040 ;  /* 0x40000040002f7882 */ /* 0x000fe20000000000 */
[----:B------:R-:W-:Y:S01]  /*65a0*/  UIADD3 UR54, UR7, 0x200, URZ ;  /* 0x0000020007367890 */ /* 0x000fe2000fffe03f */
[----:B------:R-:W-:Y:S01]  /*65b0*/  R2UR UR37, R12 ;  /* 0x000000000c2572ca */ /* 0x000fe200000e0000 */
[----:B------:R-:W-:Y:S01]  /*65c0*/  UMOV UR46, UR10 ;  /* 0x0000000a002e7c82 */ /* 0x000fe20008000000 */
[----:B------:R-:W-:Y:S01]  /*65d0*/  UMOV UR55, 0x40000040 ;  /* 0x4000004000377882 */ /* 0x000fe20000000000 */
[----:B------:R-:W-:Y:S01]  /*65e0*/  UIADD3 UR58, UR7, 0x280, URZ ;  /* 0x00000280073a7890 */ /* 0x000fe2000fffe03f */
[----:B------:R-:W-:Y:S01]  /*65f0*/  R2UR UR36, R13 ;  /* 0x000000000d2472ca */ /* 0x000fe200000e0000 */
[----:B------:R-:W-:Y:S01]  /*6600*/  UMOV UR56, UR52 ;  /* 0x0000003400387c82 */ /* 0x000fe20008000000 */
[----:B------:R-:W-:Y:S01]  /*6610*/  UMOV UR57, UR53 ;  /* 0x0000003500397c82 */ /* 0x000fe20008000000 */
[----:B------:R-:W-:Y:S01]  /*6620*/  UMOV UR59, 0x40000040 ;  /* 0x40000040003b7882 */ /* 0x000fe20000000000 */
[----:B------:R-:W-:Y:S01]  /*6630*/  UIADD3 UR10, UR7, 0x82, URZ ;  /* 0x00000082070a7890 */ /* 0x000fe2000fffe03f */
[-C--:B------:R-:W-:Y:S01]  /*6640*/  FMUL.FTZ R28, R28, R7.reuse ;  /* 0x000000071c1c7220 */ /* 0x080fe20000410000 */
        /* <DEDUP_REMOVED lines=44> */
[----:B------:R-:W-:Y:S01]  /*6910*/  R2UR UR41, R14 ;  /* 0x000000000e2972ca */ /* 0x000fe200000e0000 */
[----:B------:R-:W-:Y:S01]  /*6920*/  UIADD3 UR42, UR7, 0x704, URZ ;  /* 0x00000704072a7890 */ /* 0x000fe2000fffe03f */
[----:B------:R-:W-:Y:S01]  /*6930*/  R2UR UR40, R15 ;  /* 0x000000000f2872ca */ /* 0x000fe200000e0000 */
        /* <DEDUP_REMOVED lines=57> */
[-C--:B------:R-:W-:Y:S01]  /*6cd0*/  FMUL.FTZ R91, R91, R0.reuse ;  /* 0x000000005b5b7220 */ /* 0x080fe20000410000 */
[----:B------:R-:W-:Y:S01]  /*6ce0*/  UMOV UR48, UR52 ;  /* 0x0000003400307c82 */ /* 0x000fe20008000000 */
[----:B------:R-:W-:Y:S01]  /*6cf0*/  UMOV UR49, UR53 ;  /* 0x0000003500317c82 */ /* 0x000fe20008000000 */
        /* <DEDUP_REMOVED lines=24> */
[----:B------:R-:W-:Y:S03]  /*6e80*/  HGMMA.64x16x16.F32.BF16 R136, gdesc[UR52], RZ, !UPT, gsb0 ;  /* 0x00200000348879f0 */ /* 0x000fe6000c0018ff */
[----:B------:R-:W-:Y:S02]  /*6e90*/  WARPGROUP.DEPBAR.LE gsb0, 0x0 ;  /* 0x00008000000079c5 */ /* 0x000fe40000010000 */
[----:B------:R-:W-:-:S06]  /*6ea0*/  WARPGROUP.ARRIVE ;  /* 0x00000000000079c5 */ /* 0x000fcc0000000000 */
[----:B------:R-:W-:Y:S03]  /*6eb0*/  HGMMA.64x16x16.F32.BF16 R128, gdesc[UR56], RZ, !UPT, gsb0 ;  /* 0x00200000388079f0 */ /* 0x000fe6000c0018ff */
        /* <DEDUP_REMOVED lines=93> */
[----:B------:R-:W-:Y:S01]  /*7490*/  UMOV UR15, 0x40000040 ;  /* 0x40000040000f7882 */ /* 0x000fe20000000000 */
[----:B------:R-:W-:Y:S02]  /*74a0*/  WARPGROUP.DEPBAR.LE gsb0, 0x0 ;  /* 0x00008000000079c5 */ /* 0x000fe40000010000 */
[----:B------:R-:W-:-:S06]  /*74b0*/  WARPGROUP.ARRIVE ;  /* 0x00000000000079c5 */ /* 0x000fcc0000000000 */
[----:B------:R-:W-:Y:S01]  /*74c0*/  HGMMA.64x16x16.F32.BF16 R120, gdesc[UR8], R120, gsb0 ;  /* 0x00200000087879f0 */ /* 0x000fe20008001878 */
[----:B------:R-:W-:Y:S02]  /*74d0*/  UIADD3 UR10, UR7, 0x86, URZ ;  /* 0x00000086070a7890 */ /* 0x000fe4000fffe03f */
        /* <DEDUP_REMOVED lines=336> */
[----:B------:R-:W-:Y:S01]  /*89e0*/  UMOV UR47, 0x40000040 ;  /* 0x40000040002f7882 */ /* 0x000fe20000000000 */
        /* <DEDUP_REMOVED lines=16> */
.L_x_192:
[----:B------:R-:W-:Y:S02]  /*8af0*/  R2UR UR10, R4 ;  /* 0x00000000040a72ca */ /* 0x000fe400000e0000 */
[----:B------:R-:W-:-:S11]  /*8b00*/  SHF.L.U32 R0, R11, 0x1f, RZ ;  /* 0x0000001f0b007819 */ /* 0x000fd600000006ff */
[----:B------:R-:W-:-:S09]  /*8b10*/  ULEA UR10, UR6, UR10, 0x3 ;  /* 0x0000000a060a7291 */ /* 0x000fd2000f8e183f */
[----:B------:R0:W1:Y:S01]  /*8b20*/  SYNCS.PHASECHK.TRANS64.TRYWAIT P2, [UR10+0x36850], R0 ;  /* 0x03685000ff0075a7 */ /* 0x000062000804014a */
[----:B------:R-:W-:Y:S05]  /*8b30*/  @!P0 BRA `(.L_x_193) ;  /* 0x0000000000048947 */ /* 0x000fea0003800000 */
[----:B------:R-:W-:Y:S01]  /*8b40*/  BPT.TRAP 0x1 ;  /* 0x000000040000795c */ /* 0x000fe20000300000 */
.L_x_193:
[----:B-1----:R-:W-:Y:S05]  /*8b50*/  @P2 BRA `(.L_x_194) ;  /* 0x0000000000082947 */ /* 0x002fea0003800000 */
[----:B------:R-:W1:Y:S02]  /*8b60*/  SYNCS.PHASECHK.TRANS64.TRYWAIT P2, [UR10+0x36850], R0 ;  /* 0x03685000ff0075a7 */ /* 0x000e64000804014a */
[----:B-1----:R-:W-:Y:S05]  /*8b70*/  @!P2 BRA `(.L_x_195) ;  /* 0x000000d000e0a947 */ /* 0x002fea0003800000 */
.L_x_194:
[----:B------:R-:W-:Y:S01]  /*8b80*/  R2UR UR7, R4 ;  /* 0x00000000040772ca */ /* 0x000fe200000e0000 */
[----:B------:R-:W-:Y:S01]  /*8b90*/  WARPGROUP.ARRIVE ;  /* 0x00000000000079c5 */ /* 0x000fe20000000000 */
[----:B01----:R-:W-:Y:S01]  /*8ba0*/  FMNMX.FTZ R0, R168, R10, !PT ;  /* 0x0000000aa8007209 */ /* 0x003fe20007810000 */
[----:B------:R-:W-:Y:S01]  /*8bb0*/  ULDC UR14, c[0x0][0x988] ;  /* 0x00026200000e7ab9 */ /* 0x000fe20000000800 */
[----:B------:R-:W-:Y:S01]  /*8bc0*/  R2UR UR15, R18 ;  /* 0x00000000120f72ca */ /* 0x000fe200000e0000 */
[----:B------:R-:W-:Y:S01]  /*8bd0*/  VOTEU.ALL UP0, P1 ;  /* 0x00000000003f7886 */ /* 0x000fe20000800000 */
[----:B------:R-:W-:-:S04]  /*8be0*/  FMNMX.FTZ R3, R169, R0, !PT ;  /* 0x00000000a9037209 */ /* 0x000fc80007810000 */
[----:B------:R-:W-:Y:S01]  /*8bf0*/  FMNMX.FTZ R0, R172, R3, !PT ;  /* 0x00000003ac007209 */ /* 0x000fe20007810000 */
[----:B------:R-:W-:Y:S02]  /*8c00*/  @!UP0 UIADD3 UR60, UR60, 0x36840, URZ ;  /* 0x000368403c3c8890 */ /* 0x000fe4000fffe03f */
[----:B------:R-:W-:Y:S01]  /*8c10*/  UIADD3 UR7, UR7, 0x400, URZ ;  /* 0x0000040007077890 */ /* 0x000fe2000fffe03f */
[----:B------:R-:W-:Y:S01]  /*8c20*/  FMNMX.FTZ R3, R173, R0, !PT ;  /* 0x00000000ad037209 */ /* 0x000fe20007810000 */
[----:B------:R-:W-:Y:S02]  /*8c30*/  @!UP0 UIADD3 UR10, UR10, 0x36860, URZ ;  /* 0x000368600a0a8890 */ /* 0x000fe4000fffe03f */
[----:B------:R-:W-:Y:S01]  /*8c40*/  USHF.R.U32.HI UR7, URZ, 0x4, UR7 ;  /* 0x000000043f077899 */ /* 0x000fe20008011607 */
[----:B------:R-:W-:Y:S01]  /*8c50*/  FMNMX.FTZ R0, R160, R3, !PT ;  /* 0x00000003a0007209 */ /* 0x000fe20007810000 */
[----:B------:R-:W-:Y:S02]  /*8c60*/  @!UP0 UPRMT UR60, URZ, 0x654, UR60 ;  /* 0x000006543f3c8896 */ /* 0x000fe4000800003c */
[----:B------:R-:W-:Y:S01]  /*8c70*/  ULOP3.LUT UR7, UR7, 0x3fff, URZ, 0xc0, !UPT ;  /* 0x00003fff07077892 */ /* 0x000fe2000f8ec03f */
[----:B------:R-:W-:Y:S01]  /*8c80*/  FMNMX.FTZ R3, R161, R0, !PT ;  /* 0x00000000a1037209 */ /* 0x000fe20007810000 */
[----:B------:R-:W-:-:S02]  /*8c90*/  @!UP0 UPRMT UR10, URZ, 0x654, UR10 ;  /* 0x000006543f0a8896 */ /* 0x000fc4000800000a */
[----:B------:R-:W-:Y:S01]  /*8ca0*/  ULOP3.LUT UR7, UR7, 0x3800000, URZ, 0xfc, !UPT ;  /* 0x0380000007077892 */ /* 0x000fe2000f8efc3f */
[----:B------:R-:W-:Y:S01]  /*8cb0*/  FMNMX.FTZ R0, R164, R3, !PT ;  /* 0x00000003a4007209 */ /* 0x000fe20007810000 */
[----:B------:R-:W-:Y:S02]  /*8cc0*/  UISETP.GT.AND UP0, UPT, UR61, UR15, UPT ;  /* 0x0000000f3d00728c */ /* 0x000fe4000bf04270 */
[----:B------:R-:W-:Y:S01]  /*8cd0*/  UIMAD UR11, UR6, 0xa80, UR7 ;  /* 0x00000a80060b78a4 */ /* 0x000fe2000f8e0207 */
[----:B------:R-:W-:Y:S01]  /*8ce0*/  FMNMX.FTZ R3, R165, R0, !PT ;  /* 0x00000000a5037209 */ /* 0x000fe20007810000 */
[----:B------:R-:W-:Y:S01]  /*8cf0*/  UIADD3 UR61, UR61, -0x1, URZ ;  /* 0xffffffff3d3d7890 */ /* 0x000fe2000fffe03f */
[----:B------:R-:W-:Y:S02]  /*8d00*/  UMOV UR7, 0x40000040 ;  /* 0x4000004000077882 */ /* 0x000fe40000000000 */
[----:B------:R-:W-:Y:S02]  /*8d10*/  FMNMX.FTZ R0, R152, R3, !PT ;  /* 0x0000000398007209 */ /* 0x000fe40007810000 */
[----:B------:R-:W-:Y:S01]  /*8d20*/  UMOV UR6, UR11 ;  /* 0x0000000b00067c82 */ /* 0x000fe20008000000 */
[----:B------:R-:W-:Y:S01]  /*8d30*/  PLOP3.LUT P2, PT, PT, PT, UP0, 0x80, 0x0 ;  /* 0x000000000000781c */ /* 0x000fe20003f4f008 */
[----:B------:R-:W-:Y:S01]  /*8d40*/  HGMMA.64x192x16.F32.BF16 R24, R200, gdesc[UR4].tnspB, R24, gsb0 ;  /* 0x42e00004c8187df0 */ /* 0x000fe20008001818 */
[----:B------:R-:W-:Y:S01]  /*8d50*/  UIADD3 UR6, UR11, 0x80, URZ ;  /* 0x000000800b067890 */ /* 0x000fe2000fffe03f */
[----:B------:R-:W-:Y:S01]  /*8d60*/  FMNMX.FTZ R3, R153, R0, !PT ;  /* 0x0000000099037209 */ /* 0x000fe20007810000 */
[----:B------:R-:W-:-:S03]  /*8d70*/  UMOV UR7, 0x40000040 ;  /* 0x4000004000077882 */ /* 0x000fc60000000000 */
        /* <DEDUP_REMOVED lines=19> */
[----:B0-----:R-:W-:Y:S02]  /*8eb0*/  FMNMX.FTZ R11, R2, R3, !PT ;  /* 0x00000003020b7209 */ /* 0x001fe40007810000 */
[----:B------:R-:W-:-:S03]  /*8ec0*/  FMNMX.FTZ R2, R170, R9, !PT ;  /* 0x00000009aa027209 */ /* 0x000fc60007810000 */
[----:B------:R-:W0:Y:S02]  /*8ed0*/  SHFL.BFLY PT, R0, R11, 0x1, 0x1f ;  /* 0x0c201f000b007f89 */ /* 0x000e2400000e0000 */
[----:B0-----:R-:W-:Y:S02]  /*8ee0*/  FMNMX.FTZ R3, R11, R0, !PT ;  /* 0x000000000b037209 */ /* 0x001fe40007810000 */
[----:B------:R-:W-:-:S03]  /*8ef0*/  FMNMX.FTZ R11, R171, R2, !PT ;  /* 0x00000002ab0b7209 */ /* 0x000fc60007810000 */
[----:B------:R-:W-:Y:S01]  /*8f00*/  FADD.FTZ R0, -R3, R10 ;  /* 0x0000000a03007221 */ /* 0x000fe20000010100 */
[----:B------:R-:W-:-:S03]  /*8f10*/  FMNMX.FTZ R2, R174, R11, !PT ;  /* 0x0000000bae027209 */ /* 0x000fc60007810000 */
[----:B------:R-:W-:Y:S01]  /*8f20*/  FMUL.FTZ R7, R0, UR14 ;  /* 0x0000000e00077c20 */ /* 0x000fe20008410000 */
[----:B------:R-:W-:Y:S01]  /*8f30*/  FMNMX.FTZ R11, R175, R2, !PT ;  /* 0x00000002af0b7209 */ /* 0x000fe20007810000 */
[----:B------:R-:W-:-:S03]  /*8f40*/  FMUL.FTZ R0, R3, UR14 ;  /* 0x0000000e03007c20 */ /* 0x000fc60008410000 */
[----:B------:R-:W-:Y:S01]  /*8f50*/  FMNMX.FTZ R2, R162, R11, !PT ;  /* 0x0000000ba2027209 */ /* 0x000fe20007810000 */
[--C-:B------:R-:W-:Y:S01]  /*8f60*/  FFMA.FTZ R21, R169, UR14, -R0.reuse ;  /* 0x0000000ea9157c23 */ /* 0x100fe20008010800 */
[--C-:B------:R-:W-:Y:S01]  /*8f70*/  FFMA.FTZ R12, R157, UR14, -R0.reuse ;  /* 0x0000000e9d0c7c23 */ /* 0x100fe20008010800 */
[--C-:B------:R-:W-:Y:S01]  /*8f80*/  FFMA.FTZ R14, R145, UR14, -R0.reuse ;  /* 0x0000000e910e7c23 */ /* 0x100fe20008010800 */
[----:B------:R-:W-:Y:S01]  /*8f90*/  FMNMX.FTZ R11, R163, R2, !PT ;  /* 0x00000002a30b7209 */ /* 0x000fe20007810000 */
[--C-:B------:R-:W-:Y:S01]  /*8fa0*/  FFMA.FTZ R20, R141, UR14, -R0.reuse ;  /* 0x0000000e8d147c23 */ /* 0x100fe20008010800 */
[--C-:B------:R-:W-:Y:S01]  /*8fb0*/  FFMA.FTZ R129, R129, UR14, -R0.reuse ;  /* 0x0000000e81817c23 */ /* 0x100fe20008010800 */
[----:B------:R-:W-:Y:S01]  /*8fc0*/  MUFU.EX2 R7, R7 ;  /* 0x0000000700077308 */ /* 0x000fe20000000800 */
[----:B------:R-:W-:Y:S01]  /*8fd0*/  FMNMX.FTZ R2, R166, R11, !PT ;  /* 0x0000000ba6027209 */ /* 0x000fe20007810000 */
[----:B------:R-:W-:-:S03]  /*8fe0*/  FFMA.FTZ R11, R161, UR14, -R0 ;  /* 0x0000000ea10b7c23 */ /* 0x000fc60008010800 */
[----:B------:R-:W-:-:S03]  /*8ff0*/  FMNMX.FTZ R13, R167, R2, !PT ;  /* 0x00000002a70d7209 */ /* 0x000fc60007810000 */
[----:B------:R-:W-:Y:S01]  /*9000*/  MUFU.EX2 R21, R21 ;  /* 0x0000001500157308 */ /* 0x000fe20000000800 */
[----:B------:R-:W-:-:S04]  /*9010*/  FMNMX.FTZ R2, R154, R13, !PT ;  /* 0x0000000d9a027209 */ /* 0x000fc80007810000 */
[----:B------:R-:W-:-:S03]  /*9020*/  FMNMX.FTZ R13, R155, R2, !PT ;  /* 0x000000029b0d7209 */ /* 0x000fc60007810000 */
        /* <DEDUP_REMOVED lines=14> */
[----:B------:R-:W-:Y:S01]  /*9110*/  FMNMX.FTZ R2, R142, R15, !PT ;  /* 0x0000000f8e027209 */ /* 0x000fe20007810000 */
[----:B------:R-:W-:Y:S02]  /*9120*/  WARPGROUP.DEPBAR.LE gsb0, 0x0 ;  /* 0x00008000000079c5 */ /* 0x000fe40000010000 */
[----:B------:R-:W-:Y:S01]  /*9130*/  WARPGROUP.ARRIVE ;  /* 0x00000000000079c5 */ /* 0x000fe20000000000 */
[----:B------:R-:W-:Y:S01]  /*9140*/  FMNMX.FTZ R15, R143, R2, !PT ;  /* 0x000000028f0f7209 */ /* 0x000fe20007810000 */
[--C-:B------:R-:W-:Y:S01]  /*9150*/  FFMA.FTZ R200, R168, UR14, -R0.reuse ;  /* 0x0000000ea8c87c23 */ /* 0x100fe20008010800 */
[--C-:B------:R-:W-:Y:S01]  /*9160*/  FFMA.FTZ R202, R172, UR14, -R0.reuse ;  /* 0x0000000eacca7c23 */ /* 0x100fe20008010800 */
[----:B------:R-:W-:Y:S01]  /*9170*/  FFMA.FTZ R168, R173, UR14, -R0 ;  /* 0x0000000eada87c23 */ /* 0x000fe20008010800 */
[----:B------:R-:W-:Y:S01]  /*9180*/  FMNMX.FTZ R2, R130, R15, !PT ;  /* 0x0000000f82027209 */ /* 0x000fe20007810000 */
[----:B------:R-:W-:Y:S01]  /*9190*/  HGMMA.64x192x16.F32.BF16 R24, R196, gdesc[UR4].tnspB, R24, gsb0 ;  /* 0x42e00004c4187df0 */ /* 0x000fe20008001818 */
[----:B------:R-:W-:Y:S01]  /*91a0*/  UIADD3 UR6, UR11, 0x100, URZ ;  /* 0x000001000b067890 */ /* 0x000fe2000fffe03f */
[----:B------:R-:W0:Y:S01]  /*91b0*/  MUFU.EX2 R200, R200 ;  /* 0x000000c800c87308 */ /* 0x000e220000000800 */
[----:B------:R-:W-:Y:S01]  /*91c0*/  UMOV UR7, 0x40000040 ;  /* 0x4000004000077882 */ /* 0x000fe20000000000 */
[----:B------:R-:W-:-:S04]  /*91d0*/  FMNMX.FTZ R15, R131, R2, !PT ;  /* 0x00000002830f7209 */ /* 0x000fc80007810000 */
[----:B------:R-:W-:Y:S02]  /*91e0*/  FMNMX.FTZ R2, R134, R15, !PT ;  /* 0x0000000f86027209 */ /* 0x000fe40007810000 */
[----:B------:R-:W-:Y:S02]  /*91f0*/  MUFU.EX2 R202, R202 ;  /* 0x000000ca00ca7308 */ /* 0x000fe40000000800 */
[----:B------:R-:W-:-:S04]  /*9200*/  FMNMX.FTZ R15, R135, R2, !PT ;  /* 0x00000002870f7209 */ /* 0x000fc80007810000 */
[----:B------:R-:W-:Y:S02]  /*9210*/  FMNMX.FTZ R2, R122, R15, !PT ;  /* 0x0000000f7a027209 */ /* 0x000fe40007810000 */
[----:B------:R-:W-:Y:S02]  /*9220*/  MUFU.EX2 R168, R168 ;  /* 0x000000a800a87308 */ /* 0x000fe40000000800 */
[----:B------:R-:W-:-:S04]  /*9230*/  FMNMX.FTZ R15, R123, R2, !PT ;  /* 0x000000027b0f7209 */ /* 0x000fc80007810000 */
[----:B------:R-:W-:Y:S01]  /*9240*/  FMNMX.FTZ R2, R126, R15, !PT ;  /* 0x0000000f7e027209 */ /* 0x000fe20007810000 */
[----:B------:R-:W-:Y:S01]  /*9250*/  FFMA.FTZ R15, R137, UR14, -R0 ;  /* 0x0000000e890f7c23 */ /* 0x000fe20008010800 */
[----:B------:R-:W-:Y:S02]  /*9260*/  MUFU.EX2 R129, R129 ;  /* 0x0000008100817308 */ /* 0x000fe40000000800 */
[----:B------:R-:W-:-:S05]  /*9270*/  FMNMX.FTZ R2, R127, R2, !PT ;  /* 0x000000027f027209 */ /* 0x000fca0007810000 */
[----:B------:R-:W1:Y:S01]  /*9280*/  SHFL.BFLY PT, R10, R2, 0x2, 0x1f ;  /* 0x0c401f00020a7f89 */ /* 0x000e6200000e0000 */
[----:B------:R-:W-:Y:S01]  /*9290*/  MUFU.EX2 R15, R15 ;  /* 0x0000000f000f7308 */ /* 0x000fe20000000800 */
[----:B-1----:R-:W-:Y:S01]  /*92a0*/  FMNMX.FTZ R2, R2, R10, !PT ;  /* 0x0000000a02027209 */ /* 0x002fe20007810000 */
[--C-:B------:R-:W-:Y:S01]  /*92b0*/  FFMA.FTZ R10, R120, UR14, -R0.reuse ;  /* 0x0000000e780a7c23 */ /* 0x100fe20008010800 */
[--C-:B------:R-:W-:Y:S01]  /*92c0*/  FFMA.FTZ R120, R121, UR14, -R0.reuse ;  /* 0x0000000e79787c23 */ /* 0x100fe20008010800 */
[----:B------:R-:W-:-:S04]  /*92d0*/  FFMA.FTZ R121, R124, UR14, -R0 ;  /* 0x0000000e7c797c23 */ /* 0x000fc80008010800 */
[----:B------:R-:W-:Y:S08]  /*92e0*/  MUFU.EX2 R10, R10 ;  /* 0x0000000a000a7308 */ /* 0x000ff00000000800 */
[----:B------:R-:W-:Y:S08]  /*92f0*/  MUFU.EX2 R120, R120 ;  /* 0x0000007800787308 */ /* 0x000ff00000000800 */
[----:B------:R-:W-:Y:S01]  /*9300*/  MUFU.EX2 R121, R121 ;  /* 0x0000007900797308 */ /* 0x000fe20000000800 */
[----:B------:R-:W-:-:S02]  /*9310*/  WARPGROUP.DEPBAR.LE gsb0, 0x0 ;  /* 0x00008000000079c5 */ /* 0x000fc40000010000 */
[----:B------:R-:W-:Y:S01]  /*9320*/  WARPGROUP.ARRIVE ;  /* 0x00000000000079c5 */ /* 0x000fe20000000000 */
[--C-:B------:R-:W-:Y:S01]  /*9330*/  FFMA.FTZ R196, R160, UR14, -R0.reuse ;  /* 0x0000000ea0c47c23 */ /* 0x100fe20008010800 */
[----:B------:R-:W-:-:S04]  /*9340*/  FFMA.FTZ R198, R164, UR14, -R0 ;  /* 0x0000000ea4c67c23 */ /* 0x000fc80008010800 */
[----:B------:R-:W-:Y:S01]  /*9350*/  HGMMA.64x192x16.F32.BF16 R24, R192, gdesc[UR4].tnspB, R24, gsb0 ;  /* 0x42e00004c0187df0 */ /* 0x000fe20008001818 */
[----:B------:R-:W-:Y:S01]  /*9360*/  UIADD3 UR6, UR11, 0x180, URZ ;  /* 0x000001800b067890 */ /* 0x000fe2000fffe03f */
[----:B------:R-:W-:Y:S01]  /*9370*/  MUFU.EX2 R196, R196 ;  /* 0x000000c400c47308 */ /* 0x000fe20000000800 */
[----:B------:R-:W-:-:S07]  /*9380*/  UMOV UR7, 0x40000040 ;  /* 0x4000004000077882 */ /* 0x000fce0000000000 */
[----:B------:R-:W-:Y:S01]  /*9390*/  MUFU.EX2 R198, R198 ;  /* 0x000000c600c67308 */ /* 0x000fe20000000800 */
[----:B------:R-:W-:Y:S02]  /*93a0*/  WARPGROUP.DEPBAR.LE gsb0, 0x0 ;  /* 0x00008000000079c5 */ /* 0x000fe40000010000 */
[----:B------:R-:W-:Y:S01]  /*93b0*/  WARPGROUP.ARRIVE ;  /* 0x00000000000079c5 */ /* 0x000fe20000000000 */
[--C-:B------:R-:W-:Y:S01]  /*93c0*/  FFMA.FTZ R192, R152, UR14, -R0.reuse ;  /* 0x0000000e98c07c23 */ /* 0x100fe20008010800 */
[--C-:B------:R-:W-:Y:S01]  /*93d0*/  FFMA.FTZ R152, R153, UR14, -R0.reuse ;  /* 0x0000000e99987c23 */ /* 0x100fe20008010800 */
[----:B------:R-:W-:-:S04]  /*93e0*/  FFMA.FTZ R194, R156, UR14, -R0 ;  /* 0x0000000e9cc27c23 */ /* 0x000fc80008010800 */
[----:B------:R-:W-:Y:S01]  /*93f0*/  HGMMA.64x192x16.F32.BF16 R24, R188, gdesc[UR4].tnspB, R24, gsb0 ;  /* 0x42e00004bc187df0 */ /* 0x000fe20008001818 */
[----:B------:R-:W-:Y:S01]  /*9400*/  UIADD3 UR6, UR11, 0x200, URZ ;  /* 0x000002000b067890 */ /* 0x000fe2000fffe03f */
[----:B------:R-:W-:Y:S01]  /*9410*/  MUFU.EX2 R192, R192 ;  /* 0x000000c000c07308 */ /* 0x000fe20000000800 */
[----:B------:R-:W-:-:S07]  /*9420*/  UMOV UR7, 0x40000040 ;  /* 0x4000004000077882 */ /* 0x000fce0000000000 */
[----:B------:R-:W-:Y:S08]  /*9430*/  MUFU.EX2 R152, R152 ;  /* 0x0000009800987308 */ /* 0x000ff00000000800 */
[----:B------:R-:W-:Y:S01]  /*9440*/  MUFU.EX2 R194, R194 ;  /* 0x000000c200c27308 */ /* 0x000fe20000000800 */
[----:B------:R-:W-:Y:S02]  /*9450*/  WARPGROUP.DEPBAR.LE gsb0, 0x0 ;  /* 0x00008000000079c5 */ /* 0x000fe40000010000 */
[----:B------:R-:W-:Y:S01]  /*9460*/  WARPGROUP.ARRIVE ;  /* 0x00000000000079c5 */ /* 0x000fe20000000000 */
[--C-:B------:R-:W-:Y:S01]  /*9470*/  FFMA.FTZ R188, R144, UR14, -R0.reuse ;  /* 0x0000000e90bc7c23 */ /* 0x100fe20008010800 */
[--C-:B------:R-:W-:Y:S01]  /*9480*/  FFMA.FTZ R190, R148, UR14, -R0.reuse ;  /* 0x0000000e94be7c23 */ /* 0x100fe20008010800 */
[----:B------:R-:W-:-:S03]  /*9490*/  FFMA.FTZ R144, R149, UR14, -R0 ;  /* 0x0000000e95907c23 */ /* 0x000fc60008010800 */
        /* <DEDUP_REMOVED lines=9> */
[----:B------:R-:W-:Y:S01]  /*9530*/  FFMA.FTZ R186, R140, UR14, -R0 ;  /* 0x0000000e8cba7c23 */ /* 0x000fe20008010800 */
[----:B------:R-:W1:Y:S03]  /*9540*/  SHFL.BFLY PT, R136, R2, 0x1, 0x1f ;  /* 0x0c201f0002887f89 */ /* 0x000e6600000e0000 */
[----:B------:R-:W-:Y:S01]  /*9550*/  HGMMA.64x192x16.F32.BF16 R24, R180, gdesc[UR4].tnspB, R24, gsb0 ;  /* 0x42e00004b4187df0 */ /* 0x000fe20008001818 */
[----:B------:R-:W-:Y:S01]  /*9560*/  UIADD3 UR6, UR11, 0x300, URZ ;  /* 0x000003000b067890 */ /* 0x000fe2000fffe03f */
[----:B------:R-:W-:Y:S01]  /*9570*/  MUFU.EX2 R184, R184 ;  /* 0x000000b800b87308 */ /* 0x000fe20000000800 */
[----:B------:R-:W-:-:S07]  /*9580*/  UMOV UR7, 0x40000040 ;  /* 0x4000004000077882 */ /* 0x000fce0000000000 */
[----:B------:R-:W-:Y:S01]  /*9590*/  MUFU.EX2 R186, R186 ;  /* 0x000000ba00ba7308 */ /* 0x000fe20000000800 */
[----:B-1----:R-:W-:-:S05]  /*95a0*/  FMNMX.FTZ R2, R2, R136, !PT ;  /* 0x0000008802027209 */ /* 0x002fca0007810000 */
[----:B------:R-:W-:-:S04]  /*95b0*/  FMUL.FTZ R124, R2, UR14 ;  /* 0x0000000e027c7c20 */ /* 0x000fc80008410000 */
[--C-:B------:R-:W-:Y:S01]  /*95c0*/  FFMA.FTZ R201, R170, UR14, -R124.reuse ;  /* 0x0000000eaac97c23 */ /* 0x100fe2000801087c */
[--C-:B------:R-:W-:Y:S01]  /*95d0*/  FFMA.FTZ R203, R174, UR14, -R124.reuse ;  /* 0x0000000eaecb7c23 */ /* 0x100fe2000801087c */
[--C-:B------:R-:W-:Y:S01]  /*95e0*/  FFMA.FTZ R175, R175, UR14, -R124.reuse ;  /* 0x0000000eafaf7c23 */ /* 0x100fe2000801087c */
[--C-:B------:R-:W-:Y:S01]  /*95f0*/  FFMA.FTZ R197, R162, UR14, -R124.reuse ;  /* 0x0000000ea2c57c23 */ /* 0x100fe2000801087c */
[--C-:B------:R-:W-:Y:S01]  /*9600*/  FFMA.FTZ R189, R146, UR14, -R124.reuse ;  /* 0x0000000e92bd7c23 */ /* 0x100fe2000801087c */
[----:B------:R-:W-:Y:S01]  /*9610*/  FFMA.FTZ R187, R142, UR14, -R124 ;  /* 0x0000000e8ebb7c23 */ /* 0x000fe2000801087c */
[----:B------:R-:W-:Y:S01]  /*9620*/  MUFU.EX2 R201, R201 ;  /* 0x000000c900c97308 */ /* 0x000fe20000000800 */
[----:B0-----:R-:W-:Y:S01]  /*9630*/  FFMA.FTZ R146, R7, R6, R200 ;  /* 0x0000000607927223 */ /* 0x001fe200000100c8 */
[--C-:B------:R-:W-:Y:S01]  /*9640*/  FFMA.FTZ R199, R166, UR14, -R124.reuse ;  /* 0x0000000ea6c77c23 */ /* 0x100fe2000801087c */
[--C-:B------:R-:W-:Y:S01]  /*9650*/  FFMA.FTZ R136, R167, UR14, -R124.reuse ;  /* 0x0000000ea7887c23 */ /* 0x100fe2000801087c */
[--C-:B------:R-:W-:Y:S01]  /*9660*/  FFMA.FTZ R6, R143, UR14, -R124.reuse ;  /* 0x0000000e8f067c23 */ /* 0x100fe2000801087c */
[--C-:B------:R-:W-:Y:S01]  /*9670*/  FFMA.FTZ R193, R154, UR14, -R124.reuse ;  /* 0x0000000e9ac17c23 */ /* 0x100fe2000801087c */
[--C-:B------:R-:W-:Y:S01]  /*9680*/  FFMA.FTZ R137, R155, UR14, -R124.reuse ;  /* 0x0000000e9b897c23 */ /* 0x100fe2000801087c */
[--C-:B------:R-:W-:Y:S01]  /*9690*/  FFMA.FTZ R195, R158, UR14, -R124.reuse ;  /* 0x0000000e9ec37c23 */ /* 0x100fe2000801087c */
[----:B------:R-:W-:Y:S01]  /*96a0*/  MUFU.EX2 R203, R203 ;  /* 0x000000cb00cb7308 */ /* 0x000fe20000000800 */
[--C-:B------:R-:W-:Y:S01]  /*96b0*/  FFMA.FTZ R140, R159, UR14, -R124.reuse ;  /* 0x0000000e9f8c7c23 */ /* 0x100fe2000801087c */
[----:B------:R-:W-:Y:S01]  /*96c0*/  F2FP.BF16.F32.PACK_AB R200, R21, R200 ;  /* 0x000000c815c8723e */ /* 0x000fe200000010ff */
[--C-:B------:R-:W-:Y:S01]  /*96d0*/  FFMA.FTZ R141, R147, UR14, -R124.reuse ;  /* 0x0000000e938d7c23 */ /* 0x100fe2000801087c */
[--C-:B------:R-:W-:Y:S01]  /*96e0*/  FFMA.FTZ R191, R150, UR14, -R124.reuse ;  /* 0x0000000e96bf7c23 */ /* 0x100fe2000801087c */
[--C-:B------:R-:W-:Y:S01]  /*96f0*/  FFMA.FTZ R151, R151, UR14, -R124.reuse ;  /* 0x0000000e97977c23 */ /* 0x100fe2000801087c */
[--C-:B------:R-:W-:Y:S01]  /*9700*/  FFMA.FTZ R185, R138, UR14, -R124.reuse ;  /* 0x0000000e8ab97c23 */ /* 0x100fe2000801087c */
[--C-:B------:R-:W-:Y:S01]  /*9710*/  FFMA.FTZ R139, R139, UR14, -R124.reuse ;  /* 0x0000000e8b8b7c23 */ /* 0x100fe2000801087c */
[----:B------:R-:W-:Y:S01]  /*9720*/  MUFU.EX2 R197, R197 ;  /* 0x000000c500c57308 */ /* 0x000fe20000000800 */
[--C-:B------:R-:W-:Y:S01]  /*9730*/  FFMA.FTZ R130, R130, UR14, -R124.reuse ;  /* 0x0000000e82827c23 */ /* 0x100fe2000801087c */
[--C-:B------:R-:W-:Y:S01]  /*9740*/  FFMA.FTZ R131, R131, UR14, -R124.reuse ;  /* 0x0000000e83837c23 */ /* 0x100fe2000801087c */
[--C-:B------:R-:W-:Y:S01]  /*9750*/  FFMA.FTZ R134, R134, UR14, -R124.reuse ;  /* 0x0000000e86867c23 */ /* 0x100fe2000801087c */
[--C-:B------:R-:W-:Y:S01]  /*9760*/  FFMA.FTZ R135, R135, UR14, -R124.reuse ;  /* 0x0000000e87877c23 */ /* 0x100fe2000801087c */
[--C-:B------:R-:W-:Y:S01]  /*9770*/  FFMA.FTZ R122, R122, UR14, -R124.reuse ;  /* 0x0000000e7a7a7c23 */ /* 0x100fe2000801087c */
[--C-:B------:R-:W-:Y:S01]  /*9780*/  FFMA.FTZ R123, R123, UR14, -R124.reuse ;  /* 0x0000000e7b7b7c23 */ /* 0x100fe2000801087c */
[----:B------:R-:W-:Y:S01]  /*9790*/  FFMA.FTZ R126, R126, UR14, -R124 ;  /* 0x0000000e7e7e7c23 */ /* 0x000fe2000801087c */
        /* <DEDUP_REMOVED lines=17> */
[----:B------:R-:W-:Y:S08]  /*98b0*/  MUFU.EX2 R122, R122 ;  /* 0x0000007a007a7308 */ /* 0x000ff00000000800 */
[----:B------:R-:W-:Y:S01]  /*98c0*/  MUFU.EX2 R123, R123 ;  /* 0x0000007b007b7308 */ /* 0x000fe20000000800 */
[----:B------:R-:W-:-:S02]  /*98d0*/  WARPGROUP.DEPBAR.LE gsb0, 0x0 ;  /* 0x00008000000079c5 */ /* 0x000fc40000010000 */
[----:B------:R-:W-:Y:S01]  /*98e0*/  WARPGROUP.ARRIVE ;  /* 0x00000000000079c5 */ /* 0x000fe20000000000 */
[--C-:B------:R-:W-:Y:S01]  /*98f0*/  FFMA.FTZ R180, R128, UR14, -R0.reuse ;  /* 0x0000000e80b47c23 */ /* 0x100fe20008010800 */
[--C-:B------:R-:W-:Y:S01]  /*9900*/  FFMA.FTZ R182, R132, UR14, -R0.reuse ;  /* 0x0000000e84b67c23 */ /* 0x100fe20008010800 */
[--C-:B------:R-:W-:Y:S01]  /*9910*/  FFMA.FTZ R128, R133, UR14, -R0.reuse ;  /* 0x0000000e85807c23 */ /* 0x100fe20008010800 */
[----:B------:R-:W-:Y:S01]  /*9920*/  FFMA.FTZ R132, R125, UR14, -R0 ;  /* 0x0000000e7d847c23 */ /* 0x000fe20008010800 */
[----:B------:R-:W-:Y:S01]  /*9930*/  FADD.FTZ R0, -R2, R9 ;  /* 0x0000000902007221 */ /* 0x000fe20000010100 */
[----:B------:R-:W-:Y:S01]  /*9940*/  HGMMA.64x192x16.F32.BF16 R24, R176, gdesc[UR4].tnspB, R24, gsb0 ;  /* 0x42e00004b0187df0 */ /* 0x000fe20008001818 */
[--C-:B------:R-:W-:Y:S01]  /*9950*/  FFMA.FTZ R125, R171, UR14, -R124.reuse ;  /* 0x0000000eab7d7c23 */ /* 0x100fe2000801087c */
[----:B------:R-:W-:Y:S01]  /*9960*/  MUFU.EX2 R9, R132 ;  /* 0x0000008400097308 */ /* 0x000fe20000000800 */
[----:B------:R-:W-:Y:S01]  /*9970*/  FMUL.FTZ R0, R0, UR14 ;  /* 0x0000000e00007c20 */ /* 0x000fe20008410000 */
[--C-:B------:R-:W-:Y:S01]  /*9980*/  FFMA.FTZ R133, R163, UR14, -R124.reuse ;  /* 0x0000000ea3857c23 */ /* 0x100fe2000801087c */
[----:B------:R-:W-:Y:S01]  /*9990*/  FFMA.FTZ R124, R127, UR14, -R124 ;  /* 0x0000000e7f7c7c23 */ /* 0x000fe2000801087c */
[----:B------:R-:W-:-:S02]  /*99a0*/  R2UR UR6, R16 ;  /* 0x00000000100672ca */ /* 0x000fc400000e0000 */
[----:B0-----:R-:W-:Y:S02]  /*99b0*/  F2FP.BF16.F32.PACK_AB R181, R131, R130 ;  /* 0x0000008283b5723e */ /* 0x001fe400000010ff */
[----:B------:R-:W0:Y:S01]  /*99c0*/  MUFU.EX2 R0, R0 ;  /* 0x0000000000007308 */ /* 0x000e220000000800 */
[----:B-1----:R-:W-:-:S07]  /*99d0*/  F2FP.BF16.F32.PACK_AB R183, R135, R134 ;  /* 0x0000008687b7723e */ /* 0x002fce00000010ff */
[----:B------:R-:W1:Y:S08]  /*99e0*/  MUFU.EX2 R125, R125 ;  /* 0x0000007d007d7308 */ /* 0x000e700000000800 */
[----:B------:R-:W2:Y:S01]  /*99f0*/  MUFU.EX2 R132, R175 ;  /* 0x000000af00847308 */ /* 0x000ea20000000800 */
[----:B0-----:R-:W-:Y:S01]  /*9a00*/  FFMA.FTZ R142, R0, R5, R201 ;  /* 0x00000005008e7223 */ /* 0x001fe200000100c9 */
[----:B------:R-:W-:-:S04]  /*9a10*/  FADD.FTZ R5, R21, R146 ;  /* 0x0000009215057221 */ /* 0x000fc80000010000 */
[----:B------:R-:W-:Y:S01]  /*9a20*/  FADD.FTZ R5, R202, R5 ;  /* 0x00000005ca057221 */ /* 0x000fe20000010000 */
[C---:B------:R-:W-:Y:S01]  /*9a30*/  F2FP.BF16.F32.PACK_AB R202, R168.reuse, R202 ;  /* 0x000000caa8ca723e */ /* 0x040fe200000010ff */
[----:B------:R-:W0:Y:S01]  /*9a40*/  MUFU.EX2 R133, R133 ;  /* 0x0000008500857308 */ /* 0x000e220000000800 */
[C---:B-1----:R-:W-:Y:S01]  /*9a50*/  FADD.FTZ R142, R125.reuse, R142 ;  /* 0x0000008e7d8e7221 */ /* 0x042fe20000010000 */
[----:B------:R-:W-:Y:S01]  /*9a60*/  FADD.FTZ R145, R168, R5 ;  /* 0x00000005a8917221 */ /* 0x000fe20000010000 */
[----:B------:R-:W-:Y:S02]  /*9a70*/  F2FP.BF16.F32.PACK_AB R201, R125, R201 ;  /* 0x000000c97dc9723e */ /* 0x000fe400000010ff */
[----:B------:R-:W-:Y:S01]  /*9a80*/  FADD.FTZ R143, R203, R142 ;  /* 0x0000008ecb8f7221 */ /* 0x000fe20000010000 */
[----:B------:R-:W-:Y:S01]  /*9a90*/  FADD.FTZ R146, R196, R145 ;  /* 0x00000091c4927221 */ /* 0x000fe20000010000 */
[C---:B------:R-:W-:Y:S01]  /*9aa0*/  F2FP.BF16.F32.PACK_AB R196, R11.reuse, R196 ;  /* 0x000000c40bc4723e */ /* 0x040fe200000010ff */
[----:B------:R-:W1:Y:S01]  /*9ab0*/  MUFU.EX2 R5, R139 ;  /* 0x0000008b00057308 */ /* 0x000e620000000800 */
[C---:B--2---:R-:W-:Y:S01]  /*9ac0*/  FADD.FTZ R142, R132.reuse, R143 ;  /* 0x0000008f848e7221 */ /* 0x044fe20000010000 */
[----:B------:R-:W-:Y:S01]  /*9ad0*/  FADD.FTZ R143, R11, R146 ;  /* 0x000000920b8f7221 */ /* 0x000fe20000010000 */
[----:B------:R-:W-:-:S02]  /*9ae0*/  F2FP.BF16.F32.PACK_AB R203, R132, R203 ;  /* 0x000000cb84cb723e */ /* 0x000fc400000010ff */
[----:B------:R-:W-:Y:S01]  /*9af0*/  FADD.FTZ R142, R197, R142 ;  /* 0x0000008ec58e7221 */ /* 0x000fe20000010000 */
[----:B------:R-:W-:Y:S01]  /*9b00*/  FADD.FTZ R146, R198, R143 ;  /* 0x0000008fc6927221 */ /* 0x000fe20000010000 */
[----:B------:R-:W-:Y:S01]  /*9b10*/  F2FP.BF16.F32.PACK_AB R198, R13, R198 ;  /* 0x000000c60dc6723e */ /* 0x000fe200000010ff */
[----:B------:R-:W2:Y:S01]  /*9b20*/  MUFU.EX2 R180, R180 ;  /* 0x000000b400b47308 */ /* 0x000ea20000000800 */
[----:B0-----:R-:W-:Y:S01]  /*9b30*/  FADD.FTZ R142, R133, R142 ;  /* 0x0000008e858e7221 */ /* 0x001fe20000010000 */
[----:B------:R-:W-:Y:S01]  /*9b40*/  FADD.FTZ R127, R13, R146 ;  /* 0x000000920d7f7221 */ /* 0x000fe20000010000 */
[----:B------:R-:W-:Y:S02]  /*9b50*/  F2FP.BF16.F32.PACK_AB R197, R133, R197 ;  /* 0x000000c585c5723e */ /* 0x000fe400000010ff */
[----:B------:R-:W-:Y:S01]  /*9b60*/  FADD.FTZ R21, R199, R142 ;  /* 0x0000008ec7157221 */ /* 0x000fe20000010000 */
[----:B------:R-:W-:Y:S01]  /*9b70*/  FADD.FTZ R127, R192, R127 ;  /* 0x0000007fc07f7221 */ /* 0x000fe20000010000 */
[C---:B------:R-:W-:Y:S01]  /*9b80*/  F2FP.BF16.F32.PACK_AB R199, R136.reuse, R199 ;  /* 0x000000c788c7723e */ /* 0x040fe200000010ff */
[----:B------:R-:W0:Y:S01]  /*9b90*/  MUFU.EX2 R182, R182 ;  /* 0x000000b600b67308 */ /* 0x000e220000000800 */
[----:B------:R-:W-:Y:S01]  /*9ba0*/  FADD.FTZ R142, R136, R21 ;  /* 0x00000015888e7221 */ /* 0x000fe20000010000 */
[C---:B------:R-:W-:Y:S01]  /*9bb0*/  FADD.FTZ R127, R152.reuse, R127 ;  /* 0x0000007f987f7221 */ /* 0x040fe20000010000 */
[----:B------:R-:W-:-:S02]  /*9bc0*/  F2FP.BF16.F32.PACK_AB R192, R152, R192 ;  /* 0x000000c098c0723e */ /* 0x000fc400000010ff */
[----:B------:R-:W-:Y:S01]  /*9bd0*/  FADD.FTZ R142, R193, R142 ;  /* 0x0000008ec18e7221 */ /* 0x000fe20000010000 */
[----:B------:R-:W-:Y:S01]  /*9be0*/  FADD.FTZ R127, R194, R127 ;  /* 0x0000007fc27f7221 */ /* 0x000fe20000010000 */
[C---:B------:R-:W-:Y:S01]  /*9bf0*/  F2FP.BF16.F32.PACK_AB R194, R12.reuse, R194 ;  /* 0x000000c20cc2723e */ /* 0x040fe200000010ff */
[----:B------:R-:W3:Y:S01]  /*9c00*/  MUFU.EX2 R128, R128 ;  /* 0x0000008000807308 */ /* 0x000ee20000000800 */
[C---:B------:R-:W-:Y:S01]  /*9c10*/  FADD.FTZ R142, R137.reuse, R142 ;  /* 0x0000008e898e7221 */ /* 0x040fe20000010000 */
[----:B------:R-:W-:Y:S01]  /*9c20*/  FADD.FTZ R127, R12, R127 ;  /* 0x0000007f0c7f7221 */ /* 0x000fe20000010000 */
[----:B------:R-:W-:Y:S02]  /*9c30*/  F2FP.BF16.F32.PACK_AB R193, R137, R193 ;  /* 0x000000c189c1723e */ /* 0x000fe400000010ff */
[----:B------:R-:W-:Y:S01]  /*9c40*/  FADD.FTZ R11, R195, R142 ;  /* 0x0000008ec30b7221 */ /* 0x000fe20000010000 */
[----:B------:R-:W-:Y:S01]  /*9c50*/  FADD.FTZ R127, R188, R127 ;  /* 0x0000007fbc7f7221 */ /* 0x000fe20000010000 */
[----:B------:R-:W-:Y:S01]  /*9c60*/  F2FP.BF16.F32.PACK_AB R188, R14, R188 ;  /* 0x000000bc0ebc723e */ /* 0x000fe200000010ff */
[----:B------:R-:W4:Y:S01]  /*9c70*/  MUFU.EX2 R126, R126 ;  /* 0x0000007e007e7308 */ /* 0x000f220000000800 */
[----:B------:R-:W-:Y:S01]  /*9c80*/  FADD.FTZ R132, R140, R11 ;  /* 0x0000000b8c847221 */ /* 0x000fe20000010000 */
[----:B------:R-:W-:Y:S01]  /*9c90*/  FADD.FTZ R127, R14, R127 ;  /* 0x0000007f0e7f7221 */ /* 0x000fe20000010000 */
[----:B------:R-:W-:-:S02]  /*9ca0*/  F2FP.BF16.F32.PACK_AB R195, R140, R195 ;  /* 0x000000c38cc3723e */ /* 0x000fc400000010ff */
[----:B------:R-:W-:Y:S01]  /*9cb0*/  FADD.FTZ R132, R189, R132 ;  /* 0x00000084bd847221 */ /* 0x000fe20000010000 */
[----:B------:R-:W-:Y:S01]  /*9cc0*/  FADD.FTZ R127, R190, R127 ;  /* 0x0000007fbe7f7221 */ /* 0x000fe20000010000 */
[C---:B------:R-:W-:Y:S01]  /*9cd0*/  F2FP.BF16.F32.PACK_AB R189, R141.reuse, R189 ;  /* 0x000000bd8dbd723e */ /* 0x040fe200000010ff */
[----:B------:R-:W5:Y:S01]  /*9ce0*/  MUFU.EX2 R124, R124 ;  /* 0x0000007c007c7308 */ /* 0x000f620000000800 */
[----:B------:R-:W-:Y:S01]  /*9cf0*/  FADD.FTZ R132, R141, R132 ;  /* 0x000000848d847221 */ /* 0x000fe20000010000 */
[C---:B------:R-:W-:Y:S01]  /*9d00*/  FADD.FTZ R127, R144.reuse, R127 ;  /* 0x0000007f907f7221 */ /* 0x040fe20000010000 */
[----:B------:R-:W-:Y:S02]  /*9d10*/  F2FP.BF16.F32.PACK_AB R190, R144, R190 ;  /* 0x000000be90be723e */ /* 0x000fe400000010ff */
[----:B------:R-:W-:Y:S01]  /*9d20*/  FADD.FTZ R11, R191, R132 ;  /* 0x00000084bf0b7221 */ /* 0x000fe20000010000 */
[----:B------:R-:W-:Y:S01]  /*9d30*/  FADD.FTZ R14, R184, R127 ;  /* 0x0000007fb80e7221 */ /* 0x000fe20000010000 */
[----:B------:R-:W-:-:S02]  /*9d40*/  F2FP.BF16.F32.PACK_AB R191, R138, R191 ;  /* 0x000000bf8abf723e */ /* 0x000fc400000010ff */
[----:B------:R-:W-:Y:S01]  /*9d50*/  FADD.FTZ R12, R138, R11 ;  /* 0x0000000b8a0c7221 */ /* 0x000fe20000010000 */
[C---:B------:R-:W-:Y:S01]  /*9d60*/  FADD.FTZ R11, R15.reuse, R14 ;  /* 0x0000000e0f0b7221 */ /* 0x040fe20000010000 */
[----:B------:R-:W-:Y:S02]  /*9d70*/  F2FP.BF16.F32.PACK_AB R184, R15, R184 ;  /* 0x000000b80fb8723e */ /* 0x000fe400000010ff */
[----:B------:R-:W-:Y:S01]  /*9d80*/  FADD.FTZ R12, R185, R12 ;  /* 0x0000000cb90c7221 */ /* 0x000fe20000010000 */
[C---:B-1----:R-:W-:Y:S01]  /*9d90*/  F2FP.BF16.F32.PACK_AB R185, R5.reuse, R185 ;  /* 0x000000b905b9723e */ /* 0x042fe200000010ff */
[----:B------:R-:W-:Y:S01]  /*9da0*/  FADD.FTZ R11, R186, R11 ;  /* 0x0000000bba0b7221 */ /* 0x000fe20000010000 */
[C---:B------:R-:W-:Y:S01]  /*9db0*/  F2FP.BF16.F32.PACK_AB R186, R20.reuse, R186 ;  /* 0x000000ba14ba723e */ /* 0x040fe200000010ff */
[----:B------:R-:W-:Y:S02]  /*9dc0*/  FADD.FTZ R12, R5, R12 ;  /* 0x0000000c050c7221 */ /* 0x000fe40000010000 */
[----:B------:R-:W-:-:S02]  /*9dd0*/  FADD.FTZ R11, R20, R11 ;  /* 0x0000000b140b7221 */ /* 0x000fc40000010000 */
[----:B------:R-:W-:Y:S01]  /*9de0*/  FADD.FTZ R5, R187, R12 ;  /* 0x0000000cbb057221 */ /* 0x000fe20000010000 */
[----:B------:R-:W-:Y:S01]  /*9df0*/  F2FP.BF16.F32.PACK_AB R187, R6, R187 ;  /* 0x000000bb06bb723e */ /* 0x000fe200000010ff */
[----:B--2---:R-:W-:Y:S01]  /*9e00*/  FADD.FTZ R12, R180, R11 ;  /* 0x0000000bb40c7221 */ /* 0x004fe20000010000 */
[----:B------:R-:W-:Y:S01]  /*9e10*/  F2FP.BF16.F32.PACK_AB R180, R129, R180 ;  /* 0x000000b481b4723e */ /* 0x000fe200000010ff */
[----:B------:R-:W-:-:S04]  /*9e20*/  FADD.FTZ R5, R6, R5 ;  /* 0x0000000506057221 */ /* 0x000fc80000010000 */
[----:B------:R-:W-:Y:S01]  /*9e30*/  FADD.FTZ R6, R130, R5 ;  /* 0x0000000582067221 */ /* 0x000fe20000010000 */
[----:B------:R-:W-:-:S03]  /*9e40*/  FADD.FTZ R5, R129, R12 ;  /* 0x0000000c81057221 */ /* 0x000fc60000010000 */
[----:B------:R-:W-:Y:S01]  /*9e50*/  FADD.FTZ R11, R131, R6 ;  /* 0x00000006830b7221 */ /* 0x000fe20000010000 */
[----:B0-----:R-:W-:Y:S01]  /*9e60*/  FADD.FTZ R5, R182, R5 ;  /* 0x00000005b6057221 */ /* 0x001fe20000010000 */
[----:B---3--:R-:W-:Y:S02]  /*9e70*/  F2FP.BF16.F32.PACK_AB R182, R128, R182 ;  /* 0x000000b680b6723e */ /* 0x008fe400000010ff */
[----:B------:R-:W-:Y:S01]  /*9e80*/  FADD.FTZ R6, R134, R11 ;  /* 0x0000000b86067221 */ /* 0x000fe20000010000 */
[----:B------:R-:W-:-:S03]  /*9e90*/  FADD.FTZ R5, R128, R5 ;  /* 0x0000000580057221 */ /* 0x000fc60000010000 */
[----:B------:R-:W-:Y:S01]  /*9ea0*/  FADD.FTZ R11, R135, R6 ;  /* 0x00000006870b7221 */ /* 0x000fe20000010000 */
[----:B------:R-:W-:-:S03]  /*9eb0*/  FADD.FTZ R5, R10, R5 ;  /* 0x000000050a057221 */ /* 0x000fc60000010000 */
[----:B------:R-:W-:Y:S01]  /*9ec0*/  FADD.FTZ R11, R122, R11 ;  /* 0x0000000b7a0b7221 */ /* 0x000fe20000010000 */
[----:B------:R-:W-:-:S03]  /*9ed0*/  FADD.FTZ R6, R120, R5 ;  /* 0x0000000578067221 */ /* 0x000fc60000010000 */
[----:B------:R-:W-:Y:S01]  /*9ee0*/  FADD.FTZ R11, R123, R11 ;  /* 0x0000000b7b0b7221 */ /* 0x000fe20000010000 */
[----:B------:R-:W-:-:S03]  /*9ef0*/  FADD.FTZ R6, R121, R6 ;  /* 0x0000000679067221 */ /* 0x000fc60000010000 */
[----:B----4-:R-:W-:Y:S01]  /*9f00*/  FADD.FTZ R11, R126, R11 ;  /* 0x0000000b7e0b7221 */ /* 0x010fe20000010000 */
[----:B------:R-:W-:-:S03]  /*9f10*/  FADD.FTZ R6, R9, R6 ;  /* 0x0000000609067221 */ /* 0x000fc60000010000 */
[----:B-----5:R-:W-:Y:S01]  /*9f20*/  FADD.FTZ R5, R124, R11 ;  /* 0x0000000b7c057221 */ /* 0x020fe20000010000 */
[----:B------:R-:W-:Y:S01]  /*9f30*/  IMAD.MOV.U32 R11, RZ, RZ, R17 ;  /* 0x000000ffff0b7224 */ /* 0x000fe200078e0011 */
[----:B------:R-:W-:Y:S02]  /*9f40*/  WARPGROUP.DEPBAR.LE gsb0, 0x0 ;  /* 0x00008000000079c5 */ /* 0x000fe40000010000 */
[----:B------:R-:W-:Y:S01]  /*9f50*/  @!P1 SYNCS.ARRIVE.TRANS64.RED.A1T0 RZ, [UR60], RZ ;  /* 0x000000ffffff99a7 */ /* 0x000fe2000810043c */
[----:B------:R-:W-:Y:S01]  /*9f60*/  F2FP.BF16.F32.PACK_AB R176, R120, R10 ;  /* 0x0000000a78b0723e */ /* 0x000fe200000010ff */
[----:B------:R-:W-:Y:S01]  /*9f70*/  IMAD.MOV.U32 R10, RZ, RZ, R3 ;  /* 0x000000ffff0a7224 */ /* 0x000fe200078e0003 */
[----:B------:R-:W-:Y:S01]  /*9f80*/  F2FP.BF16.F32.PACK_AB R178, R9, R121 ;  /* 0x0000007909b2723e */ /* 0x000fe200000010ff */
[----:B------:R-:W-:Y:S01]  /*9f90*/  IMAD.MOV.U32 R9, RZ, RZ, R2 ;  /* 0x000000ffff097224 */ /* 0x000fe200078e0002 */
[----:B------:R-:W-:Y:S02]  /*9fa0*/  F2FP.BF16.F32.PACK_AB R177, R123, R122 ;  /* 0x0000007a7bb1723e */ /* 0x000fe400000010ff */
[----:B------:R-:W-:Y:S01]  /*9fb0*/  F2FP.BF16.F32.PACK_AB R179, R124, R126 ;  /* 0x0000007e7cb3723e */ /* 0x000fe200000010ff */
[----:B------:R-:W-:Y:S01]  /*9fc0*/  @!P1 SYNCS.ARRIVE.TRANS64.RED.A1T0 RZ, [UR10], RZ ;  /* 0x000000ffffff99a7 */ /* 0x000fe2000810040a */
[----:B------:R-:W-:Y:S05]  /*9fd0*/  @P2 BRA `(.L_x_196) ;  /* 0xffffffc000a42947 */ /* 0x000fea000383ffff */
.L_x_187:
        /* <DEDUP_REMOVED lines=99> */
.L_x_197:
[----:B------:R-:W-:Y:S01]  /*a610*/  IMAD R13, R16, 0x8, R4 ;  /* 0x00000008100d7824 */ /* 0x000fe200078e0204 */
[----:B------:R-:W-:-:S04]  /*a620*/  SHF.L.U32 R0, R17, 0x1f, RZ ;  /* 0x0000001f11007819 */ /* 0x000fc800000006ff */
[----:B------:R0:W1:Y:S01]  /*a630*/  SYNCS.PHASECHK.TRANS64.TRYWAIT P2, [R13+URZ+0x36850], R0 ;  /* 0x036850000d0075a7 */ /* 0x000062000804017f */
[----:B------:R-:W-:Y:S05]  /*a640*/  @!P0 BRA `(.L_x_198) ;  /* 0x0000000000048947 */ /* 0x000fea0003800000 */
[----:B------:R-:W-:Y:S01]  /*a650*/  BPT.TRAP 0x1 ;  /* 0x000000040000795c */ /* 0x000fe20000300000 */
.L_x_198:
[----:B-1----:R-:W-:Y:S05]  /*a660*/  @P2 BRA `(.L_x_199) ;  /* 0x0000000000082947 */ /* 0x002fea0003800000 */
[----:B------:R-:W1:Y:S02]  /*a670*/  SYNCS.PHASECHK.TRANS64.TRYWAIT P0, [R13+URZ+0x36850], R0 ;  /* 0x036850000d0075a7 */ /* 0x000e64000800017f */
[----:B-1----:R-:W-:Y:S05]  /*a680*/  @!P0 BRA `(.L_x_200) ;  /* 0x000000b800348947 */ /* 0x002fea0003800000 */
.L_x_199:
[----:B------:R-:W-:Y:S05]  /*a690*/  WARPSYNC.ALL ;  /* 0x0000000000007948 */ /* 0x000fea0003800000 */
[----:B------:R-:W-:Y:S01]  /*a6a0*/  VIADD R4, R4, 0x400 ;  /* 0x0000040004047836 */ /* 0x000fe20000000000 */
[----:B------:R-:W-:Y:S01]  /*a6b0*/  WARPGROUP.ARRIVE ;  /* 0x00000000000079c5 */ /* 0x000fe20000000000 */
[----:B------:R-:W-:Y:S01]  /*a6c0*/  IMAD.MOV.U32 R11, RZ, RZ, 0x40000040 ;  /* 0x40000040ff0b7424 */ /* 0x000fe200078e00ff */
[----:B------:R-:W2:Y:S01]  /*a6d0*/  SHFL.BFLY PT, R7, R6, 0x2, 0x1f ;  /* 0x0c401f0006077f89 */ /* 0x000ea200000e0000 */
[----:B------:R-:W-:Y:S01]  /*a6e0*/  IMAD.U32 R18, RZ, RZ, UR14 ;  /* 0x0000000eff127e24 */ /* 0x000fe2000f8e00ff */
[----:B------:R-:W-:Y:S01]  /*a6f0*/  SHF.R.U32.HI R4, RZ, 0x4, R4 ;  /* 0x00000004ff047819 */ /* 0x000fe20000011604 */
[----:B------:R-:W-:Y:S01]  /*a700*/  VIADD R232, R232, 0x1 ;  /* 0x00000001e8e87836 */ /* 0x000fe20000000000 */
[----:B01----:R-:W0:Y:S02]  /*a710*/  SHFL.BFLY PT, R0, R5, 0x2, 0x1f ;  /* 0x0c401f0005007f89 */ /* 0x003e2400000e0000 */
[----:B------:R-:W-:-:S04]  /*a720*/  LOP3.LUT R4, R4, 0x3fff, RZ, 0xc0, !PT ;  /* 0x00003fff04047812 */ /* 0x000fc800078ec0ff */
[----:B------:R-:W-:-:S05]  /*a730*/  LOP3.LUT R9, R4, 0x3800000, RZ, 0xfc, !PT ;  /* 0x0380000004097812 */ /* 0x000fca00078efcff */
[----:B------:R-:W-:Y:S02]  /*a740*/  IMAD R8, R16, 0xa80, R9 ;  /* 0x00000a8010087824 */ /* 0x000fe400078e0209 */
[----:B------:R-:W-:Y:S02]  /*a750*/  IMAD.MOV.U32 R9, RZ, RZ, 0x40000040 ;  /* 0x40000040ff097424 */ /* 0x000fe400078e00ff */
[C---:B------:R-:W-:Y:S01]  /*a760*/  VIADD R10, R8.reuse, 0x80 ;  /* 0x00000080080a7836 */ /* 0x040fe20000000000 */
[----:B------:R-:W-:Y:S01]  /*a770*/  R2UR UR6, R8 ;  /* 0x00000000080672ca */ /* 0x000fe200000e0000 */
[----:B------:R-:W-:Y:S01]  /*a780*/  VIADD R16, R16, 0x1 ;  /* 0x0000000110107836 */ /* 0x000fe20000000000 */
[----:B------:R-:W-:Y:S01]  /*a790*/  R2UR UR7, R9 ;  /* 0x00000000090772ca */ /* 0x000fe200000e0000 */
[----:B------:R-:W-:Y:S02]  /*a7a0*/  IMAD.MOV.U32 R9, RZ, RZ, 0x40000040 ;  /* 0x40000040ff097424 */ /* 0x000fe400078e00ff */
[----:B--2---:R-:W-:Y:S01]  /*a7b0*/  FADD.FTZ R7, R7, R6 ;  /* 0x0000000607077221 */ /* 0x004fe20000010000 */
[----:B------:R-:W-:Y:S01]  /*a7c0*/  IMAD.U32 R6, RZ, RZ, UR14 ;  /* 0x0000000eff067e24 */ /* 0x000fe2000f8e00ff */
[----:B------:R-:W-:Y:S01]  /*a7d0*/  ISETP.NE.AND P2, PT, R16, 0x2, PT ;  /* 0x000000021000780c */ /* 0x000fe20003f45270 */
[----:B0-----:R-:W-:Y:S01]  /*a7e0*/  FADD.FTZ R4, R0, R5 ;  /* 0x0000000500047221 */ /* 0x001fe20000010000 */
[----:B------:R-:W-:Y:S01]  /*a7f0*/  IMAD.MOV.U32 R5, RZ, RZ, RZ ;  /* 0x000000ffff057224 */ /* 0x000fe200078e00ff */
[----:B------:R-:W0:Y:S01]  /*a800*/  SHFL.BFLY PT, R0, R7, 0x1, 0x1f ;  /* 0x0c201f0007007f89 */ /* 0x000e2200000e0000 */
[----:B------:R-:W-:-:S04]  /*a810*/  SEL R16, R16, RZ, P2 ;  /* 0x000000ff10107207 */ /* 0x000fc80001000000 */
[----:B------:R-:W-:Y:S01]  /*a820*/  HGMMA.64x192x16.F32.BF16 R24, R200, gdesc[UR4].tnspB, R24, gsb0 ;  /* 0x42e00004c8187df0 */ /* 0x000fe20008001818 */
[----:B------:R-:W-:Y:S01]  /*a830*/  R2UR UR6, R10 ;  /* 0x000000000a0672ca */ /* 0x000fe200000e0000 */
[----:B------:R-:W-:Y:S01]  /*a840*/  VIADD R10, R8, 0x100 ;  /* 0x00000100080a7836 */ /* 0x000fe20000000000 */
[----:B------:R-:W-:Y:S01]  /*a850*/  R2UR UR7, R11 ;  /* 0x000000000b0772ca */ /* 0x000fe200000e0000 */
[----:B------:R-:W-:Y:S02]  /*a860*/  IMAD.MOV.U32 R11, RZ, RZ, 0x40000040 ;  /* 0x40000040ff0b7424 */ /* 0x000fe400078e00ff */
[----:B0-----:R-:W-:Y:S01]  /*a870*/  FADD.FTZ R12, R7, R0 ;  /* 0x00000000070c7221 */ /* 0x001fe20000010000 */
[----:B------:R-:W-:-:S04]  /*a880*/  SEL R0, RZ, 0x1, P2 ;  /* 0x00000001ff007807 */ /* 0x000fc80001000000 */
[----:B------:R-:W-:Y:S02]  /*a890*/  FSETP.NE.FTZ.AND P0, PT, R12, RZ, PT ;  /* 0x000000ff0c00720b */ /* 0x000fe40003f15000 */
[----:B------:R-:W-:Y:S01]  /*a8a0*/  LOP3.LUT R17, R17, R0, RZ, 0x3c, !PT ;  /* 0x0000000011117212 */ /* 0x000fe200078e3cff */
[----:B------:R-:W-:-:S10]  /*a8b0*/  IMAD.MOV.U32 R0, RZ, RZ, -0x800000 ;  /* 0xff800000ff007424 */ /* 0x000fd400078e00ff */
[----:B------:R-:W-:Y:S01]  /*a8c0*/  @P0 FMUL.FTZ R6, R6, 0.69314718246459960938 ;  /* 0x3f31721806060820 */ /* 0x000fe20000410000 */
[----:B------:R-:W-:Y:S02]  /*a8d0*/  WARPGROUP.DEPBAR.LE gsb0, 0x0 ;  /* 0x00008000000079c5 */ /* 0x000fe40000010000 */
[----:B------:R-:W-:-:S06]  /*a8e0*/  WARPGROUP.ARRIVE ;  /* 0x00000000000079c5 */ /* 0x000fcc0000000000 */
[----:B------:R-:W-:Y:S01]  /*a8f0*/  HGMMA.64x192x16.F32.BF16 R24, R196, gdesc[UR4].tnspB, R24, gsb0 ;  /* 0x42e00004c4187df0 */ /* 0x000fe20008001818 */
[----:B------:R-:W-:Y:S01]  /*a900*/  R2UR UR6, R10 ;  /* 0x000000000a0672ca */ /* 0x000fe200000e0000 */
[----:B------:R-:W-:Y:S01]  /*a910*/  VIADD R10, R8, 0x180 ;  /* 0x00000180080a7836 */ /* 0x000fe20000000000 */
[----:B------:R-:W-:Y:S01]  /*a920*/  R2UR UR7, R11 ;  /* 0x000000000b0772ca */ /* 0x000fe200000e0000 */
[----:B------:R-:W-:Y:S01]  /*a930*/  IMAD.MOV.U32 R11, RZ, RZ, 0x40000040 ;  /* 0x40000040ff0b7424 */ /* 0x000fe200078e00ff */
[----:B------:R-:W-:Y:S02]  /*a940*/  WARPGROUP.DEPBAR.LE gsb0, 0x0 ;  /* 0x00008000000079c5 */ /* 0x000fe40000010000 */
[----:B------:R-:W-:-:S13]  /*a950*/  WARPGROUP.ARRIVE ;  /* 0x00000000000079c5 */ /* 0x000fda0000000000 */
        /* <DEDUP_REMOVED lines=9> */
[C---:B------:R-:W-:Y:S01]  /*a9f0*/  VIADD R10, R8.reuse, 0x280 ;  /* 0x00000280080a7836 */ /* 0x040fe20000000000 */
[----:B------:R-:W-:Y:S01]  /*aa00*/  R2UR UR7, R11 ;  /* 0x000000000b0772ca */ /* 0x000fe200000e0000 */
[----:B------:R-:W-:Y:S02]  /*aa10*/  IMAD.MOV.U32 R11, RZ, RZ, 0x40000040 ;  /* 0x40000040ff0b7424 */ /* 0x000fe400078e00ff */
[----:B------:R-:W-:Y:S01]  /*aa20*/  VIADD R8, R8, 0x300 ;  /* 0x0000030008087836 */ /* 0x000fe20000000000 */
[----:B------:R-:W-:Y:S02]  /*aa30*/  WARPGROUP.DEPBAR.LE gsb0, 0x0 ;  /* 0x00008000000079c5 */ /* 0x000fe40000010000 */
[----:B------:R-:W-:-:S11]  /*aa40*/  WARPGROUP.ARRIVE ;  /* 0x00000000000079c5 */ /* 0x000fd60000000000 */
[----:B------:R-:W-:Y:S01]  /*aa50*/  HGMMA.64x192x16.F32.BF16 R24, R184, gdesc[UR4].tnspB, R24, gsb0 ;  /* 0x42e00004b8187df0 */ /* 0x000fe20008001818 */
[----:B------:R-:W-:Y:S02]  /*aa60*/  R2UR UR6, R10 ;  /* 0x000000000a0672ca */ /* 0x000fe400000e0000 */
[----:B------:R-:W-:Y:S01]  /*aa70*/  R2UR UR7, R11 ;  /* 0x000000000b0772ca */ /* 0x000fe200000e0000 */
[----:B------:R-:W-:-:S05]  /*aa80*/  @!P1 VIADD R11, R13, 0x36860 ;  /* 0x000368600d0b9836 */ /* 0x000fca0000000000 */
[----:B------:R-:W-:Y:S01]  /*aa90*/  @!P1 PRMT R11, RZ, 0x654, R11 ;  /* 0x00000654ff0b9816 */ /* 0x000fe2000000000b */
[----:B------:R-:W-:Y:S02]  /*aaa0*/  WARPGROUP.DEPBAR.LE gsb0, 0x0 ;  /* 0x00008000000079c5 */ /* 0x000fe40000010000 */
[----:B------:R-:W-:-:S08]  /*aab0*/  WARPGROUP.ARRIVE ;  /* 0x00000000000079c5 */ /* 0x000fd00000000000 */
[----:B------:R-:W-:Y:S01]  /*aac0*/  HGMMA.64x192x16.F32.BF16 R24, R180, gdesc[UR4].tnspB, R24, gsb0 ;  /* 0x42e00004b4187df0 */ /* 0x000fe20008001818 */
[----:B------:R-:W-:Y:S01]  /*aad0*/  R2UR UR6, R8 ;  /* 0x00000000080672ca */ /* 0x000fe200000e0000 */
[----:B------:R-:W-:Y:S01]  /*aae0*/  IMAD.MOV.U32 R8, RZ, RZ, RZ ;  /* 0x000000ffff087224 */ /* 0x000fe200078e00ff */
[----:B------:R-:W-:Y:S02]  /*aaf0*/  R2UR UR7, R9 ;  /* 0x00000000090772ca */ /* 0x000fe400000e0000 */
[----:B------:R-:W0:Y:S03]  /*ab00*/  SHFL.BFLY PT, R9, R4, 0x1, 0x1f ;  /* 0x0c201f0004097f89 */ /* 0x000e2600000e0000 */
[----:B------:R-:W-:Y:S01]  /*ab10*/  @P0 MUFU.RCP R8, R12 ;  /* 0x0000000c00080308 */ /* 0x000fe20000001000 */
[----:B0-----:R-:W-:Y:S01]  /*ab20*/  FADD.FTZ R14, R4, R9 ;  /* 0x00000009040e7221 */ /* 0x001fe20000010000 */
[----:B------:R-:W-:-:S06]  /*ab30*/  IMAD.MOV.U32 R4, RZ, RZ, -0x800000 ;  /* 0xff800000ff047424 */ /* 0x000fcc00078e00ff */
[----:B------:R-:W0:Y:S01]  /*ab40*/  @P0 MUFU.LG2 R9, R12 ;  /* 0x0000000c00090308 */ /* 0x000e220000000c00 */
[----:B------:R-:W-:-:S13]  /*ab50*/  FSETP.NE.FTZ.AND P3, PT, R14, RZ, PT ;  /* 0x000000ff0e00720b */ /* 0x000fda0003f75000 */
[----:B------:R-:W1:Y:S01]  /*ab60*/  @P3 MUFU.LG2 R10, R14 ;  /* 0x0000000e000a3308 */ /* 0x000e620000000c00 */
[----:B------:R-:W-:Y:S01]  /*ab70*/  @P3 FMUL.FTZ R18, R18, 0.69314718246459960938 ;  /* 0x3f31721812123820 */ /* 0x000fe20000410000 */
[----:B0-----:R-:W-:-:S04]  /*ab80*/  @P0 FMUL.FTZ R9, R9, 0.69314718246459960938 ;  /* 0x3f31721809090820 */ /* 0x001fc80000410000 */
[----:B------:R-:W-:Y:S01]  /*ab90*/  @P0 FFMA.FTZ R0, R6, R3, R9 ;  /* 0x0000000306000223 */ /* 0x000fe20000010009 */
[----:B------:R-:W-:Y:S01]  /*aba0*/  PLOP3.LUT P0, PT, PT, PT, PT, 0x8, 0x0 ;  /* 0x000000000000781c */ /* 0x000fe20003f0e170 */
[----:B------:R-:W0:Y:S01]  /*abb0*/  @P3 MUFU.RCP R5, R14 ;  /* 0x0000000e00053308 */ /* 0x000e220000001000 */
[----:B-1----:R-:W-:-:S04]  /*abc0*/  @P3 FMUL.FTZ R7, R10, 0.69314718246459960938 ;  /* 0x3f3172180a073820 */ /* 0x002fc80000410000 */
[----:B------:R-:W-:Y:S01]  /*abd0*/  @P3 FFMA.FTZ R4, R18, R2, R7 ;  /* 0x0000000212043223 */ /* 0x000fe20000010007 */
[----:B------:R-:W-:Y:S02]  /*abe0*/  WARPGROUP.DEPBAR.LE gsb0, 0x0 ;  /* 0x00008000000079c5 */ /* 0x000fe40000010000 */
[----:B------:R-:W-:-:S06]  /*abf0*/  WARPGROUP.ARRIVE ;  /* 0x00000000000079c5 */ /* 0x000fcc0000000000 */
[----:B------:R-:W-:Y:S03]  /*ac00*/  HGMMA.64x192x16.F32.BF16 R24, R176, gdesc[UR4].tnspB, R24, gsb0 ;  /* 0x42e00004b0187df0 */ /* 0x000fe60008001818 */
[----:B------:R-:W-:Y:S02]  /*ac10*/  WARPGROUP.DEPBAR.LE gsb0, 0x0 ;  /* 0x00008000000079c5 */ /* 0x000fe40000010000 */
[----:B------:R1:W-:Y:S01]  /*ac20*/  @!P1 SYNCS.ARRIVE.TRANS64.RED.A1T0 RZ, [R11+URZ], RZ ;  /* 0x000000ff0bff99a7 */ /* 0x0003e2000810043f */
        /* <DEDUP_REMOVED lines=96> */
.L_x_179:
[----:B------:R-:W0:Y:S08]  /*b230*/  S2UR UR4, SR_CgaCtaId ;  /* 0x00000000000479c3 */ /* 0x000e300000008800 */
[----:B------:R-:W-:Y:S06]  /*b240*/  BAR.SYNC.DEFER_BLOCKING 0x5, 0x180 ;  /* 0x0146000000007b1d */ /* 0x000fec0000010000 */
[----:B------:R-:W-:Y:S01]  /*b250*/  UMOV UR8, 0x400 ;  /* 0x0000040000087882 */ /* 0x000fe20000000000 */
[----:B------:R-:W-:Y:S01]  /*b260*/  BSSY B0, `(.L_x_201) ;  /* 0x00003e0000007945 */ /* 0x000fe20003800000 */
[----:B0-----:R-:W-:-:S09]  /*b270*/  ULEA UR8, UR4, UR8, 0x18 ;  /* 0x0000000804087291 */ /* 0x001fd2000f8ec03f */
[----:B------:R-:W0:Y:S02]  /*b280*/  LDS.128 R8, [UR8+0x368d0] ;  /* 0x0368d008ff087984 */ /* 0x000e240008000c00 */
[----:B0-----:R-:W-:Y:S02]  /*b290*/  R2UR UR5, R9 ;  /* 0x00000000090572ca */ /* 0x001fe400000e0000 */
[----:B------:R-:W-:Y:S02]  /*b2a0*/  R2UR UR6, R10 ;  /* 0x000000000a0672ca */ /* 0x000fe400000e0000 */
[----:B------:R-:W-:Y:S01]  /*b2b0*/  R2UR UR7, R11 ;  /* 0x000000000b0772ca */ /* 0x000fe200000e0000 */
[----:B------:R-:W-:Y:S06]  /*b2c0*/  BAR.ARV 0x4, 0x180 ;  /* 0x0106000000007b1d */ /* 0x000fec0000002000 */
[----:B------:R-:W-:Y:S08]  /*b2d0*/  @P0 BRA `(.L_x_202) ;  /* 0x0000002c00940947 */ /* 0x000ff00003800000 */
[----:B------:R-:W2:Y:S01]  /*b2e0*/  LDL R5, [R1+0x5c] ;  /* 0x00005c0001057983 */ /* 0x000ea20000100800 */
[----:B------:R-:W0:Y:S01]  /*b2f0*/  S2UR UR4, SR_SWINHI ;  /* 0x00000000000479c3 */ /* 0x000e220000002f00 */
[----:B------:R-:W-:Y:S01]  /*b300*/  IMAD.MOV.U32 R8, RZ, RZ, 0x2 ;  /* 0x00000002ff087424 */ /* 0x000fe200078e00ff */
[----:B------:R-:W-:Y:S01]  /*b310*/  R2UR UR21, R22 ;  /* 0x00000000161572ca */ /* 0x000fe200000e0000 */
[----:B------:R-:W-:Y:S01]  /*b320*/  ULDC.64 UR14, c[0x0][0xc00] ;  /* 0x00030000000e7ab9 */ /* 0x000fe20000000a00 */
[----:B------:R-:W-:Y:S01]  /*b330*/  R2UR UR18, R231 ;  /* 0x00000000e71272ca */ /* 0x000fe200000e0000 */
[----:B------:R-:W3:Y:S01]  /*b340*/  LDL R138, [R1+0x58] ;  /* 0x00005800018a7983 */ /* 0x000ee20000100800 */
[----:B------:R-:W-:Y:S02]  /*b350*/  R2UR UR17, R233 ;  /* 0x00000000e91172ca */ /* 0x000fe400000e0000 */
[----:B------:R-:W-:Y:S02]  /*b360*/  R2UR UR20, R229 ;  /* 0x00000000e51472ca */ /* 0x000fe400000e0000 */
[----:B------:R-:W-:-:S02]  /*b370*/  R2UR UR19, R23 ;  /* 0x00000000171372ca */ /* 0x000fc400000e0000 */
[----:B------:R-:W-:Y:S01]  /*b380*/  R2UR UR23, R228 ;  /* 0x00000000e41772ca */ /* 0x000fe200000e0000 */
[----:B------:R-:W-:Y:S01]  /*b390*/  UMOV UR10, UR8 ;  /* 0x00000008000a7c82 */ /* 0x000fe20008000000 */
[----:B0-----:R-:W-:-:S03]  /*b3a0*/  UMOV UR11, UR4 ;  /* 0x00000004000b7c82 */ /* 0x001fc60008000000 */
[----:B------:R-:W-:Y:S02]  /*b3b0*/  USHF.L.U32 UR4, UR18, 0x2, URZ ;  /* 0x0000000212047899 */ /* 0x000fe4000800063f */
[----:B------:R-:W-:Y:S02]  /*b3c0*/  USHF.L.U64.HI UR16, UR18, 0x2, UR17 ;  /* 0x0000000212107899 */ /* 0x000fe40008010211 */
[----:B------:R-:W-:-:S04]  /*b3d0*/  UIADD3 UR9, UP0, UR4, UR14, URZ ;  /* 0x0000000e04097290 */ /* 0x000fc8000ff1e03f */
[----:B------:R-:W-:Y:S01]  /*b3e0*/  UIADD3.X UR12, UR16, UR15, URZ, UP0, !UPT ;  /* 0x0000000f100c7290 */ /* 0x000fe200087fe43f */
[----:B------:R-:W-:Y:S01]  /*b3f0*/  ULDC.64 UR24, c[0x0][0x208] ;  /* 0x0000820000187ab9 */ /* 0x000fe20000000a00 */
[----:B------:R-:W-:Y:S01]  /*b400*/  BAR.SYNC.DEFER_BLOCKING 0x1, 0x100 ;  /* 0x0044000000007b1d */ /* 0x000fe20000010000 */
[----:B--2---:R-:W-:-:S03]  /*b410*/  IMAD.WIDE R8, R5, R8, UR10 ;  /* 0x0000000a05087e25 */ /* 0x004fc6000f8e0208 */
[C---:B------:R-:W-:Y:S02]  /*b420*/  LOP3.LUT R5, R8.reuse, 0x380, RZ, 0xc0, !PT ;  /* 0x0000038008057812 */ /* 0x040fe400078ec0ff */
[C---:B------:R-:W-:Y:S02]  /*b430*/  IADD3 R10, P2, R8.reuse, 0x20, RZ ;  /* 0x00000020080a7810 */ /* 0x040fe40007f5e0ff */
[C---:B------:R-:W-:Y:S02]  /*b440*/  IADD3 R12, P1, R8.reuse, 0x40, RZ ;  /* 0x00000040080c7810 */ /* 0x040fe40007f3e0ff */
[C---:B------:R-:W-:Y:S02]  /*b450*/  IADD3 R133, P6, R8.reuse, 0x60, RZ ;  /* 0x0000006008857810 */ /* 0x040fe40007fde0ff */
[C---:B------:R-:W-:Y:S02]  /*b460*/  IADD3 R135, P5, R8.reuse, 0x4000, RZ ;  /* 0x0000400008877810 */ /* 0x040fe40007fbe0ff */
[----:B------:R-:W-:Y:S01]  /*b470*/  SHF.R.U64 R5, R5, 0x3, RZ ;  /* 0x0000000305057819 */ /* 0x000fe200000012ff */
[--C-:B------:R-:W-:Y:S01]  /*b480*/  IMAD.X R15, RZ, RZ, R9.reuse, P2 ;  /* 0x000000ffff0f7224 */ /* 0x100fe200010e0609 */
[C---:B------:R-:W-:Y:S01]  /*b490*/  IADD3 R86, P0, R8.reuse, 0x4020, RZ ;  /* 0x0000402008567810 */ /* 0x040fe20007f1e0ff */
[--C-:B------:R-:W-:Y:S01]  /*b4a0*/  IMAD.X R81, RZ, RZ, R9.reuse, P1 ;  /* 0x000000ffff517224 */ /* 0x100fe200008e0609 */
[C---:B------:R-:W-:Y:S01]  /*b4b0*/  IADD3 R137, P4, R8.reuse, 0x4040, RZ ;  /* 0x0000404008897810 */ /* 0x040fe20007f9e0ff */
[--C-:B------:R-:W-:Y:S01]  /*b4c0*/  IMAD.X R83, RZ, RZ, R9.reuse, P6 ;  /* 0x000000ffff537224 */ /* 0x100fe200030e0609 */
[C---:B------:R-:W-:Y:S01]  /*b4d0*/  IADD3 R90, P3, R8.reuse, 0x4060, RZ ;  /* 0x00004060085a7810 */ /* 0x040fe20007f7e0ff */
[----:B------:R-:W-:Y:S01]  /*b4e0*/  IMAD.X R85, RZ, RZ, R9, P5 ;  /* 0x000000ffff557224 */ /* 0x000fe200028e0609 */
[----:B------:R-:W-:-:S02]  /*b4f0*/  IADD3 R139, P2, R8, 0x8000, RZ ;  /* 0x00008000088b7810 */ /* 0x000fc40007f5e0ff */
[C---:B------:R-:W-:Y:S02]  /*b500*/  IADD3 R128, P1, R8.reuse, 0x8020, RZ ;  /* 0x0000802008807810 */ /* 0x040fe40007f3e0ff */
[C---:B------:R-:W-:Y:S02]  /*b510*/  IADD3 R141, P6, R8.reuse, 0x8040, RZ ;  /* 0x00008040088d7810 */ /* 0x040fe40007fde0ff */
[----:B------:R-:W-:Y:S02]  /*b520*/  IADD3 R143, P5, R8, 0x8060, RZ ;  /* 0x00008060088f7810 */ /* 0x000fe40007fbe0ff */
[----:B------:R-:W-:Y:S02]  /*b530*/  LOP3.LUT R11, R12, 0x380, RZ, 0xc0, !PT ;  /* 0x000003800c0b7812 */ /* 0x000fe400078ec0ff */
[----:B------:R-:W-:Y:S02]  /*b540*/  LOP3.LUT R8, R5, R8, RZ, 0x3c, !PT ;  /* 0x0000000805087212 */ /* 0x000fe400078e3cff */
[----:B------:R-:W-:-:S02]  /*b550*/  LOP3.LUT R5, R10, 0x380, RZ, 0xc0, !PT ;  /* 0x000003800a057812 */ /* 0x000fc400078ec0ff */
[----:B------:R-:W-:Y:S02]  /*b560*/  SHF.R.U64 R11, R11, 0x3, RZ ;  /* 0x000000030b0b7819 */ /* 0x000fe400000012ff */
[----:B------:R-:W-:Y:S02]  /*b570*/  SHF.R.U64 R5, R5, 0x3, RZ ;  /* 0x0000000305057819 */ /* 0x000fe400000012ff */
[----:B------:R-:W-:Y:S02]  /*b580*/  LOP3.LUT R80, R11, R12, RZ, 0x3c, !PT ;  /* 0x0000000c0b507212 */ /* 0x000fe400078e3cff */
[----:B------:R-:W-:Y:S02]  /*b590*/  LOP3.LUT R12, R139, 0x380, RZ, 0xc0, !PT ;  /* 0x000003808b0c7812 */ /* 0x000fe400078ec0ff */
[----:B------:R-:W-:Y:S02]  /*b5a0*/  LOP3.LUT R22, R135, 0x380, RZ, 0xc0, !PT ;  /* 0x0000038087167812 */ /* 0x000fe400078ec0ff */
[----:B------:R-:W-:-:S02]  /*b5b0*/  LOP3.LUT R14, R5, R10, RZ, 0x3c, !PT ;  /* 0x0000000a050e7212 */ /* 0x000fc400078e3cff */
[----:B------:R-:W-:Y:S02]  /*b5c0*/  LOP3.LUT R5, R86, 0x380, RZ, 0xc0, !PT ;  /* 0x0000038056057812 */ /* 0x000fe400078ec0ff */
[----:B------:R-:W-:Y:S02]  /*b5d0*/  SHF.R.U64 R12, R12, 0x3, RZ ;  /* 0x000000030c0c7819 */ /* 0x000fe400000012ff */
[----:B------:R-:W-:Y:S02]  /*b5e0*/  LOP3.LUT R18, R133, 0x380, RZ, 0xc0, !PT ;  /* 0x0000038085127812 */ /* 0x000fe400078ec0ff */
[----:B------:R-:W-:Y:S02]  /*b5f0*/  SHF.R.U64 R22, R22, 0x3, RZ ;  /* 0x0000000316167819 */ /* 0x000fe400000012ff */
[----:B------:R-:W-:Y:S02]  /*b600*/  SHF.R.U64 R5, R5, 0x3, RZ ;  /* 0x0000000305057819 */ /* 0x000fe400000012ff */
[----:B------:R-:W-:-:S02]  /*b610*/  LOP3.LUT R10, R137, 0x380, RZ, 0xc0, !PT ;  /* 0x00000380890a7812 */ /* 0x000fc400078ec0ff */
[----:B------:R-:W-:Y:S02]  /*b620*/  LOP3.LUT R11, R90, 0x380, RZ, 0xc0, !PT ;  /* 0x000003805a0b7812 */ /* 0x000fe400078ec0ff */
[----:B------:R-:W-:Y:S02]  /*b630*/  LOP3.LUT R126, R12, R139, RZ, 0x3c, !PT ;  /* 0x0000008b0c7e7212 */ /* 0x000fe400078e3cff */
[----:B------:R-:W-:Y:S02]  /*b640*/  SHF.R.U64 R18, R18, 0x3, RZ ;  /* 0x0000000312127819 */ /* 0x000fe400000012ff */
[----:B------:R-:W-:Y:S02]  /*b650*/  LOP3.LUT R84, R22, R135, RZ, 0x3c, !PT ;  /* 0x0000008716547212 */ /* 0x000fe400078e3cff */
[----:B------:R-:W-:Y:S02]  /*b660*/  LOP3.LUT R12, R141, 0x380, RZ, 0xc0, !PT ;  /* 0x000003808d0c7812 */ /* 0x000fe400078ec0ff */
[----:B------:R-:W-:-:S02]  /*b670*/  LOP3.LUT R86, R5, R86, RZ, 0x3c, !PT ;  /* 0x0000005605567212 */ /* 0x000fc400078e3cff */
[----:B------:R-:W-:Y:S02]  /*b680*/  LOP3.LUT R22, R143, 0x380, RZ, 0xc0, !PT ;  /* 0x000003808f167812 */ /* 0x000fe400078ec0ff */
[----:B------:R-:W-:Y:S02]  /*b690*/  SHF.R.U64 R10, R10, 0x3, RZ ;  /* 0x000000030a0a7819 */ /* 0x000fe400000012ff */
[----:B------:R-:W-:Y:S02]  /*b6a0*/  SHF.R.U64 R11, R11, 0x3, RZ ;  /* 0x000000030b0b7819 */ /* 0x000fe400000012ff */
[----:B------:R-:W-:Y:S01]  /*b6b0*/  LOP3.LUT R5, R128, 0x380, RZ, 0xc0, !PT ;  /* 0x0000038080057812 */ /* 0x000fe200078ec0ff */
[--C-:B------:R-:W-:Y:S01]  /*b6c0*/  IMAD.X R87, RZ, RZ, R9.reuse, P0 ;  /* 0x000000ffff577224 */ /* 0x100fe200000e0609 */
[----:B------:R-:W-:Y:S02]  /*b6d0*/  LOP3.LUT R82, R18, R133, RZ, 0x3c, !PT ;  /* 0x0000008512527212 */ /* 0x000fe400078e3cff */
[----:B------:R-:W-:Y:S01]  /*b6e0*/  SHF.R.U64 R12, R12, 0x3, RZ ;  /* 0x000000030c0c7819 */ /* 0x000fe200000012ff */
[--C-:B------:R-:W-:Y:S01]  /*b6f0*/  IMAD.X R89, RZ, RZ, R9.reuse, P4 ;  /* 0x000000ffff597224 */ /* 0x100fe200020e0609 */
[----:B------:R-:W-:Y:S01]  /*b700*/  SHF.R.U64 R22, R22, 0x3, RZ ;  /* 0x0000000316167819 */ /* 0x000fe200000012ff */
[--C-:B------:R-:W-:Y:S01]  /*b710*/  IMAD.X R91, RZ, RZ, R9.reuse, P3 ;  /* 0x000000ffff5b7224 */ /* 0x100fe200018e0609 */
[----:B------:R-:W-:Y:S01]  /*b720*/  LOP3.LUT R88, R10, R137, RZ, 0x3c, !PT ;  /* 0x000000890a587212 */ /* 0x000fe200078e3cff */
[--C-:B------:R-:W-:Y:S01]  /*b730*/  IMAD.X R127, RZ, RZ, R9.reuse, P2 ;  /* 0x000000ffff7f7224 */ /* 0x100fe200010e0609 */
[----:B------:R-:W-:Y:S01]  /*b740*/  LOP3.LUT R90, R11, R90, RZ, 0x3c, !PT ;  /* 0x0000005a0b5a7212 */ /* 0x000fe200078e3cff */
[--C-:B------:R-:W-:Y:S01]  /*b750*/  IMAD.X R129, RZ, RZ, R9.reuse, P1 ;  /* 0x000000ffff817224 */ /* 0x100fe200008e0609 */
[----:B------:R-:W-:Y:S01]  /*b760*/  MOV R18, R8 ;  /* 0x0000000800127202 */ /* 0x000fe20000000f00 */
[--C-:B------:R-:W-:Y:S01]  /*b770*/  IMAD.X R131, RZ, RZ, R9.reuse, P6 ;  /* 0x000000ffff837224 */ /* 0x100fe200030e0609 */
[----:B------:R-:W-:Y:S01]  /*b780*/  SHF.R.U64 R5, R5, 0x3, RZ ;  /* 0x0000000305057819 */ /* 0x000fe200000012ff */
[----:B------:R-:W-:Y:S01]  /*b790*/  IMAD.X R13, RZ, RZ, R9, P5 ;  /* 0x000000ffff0d7224 */ /* 0x000fe200028e0609 */
[----:B------:R-:W-:-:S02]  /*b7a0*/  F2FP.BF16.F32.PACK_AB R8, R25, R24 ;  /* 0x000000181908723e */ /* 0x000fc400000010ff */
[----:B------:R-:W-:Y:S02]  /*b7b0*/  F2FP.BF16.F32.PACK_AB R9, R27, R26 ;  /* 0x0000001a1b09723e */ /* 0x000fe400000010ff */
[----:B------:R-:W-:Y:S02]  /*b7c0*/  F2FP.BF16.F32.PACK_AB R10, R29, R28 ;  /* 0x0000001c1d0a723e */ /* 0x000fe400000010ff */
[----:B------:R-:W-:Y:S02]  /*b7d0*/  F2FP.BF16.F32.PACK_AB R11, R31, R30 ;  /* 0x0000001e1f0b723e */ /* 0x000fe400000010ff */
[----:B------:R-:W-:Y:S02]  /*b7e0*/  LOP3.LUT R130, R12, R141, RZ, 0x3c, !PT ;  /* 0x0000008d0c827212 */ /* 0x000fe400078e3cff */
[----:B------:R-:W-:Y:S02]  /*b7f0*/  MOV R135, R80 ;  /* 0x0000005000877202 */ /* 0x000fe40000000f00 */
[----:B------:R-:W-:-:S02]  /*b800*/  MOV R134, R82 ;  /* 0x0000005200867202 */ /* 0x000fc40000000f00 */
[----:B------:R-:W-:Y:S02]  /*b810*/  LOP3.LUT R12, R22, R143, RZ, 0x3c, !PT ;  /* 0x0000008f160c7212 */ /* 0x000fe400078e3cff */
[----:B------:R-:W-:Y:S02]  /*b820*/  MOV R136, R14 ;  /* 0x0000000e00887202 */ /* 0x000fe40000000f00 */
[----:B------:R-:W-:Y:S02]  /*b830*/  F2FP.BF16.F32.PACK_AB R80, R33, R32 ;  /* 0x000000202150723e */ /* 0x000fe400000010ff */
[----:B------:R-:W-:Y:S02]  /*b840*/  F2FP.BF16.F32.PACK_AB R81, R35, R34 ;  /* 0x000000222351723e */ /* 0x000fe400000010ff */
[----:B------:R-:W-:Y:S02]  /*b850*/  F2FP.BF16.F32.PACK_AB R82, R37, R36 ;  /* 0x000000242552723e */ /* 0x000fe400000010ff */
[----:B------:R-:W-:-:S02]  /*b860*/  F2FP.BF16.F32.PACK_AB R83, R39, R38 ;  /* 0x000000262753723e */ /* 0x000fc400000010ff */
[----:B------:R-:W-:Y:S02]  /*b870*/  LOP3.LUT R128, R5, R128, RZ, 0x3c, !PT ;  /* 0x0000008005807212 */ /* 0x000fe400078e3cff */
[----:B------:R-:W-:Y:S02]  /*b880*/  MOV R133, R84 ;  /* 0x0000005400857202 */ /* 0x000fe40000000f00 */
[----:B------:R-:W-:Y:S01]  /*b890*/  MOV R132, R86 ;  /* 0x0000005600847202 */ /* 0x000fe20000000f00 */
[----:B------:R0:W-:Y:S01]  /*b8a0*/  STSM.16.M88.4 [R18], R8 ;  /* 0x0000000812007844 */ /* 0x0001e20000000200 */
[----:B------:R-:W-:Y:S02]  /*b8b0*/  MOV R22, R88 ;  /* 0x0000005800167202 */ /* 0x000fe40000000f00 */
[----:B------:R-:W-:Y:S02]  /*b8c0*/  MOV R5, R90 ;  /* 0x0000005a00057202 */ /* 0x000fe40000000f00 */
[----:B------:R-:W-:-:S02]  /*b8d0*/  F2FP.BF16.F32.PACK_AB R84, R41, R40 ;  /* 0x000000282954723e */ /* 0x000fc400000010ff */
[----:B------:R-:W-:Y:S02]  /*b8e0*/  F2FP.BF16.F32.PACK_AB R85, R43, R42 ;  /* 0x0000002a2b55723e */ /* 0x000fe400000010ff */
[----:B------:R-:W-:Y:S02]  /*b8f0*/  F2FP.BF16.F32.PACK_AB R86, R45, R44 ;  /* 0x0000002c2d56723e */ /* 0x000fe400000010ff */
[----:B------:R-:W-:Y:S02]  /*b900*/  F2FP.BF16.F32.PACK_AB R87, R47, R46 ;  /* 0x0000002e2f57723e */ /* 0x000fe400000010ff */
[----:B------:R-:W-:Y:S02]  /*b910*/  F2FP.BF16.F32.PACK_AB R88, R49, R48 ;  /* 0x000000303158723e */ /* 0x000fe400000010ff */
[----:B------:R-:W-:Y:S02]  /*b920*/  F2FP.BF16.F32.PACK_AB R89, R51, R50 ;  /* 0x000000323359723e */ /* 0x000fe400000010ff */
[----:B------:R-:W-:-:S02]  /*b930*/  F2FP.BF16.F32.PACK_AB R90, R53, R52 ;  /* 0x00000034355a723e */ /* 0x000fc400000010ff */
[----:B------:R-:W-:Y:S01]  /*b940*/  F2FP.BF16.F32.PACK_AB R91, R55, R54 ;  /* 0x00000036375b723e */ /* 0x000fe200000010ff */
[----:B------:R1:W-:Y:S01]  /*b950*/  STSM.16.M88.4 [R136], R80 ;  /* 0x0000005088007844 */ /* 0x0003e20000000200 */
[----:B0-----:R-:W-:Y:S02]  /*b960*/  MOV R18, R12 ;  /* 0x0000000c00127202 */ /* 0x001fe40000000f00 */
[----:B------:R-:W-:Y:S02]  /*b970*/  F2FP.BF16.F32.PACK_AB R8, R57, R56 ;  /* 0x000000383908723e */ /* 0x000fe400000010ff */
[----:B------:R-:W-:Y:S02]  /*b980*/  F2FP.BF16.F32.PACK_AB R9, R59, R58 ;  /* 0x0000003a3b09723e */ /* 0x000fe400000010ff */
[----:B------:R-:W-:Y:S02]  /*b990*/  F2FP.BF16.F32.PACK_AB R10, R61, R60 ;  /* 0x0000003c3d0a723e */ /* 0x000fe400000010ff */
[----:B------:R-:W-:-:S02]  /*b9a0*/  F2FP.BF16.F32.PACK_AB R11, R63, R62 ;  /* 0x0000003e3f0b723e */ /* 0x000fc400000010ff */
[----:B------:R-:W-:Y:S02]  /*b9b0*/  F2FP.BF16.F32.PACK_AB R12, R65, R64 ;  /* 0x00000040410c723e */ /* 0x000fe400000010ff */
[----:B------:R-:W-:Y:S02]  /*b9c0*/  F2FP.BF16.F32.PACK_AB R13, R67, R66 ;  /* 0x00000042430d723e */ /* 0x000fe400000010ff */
[----:B------:R-:W-:Y:S02]  /*b9d0*/  F2FP.BF16.F32.PACK_AB R14, R69, R68 ;  /* 0x00000044450e723e */ /* 0x000fe400000010ff */
[----:B------:R-:W-:Y:S01]  /*b9e0*/  F2FP.BF16.F32.PACK_AB R15, R71, R70 ;  /* 0x00000046470f723e */ /* 0x000fe200000010ff */
[----:B------:R0:W-:Y:S01]  /*b9f0*/  STSM.16.M88.4 [R135], R84 ;  /* 0x0000005487007844 */ /* 0x0001e20000000200 */
[----:B-1----:R-:W-:Y:S02]  /*ba00*/  F2FP.BF16.F32.PACK_AB R80, R73, R72 ;  /* 0x000000484950723e */ /* 0x002fe400000010ff */
[----:B------:R-:W-:-:S02]  /*ba10*/  F2FP.BF16.F32.PACK_AB R81, R75, R74 ;  /* 0x0000004a4b51723e */ /* 0x000fc400000010ff */
[----:B------:R-:W-:Y:S02]  /*ba20*/  F2FP.BF16.F32.PACK_AB R82, R77, R76 ;  /* 0x0000004c4d52723e */ /* 0x000fe400000010ff */
[----:B------:R-:W-:Y:S01]  /*ba30*/  F2FP.BF16.F32.PACK_AB R83, R79, R78 ;  /* 0x0000004e4f53723e */ /* 0x000fe200000010ff */
[----:B------:R1:W-:Y:S01]  /*ba40*/  STSM.16.M88.4 [R134], R88 ;  /* 0x0000005886007844 */ /* 0x0003e20000000200 */
[----:B------:R-:W-:Y:S02]  /*ba50*/  MOV R126, R126 ;  /* 0x0000007e007e7202 */ /* 0x000fe40000000f00 */
[----:B------:R-:W-:Y:S01]  /*ba60*/  MOV R128, R128 ;  /* 0x0000008000807202 */ /* 0x000fe20000000f00 */
[----:B------:R2:W-:Y:S01]  /*ba70*/  STSM.16.M88.4 [R133], R8 ;  /* 0x0000000885007844 */ /* 0x0005e20000000200 */
[----:B------:R-:W-:Y:S02]  /*ba80*/  MOV R130, R130 ;  /* 0x0000008200827202 */ /* 0x000fe40000000f00 */
[----:B0-----:R-:W-:-:S02]  /*ba90*/  F2FP.BF16.F32.PACK_AB R84, R3, R2 ;  /* 0x000000020354723e */ /* 0x001fc400000010ff */
[----:B------:R-:W-:Y:S02]  /*baa0*/  F2FP.BF16.F32.PACK_AB R85, R121, R120 ;  /* 0x000000787955723e */ /* 0x000fe400000010ff */
[----:B------:R-:W-:Y:S02]  /*bab0*/  F2FP.BF16.F32.PACK_AB R86, R7, R6 ;  /* 0x000000060756723e */ /* 0x000fe400000010ff */
[----:B------:R-:W-:Y:S01]  /*bac0*/  F2FP.BF16.F32.PACK_AB R87, R123, R122 ;  /* 0x0000007a7b57723e */ /* 0x000fe200000010ff */
[----:B------:R0:W-:Y:S01]  /*bad0*/  STSM.16.M88.4 [R132], R12 ;  /* 0x0000000c84007844 */ /* 0x0001e20000000200 */
[----:B-1----:R-:W-:Y:S02]  /*bae0*/  F2FP.BF16.F32.PACK_AB R88, R21, R20 ;  /* 0x000000141558723e */ /* 0x002fe400000010ff */
[----:B------:R-:W-:Y:S02]  /*baf0*/  F2FP.BF16.F32.PACK_AB R89, R125, R124 ;  /* 0x0000007c7d59723e */ /* 0x000fe400000010ff */
[----:B------:R-:W-:-:S02]  /*bb00*/  F2FP.BF16.F32.PACK_AB R90, R93, R92 ;  /* 0x0000005c5d5a723e */ /* 0x000fc400000010ff */
[----:B------:R-:W-:Y:S01]  /*bb10*/  F2FP.BF16.F32.PACK_AB R91, R95, R94 ;  /* 0x0000005e5f5b723e */ /* 0x000fe200000010ff */
[----:B------:R1:W-:Y:S01]  /*bb20*/  STSM.16.M88.4 [R22], R80 ;  /* 0x0000005016007844 */ /* 0x0003e20000000200 */
[----:B--2---:R-:W-:Y:S02]  /*bb30*/  F2FP.BF16.F32.PACK_AB R8, R97, R96 ;  /* 0x000000606108723e */ /* 0x004fe400000010ff */
[----:B------:R-:W-:Y:S02]  /*bb40*/  F2FP.BF16.F32.PACK_AB R9, R99, R98 ;  /* 0x000000626309723e */ /* 0x000fe400000010ff */
[----:B------:R-:W-:Y:S02]  /*bb50*/  F2FP.BF16.F32.PACK_AB R10, R101, R100 ;  /* 0x00000064650a723e */ /* 0x000fe400000010ff */
[----:B------:R-:W-:Y:S02]  /*bb60*/  F2FP.BF16.F32.PACK_AB R11, R103, R102 ;  /* 0x00000066670b723e */ /* 0x000fe400000010ff */
        /* <DEDUP_REMOVED lines=9> */
[----:B------:R-:W-:Y:S04]  /*bc00*/  STSM.16.M88.4 [R126], R88 ;  /* 0x000000587e007844 */ /* 0x000fe80000000200 */
[----:B------:R-:W-:Y:S04]  /*bc10*/  STSM.16.M88.4 [R128], R8 ;  /* 0x0000000880007844 */ /* 0x000fe80000000200 */
[----:B------:R-:W-:Y:S04]  /*bc20*/  STSM.16.M88.4 [R130], R12 ;  /* 0x0000000c82007844 */ /* 0x000fe80000000200 */
[----:B------:R1:W-:Y:S01]  /*bc30*/  STSM.16.M88.4 [R18], R80 ;  /* 0x0000005012007844 */ /* 0x0003e20000000200 */
[----:B------:R-:W-:Y:S01]  /*bc40*/  BAR.SYNC.DEFER_BLOCKING 0x1, 0x100 ;  /* 0x0044000000007b1d */ /* 0x000fe20000010000 */
[----:B------:R-:W-:-:S04]  /*bc50*/  ISETP.NE.U32.AND P0, PT, RZ, UR14, PT ;  /* 0x0000000eff007c0c */ /* 0x000fc8000bf05070 */
[----:B------:R-:W-:Y:S01]  /*bc60*/  ISETP.NE.AND.EX P0, PT, RZ, UR15, PT, P0 ;  /* 0x0000000fff007c0c */ /* 0x000fe2000bf05300 */
[----:B0-----:R-:W-:Y:S02]  /*bc70*/  IMAD.U32 R84, RZ, RZ, UR9 ;  /* 0x00000009ff547e24 */ /* 0x001fe4000f8e00ff */
[----:B------:R-:W-:Y:S01]  /*bc80*/  IMAD.U32 R85, RZ, RZ, UR12 ;  /* 0x0000000cff557e24 */ /* 0x000fe2000f8e00ff */
[----:B------:R-:W-:Y:S01]  /*bc90*/  ULDC.64 UR12, c[0x0][0xc08] ;  /* 0x00030200000c7ab9 */ /* 0x000fe20000000a00 */
[----:B-1----:R-:W0:Y:S08]  /*bca0*/  LDC R18, c[0x0][0xbe8] ;  /* 0x0002fa00ff127b82 */ /* 0x002e300000000800 */
[----:B------:R-:W2:Y:S01]  /*bcb0*/  @P0 LDG.E R22, desc[UR24][R84.64] ;  /* 0x0000001854160981 */ /* 0x000ea2000c1e1900 */
[----:B------:R-:W-:-:S04]  /*bcc0*/  UISETP.NE.U32.AND UP0, UPT, UR12, URZ, UPT ;  /* 0x0000003f0c00728c */ /* 0x000fc8000bf05070 */
[----:B------:R-:W-:Y:S01]  /*bcd0*/  UISETP.NE.AND.EX UP0, UPT, UR13, URZ, UPT, UP0 ;  /* 0x0000003f0d00728c */ /* 0x000fe2000bf05300 */
[----:B0-----:R-:W-:-:S10]  /*bce0*/  ISETP.NE.AND P1, PT, R18, 0x1, PT ;  /* 0x000000011200780c */ /* 0x001fd40003f25270 */
[----:B------:R-:W-:Y:S01]  /*bcf0*/  @UP0 UIADD3 UR12, UP1, UR4, UR12, URZ ;  /* 0x0000000c040c0290 */ /* 0x000fe2000ff3e03f */
[----:B------:R-:W-:Y:S02]  /*bd00*/  PLOP3.LUT P4, PT, PT, PT, UP0, 0x80, 0x0 ;  /* 0x000000000000781c */ /* 0x000fe40003f8f008 */
[----:B------:R-:W-:Y:S01]  /*bd10*/  ULDC UR4, c[0x0][0xa88] ;  /* 0x0002a20000047ab9 */ /* 0x000fe20000000800 */
[----:B------:R-:W-:Y:S01]  /*bd20*/  @UP0 UIADD3.X UR13, UR16, UR13, URZ, UP1, !UPT ;  /* 0x0000000d100d0290 */ /* 0x000fe20008ffe43f */
[----:B------:R-:W-:Y:S01]  /*bd30*/  IMAD.U32 R5, RZ, RZ, UR4 ;  /* 0x00000004ff057e24 */ /* 0x000fe2000f8e00ff */
[----:B------:R-:W-:Y:S01]  /*bd40*/  UISETP.NE.AND UP0, UPT, UR21, URZ, UPT ;  /* 0x0000003f1500728c */ /* 0x000fe2000bf05270 */
[----:B------:R-:W-:Y:S01]  /*bd50*/  ULDC UR4, c[0x0][0xad4] ;  /* 0x0002b50000047ab9 */ /* 0x000fe20000000800 */
[----:B------:R-:W0:Y:S02]  /*bd60*/  @P1 LDC R10, c[0x0][0xbec] ;  /* 0x0002fb00ff0a1b82 */ /* 0x000e240000000800 */
[----:B------:R-:W-:Y:S01]  /*bd70*/  USEL UR4, UR21, UR4, UP0 ;  /* 0x0000000415047287 */ /* 0x000fe20008000000 */
[----:B------:R-:W-:-:S03]  /*bd80*/  UMOV UR22, 0x9b8 ;  /* 0x000009b800167882 */ /* 0x000fc60000000000 */
[----:B------:R-:W-:Y:S02]  /*bd90*/  UISETP.GT.AND UP1, UPT, UR4, 0x1, UPT ;  /* 0x000000010400788c */ /* 0x000fe4000bf24270 */
[----:B------:R-:W1:Y:S02]  /*bda0*/  @P1 LDC R13, c[0x0][0xbf0] ;  /* 0x0002fc00ff0d1b82 */ /* 0x000e640000000800 */
[----:B------:R-:W-:Y:S02]  /*bdb0*/  USEL UR22, UR22, 0x978, UP1 ;  /* 0x0000097816167887 */ /* 0x000fe40008800000 */
[----:B------:R-:W-:Y:S01]  /*bdc0*/  UISETP.NE.U32.AND UP0, UPT, UR14, URZ, UPT ;  /* 0x0000003f0e00728c */ /* 0x000fe2000bf05070 */
[----:B------:R-:W-:Y:S01]  /*bdd0*/  IMAD.U32 R15, RZ, RZ, UR20 ;  /* 0x00000014ff0f7e24 */ /* 0x000fe2000f8e00ff */
[----:B------:R-:W-:Y:S01]  /*bde0*/  UMOV UR4, URZ ;  /* 0x0000003f00047c82 */ /* 0x000fe20008000000 */
[----:B------:R-:W-:Y:S01]  /*bdf0*/  IMAD.U32 R8, RZ, RZ, UR12 ;  /* 0x0000000cff087e24 */ /* 0x000fe2000f8e00ff */
[----:B------:R-:W-:Y:S01]  /*be00*/  UISETP.NE.AND.EX UP0, UPT, UR15, URZ, UPT, UP0 ;  /* 0x0000003f0f00728c */ /* 0x000fe2000bf05300 */
[----:B------:R-:W-:-:S02]  /*be10*/  IMAD.U32 R9, RZ, RZ, UR13 ;  /* 0x0000000dff097e24 */ /* 0x000fc4000f8e00ff */
[----:B---3--:R-:W-:Y:S01]  /*be20*/  IMAD R15, R15, 0x80, R138 ;  /* 0x000000800f0f7824 */ /* 0x008fe200078e028a */
[----:B------:R-:W-:Y:S02]  /*be30*/  USEL UR9, UR18, URZ, !UP0 ;  /* 0x0000003f12097287 */ /* 0x000fe4000c000000 */
[----:B------:R0:W5:Y:S01]  /*be40*/  @P4 LDG.E R5, desc[UR24][R8.64] ;  /* 0x0000001808054981 */ /* 0x000162000c1e1900 */
[----:B------:R-:W-:Y:S01]  /*be50*/  USEL UR20, UR19, URZ, UP1 ;  /* 0x0000003f13147287 */ /* 0x000fe20008800000 */
[----:B------:R-:W-:Y:S01]  /*be60*/  ULDC.64 UR12, c[0x0][UR22+0x218] ;  /* 0x00008600160c7abb */ /* 0x000fe20008000a00 */
[----:B------:R-:W-:Y:S01]  /*be70*/  ULDC.64 UR14, c[0x0][UR22+0x220] ;  /* 0x00008800160e7abb */ /* 0x000fe20008000a00 */
[----:B------:R-:W-:Y:S02]  /*be80*/  USEL UR21, UR17, URZ, !UP0 ;  /* 0x0000003f11157287 */ /* 0x000fe4000c000000 */
[----:B------:R-:W-:Y:S01]  /*be90*/  UIMAD.WIDE.U32 UR18, UR12, UR23, URZ ;  /* 0x000000170c1272a5 */ /* 0x000fe2000f8e003f */
[----:B------:R-:W-:Y:S01]  /*bea0*/  ULDC.64 UR16, c[0x0][UR22+0x228] ;  /* 0x00008a0016107abb */ /* 0x000fe20008000a00 */
[----:B0-----:R-:W-:Y:S01]  /*beb0*/  @P1 IMAD.HI.U32 R8, R15, R10, RZ ;  /* 0x0000000a0f081227 */ /* 0x001fe200078e00ff */
[----:B------:R-:W-:-:S02]  /*bec0*/  UIMAD UR15, UR15, UR9, URZ ;  /* 0x000000090f0f72a4 */ /* 0x000fc4000f8e023f */
[----:B------:R-:W-:Y:S01]  /*bed0*/  UIMAD UR23, UR13, UR23, URZ ;  /* 0x000000170d1772a4 */ /* 0x000fe2000f8e023f */
[----:B------:R-:W-:Y:S01]  /*bee0*/  IMAD.MOV.U32 R11, RZ, RZ, R15 ;  /* 0x000000ffff0b7224 */ /* 0x000fe200078e000f */
[----:B------:R-:W-:Y:S02]  /*bef0*/  UIMAD.WIDE.U32 UR12, UR14, UR9, URZ ;  /* 0x000000090e0c72a5 */ /* 0x000fe4000f8e003f */
[----:B------:R-:W-:Y:S01]  /*bf00*/  UIMAD.WIDE.U32 UR24, UR16, UR20, URZ ;  /* 0x00000014101872a5 */ /* 0x000fe2000f8e003f */
[----:B-1----:R-:W-:Y:S01]  /*bf10*/  @P1 SHF.R.U32.HI R11, RZ, R13, R8 ;  /* 0x0000000dff0b1219 */ /* 0x002fe20000011608 */
[----:B------:R-:W-:Y:S02]  /*bf20*/  UIMAD UR16, UR17, UR20, URZ ;  /* 0x00000014111072a4 */ /* 0x000fe4000f8e023f */
[----:B------:R-:W-:Y:S02]  /*bf30*/  UIMAD UR15, UR14, UR21, UR15 ;  /* 0x000000150e0f72a4 */ /* 0x000fe4000f8e020f */
[----:B------:R-:W-:Y:S01]  /*bf40*/  UIADD3 UR23, UR19, UR23, URZ ;  /* 0x0000001713177290 */ /* 0x000fe2000fffe03f */
[----:B------:R-:W-:Y:S01]  /*bf50*/  IMAD.MOV R13, RZ, RZ, -R11 ;  /* 0x000000ffff0d7224 */ /* 0x000fe200078e0a0b */
[----:B------:R-:W-:Y:S01]  /*bf60*/  UIADD3 UR14, UR13, UR15, URZ ;  /* 0x0000000f0d0e7290 */ /* 0x000fe2000fffe03f */
[----:B------:R-:W-:-:S02]  /*bf70*/  IMAD.U32 R8, RZ, RZ, UR24 ;  /* 0x00000018ff087e24 */ /* 0x000fc4000f8e00ff */
[----:B------:R-:W-:Y:S01]  /*bf80*/  IMAD.U32 R9, RZ, RZ, UR25 ;  /* 0x00000019ff097e24 */ /* 0x000fe2000f8e00ff */
[----:B------:R-:W-:Y:S01]  /*bf90*/  SHF.R.S32.HI R9, RZ, 0x1f, R11 ;  /* 0x0000001fff097819 */ /* 0x000fe2000001140b */
[----:B------:R-:W-:-:S05]  /*bfa0*/  IMAD R13, R18, R13, R15 ;  /* 0x0000000d120d7224 */ /* 0x000fca00078e020f */
[----:B------:R-:W-:Y:S02]  /*bfb0*/  SHF.R.S32.HI R10, RZ, 0x1f, R13 ;  /* 0x0000001fff0a7819 */ /* 0x000fe4000001140d */
[----:B--2---:R-:W-:-:S13]  /*bfc0*/  @P0 R2UR UR4, R22 ;  /* 0x00000000160402ca */ /* 0x004fda00000e0000 */
[----:B------:R-:W-:Y:S02]  /*bfd0*/  UIADD3 UR18, UP0, UP2, UR12, UR18, UR4 ;  /* 0x000000120c127290 */ /* 0x000fe4000fa1e004 */
[----:B------:R-:W-:Y:S02]  /*bfe0*/  UIADD3 UR12, UR25, UR16, URZ ;  /* 0x00000010190c7290 */ /* 0x000fe4000fffe03f */
[----:B------:R-:W-:Y:S02]  /*bff0*/  USHF.R.S32.HI UR16, URZ, 0x1f, UR4 ;  /* 0x0000001f3f107899 */ /* 0x000fe40008011404 */
[----:B------:R-:W-:Y:S02]  /*c000*/  IADD3 R8, P2, P3, R11, UR18, R8 ;  /* 0x000000120b087c10 */ /* 0x000fe4000fb5e008 */
[----:B------:R-:W-:Y:S01]  /*c010*/  UIADD3.X UR14, UR14, UR23, UR16, UP0, UP2 ;  /* 0x000000170e0e7290 */ /* 0x000fe200087e4410 */
[----:B------:R-:W-:Y:S01]  /*c020*/  IMAD.U32 R12, RZ, RZ, UR12 ;  /* 0x0000000cff0c7e24 */ /* 0x000fe2000f8e00ff */
[----:B------:R-:W-:-:S02]  /*c030*/  ULDC.64 UR12, c[0x0][UR22+0x210] ;  /* 0x00008400160c7abb */ /* 0x000fc40008000a00 */
[----:B------:R-:W-:Y:S02]  /*c040*/  IMAD R11, R13, UR13, RZ ;  /* 0x0000000d0d0b7c24 */ /* 0x000fe4000f8e02ff */
[----:B------:R-:W-:Y:S01]  /*c050*/  IADD3.X R9, R9, UR14, R12, P2, P3 ;  /* 0x0000000e09097c10 */ /* 0x000fe200097e640c */
[----:B------:R-:W-:Y:S01]  /*c060*/  ULDC.64 UR14, c[0x0][0xba8] ;  /* 0x0002ea00000e7ab9 */ /* 0x000fe20000000a00 */
[----:B------:R-:W-:Y:S01]  /*c070*/  IMAD R11, R10, UR12, R11 ;  /* 0x0000000c0a0b7c24 */ /* 0x000fe2000f8e020b */
[----:B------:R-:W-:Y:S01]  /*c080*/  @!UP1 ULDC UR14, c[0x0][0xb50] ;  /* 0x0002d400000e9ab9 */ /* 0x000fe20000000800 */
[----:B------:R-:W-:Y:S01]  /*c090*/  @!UP1 ULDC UR15, c[0x0][0xb54] ;  /* 0x0002d500000f9ab9 */ /* 0x000fe20000000800 */
[----:B------:R-:W-:-:S04]  /*c0a0*/  IMAD.WIDE.U32 R8, R13, UR12, R8 ;  /* 0x0000000c0d087c25 */ /* 0x000fc8000f8e0008 */
[----:B------:R-:W-:Y:S01]  /*c0b0*/  IMAD.IADD R9, R9, 0x1, R11 ;  /* 0x0000000109097824 */ /* 0x000fe200078e020b */
[----:B------:R-:W-:-:S04]  /*c0c0*/  LEA R12, P2, R8, UR14, 0x2 ;  /* 0x0000000e080c7c11 */ /* 0x000fc8000f8410ff */
[----:B------:R-:W-:Y:S01]  /*c0d0*/  LEA.HI.X R14, R8, UR15, R9, 0x2, P2 ;  /* 0x0000000f080e7c11 */ /* 0x000fe200090f1409 */
[----:B------:R-:W-:Y:S08]  /*c0e0*/  @P4 BRA `(.L_x_203) ;  /* 0x0000000000144947 */ /* 0x000ff00003800000 */
[----:B------:R-:W-:Y:S05]  /*c0f0*/  @!P0 BRA `(.L_x_203) ;  /* 0x0000000000108947 */ /* 0x000fea0003800000 */
[----:B------:R-:W-:Y:S02]  /*c100*/  ULDC.64 UR12, c[0x0][0x208] ;  /* 0x00008200000c7ab9 */ /* 0x000fe40000000a00 */
[----:B------:R-:W2:Y:S04]  /*c110*/  LDG.E R8, desc[UR12][R84.64] ;  /* 0x0000000c54087981 */ /* 0x000ea8000c1e1900 */
[----:B-----5:R-:W2:Y:S02]  /*c120*/  LDG.E R5, desc[UR12][R84.64+0x4] ;  /* 0x0000040c54057981 */ /* 0x020ea4000c1e1900 */
[----:B--2---:R-:W-:-:S07]  /*c130*/  IMAD.IADD R5, R5, 0x1, -R8 ;  /* 0x0000000105057824 */ /* 0x004fce00078e0a08 */
.L_x_203:
[----:B------:R-:W2:Y:S01]  /*c140*/  LDL R13, [R1+0x54] ;  /* 0x00005400010d7983 */ /* 0x000ea20000100800 */
[----:B------:R-:W-:Y:S01]  /*c150*/  R2UR UR12, R229 ;  /* 0x00000000e50c72ca */ /* 0x000fe200000e0000 */
[----:B-----5:R-:W-:Y:S01]  /*c160*/  IMAD R80, R5, R18, RZ ;  /* 0x0000001205507224 */ /* 0x020fe200078e02ff */
[----:B------:R-:W-:Y:S01]  /*c170*/  LOP3.LUT P0, RZ, R234, 0x3, RZ, 0xc0, !PT ;  /* 0x00000003eaff7812 */ /* 0x000fe2000780c0ff */
[----:B------:R-:W-:Y:S04]  /*c180*/  SHFL.IDX PT, R8, R12, RZ, 0x1c1f ;  /* 0x001c1fff0c087589 */ /* 0x000fe800000e0000 */
[----:B------:R-:W0:Y:S04]  /*c190*/  SHFL.IDX PT, R9, R14, RZ, 0x1c1f ;  /* 0x001c1fff0e097589 */ /* 0x000e2800000e0000 */
[----:B------:R-:W-:Y:S02]  /*c1a0*/  SHFL.IDX PT, R10, R12, 0x1, 0x1c1f ;  /* 0x003c1f000c0a7f89 */ /* 0x000fe400000e0000 */
[----:B------:R-:W-:Y:S01]  /*c1b0*/  IMAD.U32 R81, RZ, RZ, UR12 ;  /* 0x0000000cff517e24 */ /* 0x000fe2000f8e00ff */
[----:B------:R-:W-:Y:S01]  /*c1c0*/  ULDC.64 UR12, c[0x0][0x208] ;  /* 0x00008200000c7ab9 */ /* 0x000fe20000000a00 */
[----:B------:R-:W1:Y:S02]  /*c1d0*/  SHFL.IDX PT, R11, R14, 0x1, 0x1c1f ;  /* 0x003c1f000e0b7f89 */ /* 0x000e6400000e0000 */
[----:B--2---:R-:W-:-:S04]  /*c1e0*/  IMAD R81, R81, 0x80, R13 ;  /* 0x0000008051517824 */ /* 0x004fc800078e020d */
[C---:B------:R-:W-:Y:S01]  /*c1f0*/  VIADD R13, R81.reuse, 0x8 ;  /* 0x00000008510d7836 */ /* 0x040fe20000000000 */
[----:B------:R-:W-:-:S04]  /*c200*/  ISETP.GE.OR P2, PT, R81, R80, P0 ;  /* 0x000000505100720c */ /* 0x000fc80000746670 */
[----:B------:R-:W-:-:S09]  /*c210*/  ISETP.GE.OR P0, PT, R13, R80, P0 ;  /* 0x000000500d00720c */ /* 0x000fd20000706670 */
[----:B0-----:R0:W-:Y:S04]  /*c220*/  @!P2 ST.E desc[UR12][R8.64], R0 ;  /* 0x000000000800a985 */ /* 0x0011e8000c10190c */
[----:B-1----:R0:W-:Y:S01]  /*c230*/  @!P0 ST.E desc[UR12][R10.64], R4 ;  /* 0x000000040a008985 */ /* 0x0021e2000c10190c */
[----:B------:R-:W-:-:S13]  /*c240*/  PLOP3.LUT P0, PT, PT, PT, UP1, 0x80, 0x0 ;  /* 0x000000000000781c */ /* 0x000fda0003f0f018 */
[----:B0-----:R-:W-:Y:S05]  /*c250*/  @P0 BRA `(.L_x_204) ;  /* 0x0000000c006c0947 */ /* 0x001fea0003800000 */
[----:B------:R-:W-:Y:S01]  /*c260*/  IMAD.SHL.U32 R3, R19, 0x8, RZ ;  /* 0x0000000813037824 */ /* 0x000fe200078e00ff */
[----:B------:R-:W0:Y:S01]  /*c270*/  @P1 LDC R57, c[0x0][0xbec] ;  /* 0x0002fb00ff391b82 */ /* 0x000e220000000800 */
[----:B------:R-:W-:Y:S01]  /*c280*/  IMAD.MOV.U32 R5, RZ, RZ, 0x2 ;  /* 0x00000002ff057424 */ /* 0x000fe200078e00ff */
[----:B------:R-:W-:Y:S01]  /*c290*/  R2UR UR17, R229 ;  /* 0x00000000e51172ca */ /* 0x000fe200000e0000 */
[----:B------:R-:W-:Y:S01]  /*c2a0*/  IMAD R4, R230, 0x40, R3 ;  /* 0x00000040e6047824 */ /* 0x000fe200078e0203 */
[----:B------:R-:W-:Y:S01]  /*c2b0*/  ULDC.64 UR12, c[0x0][0x208] ;  /* 0x00008200000c7ab9 */ /* 0x000fe20000000a00 */
[----:B------:R-:W-:Y:S01]  /*c2c0*/  ULDC.64 UR14, c[0x0][0xaa0] ;  /* 0x0002a800000e7ab9 */ /* 0x000fe20000000a00 */
[----:B------:R-:W-:Y:S01]  /*c2d0*/  R2UR UR18, R228 ;  /* 0x00000000e41272ca */ /* 0x000fe200000e0000 */
[----:B------:R-:W-:Y:S01]  /*c2e0*/  IMAD.WIDE R4, R4, R5, UR10 ;  /* 0x0000000a04047e25 */ /* 0x000fe2000f8e0205 */
[----:B------:R-:W1:Y:S02]  /*c2f0*/  @P1 LDC R61, c[0x0][0xbf0] ;  /* 0x0002fc00ff3d1b82 */ /* 0x000e640000000800 */
[----:B------:R-:W-:-:S02]  /*c300*/  IADD3 R9, P4, R4, 0x1000, RZ ;  /* 0x0000100004097810 */ /* 0x000fc40007f9e0ff */
[C---:B------:R-:W-:Y:S02]  /*c310*/  IADD3 R13, P3, R4.reuse, 0x2000, RZ ;  /* 0x00002000040d7810 */ /* 0x040fe40007f7e0ff */
[C---:B------:R-:W-:Y:S02]  /*c320*/  IADD3 R21, P6, R4.reuse, 0x3000, RZ ;  /* 0x0000300004157810 */ /* 0x040fe40007fde0ff */
[C---:B------:R-:W-:Y:S02]  /*c330*/  IADD3 R25, P5, R4.reuse, 0x4000, RZ ;  /* 0x0000400004197810 */ /* 0x040fe40007fbe0ff */
[----:B------:R-:W-:Y:S02]  /*c340*/  IADD3 R29, P2, R4, 0x5000, RZ ;  /* 0x00005000041d7810 */ /* 0x000fe40007f5e0ff */
[----:B------:R-:W-:Y:S02]  /*c350*/  LOP3.LUT R8, R9, 0x380, RZ, 0xc0, !PT ;  /* 0x0000038009087812 */ /* 0x000fe400078ec0ff */
[----:B------:R-:W-:-:S02]  /*c360*/  LOP3.LUT R12, R13, 0x380, RZ, 0xc0, !PT ;  /* 0x000003800d0c7812 */ /* 0x000fc400078ec0ff */
[----:B------:R-:W-:Y:S02]  /*c370*/  LOP3.LUT R20, R21, 0x380, RZ, 0xc0, !PT ;  /* 0x0000038015147812 */ /* 0x000fe400078ec0ff */
[----:B------:R-:W-:Y:S02]  /*c380*/  LOP3.LUT R24, R25, 0x380, RZ, 0xc0, !PT ;  /* 0x0000038019187812 */ /* 0x000fe400078ec0ff */
[----:B------:R-:W-:Y:S02]  /*c390*/  LOP3.LUT R28, R29, 0x380, RZ, 0xc0, !PT ;  /* 0x000003801d1c7812 */ /* 0x000fe400078ec0ff */
[----:B------:R-:W-:Y:S02]  /*c3a0*/  SHF.R.U64 R8, R8, 0x3, RZ ;  /* 0x0000000308087819 */ /* 0x000fe400000012ff */
[----:B------:R-:W-:Y:S02]  /*c3b0*/  SHF.R.U64 R12, R12, 0x3, RZ ;  /* 0x000000030c0c7819 */ /* 0x000fe400000012ff */
[----:B------:R-:W-:-:S02]  /*c3c0*/  SHF.R.U64 R20, R20, 0x3, RZ ;  /* 0x0000000314147819 */ /* 0x000fc400000012ff */
[----:B------:R-:W-:Y:S02]  /*c3d0*/  SHF.R.U64 R24, R24, 0x3, RZ ;  /* 0x0000000318187819 */ /* 0x000fe400000012ff */
[----:B------:R-:W-:Y:S02]  /*c3e0*/  SHF.R.U64 R28, R28, 0x3, RZ ;  /* 0x000000031c1c7819 */ /* 0x000fe400000012ff */
[----:B------:R-:W-:Y:S01]  /*c3f0*/  LOP3.LUT R8, R8, R9, RZ, 0x3c, !PT ;  /* 0x0000000908087212 */ /* 0x000fe200078e3cff */
[--C-:B------:R-:W-:Y:S01]  /*c400*/  IMAD.X R9, RZ, RZ, R5.reuse, P4 ;  /* 0x000000ffff097224 */ /* 0x100fe200020e0605 */
[----:B------:R-:W-:Y:S01]  /*c410*/  LOP3.LUT R12, R12, R13, RZ, 0x3c, !PT ;  /* 0x0000000d0c0c7212 */ /* 0x000fe200078e3cff */
[--C-:B------:R-:W-:Y:S01]  /*c420*/  IMAD.X R13, RZ, RZ, R5.reuse, P3 ;  /* 0x000000ffff0d7224 */ /* 0x100fe200018e0605 */
[----:B------:R-:W-:Y:S01]  /*c430*/  LOP3.LUT R20, R20, R21, RZ, 0x3c, !PT ;  /* 0x0000001514147212 */ /* 0x000fe200078e3cff */
[--C-:B------:R-:W-:Y:S01]  /*c440*/  IMAD.X R21, RZ, RZ, R5.reuse, P6 ;  /* 0x000000ffff157224 */ /* 0x100fe200030e0605 */
[----:B------:R-:W-:Y:S01]  /*c450*/  LOP3.LUT R24, R24, R25, RZ, 0x3c, !PT ;  /* 0x0000001918187212 */ /* 0x000fe200078e3cff */
[--C-:B------:R-:W-:Y:S01]  /*c460*/  IMAD.X R25, RZ, RZ, R5.reuse, P5 ;  /* 0x000000ffff197224 */ /* 0x100fe200028e0605 */
[----:B------:R-:W-:Y:S01]  /*c470*/  LOP3.LUT R28, R28, R29, RZ, 0x3c, !PT ;  /* 0x0000001d1c1c7212 */ /* 0x000fe200078e3cff */
[----:B------:R-:W-:Y:S01]  /*c480*/  IMAD.X R29, RZ, RZ, R5, P2 ;  /* 0x000000ffff1d7224 */ /* 0x000fe200010e0605 */
[C---:B------:R-:W-:Y:S01]  /*c490*/  IADD3 R33, P0, R4.reuse, 0x6000, RZ ;  /* 0x0000600004217810 */ /* 0x040fe20007f1e0ff */
[----:B------:R-:W5:Y:S01]  /*c4a0*/  LD.E.128 R12, desc[UR12][R12.64] ;  /* 0x0000000c0c0c7980 */ /* 0x000f62000c101d00 */
[----:B------:R-:W-:-:S02]  /*c4b0*/  IADD3 R37, P4, R4, 0x7000, RZ ;  /* 0x0000700004257810 */ /* 0x000fc40007f9e0ff */
[C---:B------:R-:W-:Y:S01]  /*c4c0*/  IADD3 R41, P3, R4.reuse, 0x8000, RZ ;  /* 0x0000800004297810 */ /* 0x040fe20007f7e0ff */
[----:B------:R-:W5:Y:S01]  /*c4d0*/  LD.E.128 R20, desc[UR12][R20.64] ;  /* 0x0000000c14147980 */ /* 0x000f62000c101d00 */
[C---:B------:R-:W-:Y:S02]  /*c4e0*/  IADD3 R45, P6, R4.reuse, 0x9000, RZ ;  /* 0x00009000042d7810 */ /* 0x040fe40007fde0ff */
[C---:B------:R-:W-:Y:S01]  /*c4f0*/  IADD3 R49, P5, R4.reuse, 0xa000, RZ ;  /* 0x0000a00004317810 */ /* 0x040fe20007fbe0ff */
[----:B------:R-:W5:Y:S01]  /*c500*/  LD.E.128 R24, desc[UR12][R24.64] ;  /* 0x0000000c18187980 */ /* 0x000f62000c101d00 */
[----:B------:R-:W-:Y:S02]  /*c510*/  IADD3 R7, P2, R4, 0xb000, RZ ;  /* 0x0000b00004077810 */ /* 0x000fe40007f5e0ff */
[----:B------:R-:W-:Y:S01]  /*c520*/  LOP3.LUT R32, R33, 0x380, RZ, 0xc0, !PT ;  /* 0x0000038021207812 */ /* 0x000fe200078ec0ff */
[----:B------:R-:W5:Y:S01]  /*c530*/  LD.E.128 R28, desc[UR12][R28.64] ;  /* 0x0000000c1c1c7980 */ /* 0x000f62000c101d00 */
[----:B------:R-:W-:Y:S01]  /*c540*/  LOP3.LUT R36, R37, 0x380, RZ, 0xc0, !PT ;  /* 0x0000038025247812 */ /* 0x000fe200078ec0ff */
[----:B------:R-:W-:Y:S01]  /*c550*/  IMAD.X R53, RZ, RZ, R5, P2 ;  /* 0x000000ffff357224 */ /* 0x000fe200010e0605 */
[----:B------:R-:W-:-:S02]  /*c560*/  LOP3.LUT R40, R41, 0x380, RZ, 0xc0, !PT ;  /* 0x0000038029287812 */ /* 0x000fc400078ec0ff */
[----:B------:R-:W-:Y:S02]  /*c570*/  LOP3.LUT R44, R45, 0x380, RZ, 0xc0, !PT ;  /* 0x000003802d2c7812 */ /* 0x000fe400078ec0ff */
[----:B------:R-:W-:Y:S02]  /*c580*/  LOP3.LUT R48, R49, 0x380, RZ, 0xc0, !PT ;  /* 0x0000038031307812 */ /* 0x000fe400078ec0ff */
[----:B------:R-:W-:Y:S02]  /*c590*/  LOP3.LUT R11, R4, 0x380, RZ, 0xc0, !PT ;  /* 0x00000380040b7812 */ /* 0x000fe400078ec0ff */
[----:B------:R-:W-:Y:S02]  /*c5a0*/  LOP3.LUT R0, R7, 0x380, RZ, 0xc0, !PT ;  /* 0x0000038007007812 */ /* 0x000fe400078ec0ff */
[----:B------:R-:W-:Y:S02]  /*c5b0*/  SHF.R.U64 R32, R32, 0x3, RZ ;  /* 0x0000000320207819 */ /* 0x000fe400000012ff */
[----:B------:R-:W-:-:S02]  /*c5c0*/  SHF.R.U64 R36, R36, 0x3, RZ ;  /* 0x0000000324247819 */ /* 0x000fc400000012ff */
[----:B------:R-:W-:Y:S02]  /*c5d0*/  SHF.R.U64 R40, R40, 0x3, RZ ;  /* 0x0000000328287819 */ /* 0x000fe400000012ff */
[----:B------:R-:W-:Y:S02]  /*c5e0*/  SHF.R.U64 R44, R44, 0x3, RZ ;  /* 0x000000032c2c7819 */ /* 0x000fe400000012ff */
[----:B------:R-:W-:Y:S02]  /*c5f0*/  SHF.R.U64 R48, R48, 0x3, RZ ;  /* 0x0000000330307819 */ /* 0x000fe400000012ff */
        /* <DEDUP_REMOVED lines=12> */
[----:B------:R-:W-:Y:S01]  /*c6c0*/  LOP3.LUT R4, R11, R4, RZ, 0x3c, !PT ;  /* 0x000000040b047212 */ /* 0x000fe200078e3cff */
[----:B------:R-:W5:Y:S01]  /*c6d0*/  LD.E.128 R32, desc[UR12][R32.64] ;  /* 0x0000000c20207980 */ /* 0x000f62000c101d00 */
[----:B------:R-:W-:-:S03]  /*c6e0*/  LOP3.LUT R52, R0, R7, RZ, 0x3c, !PT ;  /* 0x0000000700347212 */ /* 0x000fc600078e3cff */
[----:B------:R-:W5:Y:S04]  /*c6f0*/  LD.E.128 R8, desc[UR12][R8.64] ;  /* 0x0000000c08087980 */ /* 0x000f68000c101d00 */
[----:B------:R-:W5:Y:S04]  /*c700*/  LD.E.128 R4, desc[UR12][R4.64] ;  /* 0x0000000c04047980 */ /* 0x000f68000c101d00 */
[----:B------:R-:W5:Y:S04]  /*c710*/  LD.E.128 R36, desc[UR12][R36.64] ;  /* 0x0000000c24247980 */ /* 0x000f68000c101d00 */
[----:B------:R-:W5:Y:S04]  /*c720*/  LD.E.128 R40, desc[UR12][R40.64] ;  /* 0x0000000c28287980 */ /* 0x000f68000c101d00 */
[----:B------:R-:W5:Y:S04]  /*c730*/  LD.E.128 R44, desc[UR12][R44.64] ;  /* 0x0000000c2c2c7980 */ /* 0x000f68000c101d00 */
[----:B------:R-:W5:Y:S04]  /*c740*/  LD.E.128 R48, desc[UR12][R48.64] ;  /* 0x0000000c30307980 */ /* 0x000f68000c101d00 */
[----:B------:R-:W5:Y:S01]  /*c750*/  LD.E.128 R52, desc[UR12][R52.64] ;  /* 0x0000000c34347980 */ /* 0x000f62000c101d00 */
[----:B------:R-:W-:-:S02]  /*c760*/  UIMAD UR12, UR16, UR14, URZ ;  /* 0x0000000e100c72a4 */ /* 0x000fc4000f8e023f */
[----:B------:R-:W-:Y:S01]  /*c770*/  UIMAD.WIDE.U32 UR10, UR4, UR14, URZ ;  /* 0x0000000e040a72a5 */ /* 0x000fe2000f8e003f */
[----:B------:R-:W-:Y:S01]  /*c780*/  IMAD R0, R19, 0x20, R230 ;  /* 0x0000002013007824 */ /* 0x000fe200078e02e6 */
[----:B------:R-:W-:Y:S01]  /*c790*/  UIMAD UR12, UR4, UR15, UR12 ;  /* 0x0000000f040c72a4 */ /* 0x000fe2000f8e020c */
[----:B------:R-:W-:Y:S01]  /*c7a0*/  IMAD.U32 R59, RZ, RZ, UR17 ;  /* 0x00000011ff3b7e24 */ /* 0x000fe2000f8e00ff */
[----:B------:R-:W-:Y:S01]  /*c7b0*/  USHF.R.S32.HI UR4, URZ, 0x1f, UR9 ;  /* 0x0000001f3f047899 */ /* 0x000fe20008011409 */
[----:B------:R-:W-:Y:S01]  /*c7c0*/  @!PT LDS RZ, [RZ] ;  /* 0x00000000fffff984 */ /* 0x000fe20000000800 */
[----:B------:R-:W-:Y:S01]  /*c7d0*/  @!PT LDS RZ, [RZ] ;  /* 0x00000000fffff984 */ /* 0x000fe20000000800 */
[----:B------:R-:W-:Y:S01]  /*c7e0*/  @!PT LDS RZ, [RZ] ;  /* 0x00000000fffff984 */ /* 0x000fe20000000800 */
[----:B------:R-:W-:Y:S01]  /*c7f0*/  @!PT LDS RZ, [RZ] ;  /* 0x00000000fffff984 */ /* 0x000fe20000000800 */
[----:B------:R2:W-:Y:S06]  /*c800*/  MEMBAR.ALL.CTA ;  /* 0x0000000000007992 */ /* 0x0005ec0000008000 */
[----:B--2---:R-:W2:Y:S01]  /*c810*/  FENCE.VIEW.ASYNC.S ;  /* 0x00000000000073c6 */ /* 0x004ea20000000000 */
[----:B------:R-:W-:Y:S01]  /*c820*/  UIADD3 UR11, UR11, UR12, URZ ;  /* 0x0000000c0b0b7290 */ /* 0x000fe2000fffe03f */
[----:B------:R-:W-:Y:S01]  /*c830*/  IMAD R2, R59, 0x80, R0 ;  /* 0x000000803b027824 */ /* 0x000fe200078e0200 */
[----:B------:R-:W-:Y:S01]  /*c840*/  ULDC.64 UR14, c[0x0][0xaf0] ;  /* 0x0002bc00000e7ab9 */ /* 0x000fe20000000a00 */
[----:B------:R-:W-:-:S02]  /*c850*/  ULDC.64 UR12, c[0x0][0xae8] ;  /* 0x0002ba00000c7ab9 */ /* 0x000fc40000000a00 */
[----:B------:R-:W-:Y:S01]  /*c860*/  UIMAD.WIDE.U32 UR10, UR18, UR12, UR10 ;  /* 0x0000000c120a72a5 */ /* 0x000fe2000f8e000a */
[----:B0-----:R-:W-:Y:S01]  /*c870*/  @P1 IMAD.HI.U32 R0, R2, R57, RZ ;  /* 0x0000003902001227 */ /* 0x001fe200078e00ff */
[----:B------:R-:W-:Y:S02]  /*c880*/  UIMAD UR4, UR4, UR14, URZ ;  /* 0x0000000e040472a4 */ /* 0x000fe4000f8e023f */
[----:B------:R-:W-:Y:S01]  /*c890*/  UIMAD UR11, UR18, UR13, UR11 ;  /* 0x0000000d120b72a4 */ /* 0x000fe2000f8e020b */
[----:B------:R-:W-:Y:S01]  /*c8a0*/  IMAD.MOV.U32 R59, RZ, RZ, R2 ;  /* 0x000000ffff3b7224 */ /* 0x000fe200078e0002 */
[----:B-1----:R-:W-:Y:S01]  /*c8b0*/  @P1 SHF.R.U32.HI R59, RZ, R61, R0 ;  /* 0x0000003dff3b1219 */ /* 0x002fe20000011600 */
[----:B------:R-:W-:Y:S02]  /*c8c0*/  UIMAD UR4, UR9, UR15, UR4 ;  /* 0x0000000f090472a4 */ /* 0x000fe4000f8e0204 */
[----:B------:R-:W-:Y:S01]  /*c8d0*/  UIMAD.WIDE.U32 UR10, UR9, UR14, UR10 ;  /* 0x0000000e090a72a5 */ /* 0x000fe2000f8e000a */
[--C-:B------:R-:W-:Y:S01]  /*c8e0*/  SHF.R.S32.HI R0, RZ, 0x1f, R59.reuse ;  /* 0x0000001fff007819 */ /* 0x100fe2000001143b */
[----:B------:R-:W-:Y:S01]  /*c8f0*/  IMAD.MOV R61, RZ, RZ, -R59 ;  /* 0x000000ffff3d7224 */ /* 0x000fe200078e0a3b */
[----:B------:R-:W-:Y:S01]  /*c900*/  ULDC.64 UR12, c[0x0][0xae0] ;  /* 0x0002b800000c7ab9 */ /* 0x000fe20000000a00 */
[----:B------:R-:W-:-:S02]  /*c910*/  UIADD3 UR4, UR11, UR4, URZ ;  /* 0x000000040b047290 */ /* 0x000fc4000fffe03f */
[----:B------:R-:W-:Y:S02]  /*c920*/  IMAD R0, R0, UR12, RZ ;  /* 0x0000000c00007c24 */ /* 0x000fe4000f8e02ff */
[----:B------:R-:W-:Y:S02]  /*c930*/  IMAD R61, R18, R61, R2 ;  /* 0x0000003d123d7224 */ /* 0x000fe400078e0202 */
[----:B------:R-:W-:Y:S02]  /*c940*/  IMAD.U32 R57, RZ, RZ, UR11 ;  /* 0x0000000bff397e24 */ /* 0x000fe4000f8e00ff */
[----:B------:R-:W-:Y:S01]  /*c950*/  IMAD.U32 R56, RZ, RZ, UR10 ;  /* 0x0000000aff387e24 */ /* 0x000fe2000f8e00ff */
[----:B------:R-:W-:Y:S01]  /*c960*/  ULDC.64 UR10, c[0x0][0xad8] ;  /* 0x0002b600000a7ab9 */ /* 0x000fe20000000a00 */
[----:B------:R-:W-:Y:S02]  /*c970*/  IMAD.U32 R57, RZ, RZ, UR4 ;  /* 0x00000004ff397e24 */ /* 0x000fe4000f8e00ff */
[C---:B------:R-:W-:Y:S01]  /*c980*/  IMAD R63, R59.reuse, UR13, R0 ;  /* 0x0000000d3b3f7c24 */ /* 0x040fe2000f8e0200 */
[----:B------:R-:W-:Y:S01]  /*c990*/  SHF.R.S32.HI R0, RZ, 0x1f, R61 ;  /* 0x0000001fff007819 */ /* 0x000fe2000001143d */
[----:B------:R-:W-:-:S04]  /*c9a0*/  IMAD.WIDE.U32 R56, R59, UR12, R56 ;  /* 0x0000000c3b387c25 */ /* 0x000fc8000f8e0038 */
[----:B------:R-:W-:Y:S02]  /*c9b0*/  IMAD.U32 R65, RZ, RZ, UR17 ;  /* 0x00000011ff417e24 */ /* 0x000fe4000f8e00ff */
[----:B------:R-:W-:Y:S02]  /*c9c0*/  IMAD.IADD R57, R57, 0x1, R63 ;  /* 0x0000000139397824 */ /* 0x000fe400078e023f */
[----:B------:R-:W-:Y:S02]  /*c9d0*/  IMAD R0, R0, UR10, RZ ;  /* 0x0000000a00007c24 */ /* 0x000fe4000f8e02ff */
[----:B------:R-:W-:Y:S01]  /*c9e0*/  IMAD R65, R65, 0x80, R230 ;  /* 0x0000008041417824 */ /* 0x000fe200078e02e6 */
[----:B------:R-:W-:Y:S01]  /*c9f0*/  UIADD3 UR8, UR8, 0x36820, URZ ;  /* 0x0003682008087890 */ /* 0x000fe2000fffe03f */
[C---:B------:R-:W-:Y:S02]  /*ca00*/  IMAD R63, R61.reuse, UR11, R0 ;  /* 0x0000000b3d3f7c24 */ /* 0x040fe4000f8e0200 */
[----:B------:R-:W-:Y:S01]  /*ca10*/  IMAD.WIDE.U32 R56, R61, UR10, R56 ;  /* 0x0000000a3d387c25 */ /* 0x000fe2000f8e0038 */
[----:B------:R-:W-:Y:S01]  /*ca20*/  ISETP.GE.AND P2, PT, R65, R80, PT ;  /* 0x000000504100720c */ /* 0x000fe20003f46270 */
[----:B------:R-:W-:Y:S01]  /*ca30*/  ULDC.64 UR10, c[0x0][0xa80] ;  /* 0x0002a000000a7ab9 */ /* 0x000fe20000000a00 */
[----:B------:R-:W-:Y:S01]  /*ca40*/  UPRMT UR8, URZ, 0x654, UR8 ;  /* 0x000006543f087896 */ /* 0x000fe20008000008 */
[----:B------:R-:W-:Y:S01]  /*ca50*/  IMAD.IADD R57, R57, 0x1, R63 ;  /* 0x0000000139397824 */ /* 0x000fe200078e023f */
[----:B------:R-:W-:Y:S01]  /*ca60*/  LEA R0, P3, R56, UR10, 0x1 ;  /* 0x0000000a38007c11 */ /* 0x000fe2000f8608ff */
[----:B------:R-:W-:-:S03]  /*ca70*/  VIADD R59, R65, 0x20 ;  /* 0x00000020413b7836 */ /* 0x000fc60000000000 */
[----:B------:R-:W-:Y:S01]  /*ca80*/  LEA.HI.X R2, R56, UR11, R57, 0x1, P3 ;  /* 0x0000000b38027c11 */ /* 0x000fe200098f0c39 */
[----:B------:R-:W-:Y:S02]  /*ca90*/  VIADD R61, R65, 0x40 ;  /* 0x00000040413d7836 */ /* 0x000fe40000000000 */
[C---:B------:R-:W-:Y:S01]  /*caa0*/  VIADD R63, R3.reuse, 0x40 ;  /* 0x00000040033f7836 */ /* 0x040fe20000000000 */
[----:B--2---:R-:W-:Y:S01]  /*cab0*/  SYNCS.ARRIVE.TRANS64.RED.A1T0 RZ, [UR8], RZ ;  /* 0x000000ffffff79a7 */ /* 0x004fe20008100408 */
[----:B------:R-:W-:Y:S01]  /*cac0*/  VIADD R67, R3, 0x80 ;  /* 0x0000008003437836 */ /* 0x000fe20000000000 */
[----:B------:R0:W1:Y:S01]  /*cad0*/  SHFL.IDX PT, R60, R0, RZ, 0x181f ;  /* 0x00181fff003c7589 */ /* 0x00006200000e0000 */
[----:B------:R-:W-:Y:S03]  /*cae0*/  BSSY B1, `(.L_x_205) ;  /* 0x0000016000017945 */ /* 0x000fe60003800000 */
[----:B------:R0:W2:Y:S01]  /*caf0*/  SHFL.IDX PT, R18, R2, RZ, 0x181f ;  /* 0x00181fff02127589 */ /* 0x0000a200000e0000 */
[----:B------:R-:W-:-:S02]  /*cb00*/  ISETP.GE.AND P0, PT, R59, R80, PT ;  /* 0x000000503b00720c */ /* 0x000fc40003f06270 */
[----:B------:R-:W-:Y:S02]  /*cb10*/  ISETP.GE.AND P1, PT, R61, R80, PT ;  /* 0x000000503d00720c */ /* 0x000fe40003f26270 */
[----:B------:R-:W-:Y:S02]  /*cb20*/  SHF.R.S32.HI R62, RZ, 0x1f, R3 ;  /* 0x0000001fff3e7819 */ /* 0x000fe40000011403 */
[----:B------:R-:W-:Y:S02]  /*cb30*/  SHF.R.S32.HI R64, RZ, 0x1f, R63 ;  /* 0x0000001fff407819 */ /* 0x000fe4000001143f */
[----:B------:R-:W-:Y:S01]  /*cb40*/  SHF.R.S32.HI R66, RZ, 0x1f, R67 ;  /* 0x0000001fff427819 */ /* 0x000fe20000011443 */
[----:B0-----:R-:W-:Y:S06]  /*cb50*/  @P2 BRA `(.L_x_206) ;  /* 0x0000000000382947 */ /* 0x001fec0003800000 */
[----:B------:R-:W-:Y:S01]  /*cb60*/  ULDC UR4, c[0x0][0xac8] ;  /* 0x0002b20000047ab9 */ /* 0x000fe20000000800 */
[----:B------:R-:W-:Y:S01]  /*cb70*/  ULDC.64 UR8, c[0x0][0x208] ;  /* 0x0000820000087ab9 */ /* 0x000fe20000000a00 */
[----:B------:R-:W-:Y:S02]  /*cb80*/  ISETP.GE.AND P4, PT, R3, UR4, PT ;  /* 0x0000000403007c0c */ /* 0x000fe4000bf86270 */
[----:B------:R-:W-:Y:S02]  /*cb90*/  ISETP.GE.AND P3, PT, R63, UR4, PT ;  /* 0x000000043f007c0c */ /* 0x000fe4000bf66270 */
[----:B------:R-:W-:-:S09]  /*cba0*/  ISETP.GE.AND P2, PT, R67, UR4, PT ;  /* 0x0000000443007c0c */ /* 0x000fd2000bf46270 */
[-C--:B-1----:R-:W-:Y:S02]  /*cbb0*/  @!P4 LEA R56, P6, R3, R60.reuse, 0x1 ;  /* 0x0000003c0338c211 */ /* 0x082fe400078c08ff */
[----:B------:R-:W-:Y:S02]  /*cbc0*/  @!P3 LEA R58, P5, R63, R60, 0x1 ;  /* 0x0000003c3f3ab211 */ /* 0x000fe400078a08ff */
[----:B--2---:R-:W-:Y:S02]  /*cbd0*/  @!P4 LEA.HI.X R57, R3, R18, R62, 0x1, P6 ;  /* 0x000000120339c211 */ /* 0x004fe400030f0c3e */
[----:B------:R-:W-:Y:S02]  /*cbe0*/  @!P2 LEA R60, P6, R67, R60, 0x1 ;  /* 0x0000003c433ca211 */ /* 0x000fe400078c08ff */
[-C--:B------:R-:W-:Y:S01]  /*cbf0*/  @!P3 LEA.HI.X R59, R63, R18.reuse, R64, 0x1, P5 ;  /* 0x000000123f3bb211 */ /* 0x080fe200028f0c40 */
[----:B-----5:R0:W-:Y:S01]  /*cc00*/  @!P4 ST.E.128 desc[UR8][R56.64], R4 ;  /* 0x000000043800c985 */ /* 0x0201e2000c101d08 */
[----:B------:R-:W-:-:S03]  /*cc10*/  @!P2 LEA.HI.X R61, R67, R18, R66, 0x1, P6 ;  /* 0x00000012433da211 */ /* 0x000fc600030f0c42 */
[----:B------:R0:W-:Y:S04]  /*cc20*/  @!P3 ST.E.128 desc[UR8][R58.64], R24 ;  /* 0x000000183a00b985 */ /* 0x0001e8000c101d08 */
[----:B------:R0:W-:Y:S02]  /*cc30*/  @!P2 ST.E.128 desc[UR8][R60.64], R40 ;  /* 0x000000283c00a985 */ /* 0x0001e4000c101d08 */
.L_x_206:
[----:B------:R-:W-:Y:S05]  /*cc40*/  BSYNC B1 ;  /* 0x0000000000017941 */ /* 0x000fea0003800000 */
.L_x_205:
[----:B--2---:R2:W3:Y:S01]  /*cc50*/  SHFL.IDX PT, R18, R2, 0x1, 0x181f ;  /* 0x00381f0002127f89 */ /* 0x0044e200000e0000 */
[----:B------:R-:W-:Y:S03]  /*cc60*/  BSSY B1, `(.L_x_207) ;  /* 0x0000011000017945 */ /* 0x000fe60003800000 */
[----:B0----5:R2:W0:Y:S01]  /*cc70*/  SHFL.IDX PT, R24, R0, 0x1, 0x181f ;  /* 0x00381f0000187f89 */ /* 0x02142200000e0000 */
[----:B------:R-:W-:Y:S05]  /*cc80*/  @P0 BRA `(.L_x_208) ;  /* 0x0000000000380947 */ /* 0x000fea0003800000 */
[----:B------:R-:W-:Y:S01]  /*cc90*/  ULDC UR4, c[0x0][0xac8] ;  /* 0x0002b20000047ab9 */ /* 0x000fe20000000800 */
[----:B------:R-:W-:Y:S01]  /*cca0*/  ULDC.64 UR8, c[0x0][0x208] ;  /* 0x0000820000087ab9 */ /* 0x000fe20000000a00 */
[----:B------:R-:W-:Y:S02]  /*ccb0*/  ISETP.GE.AND P4, PT, R3, UR4, PT ;  /* 0x0000000403007c0c */ /* 0x000fe4000bf86270 */
[----:B------:R-:W-:Y:S02]  /*ccc0*/  ISETP.GE.AND P5, PT, R63, UR4, PT ;  /* 0x000000043f007c0c */ /* 0x000fe4000bfa6270 */
[----:B------:R-:W-:-:S09]  /*ccd0*/  ISETP.GE.AND P6, PT, R67, UR4, PT ;  /* 0x0000000443007c0c */ /* 0x000fd2000bfc6270 */
[-C--:B0-----:R-:W-:Y:S02]  /*cce0*/  @!P4 LEA R4, P0, R3, R24.reuse, 0x1 ;  /* 0x000000180304c211 */ /* 0x081fe400078008ff */
[-C--:B------:R-:W-:Y:S02]  /*ccf0*/  @!P5 LEA R6, P2, R63, R24.reuse, 0x1 ;  /* 0x000000183f06d211 */ /* 0x080fe400078408ff */
[----:B------:R-:W-:Y:S02]  /*cd00*/  @!P6 LEA R24, P3, R67, R24, 0x1 ;  /* 0x000000184318e211 */ /* 0x000fe400078608ff */
[-C--:B---3--:R-:W-:Y:S02]  /*cd10*/  @!P4 LEA.HI.X R5, R3, R18.reuse, R62, 0x1, P0 ;  /* 0x000000120305c211 */ /* 0x088fe400000f0c3e */
[-C--:B------:R-:W-:Y:S02]  /*cd20*/  @!P5 LEA.HI.X R7, R63, R18.reuse, R64, 0x1, P2 ;  /* 0x000000123f07d211 */ /* 0x080fe400010f0c40 */
[----:B------:R-:W-:Y:S01]  /*cd30*/  @!P6 LEA.HI.X R25, R67, R18, R66, 0x1, P3 ;  /* 0x000000124319e211 */ /* 0x000fe200018f0c42 */
[----:B------:R4:W-:Y:S04]  /*cd40*/  @!P4 ST.E.128 desc[UR8][R4.64], R8 ;  /* 0x000000080400c985 */ /* 0x0009e8000c101d08 */
[----:B------:R4:W-:Y:S04]  /*cd50*/  @!P5 ST.E.128 desc[UR8][R6.64], R28 ;  /* 0x0000001c0600d985 */ /* 0x0009e8000c101d08 */
[----:B------:R4:W-:Y:S02]  /*cd60*/  @!P6 ST.E.128 desc[UR8][R24.64], R44 ;  /* 0x0000002c1800e985 */ /* 0x0009e4000c101d08 */
.L_x_208:
[----:B------:R-:W-:Y:S05]  /*cd70*/  BSYNC B1 ;  /* 0x0000000000017941 */ /* 0x000fea0003800000 */
.L_x_207:
[----:B----4-:R4:W0:Y:S01]  /*cd80*/  SHFL.IDX PT, R10, R2, 0x2, 0x181f ;  /* 0x00581f00020a7f89 */ /* 0x01082200000e0000 */
[----:B------:R-:W-:Y:S03]  /*cd90*/  BSSY B1, `(.L_x_209) ;  /* 0x0000011000017945 */ /* 0x000fe60003800000 */
[----:B------:R4:W0:Y:S01]  /*cda0*/  SHFL.IDX PT, R8, R0, 0x2, 0x181f ;  /* 0x00581f0000087f89 */ /* 0x00082200000e0000 */
        /* <DEDUP_REMOVED lines=9> */
[-C--:B------:R-:W-:Y:S02]  /*ce40*/  @!P3 LEA.HI.X R5, R3, R10.reuse, R62, 0x1, P0 ;  /* 0x0000000a0305b211 */ /* 0x080fe400000f0c3e */
[-C--:B------:R-:W-:Y:S02]  /*ce50*/  @!P4 LEA.HI.X R7, R63, R10.reuse, R64, 0x1, P1 ;  /* 0x0000000a3f07c211 */ /* 0x080fe400008f0c40 */
[----:B------:R-:W-:Y:S01]  /*ce60*/  @!P5 LEA.HI.X R9, R67, R10, R66, 0x1, P2 ;  /* 0x0000000a4309d211 */ /* 0x000fe200010f0c42 */
[----:B------:R0:W-:Y:S04]  /*ce70*/  @!P3 ST.E.128 desc[UR8][R4.64], R12 ;  /* 0x0000000c0400b985 */ /* 0x0001e8000c101d08 */
[----:B------:R0:W-:Y:S04]  /*ce80*/  @!P4 ST.E.128 desc[UR8][R6.64], R32 ;  /* 0x000000200600c985 */ /* 0x0001e8000c101d08 */
[----:B------:R0:W-:Y:S02]  /*ce90*/  @!P5 ST.E.128 desc[UR8][R8.64], R48 ;  /* 0x000000300800d985 */ /* 0x0001e4000c101d08 */
.L_x_210:
[----:B------:R-:W-:Y:S05]  /*cea0*/  BSYNC B1 ;  /* 0x0000000000017941 */ /* 0x000fea0003800000 */
.L_x_209:
[----:B0-----:R-:W-:Y:S01]  /*ceb0*/  VIADD R5, R65, 0x60 ;  /* 0x0000006041057836 */ /* 0x001fe20000000000 */
[----:B------:R0:W0:Y:S04]  /*cec0*/  SHFL.IDX PT, R6, R2, 0x3, 0x181f ;  /* 0x00781f0002067f89 */ /* 0x00002800000e0000 */
[----:B------:R-:W-:Y:S01]  /*ced0*/  ISETP.GE.AND P0, PT, R5, R80, PT ;  /* 0x000000500500720c */ /* 0x000fe20003f06270 */
[----:B--2-4-:R-:W2:-:S12]  /*cee0*/  SHFL.IDX PT, R0, R0, 0x3, 0x181f ;  /* 0x00781f0000007f89 */ /* 0x014e9800000e0000 */
[----:B------:R-:W-:Y:S05]  /*cef0*/  @P0 BRA `(.L_x_211) ;  /* 0x0000002000580947 */ /* 0x000fea0003800000 */
[----:B------:R-:W-:Y:S01]  /*cf00*/  ULDC UR4, c[0x0][0xac8] ;  /* 0x0002b20000047ab9 */ /* 0x000fe20000000800 */
[----:B------:R-:W-:Y:S01]  /*cf10*/  ULDC.64 UR8, c[0x0][0x208] ;  /* 0x0000820000087ab9 */ /* 0x000fe20000000a00 */
[----:B------:R-:W-:Y:S02]  /*cf20*/  ISETP.GE.AND P2, PT, R3, UR4, PT ;  /* 0x0000000403007c0c */ /* 0x000fe4000bf46270 */
[----:B------:R-:W-:-:S11]  /*cf30*/  ISETP.GE.AND P3, PT, R63, UR4, PT ;  /* 0x000000043f007c0c */ /* 0x000fd6000bf66270 */
[-C--:B0-2---:R-:W-:Y:S02]  /*cf40*/  @!P2 LEA R2, P0, R3, R0.reuse, 0x1 ;  /* 0x000000000302a211 */ /* 0x085fe400078008ff */
[----:B------:R-:W-:Y:S02]  /*cf50*/  @!P3 LEA R4, P1, R63, R0, 0x1 ;  /* 0x000000003f04b211 */ /* 0x000fe400078208ff */
[-C--:B------:R-:W-:Y:S02]  /*cf60*/  @!P2 LEA.HI.X R3, R3, R6.reuse, R62, 0x1, P0 ;  /* 0x000000060303a211 */ /* 0x080fe400000f0c3e */
[----:B------:R-:W-:Y:S02]  /*cf70*/  ISETP.GE.AND P0, PT, R67, UR4, PT ;  /* 0x0000000443007c0c */ /* 0x000fe4000bf06270 */
[----:B------:R-:W-:Y:S01]  /*cf80*/  @!P3 LEA.HI.X R5, R63, R6, R64, 0x1, P1 ;  /* 0x000000063f05b211 */ /* 0x000fe200008f0c40 */
[----:B------:R0:W-:Y:S04]  /*cf90*/  @!P2 ST.E.128 desc[UR8][R2.64], R20 ;  /* 0x000000140200a985 */ /* 0x0001e8000c101d08 */
[----:B------:R0:W-:Y:S06]  /*cfa0*/  @!P3 ST.E.128 desc[UR8][R4.64], R36 ;  /* 0x000000240400b985 */ /* 0x0001ec000c101d08 */
[----:B------:R-:W-:Y:S05]  /*cfb0*/  @P0 BRA `(.L_x_211) ;  /* 0x0000002000280947 */ /* 0x000fea0003800000 */
[----:B0-----:R-:W-:Y:S01]  /*cfc0*/  LEA R2, P0, R67, R0, 0x1 ;  /* 0x0000000043027211 */ /* 0x001fe200078008ff */
[----:B------:R-:W-:-:S03]  /*cfd0*/  ULDC.64 UR8, c[0x0][0x208] ;  /* 0x0000820000087ab9 */ /* 0x000fc60000000a00 */
[----:B------:R-:W-:-:S05]  /*cfe0*/  LEA.HI.X R3, R67, R6, R66, 0x1, P0 ;  /* 0x0000000643037211 */ /* 0x000fca00000f0c42 */
[----:B------:R0:W-:Y:S01]  /*cff0*/  ST.E.128 desc[UR8][R2.64], R52 ;  /* 0x0000003402007985 */ /* 0x0001e2000c101d08 */
[----:B------:R-:W-:Y:S05]  /*d000*/  BRA `(.L_x_211) ;  /* 0x0000002000147947 */ /* 0x000fea0003800000 */
.L_x_204:
[----:B------:R-:W-:Y:S01]  /*d010*/  ULDC.64 UR14, c[0x0][0xb08] ;  /* 0x0002c200000e7ab9 */ /* 0x000fe20000000a00 */
[----:B------:R-:W-:Y:S01]  /*d020*/  R2UR UR18, R228 ;  /* 0x00000000e41272ca */ /* 0x000fe200000e0000 */
[----:B------:R-:W-:Y:S01]  /*d030*/  UIMAD UR12, UR16, UR14, URZ ;  /* 0x0000000e100c72a4 */ /* 0x000fe2000f8e023f */
[----:B------:R-:W0:Y:S01]  /*d040*/  @P1 LDC R0, c[0x0][0xbec] ;  /* 0x0002fb00ff001b82 */ /* 0x000e220000000800 */
[----:B------:R-:W-:Y:S01]  /*d050*/  UIMAD.WIDE.U32 UR10, UR4, UR14, URZ ;  /* 0x0000000e040a72a5 */ /* 0x000fe2000f8e003f */
[----:B------:R-:W-:Y:S01]  /*d060*/  R2UR UR17, R23 ;  /* 0x00000000171172ca */ /* 0x000fe200000e0000 */
[----:B------:R-:W-:Y:S01]  /*d070*/  UIMAD UR12, UR4, UR15, UR12 ;  /* 0x0000000f040c72a4 */ /* 0x000fe2000f8e020c */
[----:B------:R-:W-:Y:S01]  /*d080*/  IMAD.MOV.U32 R9, RZ, RZ, R15 ;  /* 0x000000ffff097224 */ /* 0x000fe200078e000f */
[----:B------:R-:W-:Y:S01]  /*d090*/  USHF.R.S32.HI UR4, URZ, 0x1f, UR9 ;  /* 0x0000001f3f047899 */ /* 0x000fe20008011409 */
[----:B------:R-:W-:Y:S01]  /*d0a0*/  ISETP.GE.AND P0, PT, R81, R80, PT ;  /* 0x000000505100720c */ /* 0x000fe20003f06270 */
[----:B------:R-:W-:Y:S01]  /*d0b0*/  UIADD3 UR11, UR11, UR12, URZ ;  /* 0x0000000c0b0b7290 */ /* 0x000fe2000fffe03f */
[----:B------:R-:W1:Y:S01]  /*d0c0*/  @P1 LDC R5, c[0x0][0xbf0] ;  /* 0x0002fc00ff051b82 */ /* 0x000e620000000800 */
[----:B------:R-:W-:Y:S01]  /*d0d0*/  UIADD3 UR8, UR8, 0x36820, URZ ;  /* 0x0003682008087890 */ /* 0x000fe2000fffe03f */
[----:B------:R-:W-:Y:S01]  /*d0e0*/  BSSY B1, `(.L_x_212) ;  /* 0x000009c000017945 */ /* 0x000fe20003800000 */
[----:B------:R-:W-:Y:S01]  /*d0f0*/  ULDC.64 UR12, c[0x0][0xb38] ;  /* 0x0002ce00000c7ab9 */ /* 0x000fe20000000a00 */
[----:B------:R-:W-:Y:S01]  /*d100*/  SHF.R.S32.HI R86, RZ, 0x1f, R208 ;  /* 0x0000001fff567819 */ /* 0x000fe200000114d0 */
[----:B------:R-:W-:Y:S01]  /*d110*/  UIMAD.WIDE.U32 UR10, UR18, UR12, UR10 ;  /* 0x0000000c120a72a5 */ /* 0x000fe2000f8e000a */
[----:B------:R-:W-:Y:S01]  /*d120*/  SHF.R.S32.HI R87, RZ, 0x1f, R209 ;  /* 0x0000001fff577819 */ /* 0x000fe200000114d1 */
[----:B------:R-:W-:Y:S01]  /*d130*/  UPRMT UR8, URZ, 0x654, UR8 ;  /* 0x000006543f087896 */ /* 0x000fe20008000008 */
[----:B------:R-:W-:Y:S01]  /*d140*/  SHF.R.S32.HI R88, RZ, 0x1f, R210 ;  /* 0x0000001fff587819 */ /* 0x000fe200000114d2 */
[----:B------:R-:W-:Y:S01]  /*d150*/  UIMAD UR11, UR18, UR13, UR11 ;  /* 0x0000000d120b72a4 */ /* 0x000fe2000f8e020b */
[----:B------:R-:W-:-:S02]  /*d160*/  SHF.R.S32.HI R89, RZ, 0x1f, R211 ;  /* 0x0000001fff597819 */ /* 0x000fc400000114d3 */
[----:B------:R-:W-:Y:S01]  /*d170*/  ULDC.64 UR12, c[0x0][0xb40] ;  /* 0x0002d000000c7ab9 */ /* 0x000fe20000000a00 */
[----:B------:R-:W-:Y:S01]  /*d180*/  SHF.R.S32.HI R90, RZ, 0x1f, R212 ;  /* 0x0000001fff5a7819 */ /* 0x000fe200000114d4 */
[----:B------:R-:W-:Y:S01]  /*d190*/  UIMAD UR4, UR4, UR12, URZ ;  /* 0x0000000c040472a4 */ /* 0x000fe2000f8e023f */
[----:B------:R-:W-:Y:S01]  /*d1a0*/  SHF.R.S32.HI R91, RZ, 0x1f, R213 ;  /* 0x0000001fff5b7819 */ /* 0x000fe200000114d5 */
[----:B------:R-:W-:Y:S01]  /*d1b0*/  UIMAD.WIDE.U32 UR10, UR9, UR12, UR10 ;  /* 0x0000000c090a72a5 */ /* 0x000fe2000f8e000a */
[----:B0-----:R-:W-:Y:S01]  /*d1c0*/  @P1 IMAD.HI.U32 R0, R15, R0, RZ ;  /* 0x000000000f001227 */ /* 0x001fe200078e00ff */
[----:B------:R-:W-:Y:S01]  /*d1d0*/  UIMAD UR4, UR9, UR13, UR4 ;  /* 0x0000000d090472a4 */ /* 0x000fe2000f8e0204 */
[----:B------:R-:W-:Y:S01]  /*d1e0*/  SYNCS.ARRIVE.TRANS64.RED.A1T0 RZ, [UR8], RZ ;  /* 0x000000ffffff79a7 */ /* 0x000fe20008100408 */
[----:B------:R-:W-:Y:S01]  /*d1f0*/  SHF.R.S32.HI R126, RZ, 0x1f, R214 ;  /* 0x0000001fff7e7819 */ /* 0x000fe200000114d6 */
[----:B------:R-:W-:Y:S01]  /*d200*/  ULDC.64 UR12, c[0x0][0xb48] ;  /* 0x0002d200000c7ab9 */ /* 0x000fe20000000a00 */
[----:B------:R-:W-:Y:S01]  /*d210*/  UIADD3 UR11, UR11, UR4, URZ ;  /* 0x000000040b0b7290 */ /* 0x000fe2000fffe03f */
[----:B------:R-:W-:-:S02]  /*d220*/  SHF.R.S32.HI R127, RZ, 0x1f, R215 ;  /* 0x0000001fff7f7819 */ /* 0x000fc400000114d7 */
[----:B-1----:R-:W-:Y:S01]  /*d230*/  @P1 SHF.R.U32.HI R9, RZ, R5, R0 ;  /* 0x00000005ff091219 */ /* 0x002fe20000011600 */
[----:B------:R-:W-:Y:S01]  /*d240*/  UIMAD.WIDE.U32 UR10, UR17, UR12, UR10 ;  /* 0x0000000c110a72a5 */ /* 0x000fe2000f8e000a */
[----:B------:R-:W-:Y:S02]  /*d250*/  SHF.R.S32.HI R128, RZ, 0x1f, R216 ;  /* 0x0000001fff807819 */ /* 0x000fe400000114d8 */
[--C-:B------:R-:W-:Y:S01]  /*d260*/  SHF.R.S32.HI R0, RZ, 0x1f, R9.reuse ;  /* 0x0000001fff007819 */ /* 0x100fe20000011409 */
[----:B------:R-:W-:Y:S01]  /*d270*/  IMAD.MOV R11, RZ, RZ, -R9 ;  /* 0x000000ffff0b7224 */ /* 0x000fe200078e0a09 */
[----:B------:R-:W-:Y:S02]  /*d280*/  UIMAD UR4, UR17, UR13, UR11 ;  /* 0x0000000d110472a4 */ /* 0x000fe4000f8e020b */
[----:B------:R-:W-:Y:S01]  /*d290*/  IMAD.U32 R5, RZ, RZ, UR11 ;  /* 0x0000000bff057e24 */ /* 0x000fe2000f8e00ff */
[----:B------:R-:W-:Y:S01]  /*d2a0*/  SHF.R.S32.HI R129, RZ, 0x1f, R217 ;  /* 0x0000001fff817819 */ /* 0x000fe200000114d9 */
[----:B------:R-:W-:Y:S01]  /*d2b0*/  ULDC.64 UR12, c[0x0][0xb30] ;  /* 0x0002cc00000c7ab9 */ /* 0x000fe20000000a00 */
[----:B------:R-:W-:Y:S01]  /*d2c0*/  IMAD R11, R18, R11, R15 ;  /* 0x0000000b120b7224 */ /* 0x000fe200078e020f */
[----:B------:R-:W-:Y:S01]  /*d2d0*/  SHF.R.S32.HI R130, RZ, 0x1f, R218 ;  /* 0x0000001fff827819 */ /* 0x000fe200000114da */
[----:B------:R-:W-:Y:S01]  /*d2e0*/  IMAD R0, R0, UR12, RZ ;  /* 0x0000000c00007c24 */ /* 0x000fe2000f8e02ff */
[----:B------:R-:W-:Y:S01]  /*d2f0*/  SHF.R.S32.HI R131, RZ, 0x1f, R219 ;  /* 0x0000001fff837819 */ /* 0x000fe200000114db */
[----:B------:R-:W-:Y:S01]  /*d300*/  IMAD.U32 R4, RZ, RZ, UR10 ;  /* 0x0000000aff047e24 */ /* 0x000fe2000f8e00ff */
[----:B------:R-:W-:Y:S01]  /*d310*/  ULDC.64 UR10, c[0x0][0xb28] ;  /* 0x0002ca00000a7ab9 */ /* 0x000fe20000000a00 */
[----:B------:R-:W-:Y:S01]  /*d320*/  IMAD.U32 R5, RZ, RZ, UR4 ;  /* 0x00000004ff057e24 */ /* 0x000fe2000f8e00ff */
[----:B------:R-:W-:Y:S01]  /*d330*/  SHF.R.S32.HI R132, RZ, 0x1f, R220 ;  /* 0x0000001fff847819 */ /* 0x000fe200000114dc */
[C---:B------:R-:W-:Y:S01]  /*d340*/  IMAD R15, R9.reuse, UR13, R0 ;  /* 0x0000000d090f7c24 */ /* 0x040fe2000f8e0200 */
[----:B------:R-:W-:Y:S01]  /*d350*/  SHF.R.S32.HI R0, RZ, 0x1f, R11 ;  /* 0x0000001fff007819 */ /* 0x000fe2000001140b */
[----:B------:R-:W-:Y:S01]  /*d360*/  IMAD.WIDE.U32 R4, R9, UR12, R4 ;  /* 0x0000000c09047c25 */ /* 0x000fe2000f8e0004 */
[----:B------:R-:W-:-:S02]  /*d370*/  SHF.R.S32.HI R133, RZ, 0x1f, R221 ;  /* 0x0000001fff857819 */ /* 0x000fc400000114dd */
[----:B------:R-:W-:Y:S01]  /*d380*/  SHF.R.S32.HI R134, RZ, 0x1f, R222 ;  /* 0x0000001fff867819 */ /* 0x000fe200000114de */
[----:B------:R-:W-:Y:S01]  /*d390*/  IMAD R0, R0, UR10, RZ ;  /* 0x0000000a00007c24 */ /* 0x000fe2000f8e02ff */
[----:B------:R-:W-:Y:S01]  /*d3a0*/  SHF.R.S32.HI R135, RZ, 0x1f, R223 ;  /* 0x0000001fff877819 */ /* 0x000fe200000114df */
[----:B------:R-:W-:Y:S01]  /*d3b0*/  IMAD.IADD R5, R5, 0x1, R15 ;  /* 0x0000000105057824 */ /* 0x000fe200078e020f */
[----:B------:R-:W-:Y:S01]  /*d3c0*/  SHF.R.S32.HI R136, RZ, 0x1f, R224 ;  /* 0x0000001fff887819 */ /* 0x000fe200000114e0 */
[C---:B------:R-:W-:Y:S01]  /*d3d0*/  IMAD R9, R11.reuse, UR11, R0 ;  /* 0x0000000b0b097c24 */ /* 0x040fe2000f8e0200 */
[----:B------:R-:W-:Y:S01]  /*d3e0*/  SHF.R.S32.HI R137, RZ, 0x1f, R225 ;  /* 0x0000001fff897819 */ /* 0x000fe200000114e1 */
[----:B------:R-:W-:Y:S01]  /*d3f0*/  IMAD.WIDE.U32 R4, R11, UR10, R4 ;  /* 0x0000000a0b047c25 */ /* 0x000fe2000f8e0004 */
[----:B------:R-:W-:Y:S01]  /*d400*/  ULDC.64 UR10, c[0x0][0xb00] ;  /* 0x0002c000000a7ab9 */ /* 0x000fe20000000a00 */
[----:B------:R-:W-:Y:S02]  /*d410*/  SHF.R.S32.HI R138, RZ, 0x1f, R226 ;  /* 0x0000001fff8a7819 */ /* 0x000fe400000114e2 */
[----:B------:R-:W-:Y:S01]  /*d420*/  IMAD.IADD R5, R5, 0x1, R9 ;  /* 0x0000000105057824 */ /* 0x000fe200078e0209 */
[----:B------:R-:W-:-:S02]  /*d430*/  LEA R0, P1, R4, UR10, 0x2 ;  /* 0x0000000a04007c11 */ /* 0x000fc4000f8210ff */
[----:B------:R-:W-:Y:S02]  /*d440*/  SHF.R.S32.HI R139, RZ, 0x1f, R227 ;  /* 0x0000001fff8b7819 */ /* 0x000fe400000114e3 */
[----:B------:R-:W-:Y:S02]  /*d450*/  LEA.HI.X R12, R4, UR11, R5, 0x2, P1 ;  /* 0x0000000b040c7c11 */ /* 0x000fe400088f1405 */
[----:B------:R0:W1:Y:S04]  /*d460*/  SHFL.IDX PT, R4, R0, RZ, 0x1c1f ;  /* 0x001c1fff00047589 */ /* 0x00006800000e0000 */
[----:B------:R0:W2:Y:S01]  /*d470*/  SHFL.IDX PT, R5, R12, RZ, 0x1c1f ;  /* 0x001c1fff0c057589 */ /* 0x0000a200000e0000 */
[----:B------:R-:W-:Y:S05]  /*d480*/  @P0 BRA `(.L_x_213) ;  /* 0x0000000400840947 */ /* 0x000fea0003800000 */
[----:B------:R-:W-:Y:S01]  /*d490*/  ULDC UR4, c[0x0][0xac8] ;  /* 0x0002b20000047ab9 */ /* 0x000fe20000000800 */
[----:B------:R-:W-:Y:S01]  /*d4a0*/  ULDC.64 UR8, c[0x0][0x208] ;  /* 0x0000820000087ab9 */ /* 0x000fe20000000a00 */
[----:B------:R-:W-:Y:S02]  /*d4b0*/  ISETP.GE.AND P1, PT, R227, UR4, PT ;  /* 0x00000004e3007c0c */ /* 0x000fe4000bf26270 */
[----:B------:R-:W-:Y:S02]  /*d4c0*/  ISETP.GE.AND P0, PT, R226, UR4, PT ;  /* 0x00000004e2007c0c */ /* 0x000fe4000bf06270 */
[----:B------:R-:W-:Y:S02]  /*d4d0*/  ISETP.GE.AND P2, PT, R204, UR4, PT ;  /* 0x00000004cc007c0c */ /* 0x000fe4000bf46270 */
[----:B------:R-:W-:Y:S02]  /*d4e0*/  ISETP.GE.AND P3, PT, R225, UR4, PT ;  /* 0x00000004e1007c0c */ /* 0x000fe4000bf66270 */
[----:B------:R-:W-:-:S05]  /*d4f0*/  ISETP.GE.AND P4, PT, R224, UR4, PT ;  /* 0x00000004e0007c0c */ /* 0x000fca000bf86270 */
[CC--:B-1----:R-:W-:Y:S02]  /*d500*/  @!P1 LEA R10, P5, R227.reuse, R4.reuse, 0x2 ;  /* 0x00000004e30a9211 */ /* 0x0c2fe400078a10ff */
[-C--:B------:R-:W-:Y:S02]  /*d510*/  @!P0 LEA R14, P6, R226, R4.reuse, 0x2 ;  /* 0x00000004e20e8211 */ /* 0x080fe400078c10ff */
[----:B--2---:R-:W-:Y:S01]  /*d520*/  @!P2 IMAD.WIDE R8, R204, 0x4, R4 ;  /* 0x00000004cc08a825 */ /* 0x004fe200078e0204 */
[-C--:B------:R-:W-:Y:S02]  /*d530*/  @!P1 LEA.HI.X R11, R227, R5.reuse, R139, 0x2, P5 ;  /* 0x00000005e30b9211 */ /* 0x080fe400028f148b */
[----:B------:R-:W-:Y:S02]  /*d540*/  @!P0 LEA.HI.X R15, R226, R5, R138, 0x2, P6 ;  /* 0x00000005e20f8211 */ /* 0x000fe400030f148a */
[----:B------:R-:W-:Y:S01]  /*d550*/  ISETP.GE.AND P5, PT, R223, UR4, PT ;  /* 0x00000004df007c0c */ /* 0x000fe2000bfa6270 */
[----:B------:R1:W-:Y:S01]  /*d560*/  @!P2 ST.E.64 desc[UR8][R8.64], R24 ;  /* 0x000000180800a985 */ /* 0x0003e2000c101b08 */
[----:B------:R-:W-:-:S02]  /*d570*/  @!P3 LEA R22, P6, R225, R4, 0x2 ;  /* 0x00000004e116b211 */ /* 0x000fc400078c10ff */
[----:B------:R-:W-:Y:S01]  /*d580*/  @!P4 LEA R82, P2, R224, R4, 0x2 ;  /* 0x00000004e052c211 */ /* 0x000fe200078410ff */
[----:B------:R2:W-:Y:S01]  /*d590*/  @!P1 ST.E.64 desc[UR8][R10.64], R28 ;  /* 0x0000001c0a009985 */ /* 0x0005e2000c101b08 */
[-C--:B------:R-:W-:Y:S02]  /*d5a0*/  @!P3 LEA.HI.X R23, R225, R5.reuse, R137, 0x2, P6 ;  /* 0x00000005e117b211 */ /* 0x080fe400030f1489 */
[----:B------:R-:W-:Y:S01]  /*d5b0*/  ISETP.GE.AND P1, PT, R221, UR4, PT ;  /* 0x00000004dd007c0c */ /* 0x000fe2000bf26270 */
[----:B------:R3:W-:Y:S01]  /*d5c0*/  @!P0 ST.E.64 desc[UR8][R14.64], R32 ;  /* 0x000000200e008985 */ /* 0x0007e2000c101b08 */
[----:B------:R-:W-:Y:S02]  /*d5d0*/  ISETP.GE.AND P0, PT, R222, UR4, PT ;  /* 0x00000004de007c0c */ /* 0x000fe4000bf06270 */
[----:B------:R-:W-:Y:S01]  /*d5e0*/  @!P4 LEA.HI.X R83, R224, R5, R136, 0x2, P2 ;  /* 0x00000005e053c211 */ /* 0x000fe200010f1488 */
[----:B------:R4:W-:Y:S01]  /*d5f0*/  @!P3 ST.E.64 desc[UR8][R22.64], R36 ;  /* 0x000000241600b985 */ /* 0x0009e2000c101b08 */
[----:B------:R-:W-:-:S02]  /*d600*/  ISETP.GE.AND P2, PT, R220, UR4, PT ;  /* 0x00000004dc007c0c */ /* 0x000fc4000bf46270 */
[----:B------:R-:W-:Y:S01]  /*d610*/  @!P5 LEA R84, P6, R223, R4, 0x2 ;  /* 0x00000004df54d211 */ /* 0x000fe200078c10ff */
[----:B------:R-:W-:Y:S01]  /*d620*/  @!P4 ST.E.64 desc[UR8][R82.64], R40 ;  /* 0x000000285200c985 */ /* 0x000fe2000c101b08 */
[----:B------:R-:W-:Y:S02]  /*d630*/  ISETP.GE.AND P3, PT, R219, UR4, PT ;  /* 0x00000004db007c0c */ /* 0x000fe4000bf66270 */
[----:B------:R-:W-:-:S03]  /*d640*/  @!P5 LEA.HI.X R85, R223, R5, R135, 0x2, P6 ;  /* 0x00000005df55d211 */ /* 0x000fc600030f1487 */
[CC--:B-1----:R-:W-:Y:S02]  /*d650*/  @!P0 LEA R8, P4, R222.reuse, R4.reuse, 0x2 ;  /* 0x00000004de088211 */ /* 0x0c2fe400078810ff */
[----:B------:R-:W-:Y:S01]  /*d660*/  @!P5 ST.E.64 desc[UR8][R84.64], R44 ;  /* 0x0000002c5400d985 */ /* 0x000fe2000c101b08 */
[CC--:B--2---:R-:W-:Y:S02]  /*d670*/  @!P1 LEA R10, P5, R221.reuse, R4.reuse, 0x2 ;  /* 0x00000004dd0a9211 */ /* 0x0c4fe400078a10ff */
[-C--:B------:R-:W-:Y:S02]  /*d680*/  @!P0 LEA.HI.X R9, R222, R5.reuse, R134, 0x2, P4 ;  /* 0x00000005de098211 */ /* 0x080fe400020f1486 */
[----:B------:R-:W-:Y:S02]  /*d690*/  ISETP.GE.AND P4, PT, R218, UR4, PT ;  /* 0x00000004da007c0c */ /* 0x000fe4000bf86270 */
[----:B---3--:R-:W-:Y:S01]  /*d6a0*/  @!P2 LEA R14, P6, R220, R4, 0x2 ;  /* 0x00000004dc0ea211 */ /* 0x008fe200078c10ff */
[----:B------:R-:W-:Y:S01]  /*d6b0*/  @!P0 ST.E.64 desc[UR8][R8.64], R48 ;  /* 0x0000003008008985 */ /* 0x000fe2000c101b08 */
[----:B------:R-:W-:-:S02]  /*d6c0*/  @!P1 LEA.HI.X R11, R221, R5, R133, 0x2, P5 ;  /* 0x00000005dd0b9211 */ /* 0x000fc400028f1485 */
[----:B------:R-:W-:Y:S02]  /*d6d0*/  ISETP.GE.AND P5, PT, R217, UR4, PT ;  /* 0x00000004d9007c0c */ /* 0x000fe4000bfa6270 */
[----:B------:R-:W-:Y:S01]  /*d6e0*/  @!P2 LEA.HI.X R15, R220, R5, R132, 0x2, P6 ;  /* 0x00000005dc0fa211 */ /* 0x000fe200030f1484 */
[----:B------:R1:W-:Y:S01]  /*d6f0*/  @!P1 ST.E.64 desc[UR8][R10.64], R52 ;  /* 0x000000340a009985 */ /* 0x0003e2000c101b08 */
[-C--:B----4-:R-:W-:Y:S02]  /*d700*/  @!P3 LEA R22, P6, R219, R4.reuse, 0x2 ;  /* 0x00000004db16b211 */ /* 0x090fe400078c10ff */
[----:B------:R-:W-:Y:S01]  /*d710*/  ISETP.GE.AND P1, PT, R215, UR4, PT ;  /* 0x00000004d7007c0c */ /* 0x000fe2000bf26270 */
[----:B------:R2:W-:Y:S01]  /*d720*/  @!P2 ST.E.64 desc[UR8][R14.64], R56 ;  /* 0x000000380e00a985 */ /* 0x0005e2000c101b08 */
[----:B------:R-:W-:Y:S02]  /*d730*/  ISETP.GE.AND P2, PT, R216, UR4, PT ;  /* 0x00000004d8007c0c */ /* 0x000fe4000bf46270 */
[----:B------:R-:W-:-:S02]  /*d740*/  @!P4 LEA R24, P0, R218, R4, 0x2 ;  /* 0x00000004da18c211 */ /* 0x000fc400078010ff */
[-C--:B------:R-:W-:Y:S02]  /*d750*/  @!P3 LEA.HI.X R23, R219, R5.reuse, R131, 0x2, P6 ;  /* 0x00000005db17b211 */ /* 0x080fe400030f1483 */
[-C--:B------:R-:W-:Y:S02]  /*d760*/  @!P4 LEA.HI.X R25, R218, R5.reuse, R130, 0x2, P0 ;  /* 0x00000005da19c211 */ /* 0x080fe400000f1482 */
[----:B------:R-:W-:Y:S01]  /*d770*/  ISETP.GE.AND P0, PT, R214, UR4, PT ;  /* 0x00000004d6007c0c */ /* 0x000fe2000bf06270 */
[----:B------:R-:W-:Y:S01]  /*d780*/  @!P3 ST.E.64 desc[UR8][R22.64], R60 ;  /* 0x0000003c1600b985 */ /* 0x000fe2000c101b08 */
[-C--:B------:R-:W-:Y:S02]  /*d790*/  @!P5 LEA R28, P6, R217, R4.reuse, 0x2 ;  /* 0x00000004d91cd211 */ /* 0x080fe400078c10ff */
[----:B-1----:R-:W-:Y:S01]  /*d7a0*/  @!P1 LEA R10, P3, R215, R4, 0x2 ;  /* 0x00000004d70a9211 */ /* 0x002fe200078610ff */
[----:B------:R1:W-:Y:S01]  /*d7b0*/  @!P4 ST.E.64 desc[UR8][R24.64], R64 ;  /* 0x000000401800c985 */ /* 0x0003e2000c101b08 */
[----:B------:R-:W-:-:S02]  /*d7c0*/  @!P5 LEA.HI.X R29, R217, R5, R129, 0x2, P6 ;  /* 0x00000005d91dd211 */ /* 0x000fc400030f1481 */
[-C--:B------:R-:W-:Y:S02]  /*d7d0*/  @!P2 LEA R8, P6, R216, R4.reuse, 0x2 ;  /* 0x00000004d808a211 */ /* 0x080fe400078c10ff */
[----:B------:R-:W-:Y:S01]  /*d7e0*/  ISETP.GE.AND P4, PT, R212, UR4, PT ;  /* 0x00000004d4007c0c */ /* 0x000fe2000bf86270 */
[----:B------:R3:W-:Y:S01]  /*d7f0*/  @!P5 ST.E.64 desc[UR8][R28.64], R68 ;  /* 0x000000441c00d985 */ /* 0x0007e2000c101b08 */
[----:B------:R-:W-:Y:S02]  /*d800*/  ISETP.GE.AND P5, PT, R213, UR4, PT ;  /* 0x00000004d5007c0c */ /* 0x000fe4000bfa6270 */
[-C--:B------:R-:W-:Y:S02]  /*d810*/  @!P2 LEA.HI.X R9, R216, R5.reuse, R128, 0x2, P6 ;  /* 0x00000005d809a211 */ /* 0x080fe400030f1480 */
[----:B--2---:R-:W-:Y:S02]  /*d820*/  @!P0 LEA R14, P6, R214, R4, 0x2 ;  /* 0x00000004d60e8211 */ /* 0x004fe400078c10ff */
[----:B------:R-:W-:Y:S01]  /*d830*/  @!P1 LEA.HI.X R11, R215, R5, R127, 0x2, P3 ;  /* 0x00000005d70b9211 */ /* 0x000fe200018f147f */
[----:B------:R-:W-:Y:S01]  /*d840*/  @!P2 ST.E.64 desc[UR8][R8.64], R72 ;  /* 0x000000480800a985 */ /* 0x000fe2000c101b08 */
[----:B------:R-:W-:-:S02]  /*d850*/  ISETP.GE.AND P3, PT, R211, UR4, PT ;  /* 0x00000004d3007c0c */ /* 0x000fc4000bf66270 */
[-C--:B------:R-:W-:Y:S01]  /*d860*/  @!P0 LEA.HI.X R15, R214, R5.reuse, R126, 0x2, P6 ;  /* 0x00000005d60f8211 */ /* 0x080fe200030f147e */
[----:B------:R-:W-:Y:S01]  /*d870*/  @!P1 ST.E.64 desc[UR8][R10.64], R76 ;  /* 0x0000004c0a009985 */ /* 0x000fe2000c101b08 */
[-C--:B-1----:R-:W-:Y:S02]  /*d880*/  @!P4 LEA R24, P2, R212, R4.reuse, 0x2 ;  /* 0x00000004d418c211 */ /* 0x082fe400078410ff */
[C---:B------:R-:W-:Y:S01]  /*d890*/  @!P5 LEA R22, P1, R213.reuse, R4, 0x2 ;  /* 0x00000004d516d211 */ /* 0x040fe200078210ff */
[----:B------:R1:W-:Y:S01]  /*d8a0*/  @!P0 ST.E.64 desc[UR8][R14.64], R2 ;  /* 0x000000020e008985 */ /* 0x0003e2000c101b08 */
[----:B------:R-:W-:Y:S02]  /*d8b0*/  ISETP.GE.AND P0, PT, R210, UR4, PT ;  /* 0x00000004d2007c0c */ /* 0x000fe4000bf06270 */
[----:B------:R-:W-:Y:S02]  /*d8c0*/  @!P5 LEA.HI.X R23, R213, R5, R91, 0x2, P1 ;  /* 0x00000005d517d211 */ /* 0x000fe400008f145b */
[----:B------:R-:W-:-:S02]  /*d8d0*/  ISETP.GE.AND P1, PT, R209, UR4, PT ;  /* 0x00000004d1007c0c */ /* 0x000fc4000bf26270 */
[CC--:B---3--:R-:W-:Y:S01]  /*d8e0*/  @!P3 LEA R28, P6, R211.reuse, R4.reuse, 0x2 ;  /* 0x00000004d31cb211 */ /* 0x0c8fe200078c10ff */
[----:B------:R2:W-:Y:S01]  /*d8f0*/  @!P5 ST.E.64 desc[UR8][R22.64], R6 ;  /* 0x000000061600d985 */ /* 0x0005e2000c101b08 */
[-C--:B------:R-:W-:Y:S02]  /*d900*/  @!P4 LEA.HI.X R25, R212, R5.reuse, R90, 0x2, P2 ;  /* 0x00000005d419c211 */ /* 0x080fe400010f145a */
[----:B------:R-:W-:Y:S02]  /*d910*/  @!P3 LEA.HI.X R29, R211, R5, R89, 0x2, P6 ;  /* 0x00000005d31db211 */ /* 0x000fe400030f1459 */
[----:B------:R-:W-:Y:S01]  /*d920*/  ISETP.GE.AND P2, PT, R206, UR4, PT ;  /* 0x00000004ce007c0c */ /* 0x000fe2000bf46270 */
[----:B------:R3:W-:Y:S01]  /*d930*/  @!P4 ST.E.64 desc[UR8][R24.64], R20 ;  /* 0x000000141800c985 */ /* 0x0007e2000c101b08 */
[----:B------:R-:W-:Y:S02]  /*d940*/  ISETP.GE.AND P4, PT, R208, UR4, PT ;  /* 0x00000004d0007c0c */ /* 0x000fe4000bf86270 */
[----:B-1----:R-:W-:Y:S01]  /*d950*/  @!P0 LEA R2, P5, R210, R4, 0x2 ;  /* 0x00000004d2028211 */ /* 0x002fe200078a10ff */
[----:B------:R3:W-:Y:S01]  /*d960*/  @!P3 ST.E.64 desc[UR8][R28.64], R92 ;  /* 0x0000005c1c00b985 */ /* 0x0007e2000c101b08 */
[----:B------:R-:W-:-:S02]  /*d970*/  ISETP.GE.AND P3, PT, R207, UR4, PT ;  /* 0x00000004cf007c0c */ /* 0x000fc4000bf66270 */
[-C--:B------:R-:W-:Y:S02]  /*d980*/  @!P0 LEA.HI.X R3, R210, R5.reuse, R88, 0x2, P5 ;  /* 0x00000005d2038211 */ /* 0x080fe400028f1458 */
[----:B------:R-:W-:Y:S02]  /*d990*/  ISETP.GE.AND P5, PT, R205, UR4, PT ;  /* 0x00000004cd007c0c */ /* 0x000fe4000bfa6270 */
[CC--:B------:R-:W-:Y:S01]  /*d9a0*/  @!P1 LEA R8, P6, R209.reuse, R4.reuse, 0x2 ;  /* 0x00000004d1089211 */ /* 0x0c0fe200078c10ff */
[----:B------:R3:W-:Y:S02]  /*d9b0*/  @!P0 ST.E.64 desc[UR8][R2.64], R96 ;  /* 0x0000006002008985 */ /* 0x0007e4000c101b08 */
[-C--:B--2---:R-:W-:Y:S02]  /*d9c0*/  @!P4 LEA R6, P0, R208, R4.reuse, 0x2 ;  /* 0x00000004d006c211 */ /* 0x084fe400078010ff */
[----:B------:R-:W-:Y:S02]  /*d9d0*/  @!P1 LEA.HI.X R9, R209, R5, R87, 0x2, P6 ;  /* 0x00000005d1099211 */ /* 0x000fe400030f1457 */
[----:B------:R-:W-:-:S02]  /*d9e0*/  @!P3 LEA R10, P6, R207, R4, 0x2 ;  /* 0x00000004cf0ab211 */ /* 0x000fc400078c10ff */
[-C--:B------:R-:W-:Y:S01]  /*d9f0*/  @!P4 LEA.HI.X R7, R208, R5.reuse, R86, 0x2, P0 ;  /* 0x00000005d007c211 */ /* 0x080fe200000f1456 */
[----:B------:R3:W-:Y:S01]  /*da00*/  @!P1 ST.E.64 desc[UR8][R8.64], R100 ;  /* 0x0000006408009985 */ /* 0x0007e2000c101b08 */
[CC--:B------:R-:W-:Y:S02]  /*da10*/  @!P2 LEA R14, P1, R206.reuse, R4.reuse, 0x2 ;  /* 0x00000004ce0ea211 */ /* 0x0c0fe400078210ff */
[----:B------:R-:W-:Y:S01]  /*da20*/  @!P5 LEA R4, P0, R205, R4, 0x2 ;  /* 0x00000004cd04d211 */ /* 0x000fe200078010ff */
[----:B------:R3:W-:Y:S01]  /*da30*/  @!P4 ST.E.64 desc[UR8][R6.64], R104 ;  /* 0x000000680600c985 */ /* 0x0007e2000c101b08 */
[-C--:B------:R-:W-:Y:S02]  /*da40*/  @!P3 LEA.HI.X R11, R207, R5.reuse, R237, 0x2, P6 ;  /* 0x00000005cf0bb211 */ /* 0x080fe400030f14ed */
[-C--:B------:R-:W-:Y:S02]  /*da50*/  @!P2 LEA.HI.X R15, R206, R5.reuse, R236, 0x2, P1 ;  /* 0x00000005ce0fa211 */ /* 0x080fe400008f14ec */
[----:B------:R-:W-:Y:S01]  /*da60*/  @!P5 LEA.HI.X R5, R205, R5, R235, 0x2, P0 ;  /* 0x00000005cd05d211 */ /* 0x000fe200000f14eb */
[----:B------:R3:W-:Y:S04]  /*da70*/  @!P3 ST.E.64 desc[UR8][R10.64], R108 ;  /* 0x0000006c0a00b985 */ /* 0x0007e8000c101b08 */
[----:B------:R3:W-:Y:S04]  /*da80*/  @!P2 ST.E.64 desc[UR8][R14.64], R112 ;  /* 0x000000700e00a985 */ /* 0x0007e8000c101b08 */
[----:B------:R3:W-:Y:S02]  /*da90*/  @!P5 ST.E.64 desc[UR8][R4.64], R116 ;  /* 0x000000740400d985 */ /* 0x0007e4000c101b08 */
.L_x_213:
[----:B------:R-:W-:Y:S05]  /*daa0*/  BSYNC B1 ;  /* 0x0000000000017941 */ /* 0x000fea0003800000 */
.L_x_212:
[----:B------:R-:W-:Y:S01]  /*dab0*/  ISETP.GE.AND P0, PT, R13, R80, PT ;  /* 0x000000500d00720c */ /* 0x000fe20003f06270 */
[----:B--23--:R2:W3:Y:S04]  /*dac0*/  SHFL.IDX PT, R5, R12, 0x1, 0x1c1f ;  /* 0x003c1f000c057f89 */ /* 0x00c4e800000e0000 */
[----:B-1----:R2:W1:Y:S08]  /*dad0*/  SHFL.IDX PT, R4, R0, 0x1, 0x1c1f ;  /* 0x003c1f0000047f89 */ /* 0x00247000000e0000 */
[----:B--2---:R-:W-:Y:S05]  /*dae0*/  @P0 BRA `(.L_x_211) ;  /* 0x00000014005c0947 */ /* 0x004fea0003800000 */
        /* <DEDUP_REMOVED lines=8> */
[----:B---3--:R-:W-:Y:S02]  /*db70*/  @!P1 IMAD.WIDE R2, R204, 0x4, R4 ;  /* 0x00000004cc029825 */ /* 0x008fe400078e0204 */
[----:B------:R-:W-:Y:S02]  /*db80*/  @!P2 LEA.HI.X R7, R227, R5, R139, 0x2, P0 ;  /* 0x00000005e307a211 */ /* 0x000fe400000f148b */
[----:B------:R-:W-:Y:S01]  /*db90*/  ISETP.GE.AND P0, PT, R223, UR4, PT ;  /* 0x00000004df007c0c */ /* 0x000fe2000bf06270 */
[----:B------:R1:W-:Y:S01]  /*dba0*/  @!P1 ST.E.64 desc[UR8][R2.64], R26 ;  /* 0x0000001a02009985 */ /* 0x0003e2000c101b08 */
[-C--:B------:R-:W-:Y:S02]  /*dbb0*/  @!P5 LEA R8, P6, R226, R4.reuse, 0x2 ;  /* 0x00000004e208d211 */ /* 0x080fe400078c10ff */
[----:B------:R-:W-:Y:S01]  /*dbc0*/  ISETP.GE.AND P1, PT, R222, UR4, PT ;  /* 0x00000004de007c0c */ /* 0x000fe2000bf26270 */
[----:B------:R2:W-:Y:S01]  /*dbd0*/  @!P2 ST.E.64 desc[UR8][R6.64], R30 ;  /* 0x0000001e0600a985 */ /* 0x0005e2000c101b08 */
[----:B------:R-:W-:-:S02]  /*dbe0*/  @!P4 LEA R10, P2, R225, R4, 0x2 ;  /* 0x00000004e10ac211 */ /* 0x000fc400078410ff */
[-C--:B------:R-:W-:Y:S02]  /*dbf0*/  @!P5 LEA.HI.X R9, R226, R5.reuse, R138, 0x2, P6 ;  /* 0x00000005e209d211 */ /* 0x080fe400030f148a */
[----:B------:R-:W-:Y:S02]  /*dc00*/  @!P4 LEA.HI.X R11, R225, R5, R137, 0x2, P2 ;  /* 0x00000005e10bc211 */ /* 0x000fe400010f1489 */
[----:B------:R-:W-:Y:S01]  /*dc10*/  ISETP.GE.AND P2, PT, R221, UR4, PT ;  /* 0x00000004dd007c0c */ /* 0x000fe2000bf46270 */
[----:B------:R-:W-:Y:S01]  /*dc20*/  @!P5 ST.E.64 desc[UR8][R8.64], R34 ;  /* 0x000000220800d985 */ /* 0x000fe2000c101b08 */
[----:B0-----:R-:W-:-:S03]  /*dc30*/  @!P3 LEA R12, P6, R224, R4, 0x2 ;  /* 0x00000004e00cb211 */ /* 0x001fc600078c10ff */
[----:B------:R0:W-:Y:S01]  /*dc40*/  @!P4 ST.E.64 desc[UR8][R10.64], R38 ;  /* 0x000000260a00c985 */ /* 0x0001e2000c101b08 */
[CC--:B-1----:R-:W-:Y:S02]  /*dc50*/  @!P0 LEA R2, P4, R223.reuse, R4.reuse, 0x2 ;  /* 0x00000004df028211 */ /* 0x0c2fe400078810ff */
[-C--:B------:R-:W-:Y:S02]  /*dc60*/  @!P3 LEA.HI.X R13, R224, R5.reuse, R136, 0x2, P6 ;  /* 0x00000005e00db211 */ /* 0x080fe400030f1488 */
[----:B------:R-:W-:Y:S02]  /*dc70*/  @!P0 LEA.HI.X R3, R223, R5, R135, 0x2, P4 ;  /* 0x00000005df038211 */ /* 0x000fe400020f1487 */
[----:B------:R-:W-:Y:S01]  /*dc80*/  ISETP.GE.AND P4, PT, R219, UR4, PT ;  /* 0x00000004db007c0c */ /* 0x000fe2000bf86270 */
[----:B------:R1:W-:Y:S01]  /*dc90*/  @!P3 ST.E.64 desc[UR8][R12.64], R42 ;  /* 0x0000002a0c00b985 */ /* 0x0003e2000c101b08 */
[----:B------:R-:W-:Y:S02]  /*dca0*/  ISETP.GE.AND P3, PT, R220, UR4, PT ;  /* 0x00000004dc007c0c */ /* 0x000fe4000bf66270 */
[-C--:B--2---:R-:W-:Y:S01]  /*dcb0*/  @!P1 LEA R6, P5, R222, R4.reuse, 0x2 ;  /* 0x00000004de069211 */ /* 0x084fe200078a10ff */
[----:B------:R2:W-:Y:S01]  /*dcc0*/  @!P0 ST.E.64 desc[UR8][R2.64], R46 ;  /* 0x0000002e02008985 */ /* 0x0005e2000c101b08 */
[----:B------:R-:W-:-:S02]  /*dcd0*/  @!P2 LEA R14, P6, R221, R4, 0x2 ;  /* 0x00000004dd0ea211 */ /* 0x000fc400078c10ff */
[-C--:B------:R-:W-:Y:S02]  /*dce0*/  @!P1 LEA.HI.X R7, R222, R5.reuse, R134, 0x2, P5 ;  /* 0x00000005de079211 */ /* 0x080fe400028f1486 */
[----:B------:R-:W-:Y:S02]  /*dcf0*/  ISETP.GE.AND P5, PT, R218, UR4, PT ;  /* 0x00000004da007c0c */ /* 0x000fe4000bfa6270 */
[----:B------:R-:W-:Y:S01]  /*dd00*/  @!P2 LEA.HI.X R15, R221, R5, R133, 0x2, P6 ;  /* 0x00000005dd0fa211 */ /* 0x000fe200030f1485 */
[----:B------:R3:W-:Y:S01]  /*dd10*/  @!P1 ST.E.64 desc[UR8][R6.64], R50 ;  /* 0x0000003206009985 */ /* 0x0007e2000c101b08 */
[-C--:B0-----:R-:W-:Y:S02]  /*dd20*/  @!P4 LEA R10, P0, R219, R4.reuse, 0x2 ;  /* 0x00000004db0ac211 */ /* 0x081fe400078010ff */
[----:B------:R-:W-:Y:S01]  /*dd30*/  @!P3 LEA R8, P6, R220, R4, 0x2 ;  /* 0x00000004dc08b211 */ /* 0x000fe200078c10ff */
[----:B------:R0:W-:Y:S01]  /*dd40*/  @!P2 ST.E.64 desc[UR8][R14.64], R54 ;  /* 0x000000360e00a985 */ /* 0x0001e2000c101b08 */
[----:B------:R-:W-:-:S02]  /*dd50*/  ISETP.GE.AND P2, PT, R217, UR4, PT ;  /* 0x00000004d9007c0c */ /* 0x000fc4000bf46270 */
[----:B------:R-:W-:Y:S02]  /*dd60*/  ISETP.GE.AND P1, PT, R216, UR4, PT ;  /* 0x00000004d8007c0c */ /* 0x000fe4000bf26270 */
[-C--:B------:R-:W-:Y:S02]  /*dd70*/  @!P4 LEA.HI.X R11, R219, R5.reuse, R131, 0x2, P0 ;  /* 0x00000005db0bc211 */ /* 0x080fe400000f1483 */
[----:B------:R-:W-:Y:S02]  /*dd80*/  ISETP.GE.AND P0, PT, R215, UR4, PT ;  /* 0x00000004d7007c0c */ /* 0x000fe4000bf06270 */
[----:B------:R-:W-:Y:S02]  /*dd90*/  @!P3 LEA.HI.X R9, R220, R5, R132, 0x2, P6 ;  /* 0x00000005dc09b211 */ /* 0x000fe400030f1484 */
[----:B-1----:R-:W-:-:S03]  /*dda0*/  @!P5 LEA R12, P6, R218, R4, 0x2 ;  /* 0x00000004da0cd211 */ /* 0x002fc600078c10ff */
[----:B------:R1:W-:Y:S01]  /*ddb0*/  @!P3 ST.E.64 desc[UR8][R8.64], R58 ;  /* 0x0000003a0800b985 */ /* 0x0003e2000c101b08 */
[-C--:B------:R-:W-:Y:S02]  /*ddc0*/  @!P5 LEA.HI.X R13, R218, R5.reuse, R130, 0x2, P6 ;  /* 0x00000005da0dd211 */ /* 0x080fe400030f1482 */
[CC--:B--2---:R-:W-:Y:S01]  /*ddd0*/  @!P2 LEA R2, P6, R217.reuse, R4.reuse, 0x2 ;  /* 0x00000004d902a211 */ /* 0x0c4fe200078c10ff */
[----:B------:R2:W-:Y:S01]  /*dde0*/  @!P4 ST.E.64 desc[UR8][R10.64], R62 ;  /* 0x0000003e0a00c985 */ /* 0x0005e2000c101b08 */
[-C--:B---3--:R-:W-:Y:S02]  /*ddf0*/  @!P1 LEA R6, P3, R216, R4.reuse, 0x2 ;  /* 0x00000004d8069211 */ /* 0x088fe400078610ff */
[----:B------:R-:W-:Y:S01]  /*de00*/  @!P2 LEA.HI.X R3, R217, R5, R129, 0x2, P6 ;  /* 0x00000005d903a211 */ /* 0x000fe200030f1481 */
[----:B------:R3:W-:Y:S01]  /*de10*/  @!P5 ST.E.64 desc[UR8][R12.64], R66 ;  /* 0x000000420c00d985 */ /* 0x0007e2000c101b08 */
[----:B------:R-:W-:Y:S02]  /*de20*/  ISETP.GE.AND P5, PT, R214, UR4, PT ;  /* 0x00000004d6007c0c */ /* 0x000fe4000bfa6270 */
[----:B------:R-:W-:Y:S01]  /*de30*/  ISETP.GE.AND P4, PT, R213, UR4, PT ;  /* 0x00000004d5007c0c */ /* 0x000fe2000bf86270 */
[----:B------:R4:W-:Y:S01]  /*de40*/  @!P2 ST.E.64 desc[UR8][R2.64], R70 ;  /* 0x000000460200a985 */ /* 0x0009e2000c101b08 */
[----:B0-----:R-:W-:-:S02]  /*de50*/  @!P0 LEA R14, P6, R215, R4, 0x2 ;  /* 0x00000004d70e8211 */ /* 0x001fc400078c10ff */
[-C--:B------:R-:W-:Y:S02]  /*de60*/  @!P1 LEA.HI.X R7, R216, R5.reuse, R128, 0x2, P3 ;  /* 0x00000005d8079211 */ /* 0x080fe400018f1480 */
[----:B------:R-:W-:Y:S02]  /*de70*/  @!P0 LEA.HI.X R15, R215, R5, R127, 0x2, P6 ;  /* 0x00000005d70f8211 */ /* 0x000fe400030f147f */
[----:B------:R-:W-:Y:S01]  /*de80*/  ISETP.GE.AND P3, PT, R212, UR4, PT ;  /* 0x00000004d4007c0c */ /* 0x000fe2000bf66270 */
[----:B------:R0:W-:Y:S02]  /*de90*/  @!P1 ST.E.64 desc[UR8][R6.64], R74 ;  /* 0x0000004a06009985 */ /* 0x0001e4000c101b08 */
[----:B-1----:R-:W-:Y:S02]  /*dea0*/  @!P5 LEA R8, P1, R214, R4, 0x2 ;  /* 0x00000004d608d211 */ /* 0x002fe400078210ff */
[----:B------:R-:W-:Y:S01]  /*deb0*/  @!P0 ST.E.64 desc[UR8][R14.64], R78 ;  /* 0x0000004e0e008985 */ /* 0x000fe2000c101b08 */
[----:B------:R-:W-:-:S02]  /*dec0*/  ISETP.GE.AND P0, PT, R211, UR4, PT ;  /* 0x00000004d3007c0c */ /* 0x000fc4000bf06270 */
[CC--:B--2---:R-:W-:Y:S02]  /*ded0*/  @!P4 LEA R10, P2, R213.reuse, R4.reuse, 0x2 ;  /* 0x00000004d50ac211 */ /* 0x0c4fe400078410ff */
[-C--:B------:R-:W-:Y:S02]  /*dee0*/  @!P5 LEA.HI.X R9, R214, R5.reuse, R126, 0x2, P1 ;  /* 0x00000005d609d211 */ /* 0x080fe400008f147e */
[-C--:B------:R-:W-:Y:S02]  /*def0*/  @!P4 LEA.HI.X R11, R213, R5.reuse, R91, 0x2, P2 ;  /* 0x00000005d50bc211 */ /* 0x080fe400010f145b */
[----:B---3--:R-:W-:Y:S01]  /*df00*/  @!P3 LEA R12, P6, R212, R4, 0x2 ;  /* 0x00000004d40cb211 */ /* 0x008fe200078c10ff */
[----:B------:R1:W-:Y:S01]  /*df10*/  @!P5 ST.E.64 desc[UR8][R8.64], R120 ;  /* 0x000000780800d985 */ /* 0x0003e2000c101b08 */
[----:B------:R-:W-:Y:S02]  /*df20*/  ISETP.GE.AND P1, PT, R210, UR4, PT ;  /* 0x00000004d2007c0c */ /* 0x000fe4000bf26270 */
[----:B------:R-:W-:Y:S01]  /*df30*/  @!P3 LEA.HI.X R13, R212, R5, R90, 0x2, P6 ;  /* 0x00000005d40db211 */ /* 0x000fe200030f145a */
[----:B------:R2:W-:Y:S01]  /*df40*/  @!P4 ST.E.64 desc[UR8][R10.64], R122 ;  /* 0x0000007a0a00c985 */ /* 0x0005e2000c101b08 */
[----:B------:R-:W-:-:S02]  /*df50*/  ISETP.GE.AND P4, PT, R209, UR4, PT ;  /* 0x00000004d1007c0c */ /* 0x000fc4000bf86270 */
[CC--:B----4-:R-:W-:Y:S01]  /*df60*/  @!P0 LEA R2, P5, R211.reuse, R4.reuse, 0x2 ;  /* 0x00000004d3028211 */ /* 0x0d0fe200078a10ff */
[----:B------:R3:W-:Y:S01]  /*df70*/  @!P3 ST.E.64 desc[UR8][R12.64], R124 ;  /* 0x0000007c0c00b985 */ /* 0x0007e2000c101b08 */
[----:B------:R-:W-:Y:S02]  /*df80*/  ISETP.GE.AND P3, PT, R208, UR4, PT ;  /* 0x00000004d0007c0c */ /* 0x000fe4000bf66270 */
[----:B------:R-:W-:Y:S02]  /*df90*/  @!P0 LEA.HI.X R3, R211, R5, R89, 0x2, P5 ;  /* 0x00000005d3038211 */ /* 0x000fe400028f1459 */
[----:B------:R-:W-:Y:S02]  /*dfa0*/  ISETP.GE.AND P5, PT, R206, UR4, PT ;  /* 0x00000004ce007c0c */ /* 0x000fe4000bfa6270 */
[----:B------:R-:W-:Y:S01]  /*dfb0*/  ISETP.GE.AND P2, PT, R207, UR4, PT ;  /* 0x00000004cf007c0c */ /* 0x000fe2000bf46270 */
[----:B------:R4:W-:Y:S01]  /*dfc0*/  @!P0 ST.E.64 desc[UR8][R2.64], R94 ;  /* 0x0000005e02008985 */ /* 0x0009e2000c101b08 */
[----:B0-----:R-:W-:-:S02]  /*dfd0*/  @!P1 LEA R6, P6, R210, R4, 0x2 ;  /* 0x00000004d2069211 */ /* 0x001fc400078c10ff */
[CC--:B-1----:R-:W-:Y:S02]  /*dfe0*/  @!P4 LEA R8, P0, R209.reuse, R4.reuse, 0x2 ;  /* 0x00000004d108c211 */ /* 0x0c2fe400078010ff */
[-C--:B------:R-:W-:Y:S02]  /*dff0*/  @!P1 LEA.HI.X R7, R210, R5.reuse, R88, 0x2, P6 ;  /* 0x00000005d2079211 */ /* 0x080fe400030f1458 */
[-C--:B------:R-:W-:Y:S02]  /*e000*/  @!P4 LEA.HI.X R9, R209, R5.reuse, R87, 0x2, P0 ;  /* 0x00000005d109c211 */ /* 0x080fe400000f1457 */
[-C--:B--2---:R-:W-:Y:S01]  /*e010*/  @!P3 LEA R10, P6, R208, R4.reuse, 0x2 ;  /* 0x00000004d00ab211 */ /* 0x084fe200078c10ff */
[----:B------:R4:W-:Y:S01]  /*e020*/  @!P1 ST.E.64 desc[UR8][R6.64], R98 ;  /* 0x0000006206009985 */ /* 0x0009e2000c101b08 */
[CC--:B------:R-:W-:Y:S02]  /*e030*/  @!P5 LEA R14, P0, R206.reuse, R4.reuse, 0x2 ;  /* 0x00000004ce0ed211 */ /* 0x0c0fe400078010ff */
[----:B---3--:R-:W-:Y:S01]  /*e040*/  @!P2 LEA R12, P1, R207, R4, 0x2 ;  /* 0x00000004cf0ca211 */ /* 0x008fe200078210ff */
[----:B------:R4:W-:Y:S01]  /*e050*/  @!P4 ST.E.64 desc[UR8][R8.64], R102 ;  /* 0x000000660800c985 */ /* 0x0009e2000c101b08 */
[----:B------:R-:W-:-:S02]  /*e060*/  @!P5 LEA.HI.X R15, R206, R5, R236, 0x2, P0 ;  /* 0x00000005ce0fd211 */ /* 0x000fc400000f14ec */
[----:B------:R-:W-:Y:S02]  /*e070*/  ISETP.GE.AND P0, PT, R205, UR4, PT ;  /* 0x00000004cd007c0c */ /* 0x000fe4000bf06270 */
[-C--:B------:R-:W-:Y:S02]  /*e080*/  @!P3 LEA.HI.X R11, R208, R5.reuse, R86, 0x2, P6 ;  /* 0x00000005d00bb211 */ /* 0x080fe400030f1456 */
[----:B------:R-:W-:-:S03]  /*e090*/  @!P2 LEA.HI.X R13, R207, R5, R237, 0x2, P1 ;  /* 0x00000005cf0da211 */ /* 0x000fc600008f14ed */
[----:B------:R4:W-:Y:S04]  /*e0a0*/  @!P3 ST.E.64 desc[UR8][R10.64], R106 ;  /* 0x0000006a0a00b985 */ /* 0x0009e8000c101b08 */
[----:B------:R4:W-:Y:S04]  /*e0b0*/  @!P2 ST.E.64 desc[UR8][R12.64], R110 ;  /* 0x0000006e0c00a985 */ /* 0x0009e8000c101b08 */
[----:B------:R4:W-:Y:S01]  /*e0c0*/  @!P5 ST.E.64 desc[UR8][R14.64], R114 ;  /* 0x000000720e00d985 */ /* 0x0009e2000c101b08 */
[----:B------:R-:W-:Y:S05]  /*e0d0*/  @P0 BRA `(.L_x_211) ;  /* 0x0000000c00e00947 */ /* 0x000fea0003800000 */
[----:B----4-:R-:W-:Y:S01]  /*e0e0*/  LEA R2, P0, R205, R4, 0x2 ;  /* 0x00000004cd027211 */ /* 0x010fe200078010ff */
[----:B------:R-:W-:-:S03]  /*e0f0*/  ULDC.64 UR8, c[0x0][0x208] ;  /* 0x0000820000087ab9 */ /* 0x000fc60000000a00 */
[----:B------:R-:W-:-:S05]  /*e100*/  LEA.HI.X R3, R205, R5, R235, 0x2, P0 ;  /* 0x00000005cd037211 */ /* 0x000fca00000f14eb */
[----:B------:R2:W-:Y:S01]  /*e110*/  ST.E.64 desc[UR8][R2.64], R118 ;  /* 0x0000007602007985 */ /* 0x0005e2000c101b08 */
[----:B------:R-:W-:Y:S05]  /*e120*/  BRA `(.L_x_211) ;  /* 0x0000000c00cc7947 */ /* 0x000fea0003800000 */
.L_x_202:
[----:B------:R-:W-:Y:S01]  /*e130*/  ULDC.64 UR8, c[0x0][0xc00] ;  /* 0x0003000000087ab9 */ /* 0x000fe20000000a00 */
[----:B------:R-:W-:Y:S01]  /*e140*/  R2UR UR4, R231 ;  /* 0x00000000e70472ca */ /* 0x000fe200000e0000 */
[----:B------:R-:W-:Y:S01]  /*e150*/  UISETP.NE.U32.AND UP0, UPT, UR8, URZ, UPT ;  /* 0x0000003f0800728c */ /* 0x000fe2000bf05070 */
[----:B------:R-:W-:Y:S01]  /*e160*/  R2UR UR10, R22 ;  /* 0x00000000160a72ca */ /* 0x000fe200000e0000 */
[----:B------:R-:W-:Y:S02]  /*e170*/  ULDC.64 UR12, c[0x0][0x208] ;  /* 0x00008200000c7ab9 */ /* 0x000fe40000000a00 */
[----:B------:R-:W-:-:S03]  /*e180*/  UISETP.NE.AND.EX UP0, UPT, UR9, URZ, UPT, UP0 ;  /* 0x0000003f0900728c */ /* 0x000fc6000bf05300 */
[----:B------:R-:W-:-:S03]  /*e190*/  ULDC.64 UR8, c[0x0][0xc00] ;  /* 0x0003000000087ab9 */ /* 0x000fc60000000a00 */
[----:B------:R-:W-:Y:S02]  /*e1a0*/  PLOP3.LUT P1, PT, PT, PT, UP0, 0x80, 0x0 ;  /* 0x000000000000781c */ /* 0x000fe40003f2f008 */
[----:B------:R-:W-:-:S06]  /*e1b0*/  UIMAD.WIDE UR8, UR4, 0x4, UR8 ;  /* 0x00000004040878a5 */ /* 0x000fcc000f8e0208 */
[----:B------:R-:W-:Y:S02]  /*e1c0*/  IMAD.U32 R2, RZ, RZ, UR8 ;  /* 0x00000008ff027e24 */ /* 0x000fe4000f8e00ff */
[----:B------:R-:W-:Y:S01]  /*e1d0*/  IMAD.U32 R3, RZ, RZ, UR9 ;  /* 0x00000009ff037e24 */ /* 0x000fe2000f8e00ff */
[----:B------:R-:W-:-:S04]  /*e1e0*/  ULDC.64 UR8, c[0x0][0xc08] ;  /* 0x0003020000087ab9 */ /* 0x000fc80000000a00 */
[----:B------:R-:W2:Y:S01]  /*e1f0*/  @P1 LDG.E R6, desc[UR12][R2.64] ;  /* 0x0000000c02061981 */ /* 0x000ea2000c1e1900 */
[----:B------:R-:W-:Y:S01]  /*e200*/  UISETP.NE.U32.AND UP1, UPT, UR8, URZ, UPT ;  /* 0x0000003f0800728c */ /* 0x000fe2000bf25070 */
[----:B------:R-:W0:Y:S03]  /*e210*/  S2R R7, SR_TID.X ;  /* 0x0000000000077919 */ /* 0x000e260000002100 */
[----:B------:R-:W-:-:S06]  /*e220*/  UISETP.NE.AND.EX UP1, UPT, UR9, URZ, UPT, UP1 ;  /* 0x0000003f0900728c */ /* 0x000fcc000bf25310 */
[----:B------:R-:W-:-:S05]  /*e230*/  PLOP3.LUT P2, PT, PT, PT, UP1, 0x80, 0x0 ;  /* 0x000000000000781c */ /* 0x000fca0003f4f018 */
[----:B------:R-:W-:Y:S02]  /*e240*/  @UP1 ULDC.64 UR8, c[0x0][0xc08] ;  /* 0x0003020000081ab9 */ /* 0x000fe40000000a00 */
[----:B------:R-:W-:-:S03]  /*e250*/  @UP1 UIMAD.WIDE UR8, UR4, 0x4, UR8 ;  /* 0x00000004040818a5 */ /* 0x000fc6000f8e0208 */
[----:B------:R-:W-:Y:S02]  /*e260*/  ULDC UR4, c[0x0][0xa88] ;  /* 0x0002a20000047ab9 */ /* 0x000fe40000000800 */
[----:B------:R-:W-:Y:S01]  /*e270*/  IMAD.U32 R0, RZ, RZ, UR4 ;  /* 0x00000004ff007e24 */ /* 0x000fe2000f8e00ff */
[----:B------:R-:W-:Y:S01]  /*e280*/  UMOV UR4, URZ ;  /* 0x0000003f00047c82 */ /* 0x000fe20008000000 */
[----:B------:R-:W-:Y:S01]  /*e290*/  UISETP.NE.AND UP1, UPT, UR10, URZ, UPT ;  /* 0x0000003f0a00728c */ /* 0x000fe2000bf25270 */
[----:B------:R-:W-:Y:S02]  /*e2a0*/  IMAD.U32 R4, RZ, RZ, UR8 ;  /* 0x00000008ff047e24 */ /* 0x000fe4000f8e00ff */
[----:B------:R-:W-:-:S05]  /*e2b0*/  IMAD.U32 R5, RZ, RZ, UR9 ;  /* 0x00000009ff057e24 */ /* 0x000fca000f8e00ff */
[----:B------:R1:W5:Y:S01]  /*e2c0*/  @P2 LDG.E R0, desc[UR12][R4.64] ;  /* 0x0000000c04002981 */ /* 0x000362000c1e1900 */
[----:B0-----:R-:W-:Y:S02]  /*e2d0*/  VIADD R7, R7, 0xffffff80 ;  /* 0xffffff8007077836 */ /* 0x001fe40000000000 */
[----:B------:R-:W-:Y:S02]  /*e2e0*/  @!UP1 ULDC UR10, c[0x0][0xad4] ;  /* 0x0002b500000a9ab9 */ /* 0x000fe40000000800 */
[----:B------:R-:W-:Y:S01]  /*e2f0*/  IMAD.U32 R22, RZ, RZ, UR10 ;  /* 0x0000000aff167e24 */ /* 0x000fe2000f8e00ff */
[----:B------:R-:W-:Y:S02]  /*e300*/  ISETP.GT.AND P0, PT, R7, 0x7f, PT ;  /* 0x0000007f0700780c */ /* 0x000fe40003f04270 */
[----:B--2---:R-:W-:-:S13]  /*e310*/  @P1 R2UR UR4, R6 ;  /* 0x00000000060412ca */ /* 0x004fda00000e0000 */
[----:B------:R-:W-:Y:S01]  /*e320*/  USHF.R.S32.HI UR21, URZ, 0x1f, UR4 ;  /* 0x0000001f3f157899 */ /* 0x000fe20008011404 */
[----:B-1----:R-:W-:Y:S11]  /*e330*/  @P2 BRA `(.L_x_214) ;  /* 0x0000000000142947 */ /* 0x002ff60003800000 */
[----:B------:R-:W-:Y:S05]  /*e340*/  @!P1 BRA `(.L_x_214) ;  /* 0x0000000000109947 */ /* 0x000fea0003800000 */
[----:B------:R-:W-:Y:S02]  /*e350*/  ULDC.64 UR8, c[0x0][0x208] ;  /* 0x0000820000087ab9 */ /* 0x000fe40000000a00 */
[----:B------:R-:W2:Y:S04]  /*e360*/  LDG.E R5, desc[UR8][R2.64] ;  /* 0x0000000802057981 */ /* 0x000ea8000c1e1900 */
[----:B-----5:R-:W2:Y:S02]  /*e370*/  LDG.E R0, desc[UR8][R2.64+0x4] ;  /* 0x0000040802007981 */ /* 0x020ea4000c1e1900 */
[----:B--2---:R-:W-:-:S07]  /*e380*/  IMAD.IADD R0, R0, 0x1, -R5 ;  /* 0x0000000100007824 */ /* 0x004fce00078e0a05 */
.L_x_214:
[----:B------:R-:W-:Y:S01]  /*e390*/  R2UR UR8, R231 ;  /* 0x00000000e70872ca */ /* 0x000fe200000e0000 */
[----:B------:R-:W-:Y:S01]  /*e3a0*/  BSSY B1, `(.L_x_215) ;  /* 0x0000040000017945 */ /* 0x000fe20003800000 */
[----:B------:R-:W-:-:S11]  /*e3b0*/  R2UR UR9, R233 ;  /* 0x00000000e90972ca */ /* 0x000fd600000e0000 */
[----:B------:R-:W-:Y:S02]  /*e3c0*/  USEL UR8, UR8, URZ, !UP0 ;  /* 0x0000003f08087287 */ /* 0x000fe4000c000000 */
[----:B------:R-:W-:Y:S01]  /*e3d0*/  USEL UR9, UR9, URZ, !UP0 ;  /* 0x0000003f09097287 */ /* 0x000fe2000c000000 */
[----:B------:R-:W-:Y:S11]  /*e3e0*/  @P0 BRA `(.L_x_216) ;  /* 0x0000000000ec0947 */ /* 0x000ff60003800000 */
[----:B------:R-:W0:Y:S01]  /*e3f0*/  S2R R3, SR_TID.X ;  /* 0x0000000000037919 */ /* 0x000e220000002100 */
[----:B------:R-:W1:Y:S01]  /*e400*/  LDC R9, c[0x0][0xbe8] ;  /* 0x0002fa00ff097b82 */ /* 0x000e620000000800 */
[----:B------:R-:W-:-:S13]  /*e410*/  R2UR UR10, R229 ;  /* 0x00000000e50a72ca */ /* 0x000fda00000e0000 */
[----:B------:R-:W-:-:S04]  /*e420*/  IMAD.U32 R2, RZ, RZ, UR10 ;  /* 0x0000000aff027e24 */ /* 0x000fc8000f8e00ff */
[----:B0-----:R-:W-:Y:S02]  /*e430*/  IMAD R2, R2, 0x80, R3 ;  /* 0x0000008002027824 */ /* 0x001fe400078e0203 */
[----:B-1---5:R-:W-:Y:S02]  /*e440*/  IMAD R3, R0, R9, RZ ;  /* 0x0000000900037224 */ /* 0x022fe400078e02ff */
[----:B------:R-:W-:-:S05]  /*e450*/  VIADD R4, R2, 0xffffff80 ;  /* 0xffffff8002047836 */ /* 0x000fca0000000000 */
[----:B------:R-:W-:-:S13]  /*e460*/  ISETP.GE.AND P0, PT, R4, R3, PT ;  /* 0x000000030400720c */ /* 0x000fda0003f06270 */
[----:B------:R-:W-:Y:S05]  /*e470*/  @P0 BRA `(.L_x_216) ;  /* 0x0000000000c80947 */ /* 0x000fea0003800000 */
[----:B------:R-:W-:Y:S01]  /*e480*/  ISETP.NE.AND P0, PT, R9, 0x1, PT ;  /* 0x000000010900780c */ /* 0x000fe20003f05270 */
[----:B------:R-:W-:Y:S01]  /*e490*/  UMOV UR19, 0x9b8 ;  /* 0x000009b800137882 */ /* 0x000fe20000000000 */
[----:B------:R-:W-:Y:S01]  /*e4a0*/  R2UR UR11, R22 ;  /* 0x00000000160b72ca */ /* 0x000fe200000e0000 */
[----:B------:R-:W-:Y:S01]  /*e4b0*/  IMAD.MOV.U32 R5, RZ, RZ, R4 ;  /* 0x000000ffff057224 */ /* 0x000fe200078e0004 */
[----:B------:R-:W-:Y:S01]  /*e4c0*/  R2UR UR10, R23 ;  /* 0x00000000170a72ca */ /* 0x000fe200000e0000 */
[----:B------:R-:W-:Y:S01]  /*e4d0*/  ULDC.64 UR24, c[0x0][0x208] ;  /* 0x0000820000187ab9 */ /* 0x000fe20000000a00 */
[----:B------:R-:W-:-:S07]  /*e4e0*/  R2UR UR20, R228 ;  /* 0x00000000e41472ca */ /* 0x000fce00000e0000 */
[----:B------:R-:W0:Y:S02]  /*e4f0*/  @P0 LDC R3, c[0x0][0xbec] ;  /* 0x0002fb00ff030b82 */ /* 0x000e240000000800 */
[----:B------:R-:W-:-:S04]  /*e500*/  UISETP.GT.AND UP0, UPT, UR11, 0x1, UPT ;  /* 0x000000010b00788c */ /* 0x000fc8000bf04270 */
[----:B------:R-:W-:Y:S02]  /*e510*/  USEL UR19, UR19, 0x978, UP0 ;  /* 0x0000097813137887 */ /* 0x000fe40008000000 */
[----:B------:R-:W1:Y:S01]  /*e520*/  @P0 LDC R7, c[0x0][0xbf0] ;  /* 0x0002fc00ff070b82 */ /* 0x000e620000000800 */
[----:B------:R-:W-:-:S09]  /*e530*/  USEL UR18, UR10, URZ, UP0 ;  /* 0x0000003f0a127287 */ /* 0x000fd20008000000 */
[----:B------:R-:W-:Y:S01]  /*e540*/  ULDC.64 UR12, c[0x0][UR19+0x220] ;  /* 0x00008800130c7abb */ /* 0x000fe20008000a00 */
[----:B------:R-:W-:Y:S01]  /*e550*/  ULDC.64 UR10, c[0x0][UR19+0x218] ;  /* 0x00008600130a7abb */ /* 0x000fe20008000a00 */
[----:B------:R-:W-:Y:S01]  /*e560*/  ULDC.64 UR14, c[0x0][UR19+0x228] ;  /* 0x00008a00130e7abb */ /* 0x000fe20008000a00 */
[----:B------:R-:W-:Y:S02]  /*e570*/  UIMAD UR13, UR13, UR8, URZ ;  /* 0x000000080d0d72a4 */ /* 0x000fe4000f8e023f */
[----:B------:R-:W-:Y:S01]  /*e580*/  UIMAD.WIDE.U32 UR16, UR10, UR20, URZ ;  /* 0x000000140a1072a5 */ /* 0x000fe2000f8e003f */
[----:B0-----:R-:W-:Y:S01]  /*e590*/  @P0 IMAD.HI.U32 R2, R4, R3, RZ ;  /* 0x0000000304020227 */ /* 0x001fe200078e00ff */
[----:B------:R-:W-:Y:S02]  /*e5a0*/  UIMAD UR20, UR11, UR20, URZ ;  /* 0x000000140b1472a4 */ /* 0x000fe4000f8e023f */
[----:B------:R-:W-:Y:S02]  /*e5b0*/  UIMAD.WIDE.U32 UR22, UR14, UR18, URZ ;  /* 0x000000120e1672a5 */ /* 0x000fe4000f8e003f */
[----:B------:R-:W-:-:S02]  /*e5c0*/  UIMAD.WIDE.U32 UR10, UR12, UR8, URZ ;  /* 0x000000080c0a72a5 */ /* 0x000fc4000f8e003f */
[----:B------:R-:W-:Y:S01]  /*e5d0*/  UIMAD UR14, UR15, UR18, URZ ;  /* 0x000000120f0e72a4 */ /* 0x000fe2000f8e023f */
[----:B-1----:R-:W-:Y:S01]  /*e5e0*/  @P0 SHF.R.U32.HI R5, RZ, R7, R2 ;  /* 0x00000007ff050219 */ /* 0x002fe20000011602 */
[----:B------:R-:W-:Y:S01]  /*e5f0*/  UIMAD UR13, UR12, UR9, UR13 ;  /* 0x000000090c0d72a4 */ /* 0x000fe2000f8e020d */
[----:B------:R-:W-:Y:S01]  /*e600*/  IMAD.U32 R2, RZ, RZ, UR22 ;  /* 0x00000016ff027e24 */ /* 0x000fe2000f8e00ff */
[----:B------:R-:W-:Y:S01]  /*e610*/  UIADD3 UR16, UP1, UP2, UR10, UR16, UR4 ;  /* 0x000000100a107290 */ /* 0x000fe2000fa3e004 */
[----:B------:R-:W-:Y:S01]  /*e620*/  IMAD.U32 R3, RZ, RZ, UR23 ;  /* 0x00000017ff037e24 */ /* 0x000fe2000f8e00ff */
[----:B------:R-:W-:Y:S01]  /*e630*/  UIADD3 UR14, UR23, UR14, URZ ;  /* 0x0000000e170e7290 */ /* 0x000fe2000fffe03f */
[--C-:B------:R-:W-:Y:S01]  /*e640*/  IMAD.MOV R7, RZ, RZ, -R5.reuse ;  /* 0x000000ffff077224 */ /* 0x100fe200078e0a05 */
[----:B------:R-:W-:Y:S02]  /*e650*/  UIADD3 UR20, UR17, UR20, URZ ;  /* 0x0000001411147290 */ /* 0x000fe4000fffe03f */
[----:B------:R-:W-:Y:S01]  /*e660*/  UIADD3 UR12, UR11, UR13, URZ ;  /* 0x0000000d0b0c7290 */ /* 0x000fe2000fffe03f */
[----:B------:R-:W-:Y:S01]  /*e670*/  IMAD R7, R9, R7, R4 ;  /* 0x0000000709077224 */ /* 0x000fe200078e0204 */
[----:B------:R-:W-:Y:S01]  /*e680*/  IADD3 R2, P0, P1, R5, UR16, R2 ;  /* 0x0000001005027c10 */ /* 0x000fe2000f91e002 */
[----:B------:R-:W-:Y:S01]  /*e690*/  IMAD.U32 R6, RZ, RZ, UR14 ;  /* 0x0000000eff067e24 */ /* 0x000fe2000f8e00ff */
[----:B------:R-:W-:Y:S01]  /*e6a0*/  UIADD3.X UR12, UR12, UR20, UR21, UP1, UP2 ;  /* 0x000000140c0c7290 */ /* 0x000fe20008fe4415 */
[----:B------:R-:W-:Y:S01]  /*e6b0*/  SHF.R.S32.HI R5, RZ, 0x1f, R5 ;  /* 0x0000001fff057819 */ /* 0x000fe20000011405 */
[----:B------:R-:W-:Y:S01]  /*e6c0*/  ULDC.64 UR10, c[0x0][UR19+0x210] ;  /* 0x00008400130a7abb */ /* 0x000fe20008000a00 */
[----:B------:R-:W-:Y:S01]  /*e6d0*/  SHF.R.S32.HI R4, RZ, 0x1f, R7 ;  /* 0x0000001fff047819 */ /* 0x000fe20000011407 */
[----:B------:R-:W-:-:S02]  /*e6e0*/  IMAD R9, R7, UR11, RZ ;  /* 0x0000000b07097c24 */ /* 0x000fc4000f8e02ff */
        /* <DEDUP_REMOVED lines=9> */
[----:B------:R-:W-:-:S05]  /*e780*/  IMAD.MOV.U32 R3, RZ, RZ, -0x800000 ;  /* 0xff800000ff037424 */ /* 0x000fca00078e00ff */
[----:B------:R0:W-:Y:S03]  /*e790*/  STG.E desc[UR24][R4.64], R3 ;  /* 0x0000000304007986 */ /* 0x0001e6000c101918 */
.L_x_216:
[----:B------:R-:W-:Y:S05]  /*e7a0*/  BSYNC B1 ;  /* 0x0000000000017941 */ /* 0x000fea0003800000 */
.L_x_215:
[----:B------:R-:W-:-:S13]  /*e7b0*/  R2UR UR10, R22 ;  /* 0x00000000160a72ca */ /* 0x000fda00000e0000 */
[----:B------:R-:W-:-:S06]  /*e7c0*/  UISETP.GT.AND UP0, UPT, UR10, 0x1, UPT ;  /* 0x000000010a00788c */ /* 0x000fcc000bf04270 */
[----:B------:R-:W-:-:S13]  /*e7d0*/  PLOP3.LUT P0, PT, PT, PT, UP0, 0x80, 0x0 ;  /* 0x000000000000781c */ /* 0x000fda0003f0f008 */
[----:B------:R-:W-:Y:S05]  /*e7e0*/  @P0 BRA `(.L_x_211) ;  /* 0x00000008001c0947 */ /* 0x000fea0003800000 */
[----:B------:R-:W1:Y:S01]  /*e7f0*/  LDC R11, c[0x0][0xbe8] ;  /* 0x0002fa00ff0b7b82 */ /* 0x000e620000000800 */
[----:B------:R-:W-:Y:S01]  /*e800*/  ULDC.64 UR14, c[0x0][0xaa0] ;  /* 0x0002a800000e7ab9 */ /* 0x000fe20000000a00 */
[----:B------:R-:W-:Y:S01]  /*e810*/  R2UR UR16, R229 ;  /* 0x00000000e51072ca */ /* 0x000fe200000e0000 */
[----:B------:R-:W-:Y:S01]  /*e820*/  UIMAD UR12, UR21, UR14, URZ ;  /* 0x0000000e150c72a4 */ /* 0x000fe2000f8e023f */
[----:B------:R-:W-:Y:S01]  /*e830*/  R2UR UR17, R228 ;  /* 0x00000000e41172ca */ /* 0x000fe200000e0000 */
[----:B------:R-:W-:Y:S01]  /*e840*/  UIMAD.WIDE.U32 UR10, UR4, UR14, URZ ;  /* 0x0000000e040a72a5 */ /* 0x000fe2000f8e003f */
[----:B------:R-:W-:Y:S01]  /*e850*/  IMAD R2, R19, 0x20, R230 ;  /* 0x0000002013027824 */ /* 0x000fe200078e02e6 */
[----:B------:R-:W-:Y:S01]  /*e860*/  UIMAD UR12, UR4, UR15, UR12 ;  /* 0x0000000f040c72a4 */ /* 0x000fe2000f8e020c */
[----:B------:R-:W-:Y:S03]  /*e870*/  BSSY B1, `(.L_x_217) ;  /* 0x0000045000017945 */ /* 0x000fe60003800000 */
[----:B------:R-:W-:-:S03]  /*e880*/  UIADD3 UR11, UR11, UR12, URZ ;  /* 0x0000000c0b0b7290 */ /* 0x000fc6000fffe03f */
[----:B------:R-:W-:Y:S01]  /*e890*/  ULDC.64 UR12, c[0x0][0xae8] ;  /* 0x0002ba00000c7ab9 */ /* 0x000fe20000000a00 */
[----:B0-----:R-:W-:Y:S02]  /*e8a0*/  IMAD.U32 R5, RZ, RZ, UR16 ;  /* 0x00000010ff057e24 */ /* 0x001fe4000f8e00ff */
[----:B------:R-:W-:Y:S02]  /*e8b0*/  UIMAD.WIDE.U32 UR10, UR17, UR12, UR10 ;  /* 0x0000000c110a72a5 */ /* 0x000fe4000f8e000a */
[----:B------:R-:W-:Y:S02]  /*e8c0*/  IMAD R6, R5, 0x80, R2 ;  /* 0x0000008005067824 */ /* 0x000fe400078e0202 */
[----:B------:R-:W-:Y:S02]  /*e8d0*/  UIMAD UR11, UR17, UR13, UR11 ;  /* 0x0000000d110b72a4 */ /* 0x000fe4000f8e020b */
[----:B------:R-:W-:Y:S01]  /*e8e0*/  IMAD.MOV.U32 R5, RZ, RZ, R6 ;  /* 0x000000ffff057224 */ /* 0x000fe200078e0006 */
[----:B-1----:R-:W-:Y:S01]  /*e8f0*/  ISETP.NE.AND P0, PT, R11, 0x1, PT ;  /* 0x000000010b00780c */ /* 0x002fe20003f05270 */
[----:B------:R-:W-:-:S02]  /*e900*/  ULDC.64 UR12, c[0x0][0xaf0] ;  /* 0x0002bc00000c7ab9 */ /* 0x000fc40000000a00 */
[----:B------:R-:W-:-:S04]  /*e910*/  UIMAD UR9, UR9, UR12, URZ ;  /* 0x0000000c090972a4 */ /* 0x000fc8000f8e023f */
[----:B------:R-:W-:Y:S02]  /*e920*/  UIMAD UR4, UR8, UR13, UR9 ;  /* 0x0000000d080472a4 */ /* 0x000fe4000f8e0209 */
[----:B------:R-:W-:-:S03]  /*e930*/  UIMAD.WIDE.U32 UR8, UR8, UR12, UR10 ;  /* 0x0000000c080872a5 */ /* 0x000fc6000f8e000a */
[----:B------:R-:W-:Y:S01]  /*e940*/  ULDC.64 UR10, c[0x0][0xae0] ;  /* 0x0002b800000a7ab9 */ /* 0x000fe20000000a00 */
[----:B------:R-:W0:Y:S01]  /*e950*/  @P0 LDC R3, c[0x0][0xbec] ;  /* 0x0002fb00ff030b82 */ /* 0x000e220000000800 */
[----:B------:R-:W-:-:S07]  /*e960*/  UIADD3 UR4, UR9, UR4, URZ ;  /* 0x0000000409047290 */ /* 0x000fce000fffe03f */
[----:B------:R-:W1:Y:S01]  /*e970*/  @P0 LDC R7, c[0x0][0xbf0] ;  /* 0x0002fc00ff070b82 */ /* 0x000e620000000800 */
[----:B0-----:R-:W-:-:S04]  /*e980*/  @P0 IMAD.HI.U32 R2, R6, R3, RZ ;  /* 0x0000000306020227 */ /* 0x001fc800078e00ff */
[----:B------:R-:W-:Y:S02]  /*e990*/  IMAD.U32 R3, RZ, RZ, UR9 ;  /* 0x00000009ff037e24 */ /* 0x000fe4000f8e00ff */
[----:B------:R-:W-:Y:S01]  /*e9a0*/  IMAD.U32 R3, RZ, RZ, UR4 ;  /* 0x00000004ff037e24 */ /* 0x000fe2000f8e00ff */
[----:B-1----:R-:W-:-:S04]  /*e9b0*/  @P0 SHF.R.U32.HI R5, RZ, R7, R2 ;  /* 0x00000007ff050219 */ /* 0x002fc80000011602 */
[--C-:B------:R-:W-:Y:S01]  /*e9c0*/  SHF.R.S32.HI R2, RZ, 0x1f, R5.reuse ;  /* 0x0000001fff027819 */ /* 0x100fe20000011405 */
[----:B------:R-:W-:-:S04]  /*e9d0*/  IMAD.MOV R7, RZ, RZ, -R5 ;  /* 0x000000ffff077224 */ /* 0x000fc800078e0a05 */
[----:B------:R-:W-:Y:S02]  /*e9e0*/  IMAD R4, R2, UR10, RZ ;  /* 0x0000000a02047c24 */ /* 0x000fe4000f8e02ff */
[----:B------:R-:W-:Y:S01]  /*e9f0*/  IMAD.U32 R2, RZ, RZ, UR8 ;  /* 0x00000008ff027e24 */ /* 0x000fe2000f8e00ff */
[----:B------:R-:W-:Y:S01]  /*ea00*/  ULDC.64 UR8, c[0x0][0xad8] ;  /* 0x0002b60000087ab9 */ /* 0x000fe20000000a00 */
[----:B------:R-:W-:Y:S02]  /*ea10*/  IMAD R7, R11, R7, R6 ;  /* 0x000000070b077224 */ /* 0x000fe400078e0206 */
[C---:B------:R-:W-:Y:S02]  /*ea20*/  IMAD R9, R5.reuse, UR11, R4 ;  /* 0x0000000b05097c24 */ /* 0x040fe4000f8e0204 */
[----:B------:R-:W-:Y:S01]  /*ea30*/  IMAD.WIDE.U32 R2, R5, UR10, R2 ;  /* 0x0000000a05027c25 */ /* 0x000fe2000f8e0002 */
[----:B------:R-:W-:-:S03]  /*ea40*/  SHF.R.S32.HI R4, RZ, 0x1f, R7 ;  /* 0x0000001fff047819 */ /* 0x000fc60000011407 */
[----:B------:R-:W-:Y:S02]  /*ea50*/  IMAD.U32 R5, RZ, RZ, UR16 ;  /* 0x00000010ff057e24 */ /* 0x000fe4000f8e00ff */
[----:B------:R-:W-:Y:S02]  /*ea60*/  IMAD.IADD R3, R3, 0x1, R9 ;  /* 0x0000000103037824 */ /* 0x000fe400078e0209 */
[----:B------:R-:W-:Y:S02]  /*ea70*/  IMAD R8, R5, 0x80, R230 ;  /* 0x0000008005087824 */ /* 0x000fe400078e02e6 */
[----:B------:R-:W-:Y:S02]  /*ea80*/  IMAD R6, R4, UR8, RZ ;  /* 0x0000000804067c24 */ /* 0x000fe4000f8e02ff */
[----:B-----5:R-:W-:Y:S02]  /*ea90*/  IMAD R11, R0, R11, RZ ;  /* 0x0000000b000b7224 */ /* 0x020fe400078e02ff */
[----:B------:R-:W-:-:S02]  /*eaa0*/  VIADD R4, R8, 0x40 ;  /* 0x0000004008047836 */ /* 0x000fc40000000000 */
[C---:B------:R-:W-:Y:S01]  /*eab0*/  IMAD R5, R7.reuse, UR9, R6 ;  /* 0x0000000907057c24 */ /* 0x040fe2000f8e0206 */
[-C--:B------:R-:W-:Y:S01]  /*eac0*/  ISETP.GE.AND P2, PT, R8, R11.reuse, PT ;  /* 0x0000000b0800720c */ /* 0x080fe20003f46270 */
[----:B------:R-:W-:Y:S01]  /*ead0*/  IMAD.WIDE.U32 R2, R7, UR8, R2 ;  /* 0x0000000807027c25 */ /* 0x000fe2000f8e0002 */
[----:B------:R-:W-:Y:S01]  /*eae0*/  ULDC.64 UR8, c[0x0][0xa80] ;  /* 0x0002a00000087ab9 */ /* 0x000fe20000000a00 */
[----:B------:R-:W-:Y:S02]  /*eaf0*/  ISETP.GE.AND P1, PT, R4, R11, PT ;  /* 0x0000000b0400720c */ /* 0x000fe40003f26270 */
[----:B------:R-:W-:Y:S01]  /*eb00*/  IMAD.IADD R3, R3, 0x1, R5 ;  /* 0x0000000103037824 */ /* 0x000fe200078e0205 */
[----:B------:R-:W-:Y:S01]  /*eb10*/  LEA R4, P3, R2, UR8, 0x1 ;  /* 0x0000000802047c11 */ /* 0x000fe2000f8608ff */
[----:B------:R-:W-:Y:S02]  /*eb20*/  VIADD R0, R8, 0x20 ;  /* 0x0000002008007836 */ /* 0x000fe40000000000 */
[----:B------:R-:W-:Y:S01]  /*eb30*/  IMAD.SHL.U32 R7, R19, 0x8, RZ ;  /* 0x0000000813077824 */ /* 0x000fe200078e00ff */
[----:B------:R-:W-:-:S02]  /*eb40*/  LEA.HI.X R5, R2, UR9, R3, 0x1, P3 ;  /* 0x0000000902057c11 */ /* 0x000fc400098f0c03 */
[----:B------:R-:W-:Y:S01]  /*eb50*/  ISETP.GE.AND P0, PT, R0, R11, PT ;  /* 0x0000000b0000720c */ /* 0x000fe20003f06270 */
[C---:B------:R-:W-:Y:S01]  /*eb60*/  VIADD R9, R7.reuse, 0x80 ;  /* 0x0000008007097836 */ /* 0x040fe20000000000 */
[----:B------:R0:W1:Y:S01]  /*eb70*/  SHFL.IDX PT, R2, R4, RZ, 0x181f ;  /* 0x00181fff04027589 */ /* 0x00006200000e0000 */
[----:B------:R-:W-:Y:S01]  /*eb80*/  VIADD R13, R7, 0x40 ;  /* 0x00000040070d7836 */ /* 0x000fe20000000000 */
[----:B------:R-:W-:Y:S02]  /*eb90*/  SHF.R.S32.HI R12, RZ, 0x1f, R7 ;  /* 0x0000001fff0c7819 */ /* 0x000fe40000011407 */
[----:B------:R0:W2:Y:S01]  /*eba0*/  SHFL.IDX PT, R0, R5, RZ, 0x181f ;  /* 0x00181fff05007589 */ /* 0x0000a200000e0000 */
[----:B------:R-:W-:Y:S02]  /*ebb0*/  SHF.R.S32.HI R6, RZ, 0x1f, R9 ;  /* 0x0000001fff067819 */ /* 0x000fe40000011409 */
[----:B------:R-:W-:Y:S01]  /*ebc0*/  SHF.R.S32.HI R10, RZ, 0x1f, R13 ;  /* 0x0000001fff0a7819 */ /* 0x000fe2000001140d */
[----:B------:R-:W-:Y:S06]  /*ebd0*/  @P2 BRA `(.L_x_218) ;  /* 0x0000000000382947 */ /* 0x000fec0003800000 */
        /* <DEDUP_REMOVED lines=10> */
[----:B------:R3:W-:Y:S01]  /*ec80*/  @!P4 ST.E.128 desc[UR8][R14.64], RZ ;  /* 0x000000ff0e00c985 */ /* 0x0007e2000c101d08 */
[----:B------:R-:W-:-:S03]  /*ec90*/  @!P2 LEA.HI.X R3, R9, R0, R6, 0x1, P6 ;  /* 0x000000000903a211 */ /* 0x000fc600030f0c06 */
[----:B------:R3:W-:Y:S04]  /*eca0*/  @!P3 ST.E.128 desc[UR8][R20.64], RZ ;  /* 0x000000ff1400b985 */ /* 0x0007e8000c101d08 */
[----:B------:R3:W-:Y:S02]  /*ecb0*/  @!P2 ST.E.128 desc[UR8][R2.64], RZ ;  /* 0x000000ff0200a985 */ /* 0x0007e4000c101d08 */
.L_x_218:
[----:B------:R-:W-:Y:S05]  /*ecc0*/  BSYNC B1 ;  /* 0x0000000000017941 */ /* 0x000fea0003800000 */
.L_x_217:
[----:B--2---:R2:W4:Y:S01]  /*ecd0*/  SHFL.IDX PT, R0, R5, 0x1, 0x181f ;  /* 0x00381f0005007f89 */ /* 0x00452200000e0000 */
[----:B------:R-:W-:Y:S03]  /*ece0*/  BSSY B1, `(.L_x_219) ;  /* 0x0000011000017945 */ /* 0x000fe60003800000 */
[----:B-1-3--:R2:W1:Y:S01]  /*ecf0*/  SHFL.IDX PT, R2, R4, 0x1, 0x181f ;  /* 0x00381f0004027f89 */ /* 0x00a46200000e0000 */
[----:B------:R-:W-:Y:S05]  /*ed00*/  @P0 BRA `(.L_x_220) ;  /* 0x0000000000380947 */ /* 0x000fea0003800000 */
[----:B------:R-:W-:Y:S01]  /*ed10*/  ULDC UR4, c[0x0][0xac8] ;  /* 0x0002b20000047ab9 */ /* 0x000fe20000000800 */
[----:B------:R-:W-:Y:S01]  /*ed20*/  ULDC.64 UR8, c[0x0][0x208] ;  /* 0x0000820000087ab9 */ /* 0x000fe20000000a00 */
[----:B------:R-:W-:Y:S02]  /*ed30*/  ISETP.GE.AND P4, PT, R7, UR4, PT ;  /* 0x0000000407007c0c */ /* 0x000fe4000bf86270 */
[----:B------:R-:W-:Y:S02]  /*ed40*/  ISETP.GE.AND P5, PT, R13, UR4, PT ;  /* 0x000000040d007c0c */ /* 0x000fe4000bfa6270 */
[----:B------:R-:W-:-:S09]  /*ed50*/  ISETP.GE.AND P6, PT, R9, UR4, PT ;  /* 0x0000000409007c0c */ /* 0x000fd2000bfc6270 */
[-C--:B-1----:R-:W-:Y:S02]  /*ed60*/  @!P4 LEA R14, P0, R7, R2.reuse, 0x1 ;  /* 0x00000002070ec211 */ /* 0x082fe400078008ff */
[-C--:B------:R-:W-:Y:S02]  /*ed70*/  @!P5 LEA R20, P2, R13, R2.reuse, 0x1 ;  /* 0x000000020d14d211 */ /* 0x080fe400078408ff */
[----:B------:R-:W-:Y:S02]  /*ed80*/  @!P6 LEA R2, P3, R9, R2, 0x1 ;  /* 0x000000020902e211 */ /* 0x000fe400078608ff */
[-C--:B----4-:R-:W-:Y:S02]  /*ed90*/  @!P4 LEA.HI.X R15, R7, R0.reuse, R12, 0x1, P0 ;  /* 0x00000000070fc211 */ /* 0x090fe400000f0c0c */
[-C--:B------:R-:W-:Y:S02]  /*eda0*/  @!P5 LEA.HI.X R21, R13, R0.reuse, R10, 0x1, P2 ;  /* 0x000000000d15d211 */ /* 0x080fe400010f0c0a */
[----:B------:R-:W-:Y:S01]  /*edb0*/  @!P6 LEA.HI.X R3, R9, R0, R6, 0x1, P3 ;  /* 0x000000000903e211 */ /* 0x000fe200018f0c06 */
[----:B------:R3:W-:Y:S04]  /*edc0*/  @!P4 ST.E.128 desc[UR8][R14.64], RZ ;  /* 0x000000ff0e00c985 */ /* 0x0007e8000c101d08 */
[----:B------:R3:W-:Y:S04]  /*edd0*/  @!P5 ST.E.128 desc[UR8][R20.64], RZ ;  /* 0x000000ff1400d985 */ /* 0x0007e8000c101d08 */
[----:B------:R3:W-:Y:S02]  /*ede0*/  @!P6 ST.E.128 desc[UR8][R2.64], RZ ;  /* 0x000000ff0200e985 */ /* 0x0007e4000c101d08 */
.L_x_220:
[----:B------:R-:W-:Y:S05]  /*edf0*/  BSYNC B1 ;  /* 0x0000000000017941 */ /* 0x000fea0003800000 */
.L_x_219:
[----:B----4-:R4:W0:Y:S01]  /*ee00*/  SHFL.IDX PT, R0, R5, 0x2, 0x181f ;  /* 0x00581f0005007f89 */ /* 0x01082200000e0000 */
        /* <DEDUP_REMOVED lines=11> */
[-C--:B0-----:R-:W-:Y:S02]  /*eec0*/  @!P3 LEA.HI.X R15, R7, R0.reuse, R12, 0x1, P0 ;  /* 0x00000000070fb211 */ /* 0x081fe400000f0c0c */
[-C--:B------:R-:W-:Y:S02]  /*eed0*/  @!P4 LEA.HI.X R21, R13, R0.reuse, R10, 0x1, P1 ;  /* 0x000000000d15c211 */ /* 0x080fe400008f0c0a */
[----:B------:R-:W-:Y:S01]  /*eee0*/  @!P5 LEA.HI.X R3, R9, R0, R6, 0x1, P2 ;  /* 0x000000000903d211 */ /* 0x000fe200010f0c06 */
[----:B------:R3:W-:Y:S04]  /*eef0*/  @!P3 ST.E.128 desc[UR8][R14.64], RZ ;  /* 0x000000ff0e00b985 */ /* 0x0007e8000c101d08 */
[----:B------:R3:W-:Y:S04]  /*ef00*/  @!P4 ST.E.128 desc[UR8][R20.64], RZ ;  /* 0x000000ff1400c985 */ /* 0x0007e8000c101d08 */
[----:B------:R3:W-:Y:S02]  /*ef10*/  @!P5 ST.E.128 desc[UR8][R2.64], RZ ;  /* 0x000000ff0200d985 */ /* 0x0007e4000c101d08 */
.L_x_222:
[----:B------:R-:W-:Y:S05]  /*ef20*/  BSYNC B1 ;  /* 0x0000000000017941 */ /* 0x000fea0003800000 */
.L_x_221:
[----:B0-----:R-:W-:Y:S01]  /*ef30*/  VIADD R0, R8, 0x60 ;  /* 0x0000006008007836 */ /* 0x001fe20000000000 */
[----:B--2-4-:R-:W0:Y:S04]  /*ef40*/  SHFL.IDX PT, R5, R5, 0x3, 0x181f ;  /* 0x00781f0005057f89 */ /* 0x014e2800000e0000 */
[----:B------:R-:W-:Y:S01]  /*ef50*/  ISETP.GE.AND P0, PT, R0, R11, PT ;  /* 0x0000000b0000720c */ /* 0x000fe20003f06270 */
[----:B-1-3--:R1:W2:-:S12]  /*ef60*/  SHFL.IDX PT, R2, R4, 0x3, 0x181f ;  /* 0x00781f0004027f89 */ /* 0x00a29800000e0000 */
[----:B-1----:R-:W-:Y:S05]  /*ef70*/  @P0 BRA `(.L_x_211) ;  /* 0x0000000000380947 */ /* 0x002fea0003800000 */
[----:B------:R-:W-:Y:S01]  /*ef80*/  ULDC UR4, c[0x0][0xac8] ;  /* 0x0002b20000047ab9 */ /* 0x000fe20000000800 */
[----:B------:R-:W-:Y:S01]  /*ef90*/  ULDC.64 UR8, c[0x0][0x208] ;  /* 0x0000820000087ab9 */ /* 0x000fe20000000a00 */
[----:B------:R-:W-:Y:S02]  /*efa0*/  ISETP.GE.AND P3, PT, R7, UR4, PT ;  /* 0x0000000407007c0c */ /* 0x000fe4000bf66270 */
[----:B------:R-:W-:Y:S02]  /*efb0*/  ISETP.GE.AND P4, PT, R13, UR4, PT ;  /* 0x000000040d007c0c */ /* 0x000fe4000bf86270 */
[----:B------:R-:W-:-:S09]  /*efc0*/  ISETP.GE.AND P5, PT, R9, UR4, PT ;  /* 0x0000000409007c0c */ /* 0x000fd2000bfa6270 */
[-C--:B--2---:R-:W-:Y:S02]  /*efd0*/  @!P3 LEA R14, P0, R7, R2.reuse, 0x1 ;  /* 0x00000002070eb211 */ /* 0x084fe400078008ff */
        /* <DEDUP_REMOVED lines=8> */
.L_x_211:
[----:B------:R-:W-:Y:S05]  /*f060*/  BSYNC B0 ;  /* 0x0000000000007941 */ /* 0x000fea0003800000 */
.L_x_201:
[----:B------:R-:W-:Y:S02]  /*f070*/  ULDC UR4, c[0x0][0xc3c] ;  /* 0x00030f0000047ab9 */ /* 0x000fe40000000800 */
[----:B------:R-:W-:-:S06]  /*f080*/  UISETP.GE.AND UP0, UPT, UR7, UR4, UPT ;  /* 0x000000040700728c */ /* 0x000fcc000bf06270 */
[----:B------:R-:W-:-:S13]  /*f090*/  PLOP3.LUT P0, PT, PT, PT, UP0, 0x80, 0x0 ;  /* 0x000000000000781c */ /* 0x000fda0003f0f008 */
[----:B------:R-:W-:Y:S05]  /*f0a0*/  @!P0 BRA `(.L_x_223) ;  /* 0xffffff2000148947 */ /* 0x000fea000383ffff */
[----:B------:R-:W-:Y:S05]  /*f0b0*/  EXIT ;  /* 0x000000000000794d */ /* 0x000fea0003800000 */
.L_x_175:
[----:B------:R-:W-:-:S08]  /*f0c0*/  NOP ;  /* 0x0000000000007918 */ /* 0x000fd00000000000 */
[----:B0-----:R-:W0:-:S00]  /*f0d0*/  USETMAXREG.DEALLOC.CTAPOOL 0x18 ;  /* 0x00000018000079c8 */ /* 0x001e0000080e0500 */
[----:B0-----:R-:W2:Y:S01]  /*f0e0*/  LDL.LU R2, [R1+0x1c] ;  /* 0x00001c0001027983 */ /* 0x001ea20000300800 */
[----:B------:R-:W-:Y:S01]  /*f0f0*/  LOP3.LUT R0, R0, 0x3, RZ, 0xc0, !PT ;  /* 0x0000000300007812 */ /* 0x000fe200078ec0ff */
[----:B------:R-:W-:-:S05]  /*f100*/  IMAD.MOV.U32 R6, RZ, RZ, RZ ;  /* 0x000000ffff067224 */ /* 0x000fca00078e00ff */
[----:B------:R-:W0:Y:S02]  /*f110*/  SHFL.IDX PT, R0, R0, RZ, 0x1f ;  /* 0x00001fff00007589 */ /* 0x000e2400000e0000 */
[----:B0-----:R-:W-:Y:S02]  /*f120*/  ISETP.NE.AND P0, PT, R0, RZ, PT ;  /* 0x000000ff0000720c */ /* 0x001fe40003f05270 */
[----:B--2---:R-:W-:-:S11]  /*f130*/  LOP3.LUT R2, R2, 0xfffffffd, RZ, 0xc0, !PT ;  /* 0xfffffffd02027812 */ /* 0x004fd600078ec0ff */
[----:B------:R-:W-:-:S05]  /*f140*/  @P0 LOP3.LUT R2, R2, 0x2, RZ, 0xfc, !PT ;  /* 0x0000000202020812 */ /* 0x000fca00078efcff */
[----:B------:R0:W-:Y:S01]  /*f150*/  STL [R1+0x1c], R2 ;  /* 0x00001c0201007387 */ /* 0x0001e20000100800 */
[----:B------:R-:W-:Y:S05]  /*f160*/  @!P0 BRA `(.L_x_224) ;  /* 0x0000000000248947 */ /* 0x000fea0003800000 */
[----:B------:R-:W1:Y:S08]  /*f170*/  S2UR UR5, SR_CgaCtaId ;  /* 0x00000000000579c3 */ /* 0x000e700000008800 */
[----:B------:R-:W-:Y:S06]  /*f180*/  BAR.SYNC.DEFER_BLOCKING 0x5, 0x180 ;  /* 0x0146000000007b1d */ /* 0x000fec0000010000 */
[----:B------:R-:W-:-:S02]  /*f190*/  UMOV UR4, 0x400 ;  /* 0x0000040000047882 */ /* 0x000fc40000000000 */
[----:B-1----:R-:W-:-:S09]  /*f1a0*/  ULEA UR4, UR5, UR4, 0x18 ;  /* 0x0000000405047291 */ /* 0x002fd2000f8ec03f */
[----:B------:R-:W1:Y:S04]  /*f1b0*/  LDS.128 R4, [UR4+0x368d0] ;  /* 0x0368d004ff047984 */ /* 0x000e680008000c00 */
[----:B-1----:R2:W-:Y:S04]  /*f1c0*/  STL.64 [R1], R4 ;  /* 0x0000000401007387 */ /* 0x0025e80000100a00 */
[----:B------:R2:W-:Y:S01]  /*f1d0*/  STL.64 [R1+0x8], R6 ;  /* 0x0000080601007387 */ /* 0x0005e20000100a00 */
[----:B------:R-:W-:Y:S06]  /*f1e0*/  BAR.ARV 0x4, 0x180 ;  /* 0x0106000000007b1d */ /* 0x000fec0000002000 */
[----:B------:R-:W-:Y:S05]  /*f1f0*/  BRA `(.L_x_225) ;  /* 0x0000000800b07947 */ /* 0x000fea0003800000 */
.L_x_224:
[----:B------:R-:W1:Y:S01]  /*f200*/  S2R R0, SR_TID.X ;  /* 0x0000000000007919 */ /* 0x000e620000002100 */
[----:B------:R-:W-:Y:S01]  /*f210*/  ULDC UR4, c[0x0][0xc3c] ;  /* 0x00030f0000047ab9 */ /* 0x000fe20000000800 */
[----:B------:R-:W-:Y:S01]  /*f220*/  ULDC.64 UR6, c[0x0][0x208] ;  /* 0x0000820000067ab9 */ /* 0x000fe20000000a00 */
[----:B------:R-:W-:Y:S01]  /*f230*/  IMAD.MOV.U32 R9, RZ, RZ, RZ ;  /* 0x000000ffff097224 */ /* 0x000fe200078e00ff */
[----:B------:R-:W-:Y:S01]  /*f240*/  ULDC UR5, c[0x0][0xc38] ;  /* 0x00030e0000057ab9 */ /* 0x000fe20000000800 */
[----:B-1----:R-:W-:-:S04]  /*f250*/  LOP3.LUT R0, R0, 0x1f, RZ, 0xc0, !PT ;  /* 0x0000001f00007812 */ /* 0x002fc800078ec0ff */
[----:B------:R-:W-:-:S04]  /*f260*/  ISETP.NE.AND P0, PT, R0, 0x1f, PT ;  /* 0x0000001f0000780c */ /* 0x000fc80003f05270 */
[----:B------:R-:W-:-:S13]  /*f270*/  ISETP.GE.OR P1, PT, R0, UR4, !P0 ;  /* 0x0000000400007c0c */ /* 0x000fda000c726670 */
[----:B0-----:R-:W0:Y:S08]  /*f280*/  @!P1 LDC.64 R2, c[0x0][0xc80] ;  /* 0x00032000ff029b82 */ /* 0x001e300000000a00 */
[----:B------:R-:W1:Y:S01]  /*f290*/  @!P1 LDC.64 R4, c[0x0][0xc78] ;  /* 0x00031e00ff049b82 */ /* 0x000e620000000a00 */
[----:B0-----:R-:W-:-:S05]  /*f2a0*/  @!P1 IMAD.WIDE.U32 R2, R0, 0x4, R2 ;  /* 0x0000000400029825 */ /* 0x001fca00078e0002 */
[----:B------:R1:W2:Y:S02]  /*f2b0*/  @!P1 LDG.E R6, desc[UR6][R2.64] ;  /* 0x0000000602069981 */ /* 0x0002a4000c1e1900 */
[----:B-1----:R-:W-:-:S05]  /*f2c0*/  @!P1 IMAD.WIDE.U32 R2, R0, 0x4, R4 ;  /* 0x0000000400029825 */ /* 0x002fca00078e0004 */
[----:B------:R-:W2:Y:S01]  /*f2d0*/  @!P1 LDG.E R9, desc[UR6][R2.64] ;  /* 0x0000000602099981 */ /* 0x000ea2000c1e1900 */
[C---:B------:R-:W-:Y:S01]  /*f2e0*/  ISETP.NE.AND P1, PT, R0.reuse, RZ, PT ;  /* 0x000000ff0000720c */ /* 0x040fe20003f25270 */
[----:B------:R-:W0:Y:S01]  /*f2f0*/  S2UR UR6, SR_CTAID.X ;  /* 0x00000000000679c3 */ /* 0x000e220000002500 */
[C---:B------:R-:W-:Y:S01]  /*f300*/  ISETP.GE.U32.AND P2, PT, R0.reuse, 0x2, PT ;  /* 0x000000020000780c */ /* 0x040fe20003f46070 */
[----:B------:R-:W-:Y:S01]  /*f310*/  UMOV UR4, URZ ;  /* 0x0000003f00047c82 */ /* 0x000fe20008000000 */
[C---:B------:R-:W-:Y:S02]  /*f320*/  ISETP.GE.U32.AND P3, PT, R0.reuse, 0x4, PT ;  /* 0x000000040000780c */ /* 0x040fe40003f66070 */
[C---:B------:R-:W-:Y:S02]  /*f330*/  ISETP.GE.U32.AND P4, PT, R0.reuse, 0x8, PT ;  /* 0x000000080000780c */ /* 0x040fe40003f86070 */
[----:B------:R-:W-:Y:S01]  /*f340*/  ISETP.GE.U32.AND P5, PT, R0, 0x10, PT ;  /* 0x000000100000780c */ /* 0x000fe20003fa6070 */
[----:B--2---:R-:W-:-:S05]  /*f350*/  IMAD R4, R6, R9, RZ ;  /* 0x0000000906047224 */ /* 0x004fca00078e02ff */
[----:B------:R-:W1:Y:S02]  /*f360*/  SHFL.UP PT, R5, R4, 0x1, RZ ;  /* 0x0420000004057989 */ /* 0x000e6400000e00ff */
[----:B-1----:R-:W-:-:S05]  /*f370*/  SEL R5, R5, RZ, P1 ;  /* 0x000000ff05057207 */ /* 0x002fca0000800000 */
[----:B------:R-:W-:-:S05]  /*f380*/  IMAD.IADD R5, R4, 0x1, R5 ;  /* 0x0000000104057824 */ /* 0x000fca00078e0205 */
        /* <DEDUP_REMOVED lines=12> */
[----:B------:R-:W1:Y:S02]  /*f450*/  SHFL.IDX PT, R4, R2, 0x1f, 0x1f ;  /* 0x03e01f0002047f89 */ /* 0x000e6400000e0000 */
[----:B-1----:R-:W-:-:S04]  /*f460*/  IMAD R7, R4, UR5, RZ ;  /* 0x0000000504077c24 */ /* 0x002fc8000f8e02ff */
[----:B------:R-:W-:Y:S01]  /*f470*/  IMAD.MOV.U32 R4, RZ, RZ, R7 ;  /* 0x000000ffff047224 */ /* 0x000fe200078e0007 */
[----:B0-----:R-:W-:-:S13]  /*f480*/  ISETP.GT.AND P6, PT, R7, UR6, PT ;  /* 0x0000000607007c0c */ /* 0x001fda000bfc4270 */
[----:B------:R-:W-:Y:S05]  /*f490*/  @P6 BRA `(.L_x_226) ;  /* 0x0000000000a86947 */ /* 0x000fea0003800000 */
[----:B------:R-:W-:Y:S01]  /*f4a0*/  IMAD.MOV.U32 R7, RZ, RZ, R4 ;  /* 0x000000ffff077224 */ /* 0x000fe200078e0004 */
[----:B------:R-:W-:Y:S01]  /*f4b0*/  UMOV UR4, URZ ;  /* 0x0000003f00047c82 */ /* 0x000fe20008000000 */
[----:B------:R-:W-:-:S05]  /*f4c0*/  ULDC UR5, c[0x0][0xc38] ;  /* 0x00030e0000057ab9 */ /* 0x000fca0000000800 */
.L_x_228:
[----:B------:R-:W0:Y:S01]  /*f4d0*/  LDC R2, c[0x0][0xc3c] ;  /* 0x00030f00ff027b82 */ /* 0x000e220000000800 */
[----:B------:R-:W-:Y:S01]  /*f4e0*/  ULDC UR7, c[0x0][0xc3c] ;  /* 0x00030f0000077ab9 */ /* 0x000fe20000000800 */
[----:B------:R-:W-:Y:S01]  /*f4f0*/  UIADD3 UR4, UR4, 0x1f, URZ ;  /* 0x0000001f04047890 */ /* 0x000fe2000fffe03f */
[----:B------:R-:W-:-:S05]  /*f500*/  IMAD.U32 R3, RZ, RZ, UR7 ;  /* 0x00000007ff037e24 */ /* 0x000fca000f8e00ff */
[----:B------:R1:W-:Y:S01]  /*f510*/  STL [R1+0xc], R3 ;  /* 0x00000c0301007387 */ /* 0x0003e20000100800 */
[----:B0-----:R-:W-:-:S13]  /*f520*/  ISETP.LE.AND P6, PT, R2, UR4, PT ;  /* 0x0000000402007c0c */ /* 0x001fda000bfc3270 */
[----:B-1----:R-:W-:Y:S05]  /*f530*/  @P6 BRA `(.L_x_227) ;  /* 0x0000000400a86947 */ /* 0x002fea0003800000 */
[----:B------:R-:W-:Y:S01]  /*f540*/  VIADD R9, R0, UR4 ;  /* 0x0000000400097c36 */ /* 0x000fe20008000000 */
[----:B------:R-:W-:Y:S01]  /*f550*/  ULDC.64 UR8, c[0x0][0x208] ;  /* 0x0000820000087ab9 */ /* 0x000fe20000000a00 */
[----:B------:R-:W-:-:S03]  /*f560*/  IMAD.MOV.U32 R6, RZ, RZ, RZ ;  /* 0x000000ffff067224 */ /* 0x000fc600078e00ff */
[----:B------:R-:W-:-:S13]  /*f570*/  ISETP.GE.OR P6, PT, R9, R2, !P0 ;  /* 0x000000020900720c */ /* 0x000fda00047c6670 */
[----:B------:R-:W0:Y:S08]  /*f580*/  @!P6 LDC.64 R2, c[0x0][0xc80] ;  /* 0x00032000ff02eb82 */ /* 0x000e300000000a00 */
[----:B------:R-:W1:Y:S01]  /*f590*/  @!P6 LDC.64 R4, c[0x0][0xc78] ;  /* 0x00031e00ff04eb82 */ /* 0x000e620000000a00 */
[----:B0-----:R-:W-:-:S05]  /*f5a0*/  @!P6 IMAD.WIDE R2, R9, 0x4, R2 ;  /* 0x000000040902e825 */ /* 0x001fca00078e0202 */
[----:B------:R1:W2:Y:S02]  /*f5b0*/  @!P6 LDG.E R6, desc[UR8][R2.64] ;  /* 0x000000080206e981 */ /* 0x0002a4000c1e1900 */
[----:B-1----:R-:W-:-:S04]  /*f5c0*/  @!P6 IMAD.WIDE R2, R9, 0x4, R4 ;  /* 0x000000040902e825 */ /* 0x002fc800078e0204 */
[----:B------:R-:W-:-:S06]  /*f5d0*/  IMAD.MOV.U32 R9, RZ, RZ, RZ ;  /* 0x000000ffff097224 */ /* 0x000fcc00078e00ff */
[----:B------:R-:W2:Y:S02]  /*f5e0*/  @!P6 LDG.E R9, desc[UR8][R2.64] ;  /* 0x000000080209e981 */ /* 0x000ea4000c1e1900 */
[----:B--2---:R-:W-:-:S05]  /*f5f0*/  IMAD R11, R6, R9, RZ ;  /* 0x00000009060b7224 */ /* 0x004fca00078e02ff */
[----:B------:R-:W0:Y:S02]  /*f600*/  SHFL.UP PT, R4, R11, 0x1, RZ ;  /* 0x042000000b047989 */ /* 0x000e2400000e00ff */
[----:B0-----:R-:W-:-:S05]  /*f610*/  SEL R4, R4, RZ, P1 ;  /* 0x000000ff04047207 */ /* 0x001fca0000800000 */
[----:B------:R-:W-:-:S05]  /*f620*/  IMAD.IADD R4, R11, 0x1, R4 ;  /* 0x000000010b047824 */ /* 0x000fca00078e0204 */
        /* <DEDUP_REMOVED lines=12> */
[----:B------:R-:W0:Y:S02]  /*f6f0*/  SHFL.IDX PT, R4, R2, 0x1f, 0x1f ;  /* 0x03e01f0002047f89 */ /* 0x000e2400000e0000 */
[----:B0-----:R-:W-:-:S04]  /*f700*/  IMAD R4, R4, UR5, RZ ;  /* 0x0000000504047c24 */ /* 0x001fc8000f8e02ff */
[----:B------:R-:W-:-:S05]  /*f710*/  IMAD.IADD R7, R4, 0x1, R7 ;  /* 0x0000000104077824 */ /* 0x000fca00078e0207 */
[----:B------:R-:W-:-:S13]  /*f720*/  ISETP.GT.AND P6, PT, R7, UR6, PT ;  /* 0x0000000607007c0c */ /* 0x000fda000bfc4270 */
[----:B------:R-:W-:Y:S05]  /*f730*/  @!P6 BRA `(.L_x_228) ;  /* 0xfffffffc0064e947 */ /* 0x000fea000383ffff */
.L_x_226:
[----:B------:R-:W-:Y:S02]  /*f740*/  IMAD.IADD R11, R7, 0x1, -R4 ;  /* 0x00000001070b7824 */ /* 0x000fe400078e0a04 */
[----:B------:R-:W-:Y:S02]  /*f750*/  IMAD.MOV.U32 R12, RZ, RZ, RZ ;  /* 0x000000ffff0c7224 */ /* 0x000fe400078e00ff */
[----:B------:R-:W-:-:S05]  /*f760*/  IMAD R3, R2, UR5, R11 ;  /* 0x0000000502037c24 */ /* 0x000fca000f8e020b */
[----:B------:R-:W-:-:S13]  /*f770*/  ISETP.GT.AND P0, PT, R3, UR6, PT ;  /* 0x0000000603007c0c */ /* 0x000fda000bf04270 */
[----:B------:R-:W-:-:S04]  /*f780*/  VOTE.ANY R10, PT, !P0 ;  /* 0x00000000000a7806 */ /* 0x000fc800040e0100 */
[----:B------:R-:W0:Y:S01]  /*f790*/  POPC R5, R10 ;  /* 0x0000000a00057309 */ /* 0x000e220000000000 */
[----:B------:R-:W-:Y:S01]  /*f7a0*/  ISETP.NE.AND P0, PT, R10, RZ, PT ;  /* 0x000000ff0a00720c */ /* 0x000fe20003f05270 */
[----:B0-----:R-:W0:Y:S04]  /*f7b0*/  SHFL.IDX PT, R6, R6, R5, 0x1f ;  /* 0x00001f0506067589 */ /* 0x001e2800000e0000 */
[----:B------:R-:W1:Y:S01]  /*f7c0*/  SHFL.IDX PT, R8, R9, R5, 0x1f ;  /* 0x00001f0509087589 */ /* 0x000e6200000e0000 */
[----:B0-----:R-:W-:-:S04]  /*f7d0*/  IABS R4, R6 ;  /* 0x0000000600047213 */ /* 0x001fc80000000000 */
[----:B------:R-:W0:Y:S01]  /*f7e0*/  I2F.RP R13, R4 ;  /* 0x00000004000d7306 */ /* 0x000e220000209400 */
[----:B-1----:R-:W-:-:S07]  /*f7f0*/  IABS R7, R8 ;  /* 0x0000000800077213 */ /* 0x002fce0000000000 */
[----:B------:R-:W-:Y:S08]  /*f800*/  I2F.RP R10, R7 ;  /* 0x00000007000a7306 */ /* 0x000ff00000209400 */
[----:B0-----:R-:W0:Y:S02]  /*f810*/  MUFU.RCP R13, R13 ;  /* 0x0000000d000d7308 */ /* 0x001e240000001000 */
[----:B0-----:R-:W-:-:S06]  /*f820*/  VIADD R3, R13, 0xffffffe ;  /* 0x0ffffffe0d037836 */ /* 0x001fcc0000000000 */
[----:B------:R-:W0:Y:S02]  /*f830*/  F2I.FTZ.U32.TRUNC.NTZ R3, R3 ;  /* 0x0000000300037305 */ /* 0x000e24000021f000 */
[----:B0-----:R-:W-:Y:S01]  /*f840*/  IMAD.MOV R15, RZ, RZ, -R3 ;  /* 0x000000ffff0f7224 */ /* 0x001fe200078e0a03 */
[----:B------:R-:W-:Y:S06]  /*f850*/  @!P0 BRA `(.L_x_229) ;  /* 0x0000000000088947 */ /* 0x000fec0003800000 */
[----:B------:R-:W-:-:S05]  /*f860*/  VIADD R9, R5, 0xffffffff ;  /* 0xffffffff05097836 */ /* 0x000fca0000000000 */
[----:B------:R0:W1:Y:S02]  /*f870*/  SHFL.IDX PT, R12, R2, R9, 0x1f ;  /* 0x00001f09020c7589 */ /* 0x00006400000e0000 */
.L_x_229:
[----:B-1----:R-:W-:Y:S01]  /*f880*/  IMAD R11, R12, UR5, R11 ;  /* 0x000000050c0b7c24 */ /* 0x002fe2000f8e020b */
[----:B------:R-:W1:Y:S01]  /*f890*/  MUFU.RCP R10, R10 ;  /* 0x0000000a000a7308 */ /* 0x000e620000001000 */
[----:B0-----:R-:W-:Y:S02]  /*f8a0*/  IMAD R9, R15, R4, RZ ;  /* 0x000000040f097224 */ /* 0x001fe400078e02ff */
[----:B------:R-:W-:Y:S01]  /*f8b0*/  IMAD.MOV.U32 R2, RZ, RZ, RZ ;  /* 0x000000ffff027224 */ /* 0x000fe200078e00ff */
[----:B------:R0:W-:Y:S03]  /*f8c0*/  STL [R1], R11 ;  /* 0x0000000b01007387 */ /* 0x0001e60000100800 */
[----:B------:R-:W-:Y:S01]  /*f8d0*/  IMAD.HI.U32 R2, R3, R9, R2 ;  /* 0x0000000903027227 */ /* 0x000fe200078e0002 */
[----:B------:R-:W-:Y:S02]  /*f8e0*/  IADD3 R9, -R11, UR6, RZ ;  /* 0x000000060b097c10 */ /* 0x000fe4000fffe1ff */
[----:B------:R-:W-:-:S02]  /*f8f0*/  IABS R3, R6 ;  /* 0x0000000600037213 */ /* 0x000fc40000000000 */
[----:B------:R-:W-:-:S03]  /*f900*/  IABS R13, R9 ;  /* 0x00000009000d7213 */ /* 0x000fc60000000000 */
[----:B------:R-:W-:Y:S02]  /*f910*/  IMAD.MOV R12, RZ, RZ, -R3 ;  /* 0x000000ffff0c7224 */ /* 0x000fe400078e0a03 */
[----:B0-----:R-:W-:-:S04]  /*f920*/  IMAD.HI.U32 R11, R2, R13, RZ ;  /* 0x0000000d020b7227 */ /* 0x001fc800078e00ff */
[----:B-1----:R-:W-:Y:S02]  /*f930*/  VIADD R3, R10, 0xffffffe ;  /* 0x0ffffffe0a037836 */ /* 0x002fe40000000000 */
[----:B------:R-:W-:-:S04]  /*f940*/  IMAD R13, R11, R12, R13 ;  /* 0x0000000c0b0d7224 */ /* 0x000fc800078e020d */
[----:B------:R-:W0:Y:S01]  /*f950*/  F2I.FTZ.U32.TRUNC.NTZ R3, R3 ;  /* 0x0000000300037305 */ /* 0x000e22000021f000 */
[----:B------:R-:W-:-:S13]  /*f960*/  ISETP.GT.U32.AND P1, PT, R4, R13, PT ;  /* 0x0000000d0400720c */ /* 0x000fda0003f24070 */
[----:B------:R-:W-:Y:S02]  /*f970*/  @!P1 IMAD.IADD R13, R13, 0x1, -R4 ;  /* 0x000000010d0d9824 */ /* 0x000fe400078e0a04 */
[----:B0-----:R-:W-:Y:S02]  /*f980*/  IMAD.MOV R2, RZ, RZ, -R3 ;  /* 0x000000ffff027224 */ /* 0x001fe400078e0a03 */
[----:B------:R-:W-:Y:S01]  /*f990*/  @!P1 VIADD R11, R11, 0x1 ;  /* 0x000000010b0b9836 */ /* 0x000fe20000000000 */
[----:B------:R-:W-:Y:S01]  /*f9a0*/  ISETP.GE.U32.AND P0, PT, R13, R4, PT ;  /* 0x000000040d00720c */ /* 0x000fe20003f06070 */
[----:B------:R-:W-:Y:S01]  /*f9b0*/  IMAD R13, R2, R7, RZ ;  /* 0x00000007020d7224 */ /* 0x000fe200078e02ff */
[----:B------:R-:W-:Y:S01]  /*f9c0*/  ISETP.NE.AND P1, PT, R6, RZ, PT ;  /* 0x000000ff0600720c */ /* 0x000fe20003f25270 */
[----:B------:R-:W-:-:S04]  /*f9d0*/  IMAD.MOV.U32 R2, RZ, RZ, RZ ;  /* 0x000000ffff027224 */ /* 0x000fc800078e00ff */
[----:B------:R-:W-:Y:S01]  /*f9e0*/  IMAD.HI.U32 R4, R3, R13, R2 ;  /* 0x0000000d03047227 */ /* 0x000fe200078e0002 */
[----:B------:R-:W-:-:S04]  /*f9f0*/  LOP3.LUT R2, R9, R6, RZ, 0x3c, !PT ;  /* 0x0000000609027212 */ /* 0x000fc800078e3cff */
[----:B------:R-:W-:Y:S01]  /*fa00*/  ISETP.GE.AND P2, PT, R2, RZ, PT ;  /* 0x000000ff0200720c */ /* 0x000fe20003f46270 */
[----:B------:R-:W-:Y:S01]  /*fa10*/  @P0 VIADD R11, R11, 0x1 ;  /* 0x000000010b0b0836 */ /* 0x000fe20000000000 */
[----:B------:R-:W-:-:S05]  /*fa20*/  IABS R2, R8 ;  /* 0x0000000800027213 */ /* 0x000fca0000000000 */
[----:B------:R-:W-:-:S06]  /*fa30*/  IMAD.MOV R2, RZ, RZ, -R2 ;  /* 0x000000ffff027224 */ /* 0x000fcc00078e0a02 */
[----:B------:R-:W-:Y:S01]  /*fa40*/  @!P2 IMAD.MOV R11, RZ, RZ, -R11 ;  /* 0x000000ffff0ba224 */ /* 0x000fe200078e0a0b */
[----:B------:R-:W-:-:S04]  /*fa50*/  @!P1 LOP3.LUT R11, RZ, R6, RZ, 0x33, !PT ;  /* 0x00000006ff0b9212 */ /* 0x000fc800078e33ff */
[-C--:B------:R-:W-:Y:S01]  /*fa60*/  IABS R3, R11.reuse ;  /* 0x0000000b00037213 */ /* 0x080fe20000000000 */
[----:B------:R-:W-:-:S04]  /*fa70*/  IMAD R6, R6, R11, RZ ;  /* 0x0000000b06067224 */ /* 0x000fc800078e02ff */
[----:B------:R-:W-:-:S04]  /*fa80*/  IMAD.HI.U32 R4, R4, R3, RZ ;  /* 0x0000000304047227 */ /* 0x000fc800078e00ff */
[----:B------:R-:W-:Y:S02]  /*fa90*/  IMAD R2, R4, R2, R3 ;  /* 0x0000000204027224 */ /* 0x000fe400078e0203 */
[----:B------:R-:W-:-:S03]  /*faa0*/  IMAD.IADD R6, R9, 0x1, -R6 ;  /* 0x0000000109067824 */ /* 0x000fc600078e0a06 */
[----:B------:R-:W-:Y:S02]  /*fab0*/  ISETP.GT.U32.AND P1, PT, R7, R2, PT ;  /* 0x000000020700720c */ /* 0x000fe40003f24070 */
[----:B------:R1:W-:Y:S11]  /*fac0*/  STL [R1+0x4], R6 ;  /* 0x0000040601007387 */ /* 0x0003f60000100800 */
[----:B------:R-:W-:-:S02]  /*fad0*/  @!P1 IMAD.IADD R2, R2, 0x1, -R7 ;  /* 0x0000000102029824 */ /* 0x000fc400078e0a07 */
[----:B------:R-:W-:Y:S01]  /*fae0*/  @!P1 VIADD R4, R4, 0x1 ;  /* 0x0000000104049836 */ /* 0x000fe20000000000 */
[----:B------:R-:W-:Y:S02]  /*faf0*/  ISETP.NE.AND P1, PT, R8, RZ, PT ;  /* 0x000000ff0800720c */ /* 0x000fe40003f25270 */
[----:B------:R-:W-:Y:S02]  /*fb00*/  ISETP.GE.U32.AND P0, PT, R2, R7, PT ;  /* 0x000000070200720c */ /* 0x000fe40003f06070 */
[----:B------:R-:W-:-:S04]  /*fb10*/  LOP3.LUT R2, R11, R8, RZ, 0x3c, !PT ;  /* 0x000000080b027212 */ /* 0x000fc800078e3cff */
[----:B------:R-:W-:-:S07]  /*fb20*/  ISETP.GE.AND P2, PT, R2, RZ, PT ;  /* 0x000000ff0200720c */ /* 0x000fce0003f46270 */
[----:B------:R-:W-:-:S06]  /*fb30*/  @P0 VIADD R4, R4, 0x1 ;  /* 0x0000000104040836 */ /* 0x000fcc0000000000 */
[----:B------:R-:W-:Y:S01]  /*fb40*/  @!P2 IMAD.MOV R4, RZ, RZ, -R4 ;  /* 0x000000ffff04a224 */ /* 0x000fe200078e0a04 */
[----:B------:R-:W-:-:S05]  /*fb50*/  @!P1 LOP3.LUT R4, RZ, R8, RZ, 0x33, !PT ;  /* 0x00000008ff049212 */ /* 0x000fca00078e33ff */
[--C-:B------:R-:W-:Y:S02]  /*fb60*/  IMAD.MOV R2, RZ, RZ, -R4.reuse ;  /* 0x000000ffff027224 */ /* 0x100fe400078e0a04 */
[C---:B------:R-:W-:Y:S02]  /*fb70*/  IMAD R4, R8.reuse, 0x1000000, R4 ;  /* 0x0100000008047824 */ /* 0x040fe400078e0204 */
[----:B------:R-:W-:Y:S02]  /*fb80*/  IMAD R11, R8, R2, R11 ;  /* 0x00000002080b7224 */ /* 0x000fe400078e020b */
[----:B------:R-:W-:Y:S02]  /*fb90*/  VIADD R2, R5, UR4 ;  /* 0x0000000405027c36 */ /* 0x000fe40008000000 */
[----:B------:R-:W-:-:S03]  /*fba0*/  IMAD R3, R11, 0x10000, R4 ;  /* 0x000100000b037824 */ /* 0x000fc600078e0204 */
[----:B------:R1:W-:Y:S04]  /*fbb0*/  STL [R1+0xc], R2 ;  /* 0x00000c0201007387 */ /* 0x0003e80000100800 */
[----:B------:R1:W-:Y:S01]  /*fbc0*/  STL [R1+0x8], R3 ;  /* 0x0000080301007387 */ /* 0x0003e20000100800 */
[----:B------:R-:W-:Y:S05]  /*fbd0*/  BRA `(.L_x_230) ;  /* 0x0000000000107947 */ /* 0x000fea0003800000 */
.L_x_227:
[----:B------:R-:W-:Y:S01]  /*fbe0*/  IMAD.U32 R2, RZ, RZ, UR6 ;  /* 0x00000006ff027e24 */ /* 0x000fe2000f8e00ff */
[----:B------:R0:W-:Y:S04]  /*fbf0*/  STL [R1+0x4], RZ ;  /* 0x000004ff01007387 */ /* 0x0001e80000100800 */
[----:B------:R0:W-:Y:S04]  /*fc00*/  STL [R1+0x8], RZ ;  /* 0x000008ff01007387 */ /* 0x0001e80000100800 */
[----:B------:R0:W-:Y:S02]  /*fc10*/  STL [R1], R2 ;  /* 0x0000000201007387 */ /* 0x0001e40000100800 */
.L_x_230:
[----:B------:R-:W2:Y:S04]  /*fc20*/  LDL R4, [R1] ;  /* 0x0000000001047983 */ /* 0x000ea80000100800 */
[----:B------:R-:W2:Y:S04]  /*fc30*/  LDL R5, [R1+0x4] ;  /* 0x0000040001057983 */ /* 0x000ea80000100800 */
[----:B-1----:R-:W2:Y:S04]  /*fc40*/  LDL R6, [R1+0x8] ;  /* 0x0000080001067983 */ /* 0x002ea80000100800 */
[----:B------:R-:W2:Y:S01]  /*fc50*/  LDL R7, [R1+0xc] ;  /* 0x00000c0001077983 */ /* 0x000ea20000100800 */
[----:B------:R-:W-:-:S13]  /*fc60*/  ISETP.NE.AND P0, PT, R0, RZ, PT ;  /* 0x000000ff0000720c */ /* 0x000fda0003f05270 */
[----:B------:R-:W1:Y:S01]  /*fc70*/  @!P0 S2R R3, SR_CgaCtaId ;  /* 0x0000000000038919 */ /* 0x000e620000008800 */
[----:B------:R-:W-:-:S04]  /*fc80*/  @!P0 MOV R0, 0x400 ;  /* 0x0000040000008802 */ /* 0x000fc80000000f00 */
[----:B-1----:R-:W-:-:S05]  /*fc90*/  @!P0 LEA R0, R3, R0, 0x18 ;  /* 0x0000000003008211 */ /* 0x002fca00078ec0ff */
[----:B--2---:R1:W-:Y:S01]  /*fca0*/  @!P0 STS.128 [R0+0x368d0], R4 ;  /* 0x0368d00400008388 */ /* 0x0043e20000000c00 */
[----:B------:R-:W-:Y:S06]  /*fcb0*/  BAR.ARV 0x5, 0x180 ;  /* 0x0146000000007b1d */ /* 0x000fec0000002000 */
.L_x_225:
[----:B-1----:R-:W3:Y:S01]  /*fcc0*/  LDL R0, [R1+0xc] ;  /* 0x00000c0001007983 */ /* 0x002ee20000100800 */
[----:B------:R-:W-:Y:S01]  /*fcd0*/  ULDC UR4, c[0x0][0xc3c] ;  /* 0x00030f0000047ab9 */ /* 0x000fe20000000800 */
[----:B------:R-:W-:Y:S02]  /*fce0*/  IMAD.MOV.U32 R19, RZ, RZ, RZ ;  /* 0x000000ffff137224 */ /* 0x000fe400078e00ff */
[----:B------:R1:W-:Y:S01]  /*fcf0*/  STL [R1+0x48], RZ ;  /* 0x000048ff01007387 */ /* 0x0003e20000100800 */
[----:B---3--:R-:W-:Y:S01]  /*fd00*/  ISETP.GE.AND P0, PT, R0, UR4, PT ;  /* 0x0000000400007c0c */ /* 0x008fe2000bf06270 */
[----:B------:R-:W-:-:S05]  /*fd10*/  IMAD.MOV.U32 R0, RZ, RZ, 0x1 ;  /* 0x00000001ff007424 */ /* 0x000fca00078e00ff */
[----:B------:R1:W-:Y:S07]  /*fd20*/  STL [R1+0x14], R0 ;  /* 0x0000140001007387 */ /* 0x0003ee0000100800 */
[----:B------:R-:W-:Y:S05]  /*fd30*/  @P0 BRA `(.L_x_231) ;  /* 0x0000005c003c0947 */ /* 0x000fea0003800000 */
[----:B--2---:R-:W2:Y:S01]  /*fd40*/  S2R R5, SR_TID.X ;  /* 0x0000000000057919 */ /* 0x004ea20000002100 */
[----:B------:R-:W3:Y:S01]  /*fd50*/  S2UR UR5, SR_CgaCtaId ;  /* 0x00000000000579c3 */ /* 0x000ee20000008800 */
[----:B------:R-:W-:Y:S01]  /*fd60*/  UMOV UR4, 0x400 ;  /* 0x0000040000047882 */ /* 0x000fe20000000000 */
[----:B------:R-:W-:Y:S01]  /*fd70*/  BSSY B8, `(.L_x_231) ;  /* 0x00005cb000087945 */ /* 0x000fe20003800000 */
[----:B------:R-:W-:Y:S01]  /*fd80*/  IMAD.MOV.U32 R19, RZ, RZ, RZ ;  /* 0x000000ffff137224 */ /* 0x000fe200078e00ff */
[----:B------:R-:W-:Y:S01]  /*fd90*/  ULDC UR38, c[0x0][0xc] ;  /* 0x0000030000267ab9 */ /* 0x000fe20000000800 */
[----:B------:R-:W-:Y:S01]  /*fda0*/  ULDC.64 UR36, c[0x0][0x198] ;  /* 0x0000660000247ab9 */ /* 0x000fe20000000a00 */
[----:B---3--:R-:W-:-:S06]  /*fdb0*/  ULEA UR4, UR5, UR4, 0x18 ;  /* 0x0000000405047291 */ /* 0x008fcc000f8ec03f */
[----:B------:R-:W-:Y:S01]  /*fdc0*/  IMAD.U32 R18, RZ, RZ, UR4 ;  /* 0x00000004ff127e24 */ /* 0x000fe2000f8e00ff */
[C---:B--2---:R-:W-:Y:S01]  /*fdd0*/  LOP3.LUT R4, R5.reuse, 0x7f, RZ, 0xc0, !PT ;  /* 0x0000007f05047812 */ /* 0x044fe200078ec0ff */
[----:B-1----:R-:W-:-:S05]  /*fde0*/  IMAD.SHL.U32 R0, R5, 0x8, RZ ;  /* 0x0000000805007824 */ /* 0x002fca00078e00ff */
[C---:B0-----:R-:W-:Y:S02]  /*fdf0*/  LOP3.LUT R2, R0.reuse, 0x1f8, RZ, 0xc0, !PT ;  /* 0x000001f800027812 */ /* 0x041fe400078ec0ff */
[----:B------:R-:W-:Y:S02]  /*fe00*/  LOP3.LUT R0, R0, 0x38, RZ, 0xc0, !PT ;  /* 0x0000003800007812 */ /* 0x000fe400078ec0ff */
[----:B------:R-:W-:Y:S01]  /*fe10*/  LOP3.LUT R3, R2, 0x38, R5, 0x78, !PT ;  /* 0x0000003802037812 */ /* 0x000fe200078e7805 */
[----:B------:R-:W-:Y:S01]  /*fe20*/  IMAD.SHL.U32 R2, R4, 0x8, RZ ;  /* 0x0000000804027824 */ /* 0x000fe200078e00ff */
[----:B------:R-:W-:-:S04]  /*fe30*/  SHF.R.U32.HI R4, RZ, 0x3, R4 ;  /* 0x00000003ff047819 */ /* 0x000fc80000011604 */
[----:B------:R-:W-:Y:S01]  /*fe40*/  LOP3.LUT R3, R3, 0x200, R2, 0xf8, !PT ;  /* 0x0000020003037812 */ /* 0x000fe200078ef802 */
[----:B------:R-:W-:-:S04]  /*fe50*/  IMAD.SHL.U32 R2, R5, 0x10, RZ ;  /* 0x0000001005027824 */ /* 0x000fc800078e00ff */
[----:B------:R-:W-:Y:S01]  /*fe60*/  IMAD R3, R3, 0x2, R18 ;  /* 0x0000000203037824 */ /* 0x000fe200078e0212 */
[----:B------:R-:W-:Y:S01]  /*fe70*/  LOP3.LUT R4, R4, 0x70, R2, 0xf8, !PT ;  /* 0x0000007004047812 */ /* 0x000fe200078ef802 */
[----:B------:R-:W-:-:S03]  /*fe80*/  IMAD.MOV.U32 R2, RZ, RZ, 0x1 ;  /* 0x00000001ff027424 */ /* 0x000fc600078e00ff */
[----:B------:R-:W-:Y:S04]  /*fe90*/  STL [R1+0x24], R3 ;  /* 0x0000240301007387 */ /* 0x000fe80000100800 */
[----:B------:R0:W-:Y:S04]  /*fea0*/  STL [R1+0x14], R2 ;  /* 0x0000140201007387 */ /* 0x0001e80000100800 */
[----:B------:R1:W-:Y:S01]  /*feb0*/  STL [R1+0x48], RZ ;  /* 0x000048ff01007387 */ /* 0x0003e20000100800 */
[C---:B0-----:R-:W-:Y:S02]  /*fec0*/  LOP3.LUT R2, R0.reuse, 0x40, RZ, 0xfc, !PT ;  /* 0x0000004000027812 */ /* 0x041fe400078efcff */
[----:B-1----:R-:W-:-:S07]  /*fed0*/  LOP3.LUT R0, R0, 0x80, RZ, 0xfc, !PT ;  /* 0x0000008000007812 */ /* 0x002fce00078efcff */
.L_x_337:
[----:B------:R-:W2:Y:S01]  /*fee0*/  LDL R0, [R1+0xc] ;  /* 0x00000c0001007983 */ /* 0x000ea20000100800 */
[----:B------:R-:W2:Y:S01]  /*fef0*/  LDC.64 R2, c[0x0][0xc88] ;  /* 0x00032200ff027b82 */ /* 0x000ea20000000a00 */
[----:B------:R-:W-:Y:S01]  /*ff00*/  ULDC.64 UR4, c[0x0][0x208] ;  /* 0x0000820000047ab9 */ /* 0x000fe20000000a00 */
[----:B--2---:R-:W-:-:S05]  /*ff10*/  IMAD.WIDE R2, R0, 0x4, R2 ;  /* 0x0000000400027825 */ /* 0x004fca00078e0202 */
[----:B------:R-:W2:Y:S01]  /*ff20*/  LDG.E R11, desc[UR4][R2.64] ;  /* 0x00000004020b7981 */ /* 0x000ea2000c1e1900 */
[----:B------:R-:W-:Y:S05]  /*ff30*/  YIELD ;  /* 0x0000000000007946 */ /* 0x000fea0003800000 */
[----:B------:R-:W-:Y:S01]  /*ff40*/  ULDC.64 UR4, c[0x0][0xa28] ;  /* 0x00028a0000047ab9 */ /* 0x000fe20000000a00 */
[----:B------:R-:W-:Y:S01]  /*ff50*/  IMAD.MOV.U32 R0, RZ, RZ, RZ ;  /* 0x000000ffff007224 */ /* 0x000fe200078e00ff */
[----:B------:R-:W-:Y:S01]  /*ff60*/  ISETP.NE.U32.AND P0, PT, RZ, UR4, PT ;  /* 0x00000004ff007c0c */ /* 0x000fe2000bf05070 */
[----:B------:R-:W-:Y:S01]  /*ff70*/  ULDC.64 UR10, c[0x0][0x208] ;  /* 0x00008200000a7ab9 */ /* 0x000fe20000000a00 */
[----:B01----:R-:W-:Y:S01]  /*ff80*/  IMAD.MOV.U32 R6, RZ, RZ, RZ ;  /* 0x000000ffff067224 */ /* 0x003fe200078e00ff */
[----:B------:R-:W-:Y:S01]  /*ff90*/  ULDC.64 UR6, c[0x0][0xa18] ;  /* 0x0002860000067ab9 */ /* 0x000fe20000000a00 */
[----:B------:R-:W-:Y:S01]  /*ffa0*/  ISETP.NE.AND.EX P0, PT, RZ, UR5, PT, P0 ;  /* 0x00000005ff007c0c */ /* 0x000fe2000bf05300 */
[----:B------:R-:W-:Y:S01]  /*ffb0*/  ULDC.64 UR8, c[0x0][0xa08] ;  /* 0x0002820000087ab9 */ /* 0x000fe20000000a00 */
[----:B--2---:R-:W-:Y:S01]  /*ffc0*/  SHF.R.S32.HI R4, RZ, 0x1f, R11 ;  /* 0x0000001fff047819 */ /* 0x004fe2000001140b */
[----:B------:R-:W-:-:S10]  /*ffd0*/  IMAD.SHL.U32 R17, R11, 0x4, RZ ;  /* 0x000000040b117824 */ /* 0x000fd400078e00ff */
[C---:B------:R-:W-:Y:S01]  /*ffe0*/  @P0 LEA R2, P1, R11.reuse, UR4, 0x2 ;  /* 0x000000040b020c11 */ /* 0x040fe2000f8210ff */
[----:B------:R-:W-:Y:S03]  /*fff0*/  STL [R1+0x2c], R11 ;  /* 0x00002c0b01007387 */ /* 0x000fe60000100800 */
[C-C-:B------:R-:W-:Y:S01]  /*10000*/  @P0 LEA.HI.X R3, R11.reuse, UR5, R4.reuse, 0x2, P1 ;  /* 0x000000050b030c11 */ /* 0x140fe200088f1404 */
[----:B------:R-:W-:Y:S01]  /*10010*/  ULDC.64 UR4, c[0x0][0xa00] ;  /* 0x0002800000047ab9 */ /* 0x000fe20000000a00 */
[----:B------:R-:W-:Y:S01]  /*10020*/  SHF.L.U64.HI R10, R11, 0x2, R4 ;  /* 0x000000020b0a7819 */ /* 0x000fe20000010204 */
[----:B------:R0:W-:Y:S01]  /*10030*/  STL [R1+0x3c], R4 ;  /* 0x00003c0401007387 */ /* 0x0001e20000100800 */
[----:B------:R-:W-:-:S03]  /*10040*/  ISETP.NE.U32.AND P1, PT, RZ, UR4, PT ;  /* 0x00000004ff007c0c */ /* 0x000fc6000bf25070 */
[----:B------:R1:W5:Y:S01]  /*10050*/  @P0 LDG.E R0, desc[UR10][R2.64] ;  /* 0x0000000a02000981 */ /* 0x000362000c1e1900 */
[----:B------:R-:W-:Y:S01]  /*10060*/  ISETP.NE.AND.EX P1, PT, RZ, UR5, PT, P1 ;  /* 0x00000005ff007c0c */ /* 0x000fe2000bf25310 */
[----:B------:R-:W-:Y:S01]  /*10070*/  IMAD.MOV.U32 R8, RZ, RZ, RZ ;  /* 0x000000ffff087224 */ /* 0x000fe200078e00ff */
[----:B------:R-:W-:Y:S01]  /*10080*/  ISETP.NE.U32.AND P2, PT, RZ, UR6, PT ;  /* 0x00000006ff007c0c */ /* 0x000fe2000bf45070 */
[----:B------:R-:W-:Y:S01]  /*10090*/  STL [R1+0x20], R10 ;  /* 0x0000200a01007387 */ /* 0x000fe20000100800 */
[----:B------:R-:W-:Y:S02]  /*100a0*/  ISETP.NE.U32.AND P0, PT, RZ, UR8, PT ;  /* 0x00000008ff007c0c */ /* 0x000fe4000bf05070 */
[C---:B0-----:R-:W-:Y:S02]  /*100b0*/  IADD3 R4, P4, R17.reuse, UR8, RZ ;  /* 0x0000000811047c10 */ /* 0x041fe4000ff9e0ff */
[----:B-1----:R-:W-:Y:S02]  /*100c0*/  IADD3 R2, P3, R17, UR4, RZ ;  /* 0x0000000411027c10 */ /* 0x002fe4000ff7e0ff */
[----:B------:R-:W-:-:S02]  /*100d0*/  ISETP.NE.AND.EX P2, PT, RZ, UR7, PT, P2 ;  /* 0x00000007ff007c0c */ /* 0x000fc4000bf45320 */
[C---:B------:R-:W-:Y:S02]  /*100e0*/  IADD3.X R3, R10.reuse, UR5, RZ, P3, !PT ;  /* 0x000000050a037c10 */ /* 0x040fe40009ffe4ff */
[----:B------:R-:W-:Y:S02]  /*100f0*/  ISETP.NE.AND.EX P0, PT, RZ, UR9, PT, P0 ;  /* 0x00000009ff007c0c */ /* 0x000fe4000bf05300 */
[----:B------:R-:W-:Y:S01]  /*10100*/  IADD3.X R5, R10, UR9, RZ, P4, !PT ;  /* 0x000000090a057c10 */ /* 0x000fe2000a7fe4ff */
[----:B------:R-:W2:Y:S01]  /*10110*/  @P1 LDG.E R6, desc[UR10][R2.64] ;  /* 0x0000000a02061981 */ /* 0x000ea2000c1e1900 */
[----:B------:R-:W-:Y:S02]  /*10120*/  ULDC UR4, c[0x0][0x288] ;  /* 0x0000a20000047ab9 */ /* 0x000fe40000000800 */
[----:B------:R-:W-:Y:S01]  /*10130*/  IMAD.U32 R9, RZ, RZ, UR4 ;  /* 0x00000004ff097e24 */ /* 0x000fe2000f8e00ff */
[----:B------:R-:W-:-:S06]  /*10140*/  ULDC.64 UR4, c[0x0][0x418] ;  /* 0x0001060000047ab9 */ /* 0x000fcc0000000a00 */
[----:B------:R-:W5:Y:S04]  /*10150*/  @P0 LDG.E R8, desc[UR10][R4.64] ;  /* 0x0000000a04080981 */ /* 0x000f68000c1e1900 */
[----:B--2---:R0:W-:Y:S02]  /*10160*/  STL [R1+0x30], R6 ;  /* 0x0000300601007387 */ /* 0x0041e40000100800 */
[----:B0-----:R-:W-:-:S04]  /*10170*/  @P2 IADD3 R6, P3, R17, UR6, RZ ;  /* 0x0000000611062c10 */ /* 0x001fc8000ff7e0ff */
[----:B------:R-:W-:-:S05]  /*10180*/  @P2 IADD3.X R7, R10, UR7, RZ, P3, !PT ;  /* 0x000000070a072c10 */ /* 0x000fca0009ffe4ff */
[----:B------:R0:W2:Y:S01]  /*10190*/  @P2 LDG.E R9, desc[UR10][R6.64] ;  /* 0x0000000a06092981 */ /* 0x0000a2000c1e1900 */
[----:B------:R-:W-:-:S03]  /*101a0*/  UISETP.NE.U32.AND UP0, UPT, UR4, URZ, UPT ;  /* 0x0000003f0400728c */ /* 0x000fc6000bf05070 */
[----:B------:R-:W-:Y:S01]  /*101b0*/  ULDC UR4, c[0x0][0x424] ;  /* 0x0001090000047ab9 */ /* 0x000fe20000000800 */
[----:B------:R-:W-:-:S03]  /*101c0*/  UISETP.NE.AND.EX UP0, UPT, UR5, URZ, UPT, UP0 ;  /* 0x0000003f0500728c */ /* 0x000fc6000bf05300 */
[----:B------:R-:W-:Y:S01]  /*101d0*/  ULDC UR5, c[0x0][0x2f0] ;  /* 0x0000bc0000057ab9 */ /* 0x000fe20000000800 */
[----:B------:R-:W-:-:S04]  /*101e0*/  USEL UR4, UR4, 0x1, UP0 ;  /* 0x0000000104047887 */ /* 0x000fc80008000000 */
[----:B------:R-:W-:-:S06]  /*101f0*/  UIMAD UR4, UR4, UR5, URZ ;  /* 0x00000005040472a4 */ /* 0x000fcc000f8e023f */
[----:B0-----:R-:W-:Y:S01]  /*10200*/  IMAD.U32 R6, RZ, RZ, UR4 ;  /* 0x00000004ff067e24 */ /* 0x001fe2000f8e00ff */
[----:B--2---:R0:W-:Y:S01]  /*10210*/  STL [R1+0x44], R9 ;  /* 0x0000440901007387 */ /* 0x0041e20000100800 */
[----:B------:R-:W-:Y:S05]  /*10220*/  @P2 BRA `(.L_x_232) ;  /* 0x0000000000182947 */ /* 0x000fea0003800000 */
[----:B------:R-:W-:Y:S05]  /*10230*/  @!P1 BRA `(.L_x_232) ;  /* 0x0000000000149947 */ /* 0x000fea0003800000 */
[----:B------:R-:W-:Y:S02]  /*10240*/  ULDC.64 UR4, c[0x0][0x208] ;  /* 0x0000820000047ab9 */ /* 0x000fe40000000a00 */
[----:B------:R-:W2:Y:S04]  /*10250*/  LDG.E R7, desc[UR4][R2.64] ;  /* 0x0000000402077981 */ /* 0x000ea8000c1e1900 */
[----:B------:R-:W2:Y:S02]  /*10260*/  LDG.E R2, desc[UR4][R2.64+0x4] ;  /* 0x0000040402027981 */ /* 0x000ea4000c1e1900 */
[----:B--2---:R-:W-:-:S05]  /*10270*/  IMAD.IADD R2, R2, 0x1, -R7 ;  /* 0x0000000102027824 */ /* 0x004fca00078e0a07 */
[----:B------:R1:W-:Y:S02]  /*10280*/  STL [R1+0x44], R2 ;  /* 0x0000440201007387 */ /* 0x0003e40000100800 */
.L_x_232:
[----:B------:R-:W0:Y:S01]  /*10290*/  LDL.LU R3, [R1+0x8] ;  /* 0x0000080001037983 */ /* 0x000e220000300800 */
[----:B------:R-:W-:Y:S02]  /*102a0*/  ULDC.64 UR4, c[0x0][0xa20] ;  /* 0x0002880000047ab9 */ /* 0x000fe40000000a00 */
[----:B------:R-:W-:-:S04]  /*102b0*/  ISETP.NE.U32.AND P1, PT, RZ, UR4, PT ;  /* 0x00000004ff007c0c */ /* 0x000fc8000bf25070 */
[----:B------:R-:W-:Y:S02]  /*102c0*/  ISETP.NE.AND.EX P1, PT, RZ, UR5, PT, P1 ;  /* 0x00000005ff007c0c */ /* 0x000fe4000bf25310 */
[C---:B0-----:R-:W-:Y:S02]  /*102d0*/  LOP3.LUT R9, R3.reuse, 0xff000000, RZ, 0xc0, !PT ;  /* 0xff00000003097812 */ /* 0x041fe400078ec0ff */
[C---:B-1----:R-:W-:Y:S02]  /*102e0*/  LOP3.LUT R2, R3.reuse, 0xff0000, RZ, 0xc0, !PT ;  /* 0x00ff000003027812 */ /* 0x042fe400078ec0ff */
[----:B------:R-:W-:Y:S02]  /*102f0*/  SHF.R.U32.HI R9, RZ, 0x8, R9 ;  /* 0x00000008ff097819 */ /* 0x000fe40000011609 */
[----:B------:R-:W-:Y:S01]  /*10300*/  LOP3.LUT R16, R3, 0xffff, RZ, 0xc0, !PT ;  /* 0x0000ffff03107812 */ /* 0x000fe200078ec0ff */
[----:B-----5:R-:W-:Y:S01]  /*10310*/  IMAD.IADD R3, R8, 0x1, R0 ;  /* 0x0000000108037824 */ /* 0x020fe200078e0200 */
[----:B------:R-:W-:Y:S01]  /*10320*/  LEA.HI R9, R2, R9, RZ, 0x10 ;  /* 0x0000000902097211 */ /* 0x000fe200078f80ff */
[----:B------:R-:W-:-:S05]  /*10330*/  IMAD.MOV.U32 R2, RZ, RZ, R11 ;  /* 0x000000ffff027224 */ /* 0x000fca00078e000b */
[----:B------:R0:W-:Y:S04]  /*10340*/  STL [R1+0x10], R2 ;  /* 0x0000100201007387 */ /* 0x0001e80000100800 */
[----:B------:R0:W-:Y:S01]  /*10350*/  STL [R1+0x18], R3 ;  /* 0x0000180301007387 */ /* 0x0001e20000100800 */
[----:B------:R-:W-:Y:S05]  /*10360*/  @!P1 BRA `(.L_x_233) ;  /* 0x0000000000149947 */ /* 0x000fea0003800000 */
[----:B------:R-:W-:Y:S01]  /*10370*/  IADD3 R6, P0, R17, UR4, RZ ;  /* 0x0000000411067c10 */ /* 0x000fe2000ff1e0ff */
[----:B------:R-:W-:-:S03]  /*10380*/  ULDC.64 UR6, c[0x0][0x208] ;  /* 0x0000820000067ab9 */ /* 0x000fc60000000a00 */
[----:B------:R-:W-:-:S05]  /*10390*/  IADD3.X R7, R10, UR5, RZ, P0, !PT ;  /* 0x000000050a077c10 */ /* 0x000fca00087fe4ff */
[----:B------:R1:W5:Y:S01]  /*103a0*/  LDG.E R6, desc[UR6][R6.64] ;  /* 0x0000000606067981 */ /* 0x000362000c1e1900 */
[----:B------:R-:W-:Y:S05]  /*103b0*/  BRA `(.L_x_234) ;  /* 0x0000000000147947 */ /* 0x000fea0003800000 */
.L_x_233:
[----:B------:R-:W-:Y:S05]  /*103c0*/  @!P0 BRA `(.L_x_234) ;  /* 0x0000000000108947 */ /* 0x000fea0003800000 */
[----:B------:R-:W-:Y:S02]  /*103d0*/  ULDC.64 UR4, c[0x0][0x208] ;  /* 0x0000820000047ab9 */ /* 0x000fe40000000a00 */
[----:B------:R-:W2:Y:S04]  /*103e0*/  LDG.E R6, desc[UR4][R4.64] ;  /* 0x0000000404067981 */ /* 0x000ea8000c1e1900 */
[----:B------:R-:W2:Y:S02]  /*103f0*/  LDG.E R4, desc[UR4][R4.64+0x4] ;  /* 0x0000040404047981 */ /* 0x000ea4000c1e1900 */
[----:B--2---:R-:W-:-:S07]  /*10400*/  IMAD.IADD R6, R4, 0x1, -R6 ;  /* 0x0000000104067824 */ /* 0x004fce00078e0a06 */
.L_x_234:
[----:B-----5:R-:W-:Y:S01]  /*10410*/  IMAD.IADD R6, R6, 0x1, -R0 ;  /* 0x0000000106067824 */ /* 0x020fe200078e0a00 */
[----:B------:R-:W-:Y:S01]  /*10420*/  LOP3.LUT R10, R9, 0xff, RZ, 0xc0, !PT ;  /* 0x000000ff090a7812 */ /* 0x000fe200078ec0ff */
[----:B0-----:R-:W-:Y:S01]  /*10430*/  IMAD.MOV.U32 R2, RZ, RZ, RZ ;  /* 0x000000ffff027224 */ /* 0x001fe200078e00ff */
[----:B------:R-:W-:Y:S01]  /*10440*/  BSSY B0, `(.L_x_235) ;  /* 0x000002b000007945 */ /* 0x000fe20003800000 */
[C---:B------:R-:W-:Y:S01]  /*10450*/  VIADD R3, R6.reuse, 0x6f ;  /* 0x0000006f06037836 */ /* 0x040fe20000000000 */
[----:B------:R-:W-:Y:S01]  /*10460*/  ISETP.GE.AND P0, PT, R6, 0x1, PT ;  /* 0x000000010600780c */ /* 0x000fe20003f06270 */
[----:B------:R-:W-:Y:S02]  /*10470*/  IMAD.MOV.U32 R4, RZ, RZ, RZ ;  /* 0x000000ffff047224 */ /* 0x000fe400078e00ff */
[----:B------:R-:W-:-:S03]  /*10480*/  IMAD.HI R2, R3, -0x6db6db6d, R2 ;  /* 0x9249249303027827 */ /* 0x000fc600078e0202 */
[----:B------:R0:W-:Y:S01]  /*10490*/  STL [R1+0x34], R4 ;  /* 0x0000340401007387 */ /* 0x0001e20000100800 */
[----:B------:R-:W-:Y:S01]  /*104a0*/  IMAD.MOV.U32 R11, RZ, RZ, R4 ;  /* 0x000000ffff0b7224 */ /* 0x000fe200078e0004 */
[----:B------:R-:W-:-:S04]  /*104b0*/  SHF.R.U32.HI R0, RZ, 0x1f, R2 ;  /* 0x0000001fff007819 */ /* 0x000fc80000011602 */
[----:B------:R-:W-:-:S05]  /*104c0*/  LEA.HI.SX32 R8, R2, R0, 0x1a ;  /* 0x0000000002087211 */ /* 0x000fca00078fd2ff */
[----:B------:R0:W-:Y:S04]  /*104d0*/  STL [R1+0x40], R8 ;  /* 0x0000400801007387 */ /* 0x0001e80000100800 */
[----:B------:R0:W-:Y:S01]  /*104e0*/  STL [R1+0x58], R10 ;  /* 0x0000580a01007387 */ /* 0x0001e20000100800 */
[----:B------:R-:W-:Y:S05]  /*104f0*/  @!P0 BRA `(.L_x_236) ;  /* 0x00000000007c8947 */ /* 0x000fea0003800000 */
[----:B------:R-:W-:-:S04]  /*10500*/  SHF.R.U32.HI R0, RZ, 0x10, R9 ;  /* 0x00000010ff007819 */ /* 0x000fc80000011609 */
[----:B------:R-:W-:-:S13]  /*10510*/  ISETP.NE.AND P0, PT, R0, RZ, PT ;  /* 0x000000ff0000720c */ /* 0x000fda0003f05270 */
[----:B------:R-:W0:Y:S02]  /*10520*/  @!P0 LDC R0, c[0x0][0x9f0] ;  /* 0x00027c00ff008b82 */ /* 0x000e240000000800 */
[----:B0-----:R-:W-:-:S04]  /*10530*/  IABS R4, R0 ;  /* 0x0000000000047213 */ /* 0x001fc80000000000 */
[----:B------:R-:W0:Y:S08]  /*10540*/  I2F.RP R2, R4 ;  /* 0x0000000400027306 */ /* 0x000e300000209400 */
[----:B0-----:R-:W0:Y:S02]  /*10550*/  MUFU.RCP R2, R2 ;  /* 0x0000000200027308 */ /* 0x001e240000001000 */
[----:B0-----:R-:W-:-:S06]  /*10560*/  VIADD R2, R2, 0xffffffe ;  /* 0x0ffffffe02027836 */ /* 0x001fcc0000000000 */
[----:B------:R-:W0:Y:S02]  /*10570*/  F2I.FTZ.U32.TRUNC.NTZ R3, R2 ;  /* 0x0000000200037305 */ /* 0x000e24000021f000 */
[----:B0-----:R-:W-:-:S04]  /*10580*/  IMAD.MOV R2, RZ, RZ, -R3 ;  /* 0x000000ffff027224 */ /* 0x001fc800078e0a03 */
[----:B------:R-:W-:Y:S02]  /*10590*/  IMAD R5, R2, R4, RZ ;  /* 0x0000000402057224 */ /* 0x000fe400078e02ff */
[----:B------:R-:W-:-:S04]  /*105a0*/  IMAD.MOV.U32 R2, RZ, RZ, RZ ;  /* 0x000000ffff027224 */ /* 0x000fc800078e00ff */
[----:B-1----:R-:W-:Y:S01]  /*105b0*/  IMAD.HI.U32 R7, R3, R5, R2 ;  /* 0x0000000503077227 */ /* 0x002fe200078e0002 */
[----:B------:R-:W-:Y:S02]  /*105c0*/  IABS R2, R0 ;  /* 0x0000000000027213 */ /* 0x000fe40000000000 */
[----:B------:R-:W-:-:S03]  /*105d0*/  IADD3 R5, R0, -0x1, R8 ;  /* 0xffffffff00057810 */ /* 0x000fc60007ffe008 */
[----:B------:R-:W-:Y:S01]  /*105e0*/  IMAD.MOV R2, RZ, RZ, -R2 ;  /* 0x000000ffff027224 */ /* 0x000fe200078e0a02 */
[----:B------:R-:W-:Y:S02]  /*105f0*/  IABS R3, R5 ;  /* 0x0000000500037213 */ /* 0x000fe40000000000 */
[----:B------:R-:W-:Y:S01]  /*10600*/  LOP3.LUT R5, R5, R0, RZ, 0x3c, !PT ;  /* 0x0000000005057212 */ /* 0x000fe200078e3cff */
[----:B------:R-:W-:Y:S02]  /*10610*/  IMAD.MOV.U32 R6, RZ, RZ, R2 ;  /* 0x000000ffff067224 */ /* 0x000fe400078e0002 */
[----:B------:R-:W-:Y:S01]  /*10620*/  IMAD.HI.U32 R2, R7, R3, RZ ;  /* 0x0000000307027227 */ /* 0x000fe200078e00ff */
[----:B------:R-:W-:-:S03]  /*10630*/  ISETP.GE.AND P2, PT, R5, RZ, PT ;  /* 0x000000ff0500720c */ /* 0x000fc60003f46270 */
[----:B------:R-:W-:-:S05]  /*10640*/  IMAD R3, R2, R6, R3 ;  /* 0x0000000602037224 */ /* 0x000fca00078e0203 */
[----:B------:R-:W-:-:S13]  /*10650*/  ISETP.GT.U32.AND P1, PT, R4, R3, PT ;  /* 0x000000030400720c */ /* 0x000fda0003f24070 */
[----:B------:R-:W-:Y:S02]  /*10660*/  @!P1 IMAD.IADD R3, R3, 0x1, -R4 ;  /* 0x0000000103039824 */ /* 0x000fe400078e0a04 */
[----:B------:R-:W-:Y:S01]  /*10670*/  @!P1 VIADD R2, R2, 0x1 ;  /* 0x0000000102029836 */ /* 0x000fe20000000000 */
[----:B------:R-:W-:Y:S02]  /*10680*/  ISETP.NE.AND P1, PT, R0, RZ, PT ;  /* 0x000000ff0000720c */ /* 0x000fe40003f25270 */
[----:B------:R-:W-:-:S13]  /*10690*/  ISETP.GE.U32.AND P0, PT, R3, R4, PT ;  /* 0x000000040300720c */ /* 0x000fda0003f06070 */
[----:B------:R-:W-:-:S04]  /*106a0*/  @P0 VIADD R2, R2, 0x1 ;  /* 0x0000000102020836 */ /* 0x000fc80000000000 */
[----:B------:R-:W-:Y:S01]  /*106b0*/  @!P2 IMAD.MOV R2, RZ, RZ, -R2 ;  /* 0x000000ffff02a224 */ /* 0x000fe200078e0a02 */
[----:B------:R-:W-:-:S05]  /*106c0*/  @!P1 LOP3.LUT R2, RZ, R0, RZ, 0x33, !PT ;  /* 0x00000000ff029212 */ /* 0x000fca00078e33ff */
[----:B------:R-:W-:-:S05]  /*106d0*/  IMAD.MOV.U32 R11, RZ, RZ, R2 ;  /* 0x000000ffff0b7224 */ /* 0x000fca00078e0002 */
[----:B------:R2:W-:Y:S02]  /*106e0*/  STL [R1+0x34], R11 ;  /* 0x0000340b01007387 */ /* 0x0005e40000100800 */
.L_x_236:
[----:B------:R-:W-:Y:S05]  /*106f0*/  BSYNC B0 ;  /* 0x0000000000007941 */ /* 0x000fea0003800000 */
.L_x_235:
[----:B------:R-:W-:Y:S01]  /*10700*/  IMAD.MOV.U32 R0, RZ, RZ, R11 ;  /* 0x000000ffff007224 */ /* 0x000fe200078e000b */
[----:B------:R-:W-:Y:S03]  /*10710*/  BSSY B7, `(.L_x_237) ;  /* 0x0000455000077945 */ /* 0x000fe60003800000 */
[----:B------:R-:W-:-:S05]  /*10720*/  IMAD R2, R10, R0, RZ ;  /* 0x000000000a027224 */ /* 0x000fca00078e02ff */
[----:B------:R-:W-:Y:S01]  /*10730*/  VIADDMNMX R0, R2, R0, R8, PT ;  /* 0x0000000002007246 */ /* 0x000fe20003800108 */
[----:B------:R3:W-:Y:S03]  /*10740*/  STL [R1+0x28], R2 ;  /* 0x0000280201007387 */ /* 0x0007e60000100800 */
[----:B------:R-:W-:Y:S01]  /*10750*/  ISETP.GT.AND P0, PT, R0, R2, PT ;  /* 0x000000020000720c */ /* 0x000fe20003f04270 */
[----:B------:R3:W-:-:S12]  /*10760*/  STL [R1+0x38], R0 ;  /* 0x0000380001007387 */ /* 0x0007d80000100800 */
[----:B---3--:R-:W-:Y:S05]  /*10770*/  @P0 BRA `(.L_x_238) ;  /* 0x00000000004c0947 */ /* 0x008fea0003800000 */
[----:B------:R-:W3:Y:S02]  /*10780*/  S2R R0, SR_TID.X ;  /* 0x0000000000007919 */ /* 0x000ee40000002100 */
[----:B---3--:R-:W-:-:S04]  /*10790*/  LOP3.LUT R0, R0, 0x7f, RZ, 0xc0, !PT ;  /* 0x0000007f00007812 */ /* 0x008fc800078ec0ff */
[----:B------:R-:W-:-:S13]  /*107a0*/  ISETP.NE.AND P0, PT, R0, RZ, PT ;  /* 0x000000ff0000720c */ /* 0x000fda0003f05270 */
[----:B------:R-:W-:Y:S05]  /*107b0*/  @P0 BRA `(.L_x_239) ;  /* 0x0000004400280947 */ /* 0x000fea0003800000 */
[----:B------:R-:W3:Y:S01]  /*107c0*/  S2R R5, SR_LANEID ;  /* 0x0000000000057919 */ /* 0x000ee20000000000 */
[----:B------:R-:W-:Y:S01]  /*107d0*/  VOTEU.ANY UR4, UPT, PT ;  /* 0x0000000000047886 */ /* 0x000fe200038e0100 */
[----:B------:R-:W4:Y:S01]  /*107e0*/  LDC.64 R2, c[0x0][0xc60] ;  /* 0x00031800ff027b82 */ /* 0x000f220000000a00 */
[----:B------:R-:W3:Y:S01]  /*107f0*/  FLO.U32 R0, UR4 ;  /* 0x0000000400007d00 */ /* 0x000ee200080e0000 */
[----:B------:R-:W-:Y:S01]  /*10800*/  ULDC.64 UR6, c[0x0][0x208] ;  /* 0x0000820000067ab9 */ /* 0x000fe20000000a00 */
[----:B---3--:R-:W-:-:S06]  /*10810*/  ISETP.EQ.U32.AND P0, PT, R0, R5, PT ;  /* 0x000000050000720c */ /* 0x008fcc0003f02070 */
[----:B------:R-:W4:Y:S07]  /*10820*/  POPC R5, UR4 ;  /* 0x0000000400057d09 */ /* 0x000f2e0008000000 */
[----:B----4-:R-:W3:Y:S01]  /*10830*/  @P0 ATOMG.E.ADD.STRONG.GPU PT, R3, desc[UR6][R2.64], R5 ;  /* 0x00000005020309a8 */ /* 0x010ee200081ee1c6 */
[----:B0-----:R-:W0:Y:S02]  /*10840*/  S2R R4, SR_LTMASK ;  /* 0x0000000000047919 */ /* 0x001e240000003900 */
[----:B0-----:R-:W-:-:S04]  /*10850*/  LOP3.LUT R4, R4, UR4, RZ, 0xc0, !PT ;  /* 0x0000000404047c12 */ /* 0x001fc8000f8ec0ff */
[----:B-1----:R-:W0:Y:S01]  /*10860*/  POPC R7, R4 ;  /* 0x0000000400077309 */ /* 0x002e220000000000 */
[----:B---3--:R-:W0:Y:S02]  /*10870*/  SHFL.IDX PT, R0, R3, R0, 0x1f ;  /* 0x00001f0003007589 */ /* 0x008e2400000e0000 */
[----:B0-----:R-:W-:-:S05]  /*10880*/  IADD3 R0, R0, UR38, R7 ;  /* 0x0000002600007c10 */ /* 0x001fca000fffe007 */
[----:B------:R3:W-:Y:S01]  /*10890*/  STL [R1], R0 ;  /* 0x0000000001007387 */ /* 0x0007e20000100800 */
[----:B------:R-:W-:Y:S05]  /*108a0*/  BRA `(.L_x_239) ;  /* 0x0000004000ec7947 */ /* 0x000fea0003800000 */
.L_x_238:
[----:B------:R-:W-:Y:S01]  /*108b0*/  VIADD R0, R18, 0x21400 ;  /* 0x0002140012007836 */ /* 0x000fe20000000000 */
[----:B------:R-:W-:Y:S04]  /*108c0*/  BSSY B6, `(.L_x_240) ;  /* 0x0000013000067945 */ /* 0x000fe80003800000 */
[----:B------:R-:W-:-:S13]  /*108d0*/  LOP3.LUT P0, RZ, R0, 0x3ff, RZ, 0xc0, !PT ;  /* 0x000003ff00ff7812 */ /* 0x000fda000780c0ff */
[----:B------:R-:W-:Y:S05]  /*108e0*/  @!P0 BRA `(.L_x_241) ;  /* 0x0000000000408947 */ /* 0x000fea0003800000 */
[----:B------:R-:W-:Y:S01]  /*108f0*/  MOV R2, 0x0 ;  /* 0x0000000000027802 */ /* 0x000fe20000000f00 */
[----:B------:R-:W-:Y:S01]  /*10900*/  ULDC.64 UR6, c[0x4][0xa8] ;  /* 0x01002a0000067ab9 */ /* 0x000fe20000000a00 */
[----:B------:R-:W-:Y:S01]  /*10910*/  ULDC.64 UR8, c[0x4][0xb0] ;  /* 0x01002c0000087ab9 */ /* 0x000fe20000000a00 */
[----:B------:R-:W-:Y:S01]  /*10920*/  ULDC.64 UR4, c[0x4][0x8] ;  /* 0x0100020000047ab9 */ /* 0x000fe20000000a00 */
[----:B0-----:R-:W-:Y:S02]  /*10930*/  IMAD.U32 R4, RZ, RZ, UR6 ;  /* 0x00000006ff047e24 */ /* 0x001fe4000f8e00ff */
[----:B------:R-:W0:Y:S01]  /*10940*/  LDC.64 R2, c[0x4][R2] ;  /* 0x0100000002027b82 */ /* 0x000e220000000a00 */
[----:B------:R-:W-:Y:S02]  /*10950*/  IMAD.U32 R5, RZ, RZ, UR7 ;  /* 0x00000007ff057e24 */ /* 0x000fe4000f8e00ff */
[----:B------:R-:W-:Y:S02]  /*10960*/  IMAD.U32 R6, RZ, RZ, UR8 ;  /* 0x00000008ff067e24 */ /* 0x000fe4000f8e00ff */
[----:B-1----:R-:W-:-:S02]  /*10970*/  IMAD.U32 R7, RZ, RZ, UR9 ;  /* 0x00000009ff077e24 */ /* 0x002fc4000f8e00ff */
[----:B------:R-:W-:Y:S02]  /*10980*/  IMAD.U32 R10, RZ, RZ, UR4 ;  /* 0x00000004ff0a7e24 */ /* 0x000fe4000f8e00ff */
[----:B--2---:R-:W-:Y:S02]  /*10990*/  IMAD.U32 R11, RZ, RZ, UR5 ;  /* 0x00000005ff0b7e24 */ /* 0x004fe4000f8e00ff */
[----:B------:R-:W-:Y:S02]  /*109a0*/  IMAD.MOV.U32 R8, RZ, RZ, 0x70 ;  /* 0x00000070ff087424 */ /* 0x000fe400078e00ff */
[----:B------:R-:W-:Y:S02]  /*109b0*/  IMAD.MOV.U32 R12, RZ, RZ, 0x1 ;  /* 0x00000001ff0c7424 */ /* 0x000fe400078e00ff */
[----:B------:R-:W-:-:S07]  /*109c0*/  IMAD.MOV.U32 R13, RZ, RZ, RZ ;  /* 0x000000ffff0d7224 */ /* 0x000fce00078e00ff */
[----:B------:R-:W-:-:S07]  /*109d0*/  LEPC R20, `(.L_x_241) ;  /* 0x000000001014794e */ /* 0x000fce0000000000 */
[----:B0-----:R-:W-:Y:S05]  /*109e0*/  CALL.ABS.NOINC R2 ;  /* 0x0000000002007343 */ /* 0x001fea0003c00000 */
.L_x_241:
[----:B------:R-:W-:Y:S05]  /*109f0*/  BSYNC B6 ;  /* 0x0000000000067941 */ /* 0x000fea0003800000 */
.L_x_240:
        /* <DEDUP_REMOVED lines=8> */
[----:B------:R3:W4:Y:S01]  /*10a80*/  LDC.64 R2, c[0x4][R0] ;  /* 0x0100000000027b82 */ /* 0x0007220000000a00 */
[----:B0-----:R-:W-:Y:S02]  /*10a90*/  IMAD.U32 R4, RZ, RZ, UR6 ;  /* 0x00000006ff047e24 */ /* 0x001fe4000f8e00ff */
[----:B------:R-:W-:Y:S02]  /*10aa0*/  IMAD.U32 R5, RZ, RZ, UR7 ;  /* 0x00000007ff057e24 */ /* 0x000fe4000f8e00ff */
[----:B------:R-:W-:Y:S02]  /*10ab0*/  IMAD.U32 R6, RZ, RZ, UR8 ;  /* 0x00000008ff067e24 */ /* 0x000fe4000f8e00ff */
[----:B-1----:R-:W-:-:S02]  /*10ac0*/  IMAD.U32 R7, RZ, RZ, UR9 ;  /* 0x00000009ff077e24 */ /* 0x002fc4000f8e00ff */
[----:B------:R-:W-:Y:S02]  /*10ad0*/  IMAD.U32 R10, RZ, RZ, UR4 ;  /* 0x00000004ff0a7e24 */ /* 0x000fe4000f8e00ff */
[----:B--2---:R-:W-:Y:S02]  /*10ae0*/  IMAD.U32 R11, RZ, RZ, UR5 ;  /* 0x00000005ff0b7e24 */ /* 0x004fe4000f8e00ff */
[----:B------:R-:W-:Y:S02]  /*10af0*/  IMAD.MOV.U32 R8, RZ, RZ, 0x70 ;  /* 0x00000070ff087424 */ /* 0x000fe400078e00ff */
[----:B------:R-:W-:Y:S02]  /*10b00*/  IMAD.MOV.U32 R12, RZ, RZ, 0x1 ;  /* 0x00000001ff0c7424 */ /* 0x000fe400078e00ff */
[----:B---3--:R-:W-:-:S07]  /*10b10*/  IMAD.MOV.U32 R13, RZ, RZ, RZ ;  /* 0x000000ffff0d7224 */ /* 0x008fce00078e00ff */
[----:B------:R-:W-:-:S07]  /*10b20*/  LEPC R20, `(.L_x_244) ;  /* 0x000000001014794e */ /* 0x000fce0000000000 */
[----:B----4-:R-:W-:Y:S05]  /*10b30*/  CALL.ABS.NOINC R2 ;  /* 0x0000000002007343 */ /* 0x010fea0003c00000 */
.L_x_244:
[----:B------:R-:W-:Y:S01]  /*10b40*/  MOV R2, 0x0 ;  /* 0x0000000000027802 */ /* 0x000fe20000000f00 */
[----:B------:R-:W-:Y:S01]  /*10b50*/  ULDC.64 UR6, c[0x4][0xa8] ;  /* 0x01002a0000067ab9 */ /* 0x000fe20000000a00 */
[----:B------:R-:W-:Y:S01]  /*10b60*/  ULDC.64 UR8, c[0x4][0xb0] ;  /* 0x01002c0000087ab9 */ /* 0x000fe20000000a00 */
[----:B------:R-:W-:Y:S01]  /*10b70*/  ULDC.64 UR4, c[0x4][0x18] ;  /* 0x0100060000047ab9 */ /* 0x000fe20000000a00 */
[----:B------:R-:W-:Y:S02]  /*10b80*/  IMAD.U32 R4, RZ, RZ, UR6 ;  /* 0x00000006ff047e24 */ /* 0x000fe4000f8e00ff */
[----:B------:R-:W0:Y:S01]  /*10b90*/  LDC.64 R2, c[0x4][R2] ;  /* 0x0100000002027b82 */ /* 0x000e220000000a00 */
[----:B------:R-:W-:Y:S02]  /*10ba0*/  IMAD.U32 R5, RZ, RZ, UR7 ;  /* 0x00000007ff057e24 */ /* 0x000fe4000f8e00ff */
[----:B------:R-:W-:Y:S02]  /*10bb0*/  IMAD.U32 R6, RZ, RZ, UR8 ;  /* 0x00000008ff067e24 */ /* 0x000fe4000f8e00ff */
[----:B------:R-:W-:-:S02]  /*10bc0*/  IMAD.U32 R7, RZ, RZ, UR9 ;  /* 0x00000009ff077e24 */ /* 0x000fc4000f8e00ff */
[----:B------:R-:W-:Y:S02]  /*10bd0*/  IMAD.U32 R10, RZ, RZ, UR4 ;  /* 0x00000004ff0a7e24 */ /* 0x000fe4000f8e00ff */
[----:B------:R-:W-:Y:S02]  /*10be0*/  IMAD.U32 R11, RZ, RZ, UR5 ;  /* 0x00000005ff0b7e24 */ /* 0x000fe4000f8e00ff */
[----:B------:R-:W-:Y:S02]  /*10bf0*/  IMAD.MOV.U32 R8, RZ, RZ, 0x70 ;  /* 0x00000070ff087424 */ /* 0x000fe400078e00ff */
[----:B------:R-:W-:Y:S02]  /*10c00*/  IMAD.MOV.U32 R12, RZ, RZ, 0x1 ;  /* 0x00000001ff0c7424 */ /* 0x000fe400078e00ff */
[----:B------:R-:W-:-:S07]  /*10c10*/  IMAD.MOV.U32 R13, RZ, RZ, RZ ;  /* 0x000000ffff0d7224 */ /* 0x000fce00078e00ff */
[----:B------:R-:W-:-:S07]  /*10c20*/  LEPC R20, `(.L_x_243) ;  /* 0x000000001014794e */ /* 0x000fce0000000000 */
[----:B0-----:R-:W-:Y:S05]  /*10c30*/  CALL.ABS.NOINC R2 ;  /* 0x0000000002007343 */ /* 0x001fea0003c00000 */
.L_x_243:
[----:B------:R-:W-:Y:S05]  /*10c40*/  BSYNC B6 ;  /* 0x0000000000067941 */ /* 0x000fea0003800000 */
.L_x_242:
[----:B0-----:R-:W3:Y:S01]  /*10c50*/  LDL.LU R4, [R1+0x20] ;  /* 0x0000200001047983 */ /* 0x001ee20000300800 */
[----:B------:R-:W-:-:S03]  /*10c60*/  ULDC.64 UR4, c[0x0][0x9f8] ;  /* 0x00027e0000047ab9 */ /* 0x000fc60000000a00 */
[----:B-1----:R-:W4:Y:S01]  /*10c70*/  LDL R7, [R1+0x10] ;  /* 0x0000100001077983 */ /* 0x002f220000100800 */
[----:B------:R-:W-:Y:S01]  /*10c80*/  ISETP.NE.U32.AND P0, PT, RZ, UR4, PT ;  /* 0x00000004ff007c0c */ /* 0x000fe2000bf05070 */
[----:B------:R-:W-:Y:S02]  /*10c90*/  ULDC.64 UR6, c[0x0][0x208] ;  /* 0x0000820000067ab9 */ /* 0x000fe40000000a00 */
[----:B------:R-:W5:Y:S01]  /*10ca0*/  LDL R0, [R1+0x38] ;  /* 0x0000380001007983 */ /* 0x000f620000100800 */
[----:B------:R-:W-:-:S13]  /*10cb0*/  ISETP.NE.AND.EX P0, PT, RZ, UR5, PT, P0 ;  /* 0x00000005ff007c0c */ /* 0x000fda000bf05300 */
[----:B------:R-:W-:-:S04]  /*10cc0*/  @P0 IADD3 R2, P1, R17, UR4, RZ ;  /* 0x0000000411020c10 */ /* 0x000fc8000ff3e0ff */
[----:B---3--:R-:W-:Y:S01]  /*10cd0*/  @P0 IADD3.X R3, R4, UR5, RZ, P1, !PT ;  /* 0x0000000504030c10 */ /* 0x008fe20008ffe4ff */
[----:B------:R-:W-:-:S04]  /*10ce0*/  ULDC.64 UR4, c[0x0][0xa08] ;  /* 0x0002820000047ab9 */ /* 0x000fc80000000a00 */
[----:B----4-:R0:W3:Y:S02]  /*10cf0*/  @P0 LDG.E R7, desc[UR6][R2.64] ;  /* 0x0000000602070981 */ /* 0x0100e4000c1e1900 */
[----:B0-----:R-:W0:Y:S01]  /*10d00*/  LDC.64 R2, c[0x0][0x418] ;  /* 0x00010600ff027b82 */ /* 0x001e220000000a00 */
[----:B-----5:R-:W-:Y:S01]  /*10d10*/  VIADD R0, R0, 0xffffffff ;  /* 0xffffffff00007836 */ /* 0x020fe20000000000 */
[----:B---3--:R-:W-:Y:S01]  /*10d20*/  SHF.R.S32.HI R8, RZ, 0x1f, R7 ;  /* 0x0000001fff087819 */ /* 0x008fe20000011407 */
[----:B------:R1:W-:Y:S04]  /*10d30*/  @P0 STL [R1+0x10], R7 ;  /* 0x0000100701000387 */ /* 0x0003e80000100800 */
[----:B------:R1:W-:Y:S01]  /*10d40*/  STL [R1+0x20], R8 ;  /* 0x0000200801007387 */ /* 0x0003e20000100800 */
[----:B0-----:R-:W-:Y:S01]  /*10d50*/  LOP3.LUT P0, RZ, R2, UR4, RZ, 0xfc, !PT ;  /* 0x0000000402ff7c12 */ /* 0x001fe2000f80fcff */
[----:B------:R-:W-:-:S03]  /*10d60*/  UMOV UR4, 0xffffffff ;  /* 0xffffffff00047882 */ /* 0x000fc60000000000 */
[----:B------:R-:W-:-:S04]  /*10d70*/  LOP3.LUT P0, RZ, R3, UR5, RZ, 0xfc, P0 ;  /* 0x0000000503ff7c12 */ /* 0x000fc8000800fcff */
[----:B------:R-:W-:Y:S01]  /*10d80*/  SEL R17, R7, RZ, !P0 ;  /* 0x000000ff07117207 */ /* 0x000fe20004000000 */
[----:B-1----:R-:W-:Y:S08]  /*10d90*/  BRA.DIV UR4, `(.L_x_245) ;  /* 0x0000005204847947 */ /* 0x002ff0000b800000 */
[----:B------:R-:W0:Y:S02]  /*10da0*/  S2R R4, SR_TID.X ;  /* 0x0000000000047919 */ /* 0x000e240000002100 */
[----:B0-----:R-:W-:-:S04]  /*10db0*/  SHF.R.U32.HI R4, RZ, 0x5, R4 ;  /* 0x00000005ff047819 */ /* 0x001fc80000011604 */
[----:B------:R-:W-:-:S05]  /*10dc0*/  LOP3.LUT R4, R4, 0x3, RZ, 0xc0, !PT ;  /* 0x0000000304047812 */ /* 0x000fca00078ec0ff */
[----:B------:R0:W1:Y:S02]  /*10dd0*/  SHFL.IDX PT, R14, R4, RZ, 0x1f ;  /* 0x00001fff040e7589 */ /* 0x00006400000e0000 */
.L_x_353:
[----:B0-----:R-:W3:Y:S01]  /*10de0*/  LDL.LU R4, [R1+0x1c] ;  /* 0x00001c0001047983 */ /* 0x001ee20000300800 */
[----:B------:R-:W-:Y:S02]  /*10df0*/  PLOP3.LUT P1, PT, PT, PT, PT, 0x8, 0x0 ;  /* 0x000000000000781c */ /* 0x000fe40003f2e170 */
[----:B-1----:R-:W-:Y:S01]  /*10e00*/  ISETP.NE.AND P0, PT, R14, RZ, PT ;  /* 0x000000ff0e00720c */ /* 0x002fe20003f05270 */
[----:B------:R0:W-:Y:S01]  /*10e10*/  STL [R1+0x8], R0 ;  /* 0x0000080001007387 */ /* 0x0001e20000100800 */
[----:B---3--:R-:W-:-:S09]  /*10e20*/  LOP3.LUT R4, R4, 0xfffffffe, RZ, 0xc0, !PT ;  /* 0xfffffffe04047812 */ /* 0x008fd200078ec0ff */
[----:B------:R-:W-:-:S05]  /*10e30*/  @P1 LOP3.LUT R4, R4, 0x1, RZ, 0xfc, !PT ;  /* 0x0000000104041812 */ /* 0x000fca00078efcff */
[----:B------:R0:W-:Y:S01]  /*10e40*/  STL [R1+0x1c], R4 ;  /* 0x00001c0401007387 */ /* 0x0001e20000100800 */
[----:B------:R-:W-:Y:S05]  /*10e50*/  @P0 BRA `(.L_x_246) ;  /* 0x00000004003c0947 */ /* 0x000fea0003800000 */
[----:B------:R-:W-:-:S03]  /*10e60*/  UMOV UR4, 0xffffffff ;  /* 0xffffffff00047882 */ /* 0x000fc60000000000 */
[----:B------:R-:W-:Y:S05]  /*10e70*/  BRA.DIV UR4, `(.L_x_247) ;  /* 0x0000005204807947 */ /* 0x000fea000b800000 */
[----:B------:R-:W-:-:S13]  /*10e80*/  ELECT P6, URZ, PT ;  /* 0x00000000003f782f */ /* 0x000fda00038c0000 */
.L_x_356:
[----:B------:R-:W-:Y:S05]  /*10e90*/  @!P6 BRA `(.L_x_246) ;  /* 0x00000004002ce947 */ /* 0x000fea0003800000 */
[----:B------:R-:W-:-:S04]  /*10ea0*/  ISETP.NE.U32.AND P0, PT, R2, RZ, PT ;  /* 0x000000ff0200720c */ /* 0x000fc80003f05070 */
[----:B------:R-:W-:-:S13]  /*10eb0*/  ISETP.NE.AND.EX P0, PT, R3, RZ, PT, P0 ;  /* 0x000000ff0300720c */ /* 0x000fda0003f05300 */
[----:B------:R-:W-:Y:S05]  /*10ec0*/  @!P0 BRA `(.L_x_248) ;  /* 0x0000000000548947 */ /* 0x000fea0003800000 */
[----:B------:R-:W1:Y:S01]  /*10ed0*/  LDC R6, c[0x0][0x43c] ;  /* 0x00010f00ff067b82 */ /* 0x000e620000000800 */
[----:B------:R-:W-:Y:S01]  /*10ee0*/  IMAD.MOV.U32 R9, RZ, RZ, R0 ;  /* 0x000000ffff097224 */ /* 0x000fe200078e0000 */
[----:B------:R-:W-:Y:S01]  /*10ef0*/  ULDC.64 UR4, c[0x0][0x428] ;  /* 0x00010a0000047ab9 */ /* 0x000fe20000000a00 */
[----:B------:R-:W-:Y:S02]  /*10f00*/  ULDC.64 UR6, c[0x0][0x208] ;  /* 0x0000820000067ab9 */ /* 0x000fe40000000a00 */
[----:B0-----:R-:W-:Y:S01]  /*10f10*/  IMAD.MOV.U32 R0, RZ, RZ, R9 ;  /* 0x000000ffff007224 */ /* 0x001fe200078e0009 */
[----:B-1----:R-:W-:-:S13]  /*10f20*/  ISETP.NE.AND P0, PT, R6, 0x1, PT ;  /* 0x000000010600780c */ /* 0x002fda0003f05270 */
[----:B------:R-:W0:Y:S02]  /*10f30*/  @P0 LDC.64 R4, c[0x0][0x440] ;  /* 0x00011000ff040b82 */ /* 0x000e240000000a00 */
[----:B0-----:R-:W-:-:S05]  /*10f40*/  @P0 IMAD.HI.U32 R4, R9, R4, RZ ;  /* 0x0000000409040227 */ /* 0x001fca00078e00ff */
[----:B------:R-:W-:-:S04]  /*10f50*/  @P0 SHF.R.U32.HI R0, RZ, R5, R4 ;  /* 0x00000005ff000219 */ /* 0x000fc80000011604 */
[--C-:B------:R-:W-:Y:S01]  /*10f60*/  SHF.R.S32.HI R5, RZ, 0x1f, R0.reuse ;  /* 0x0000001fff057819 */ /* 0x100fe20000011400 */
[----:B------:R-:W-:-:S04]  /*10f70*/  IMAD.MOV R4, RZ, RZ, -R0 ;  /* 0x000000ffff047224 */ /* 0x000fc800078e0a00 */
[----:B------:R-:W-:Y:S02]  /*10f80*/  IMAD R9, R6, R4, R9 ;  /* 0x0000000406097224 */ /* 0x000fe400078e0209 */
[----:B------:R-:W-:Y:S02]  /*10f90*/  IMAD R6, R8, UR4, RZ ;  /* 0x0000000408067c24 */ /* 0x000fe4000f8e02ff */
[----:B------:R-:W-:Y:S01]  /*10fa0*/  IMAD.MOV.U32 R4, RZ, RZ, R0 ;  /* 0x000000ffff047224 */ /* 0x000fe200078e0000 */
[----:B------:R1:W-:Y:S01]  /*10fb0*/  STL [R1+0x8], R9 ;  /* 0x0000080901007387 */ /* 0x0003e20000100800 */
[C---:B------:R-:W-:Y:S02]  /*10fc0*/  IMAD R0, R7.reuse, UR5, R6 ;  /* 0x0000000507007c24 */ /* 0x040fe4000f8e0206 */
[----:B------:R-:W-:-:S04]  /*10fd0*/  IMAD.WIDE.U32 R4, R7, UR4, R4 ;  /* 0x0000000407047c25 */ /* 0x000fc8000f8e0004 */
[----:B------:R-:W-:Y:S01]  /*10fe0*/  IMAD.IADD R0, R5, 0x1, R0 ;  /* 0x0000000105007824 */ /* 0x000fe200078e0200 */
[----:B------:R-:W-:-:S04]  /*10ff0*/  LEA R2, P0, R4, R2, 0x2 ;  /* 0x0000000204027211 */ /* 0x000fc800078010ff */
[----:B------:R-:W-:-:S05]  /*11000*/  LEA.HI.X R3, R4, R3, R0, 0x2, P0 ;  /* 0x0000000304037211 */ /* 0x000fca00000f1400 */
[----:B------:R1:W5:Y:S04]  /*11010*/  LDG.E R17, desc[UR6][R2.64] ;  /* 0x0000000602117981 */ /* 0x000368000c1e1900 */
.L_x_248:
[----:B-1----:R-:W3:Y:S01]  /*11020*/  LDL R2, [R1+0x14] ;  /* 0x0000140001027983 */ /* 0x002ee20000100800 */
[----:B0-----:R-:W-:Y:S01]  /*11030*/  IMAD R0, R19, 0x8, R18 ;  /* 0x0000000813007824 */ /* 0x001fe200078e0212 */
[----:B---3--:R-:W-:-:S04]  /*11040*/  SHF.L.U32 R2, R2, 0x1f, RZ ;  /* 0x0000001f02027819 */ /* 0x008fc800000006ff */
[----:B------:R-:W0:Y:S02]  /*11050*/  SYNCS.PHASECHK.TRANS64.TRYWAIT P0, [R0+URZ+0x36840], R2 ;  /* 0x03684002000075a7 */ /* 0x000e24000800017f */
[----:B0-----:R-:W-:Y:S05]  /*11060*/  @!P0 BRA `(.L_x_249) ;  /* 0x0000005000248947 */ /* 0x001fea0003800000 */
.L_x_357:
[----:B------:R-:W1:Y:S02]  /*11070*/  S2R R3, SR_TID.X ;  /* 0x0000000000037919 */ /* 0x000e640000002100 */
[----:B-1----:R-:W-:-:S04]  /*11080*/  LOP3.LUT R3, R3, 0x7f, RZ, 0xc0, !PT ;  /* 0x0000007f03037812 */ /* 0x002fc800078ec0ff */
[----:B------:R-:W-:-:S13]  /*11090*/  ISETP.NE.AND P0, PT, R3, RZ, PT ;  /* 0x000000ff0300720c */ /* 0x000fda0003f05270 */
[----:B------:R-:W-:Y:S05]  /*110a0*/  @P0 BRA `(.L_x_250) ;  /* 0x00000000001c0947 */ /* 0x000fea0003800000 */
[----:B------:R-:W1:Y:S01]  /*110b0*/  S2R R3, SR_TID.X ;  /* 0x0000000000037919 */ /* 0x000e620000002100 */
[----:B0-----:R-:W-:-:S04]  /*110c0*/  IMAD.MOV.U32 R2, RZ, RZ, 0xa800 ;  /* 0x0000a800ff027424 */ /* 0x001fc800078e00ff */
[----:B------:R3:W-:Y:S01]  /*110d0*/  SYNCS.ARRIVE.TRANS64 RZ, [R0+URZ+0x36830], R2 ;  /* 0x0368300200ff79a7 */ /* 0x0007e2000800003f */
[----:B-1----:R-:W-:-:S04]  /*110e0*/  LOP3.LUT R3, R3, 0x1f, RZ, 0xc0, !PT ;  /* 0x0000001f03037812 */ /* 0x002fc800078ec0ff */
[----:B------:R-:W-:-:S13]  /*110f0*/  ISETP.NE.AND P0, PT, R3, RZ, PT ;  /* 0x000000ff0300720c */ /* 0x000fda0003f05270 */
[----:B---3--:R-:W-:Y:S05]  /*11100*/  @!P0 BRA `(.L_x_250) ;  /* 0x0000000000048947 */ /* 0x008fea0003800000 */
[----:B------:R-:W-:Y:S01]  /*11110*/  BPT.TRAP 0x1 ;  /* 0x000000040000795c */ /* 0x000fe20000300000 */
.L_x_250:
[----:B------:R-:W3:Y:S04]  /*11120*/  LDL R4, [R1+0x8] ;  /* 0x0000080001047983 */ /* 0x000ee80000100800 */
[----:B------:R-:W4:Y:S04]  /*11130*/  LDL R3, [R1+0x18] ;  /* 0x0000180001037983 */ /* 0x000f280000100800 */
[----:B0-----:R-:W2:Y:S01]  /*11140*/  LDL.LU R2, [R1+0x1c] ;  /* 0x00001c0001027983 */ /* 0x001ea20000300800 */
[----:B------:R-:W-:Y:S01]  /*11150*/  R2UR UR9, R0 ;  /* 0x00000000000972ca */ /* 0x000fe200000e0000 */
[----:B------:R-:W-:Y:S01]  /*11160*/  IMAD R0, R19, 0xa800, R18 ;  /* 0x0000a80013007824 */ /* 0x000fe200078e0212 */
[----:B------:R-:W-:Y:S01]  /*11170*/  UIADD3 UR4, UP0, UR36, 0x370, URZ ;  /* 0x0000037024047890 */ /* 0x000fe2000ff1e03f */
[----:B------:R-:W-:Y:S01]  /*11180*/  R2UR UR12, R16 ;  /* 0x00000000100c72ca */ /* 0x000fe200000e0000 */
[----:B------:R-:W-:Y:S01]  /*11190*/  UMOV UR10, URZ ;  /* 0x0000003f000a7c82 */ /* 0x000fe20008000000 */
[----:B-----5:R-:W-:Y:S01]  /*111a0*/  R2UR UR13, R17 ;  /* 0x00000000110d72ca */ /* 0x020fe200000e0000 */
[----:B------:R-:W-:Y:S01]  /*111b0*/  UMOV UR6, 0x0 ;  /* 0x0000000000067882 */ /* 0x000fe20000000000 */
[----:B------:R-:W-:Y:S01]  /*111c0*/  R2UR UR8, R0 ;  /* 0x00000000000872ca */ /* 0x000fe200000e0000 */
[----:B------:R-:W-:Y:S01]  /*111d0*/  UMOV UR7, 0x14f00000 ;  /* 0x14f0000000077882 */ /* 0x000fe20000000000 */
[----:B------:R-:W-:Y:S01]  /*111e0*/  PLOP3.LUT P0, PT, PT, PT, PT, 0x80, 0x0 ;  /* 0x000000000000781c */ /* 0x000fe20003f0f070 */
[----:B------:R-:W-:-:S03]  /*111f0*/  UMOV UR16, 0x40 ;  /* 0x0000004000107882 */ /* 0x000fc60000000000 */
[----:B------:R-:W-:-:S07]  /*11200*/  UIADD3 UR9, UR9, 0x36830, URZ ;  /* 0x0003683009097890 */ /* 0x000fce000fffe03f */
[----:B------:R-:W-:Y:S02]  /*11210*/  UIADD3 UR14, UR8, 0x21400, URZ ;  /* 0x00021400080e7890 */ /* 0x000fe4000fffe03f */
[----:B------:R-:W-:Y:S02]  /*11220*/  UIADD3 UR15, UR8, 0x24c00, URZ ;  /* 0x00024c00080f7890 */ /* 0x000fe4000fffe03f */
[----:B------:R-:W-:-:S03]  /*11230*/  UIADD3 UR17, UR8, 0x28400, URZ ;  /* 0x0002840008117890 */ /* 0x000fc6000fffe03f */
[----:B------:R-:W-:Y:S01]  /*11240*/  UMOV UR8, UR14 ;  /* 0x0000000e00087c82 */ /* 0x000fe20008000000 */
[----:B------:R-:W-:Y:S01]  /*11250*/  UMOV UR14, 0x80 ;  /* 0x00000080000e7882 */ /* 0x000fe20000000000 */
[----:B---3--:R-:W-:Y:S02]  /*11260*/  R2UR UR11, R4 ;  /* 0x00000000040b72ca */ /* 0x008fe400000e0000 */
[----:B----4-:R-:W-:Y:S02]  /*11270*/  R2UR UR5, R3 ;  /* 0x00000000030572ca */ /* 0x010fe400000e0000 */
[----:B--2---:R-:W-:-:S04]  /*11280*/  LOP3.LUT R2, R2, 0xfffffffe, RZ, 0xc0, !PT ;  /* 0xfffffffe02027812 */ /* 0x004fc800078ec0ff */
[----:B------:R-:W-:-:S07]  /*11290*/  @P0 LOP3.LUT R2, R2, 0x1, RZ, 0xfc, !PT ;  /* 0x0000000102020812 */ /* 0x000fce00078efcff */
[----:B------:R-:W-:Y:S01]  /*112a0*/  UIMAD UR11, UR11, 0x70, UR5 ;  /* 0x000000700b0b78a4 */ /* 0x000fe2000f8e0205 */
[----:B------:R1:W-:Y:S01]  /*112b0*/  STL [R1+0x1c], R2 ;  /* 0x00001c0201007387 */ /* 0x0003e20000100800 */
[----:B------:R-:W-:-:S09]  /*112c0*/  UIADD3.X UR5, URZ, UR37, URZ, UP0, !UPT ;  /* 0x000000253f057290 */ /* 0x000fd200087fe43f */
[----:B------:R0:W-:Y:S02]  /*112d0*/  UTMALDG.4D [UR8], [UR4], desc[UR6] ;  /* 0x00000608040075b4 */ /* 0x0001e40008019000 */
[----:B0-----:R-:W-:Y:S01]  /*112e0*/  UMOV UR8, UR15 ;  /* 0x0000000f00087c82 */ /* 0x001fe20008000000 */
[----:B------:R-:W-:Y:S02]  /*112f0*/  UMOV UR10, UR16 ;  /* 0x00000010000a7c82 */ /* 0x000fe40008000000 */
[----:B------:R0:W-:Y:S02]  /*11300*/  UTMALDG.4D [UR8], [UR4], desc[UR6] ;  /* 0x00000608040075b4 */ /* 0x0001e40008019000 */
[----:B0-----:R-:W-:Y:S01]  /*11310*/  UMOV UR8, UR17 ;  /* 0x0000001100087c82 */ /* 0x001fe20008000000 */
[----:B------:R-:W-:Y:S02]  /*11320*/  UMOV UR10, UR14 ;  /* 0x0000000e000a7c82 */ /* 0x000fe40008000000 */
[----:B------:R1:W-:Y:S02]  /*11330*/  UTMALDG.4D [UR8], [UR4], desc[UR6] ;  /* 0x00000608040075b4 */ /* 0x0003e40008019000 */
[----:B-1----:R-:W-:Y:S01]  /*11340*/  NOP ;  /* 0x0000000000007918 */ /* 0x002fe20000000000 */
.L_x_246:
[----:B------:R-:W3:Y:S04]  /*11350*/  LDL.LU R3, [R1+0x30] ;  /* 0x0000300001037983 */ /* 0x000ee80000300800 */
[----:B------:R-:W4:Y:S04]  /*11360*/  LDL.LU R5, [R1+0x2c] ;  /* 0x00002c0001057983 */ /* 0x000f280000300800 */
[----:B0-----:R-:W5:Y:S01]  /*11370*/  LDL.LU R4, [R1+0x3c] ;  /* 0x00003c0001047983 */ /* 0x001f620000300800 */
[----:B------:R-:W-:Y:S05]  /*11380*/  WARPSYNC.ALL ;  /* 0x0000000000007948 */ /* 0x000fea0003800000 */
[----:B------:R-:W-:Y:S01]  /*11390*/  ULDC.64 UR6, c[0x0][0xa00] ;  /* 0x0002800000067ab9 */ /* 0x000fe20000000a00 */
[----:B------:R-:W-:Y:S01]  /*113a0*/  ULDC.64 UR4, c[0x0][0x298] ;  /* 0x0000a60000047ab9 */ /* 0x000fe20000000a00 */
[----:B------:R-:W-:Y:S01]  /*113b0*/  BAR.SYNC.DEFER_BLOCKING 0x8, 0x180 ;  /* 0x0206000000007b1d */ /* 0x000fe20000010000 */
[----:B------:R-:W-:Y:S01]  /*113c0*/  ISETP.NE.U32.AND P0, PT, RZ, UR6, PT ;  /* 0x00000006ff007c0c */ /* 0x000fe2000bf05070 */
[----:B------:R-:W-:-:S03]  /*113d0*/  VIADD R2, R18, 0x15400 ;  /* 0x0001540012027836 */ /* 0x000fc60000000000 */
[----:B------:R-:W-:Y:S01]  /*113e0*/  ISETP.NE.AND.EX P0, PT, RZ, UR7, PT, P0 ;  /* 0x00000007ff007c0c */ /* 0x000fe2000bf05300 */
[----:B------:R-:W-:Y:S01]  /*113f0*/  BSSY B6, `(.L_x_251) ;  /* 0x000001e000067945 */ /* 0x000fe20003800000 */
[----:B------:R-:W-:Y:S02]  /*11400*/  LOP3.LUT P1, RZ, R2, 0x3ff, RZ, 0xc0, !PT ;  /* 0x000003ff02ff7812 */ /* 0x000fe4000782c0ff */
[----:B---3--:R-:W-:Y:S02]  /*11410*/  SHF.R.S32.HI R0, RZ, 0x1f, R3 ;  /* 0x0000001fff007819 */ /* 0x008fe40000011403 */
[----:B----4-:R-:W-:-:S03]  /*11420*/  SEL R5, R5, RZ, !P0 ;  /* 0x000000ff05057207 */ /* 0x010fc60004000000 */
[----:B------:R-:W-:Y:S01]  /*11430*/  IMAD R0, R0, UR4, RZ ;  /* 0x0000000400007c24 */ /* 0x000fe2000f8e02ff */
[----:B-----5:R-:W-:-:S03]  /*11440*/  SEL R4, R4, RZ, !P0 ;  /* 0x000000ff04047207 */ /* 0x020fc60004000000 */
[C---:B------:R-:W-:Y:S02]  /*11450*/  IMAD R0, R3.reuse, UR5, R0 ;  /* 0x0000000503007c24 */ /* 0x040fe4000f8e0200 */
[----:B------:R-:W-:-:S04]  /*11460*/  IMAD.WIDE.U32 R2, R3, UR4, RZ ;  /* 0x0000000403027c25 */ /* 0x000fc8000f8e00ff */
[----:B------:R-:W-:Y:S01]  /*11470*/  IMAD.IADD R0, R3, 0x1, R0 ;  /* 0x0000000103007824 */ /* 0x000fe200078e0200 */
[----:B------:R0:W-:Y:S04]  /*11480*/  STL.64 [R1+0x50], R2 ;  /* 0x0000500201007387 */ /* 0x0001e80000100a00 */
[----:B------:R0:W-:Y:S04]  /*11490*/  STL [R1+0x2c], R5 ;  /* 0x00002c0501007387 */ /* 0x0001e80000100800 */
[----:B------:R0:W-:Y:S04]  /*114a0*/  STL [R1+0x3c], R4 ;  /* 0x00003c0401007387 */ /* 0x0001e80000100800 */
[----:B------:R0:W-:Y:S01]  /*114b0*/  STL [R1+0x30], R0 ;  /* 0x0000300001007387 */ /* 0x0001e20000100800 */
[----:B------:R-:W-:Y:S05]  /*114c0*/  @!P1 BRA `(.L_x_252) ;  /* 0x0000000000409947 */ /* 0x000fea0003800000 */
[----:B0-----:R-:W-:Y:S01]  /*114d0*/  MOV R2, 0x0 ;  /* 0x0000000000027802 */ /* 0x001fe20000000f00 */
        /* <DEDUP_REMOVED lines=9> */
[----:B--2---:R-:W-:Y:S02]  /*11570*/  IMAD.U32 R11, RZ, RZ, UR5 ;  /* 0x00000005ff0b7e24 */ /* 0x004fe4000f8e00ff */
[----:B------:R-:W-:Y:S02]  /*11580*/  IMAD.MOV.U32 R8, RZ, RZ, 0x70 ;  /* 0x00000070ff087424 */ /* 0x000fe400078e00ff */
[----:B------:R-:W-:Y:S02]  /*11590*/  IMAD.MOV.U32 R12, RZ, RZ, 0x1 ;  /* 0x00000001ff0c7424 */ /* 0x000fe400078e00ff */
[----:B------:R-:W-:-:S07]  /*115a0*/  IMAD.MOV.U32 R13, RZ, RZ, RZ ;  /* 0x000000ffff0d7224 */ /* 0x000fce00078e00ff */
[----:B------:R-:W-:-:S07]  /*115b0*/  LEPC R20, `(.L_x_252) ;  /* 0x000000001014794e */ /* 0x000fce0000000000 */
[----:B0-----:R-:W-:Y:S05]  /*115c0*/  CALL.ABS.NOINC R2 ;  /* 0x0000000002007343 */ /* 0x001fea0003c00000 */
.L_x_252:
[----:B------:R-:W-:Y:S05]  /*115d0*/  BSYNC B6 ;  /* 0x0000000000067941 */ /* 0x000fea0003800000 */
.L_x_251:
[----:B0-----:R-:W3:Y:S01]  /*115e0*/  LDL.LU R0, [R1+0x3c] ;  /* 0x00003c0001007983 */ /* 0x001ee20000300800 */
[----:B------:R-:W0:Y:S01]  /*115f0*/  LDC R8, c[0x0][0x448] ;  /* 0x00011200ff087b82 */ /* 0x000e220000000800 */
[----:B------:R-:W-:Y:S01]  /*11600*/  ULDC.64 UR4, c[0x0][0x2d8] ;  /* 0x0000b60000047ab9 */ /* 0x000fe20000000a00 */
[----:B------:R-:W-:Y:S01]  /*11610*/  ULDC.64 UR6, c[0x0][0x280] ;  /* 0x0000a00000067ab9 */ /* 0x000fe20000000a00 */
[----:B------:R-:W4:Y:S04]  /*11620*/  LDL.LU R4, [R1+0x30] ;  /* 0x0000300001047983 */ /* 0x000f280000300800 */
[----:B------:R-:W4:Y:S04]  /*11630*/  LDL.LU.64 R2, [R1+0x50] ;  /* 0x0000500001027983 */ /* 0x000f280000300a00 */
[----:B------:R-:W3:Y:S04]  /*11640*/  LDL.LU R6, [R1+0x2c] ;  /* 0x00002c0001067983 */ /* 0x000ee80000300800 */
[----:B------:R-:W3:Y:S01]  /*11650*/  LDL.LU R5, [R1+0x4] ;  /* 0x0000040001057983 */ /* 0x000ee20000300800 */
[----:B0-----:R-:W-:Y:S01]  /*11660*/  ISETP.NE.AND P0, PT, R8, 0x1, PT ;  /* 0x000000010800780c */ /* 0x001fe20003f05270 */
[----:B------:R-:W2:-:S12]  /*11670*/  S2R R9, SR_TID.X ;  /* 0x0000000000097919 */ /* 0x000e980000002100 */
[----:B------:R-:W0:Y:S01]  /*11680*/  @P0 LDC R7, c[0x0][0x450] ;  /* 0x00011400ff070b82 */ /* 0x000e220000000800 */
[----:B--2---:R-:W-:-:S05]  /*11690*/  IMAD.SHL.U32 R11, R9, 0x8, RZ ;  /* 0x00000008090b7824 */ /* 0x004fca00078e00ff */
[----:B------:R-:W-:-:S04]  /*116a0*/  LOP3.LUT R11, R11, 0x38, RZ, 0xc0, !PT ;  /* 0x000000380b0b7812 */ /* 0x000fc800078ec0ff */
[----:B------:R-:W-:Y:S01]  /*116b0*/  LOP3.LUT R10, R11, 0x40, RZ, 0xfc, !PT ;  /* 0x000000400b0a7812 */ /* 0x000fe200078efcff */
[----:B----4-:R-:W-:Y:S02]  /*116c0*/  IMAD.MOV.U32 R3, RZ, RZ, R4 ;  /* 0x000000ffff037224 */ /* 0x010fe400078e0004 */
[----:B------:R-:W1:Y:S01]  /*116d0*/  S2R R4, SR_TID.X ;  /* 0x0000000000047919 */ /* 0x000e620000002100 */
[----:B------:R-:W-:-:S04]  /*116e0*/  IMAD.WIDE.U32 R2, R16, UR4, R2 ;  /* 0x0000000410027c25 */ /* 0x000fc8000f8e0002 */
[----:B------:R-:W-:Y:S01]  /*116f0*/  IMAD R3, R16, UR5, R3 ;  /* 0x0000000510037c24 */ /* 0x000fe2000f8e0203 */
[----:B------:R-:W-:Y:S02]  /*11700*/  ULDC.64 UR4, c[0x0][0x2e0] ;  /* 0x0000b80000047ab9 */ /* 0x000fe40000000a00 */
[----:B---3--:R-:W-:Y:S02]  /*11710*/  IMAD R0, R0, UR4, RZ ;  /* 0x0000000400007c24 */ /* 0x008fe4000f8e02ff */
[----:B------:R-:W-:-:S04]  /*11720*/  IMAD.WIDE.U32 R2, R6, UR4, R2 ;  /* 0x0000000406027c25 */ /* 0x000fc8000f8e0002 */
[----:B------:R-:W-:Y:S01]  /*11730*/  IMAD R0, R6, UR5, R0 ;  /* 0x0000000506007c24 */ /* 0x000fe2000f8e0200 */
[----:B------:R-:W-:Y:S01]  /*11740*/  ULDC.64 UR4, c[0x0][0x2d0] ;  /* 0x0000b40000047ab9 */ /* 0x000fe20000000a00 */
[C---:B-1----:R-:W-:Y:S01]  /*11750*/  LOP3.LUT R6, R4.reuse, 0x7f, RZ, 0xc0, !PT ;  /* 0x0000007f04067812 */ /* 0x042fe200078ec0ff */
[----:B------:R-:W-:-:S03]  /*11760*/  IMAD.SHL.U32 R4, R4, 0x10, RZ ;  /* 0x0000001004047824 */ /* 0x000fc600078e00ff */
[----:B------:R-:W-:-:S04]  /*11770*/  SHF.R.U32.HI R6, RZ, 0x3, R6 ;  /* 0x00000003ff067819 */ /* 0x000fc80000011606 */
[----:B------:R-:W-:Y:S02]  /*11780*/  LOP3.LUT R4, R6, 0x70, R4, 0xf8, !PT ;  /* 0x0000007006047812 */ /* 0x000fe400078ef804 */
[----:B------:R-:W1:Y:S01]  /*11790*/  @P0 LDC R6, c[0x0][0x44c] ;  /* 0x00011300ff060b82 */ /* 0x000e620000000800 */
[----:B------:R-:W-:Y:S02]  /*117a0*/  IMAD.SHL.U32 R5, R5, 0x80, RZ ;  /* 0x0000008005057824 */ /* 0x000fe400078e00ff */
[----:B------:R-:W-:-:S03]  /*117b0*/  IMAD.IADD R3, R3, 0x1, R0 ;  /* 0x0000000103037824 */ /* 0x000fc600078e0200 */
[----:B------:R-:W-:-:S05]  /*117c0*/  LOP3.LUT R0, R4, R5, RZ, 0xfc, !PT ;  /* 0x0000000504007212 */ /* 0x000fca00078efcff */
[----:B------:R-:W-:Y:S02]  /*117d0*/  IMAD.MOV.U32 R4, RZ, RZ, R0 ;  /* 0x000000ffff047224 */ /* 0x000fe400078e0000 */
[----:B-1----:R-:W-:-:S05]  /*117e0*/  @P0 IMAD.HI.U32 R6, R0, R6, RZ ;  /* 0x0000000600060227 */ /* 0x002fca00078e00ff */
[----:B0-----:R-:W-:-:S05]  /*117f0*/  @P0 SHF.R.U32.HI R4, RZ, R7, R6 ;  /* 0x00000007ff040219 */ /* 0x001fca0000011606 */
[----:B------:R-:W-:-:S04]  /*11800*/  IMAD.MOV R6, RZ, RZ, -R4 ;  /* 0x000000ffff067224 */ /* 0x000fc800078e0a04 */
[----:B------:R-:W-:Y:S01]  /*11810*/  IMAD R0, R8, R6, R0 ;  /* 0x0000000608007224 */ /* 0x000fe200078e0200 */
[----:B------:R-:W-:Y:S01]  /*11820*/  SHF.R.S32.HI R6, RZ, 0x1f, R4 ;  /* 0x0000001fff067819 */ /* 0x000fe20000011404 */
[----:B------:R-:W-:-:S04]  /*11830*/  IMAD.WIDE.U32 R2, R4, UR4, R2 ;  /* 0x0000000404027c25 */ /* 0x000fc8000f8e0002 */
[----:B------:R-:W-:-:S04]  /*11840*/  IMAD R6, R6, UR4, RZ ;  /* 0x0000000406067c24 */ /* 0x000fc8000f8e02ff */
[----:B------:R-:W-:Y:S01]  /*11850*/  IMAD R4, R4, UR5, R6 ;  /* 0x0000000504047c24 */ /* 0x000fe2000f8e0206 */
[----:B------:R-:W-:-:S03]  /*11860*/  ULDC.64 UR4, c[0x0][0x2c8] ;  /* 0x0000b20000047ab9 */ /* 0x000fc60000000a00 */
[----:B------:R-:W-:Y:S01]  /*11870*/  IMAD.IADD R3, R3, 0x1, R4 ;  /* 0x0000000103037824 */ /* 0x000fe200078e0204 */
[----:B------:R-:W-:Y:S01]  /*11880*/  SHF.R.S32.HI R4, RZ, 0x1f, R0 ;  /* 0x0000001fff047819 */ /* 0x000fe20000011400 */
[----:B------:R-:W-:-:S04]  /*11890*/  IMAD.WIDE.U32 R2, R0, UR4, R2 ;  /* 0x0000000400027c25 */ /* 0x000fc8000f8e0002 */
[----:B------:R-:W-:Y:S01]  /*118a0*/  IMAD R4, R4, UR4, RZ ;  /* 0x0000000404047c24 */ /* 0x000fe2000f8e02ff */
[----:B------:R-:W-:Y:S02]  /*118b0*/  ULDC UR4, c[0x0][0x2b8] ;  /* 0x0000ae0000047ab9 */ /* 0x000fe40000000800 */
[----:B------:R-:W-:Y:S02]  /*118c0*/  ISETP.GE.AND P1, PT, R10, UR4, PT ;  /* 0x000000040a007c0c */ /* 0x000fe4000bf26270 */
[----:B------:R0:W5:Y:S01]  /*118d0*/  LDL R10, [R1+0x24] ;  /* 0x00002400010a7983 */ /* 0x0001620000100800 */
[----:B------:R-:W-:Y:S01]  /*118e0*/  IMAD R0, R0, UR5, R4 ;  /* 0x0000000500007c24 */ /* 0x000fe2000f8e0204 */
[----:B------:R-:W-:Y:S02]  /*118f0*/  LOP3.LUT R9, R11, 0x80, RZ, 0xfc, !PT ;  /* 0x000000800b097812 */ /* 0x000fe400078efcff */
[----:B------:R-:W-:Y:S01]  /*11900*/  LEA R4, P3, R2, UR6, 0x1 ;  /* 0x0000000602047c11 */ /* 0x000fe2000f8608ff */
[----:B------:R-:W-:Y:S01]  /*11910*/  IMAD.IADD R0, R3, 0x1, R0 ;  /* 0x0000000103007824 */ /* 0x000fe200078e0200 */
[----:B------:R-:W-:-:S02]  /*11920*/  ISETP.GE.AND P2, PT, R11, UR4, PT ;  /* 0x000000040b007c0c */ /* 0x000fc4000bf46270 */
[----:B------:R-:W-:Y:S01]  /*11930*/  ISETP.GE.AND P0, PT, R9, UR4, PT ;  /* 0x0000000409007c0c */ /* 0x000fe2000bf06270 */
[----:B------:R-:W-:Y:S01]  /*11940*/  UMOV UR4, 0xffffffff ;  /* 0xffffffff00047882 */ /* 0x000fe20000000000 */
[----:B------:R-:W-:Y:S02]  /*11950*/  LEA.HI.X R3, R2, UR7, R0, 0x1, P3 ;  /* 0x0000000702037c11 */ /* 0x000fe400098f0c00 */
[----:B0-----:R-:W-:Y:S09]  /*11960*/  BRA.DIV UR4, `(.L_x_253) ;  /* 0x0000004604f87947 */ /* 0x001ff2000b800000 */
[----:B------:R-:W2:Y:S01]  /*11970*/  LDL.LU R7, [R1+0x44] ;  /* 0x0000440001077983 */ /* 0x000ea20000300800 */
[----:B------:R-:W0:Y:S02]  /*11980*/  S2R R6, SR_TID.X ;  /* 0x0000000000067919 */ /* 0x000e240000002100 */
[----:B0-----:R-:W-:-:S04]  /*11990*/  LOP3.LUT R6, R6, 0x7f, RZ, 0xc0, !PT ;  /* 0x0000007f06067812 */ /* 0x001fc800078ec0ff */
[----:B------:R-:W-:-:S05]  /*119a0*/  SHF.R.U32.HI R6, RZ, 0x3, R6 ;  /* 0x00000003ff067819 */ /* 0x000fca0000011606 */
[----:B------:R-:W-:Y:S02]  /*119b0*/  IMAD.IADD R0, R6, 0x1, R5 ;  /* 0x0000000106007824 */ /* 0x000fe400078e0205 */
[----:B------:R-:W0:Y:S02]  /*119c0*/  S2R R6, SR_TID.X ;  /* 0x0000000000067919 */ /* 0x000e240000002100 */
[----:B------:R-:W-:Y:S01]  /*119d0*/  VIADD R5, R0, 0x10 ;  /* 0x0000001000057836 */ /* 0x000fe20000000000 */
[----:B------:R-:W-:Y:S01]  /*119e0*/  SHFL.IDX PT, R9, R3, 0x1, 0x181f ;  /* 0x00381f0003097f89 */ /* 0x000fe200000e0000 */
[----:B0-----:R-:W-:-:S03]  /*119f0*/  IMAD.SHL.U32 R11, R6, 0x8, RZ ;  /* 0x00000008060b7824 */ /* 0x001fc600078e00ff */
[----:B------:R-:W-:Y:S02]  /*11a00*/  SHFL.IDX PT, R6, R3, RZ, 0x181f ;  /* 0x00181fff03067589 */ /* 0x000fe400000e0000 */
[----:B------:R-:W-:Y:S01]  /*11a10*/  LOP3.LUT R11, R11, 0x38, RZ, 0xc0, !PT ;  /* 0x000000380b0b7812 */ /* 0x000fe200078ec0ff */
[----:B------:R-:W-:Y:S01]  /*11a20*/  ULDC.64 UR4, c[0x0][0x208] ;  /* 0x0000820000047ab9 */ /* 0x000fe20000000a00 */
[----:B--2---:R-:W-:Y:S02]  /*11a30*/  IMAD R2, R7, R8, RZ ;  /* 0x0000000807027224 */ /* 0x004fe400078e02ff */
[----:B------:R-:W0:Y:S03]  /*11a40*/  SHFL.IDX PT, R7, R4, RZ, 0x181f ;  /* 0x00181fff04077589 */ /* 0x000e2600000e0000 */
[-C--:B------:R-:W-:Y:S02]  /*11a50*/  ISETP.GE.AND P4, PT, R0, R2.reuse, PT ;  /* 0x000000020000720c */ /* 0x080fe40003f86270 */
[----:B------:R-:W-:-:S02]  /*11a60*/  ISETP.GE.AND P3, PT, R5, R2, PT ;  /* 0x000000020500720c */ /* 0x000fc40003f66270 */
[----:B------:R-:W1:Y:S09]  /*11a70*/  SHFL.IDX PT, R5, R4, 0x1, 0x181f ;  /* 0x00381f0004057f89 */ /* 0x000e7200000e0000 */
[----:B0-----:R-:W-:-:S05]  /*11a80*/  @!P4 LEA R7, P5, R11, R7, 0x1 ;  /* 0x000000070b07c211 */ /* 0x001fca00078a08ff */
[----:B------:R-:W-:-:S05]  /*11a90*/  @!P4 IMAD.X R6, RZ, RZ, R6, P5 ;  /* 0x000000ffff06c224 */ /* 0x000fca00028e0606 */
[----:B------:R-:W-:-:S04]  /*11aa0*/  @!P4 LOP3.LUT R7, R7, R6, RZ, 0x3c, !PT ;  /* 0x000000060707c212 */ /* 0x000fc800078e3cff */
[----:B------:R-:W-:Y:S02]  /*11ab0*/  @!P4 LOP3.LUT R6, R7, R6, RZ, 0x3c, !PT ;  /* 0x000000060706c212 */ /* 0x000fe400078e3cff */
[----:B-1----:R-:W-:Y:S02]  /*11ac0*/  @!P3 LEA R8, P5, R11, R5, 0x1 ;  /* 0x000000050b08b211 */ /* 0x002fe400078a08ff */
[----:B------:R-:W-:-:S03]  /*11ad0*/  @!P4 LOP3.LUT R7, R7, R6, RZ, 0x3c, !PT ;  /* 0x000000060707c212 */ /* 0x000fc600078e3cff */
[----:B------:R-:W-:Y:S02]  /*11ae0*/  @!P3 IMAD.X R5, RZ, RZ, R9, P5 ;  /* 0x000000ffff05b224 */ /* 0x000fe400028e0609 */
[----:B-----5:R-:W-:Y:S04]  /*11af0*/  @!P4 LDGSTS.E.BYPASS.LTC128B.128 [R10+0x15400], desc[UR4][R6.64], !P2 ;  /* 0x15400000060acfae */ /* 0x020fe8000d101d44 */
[----:B------:R-:W-:Y:S04]  /*11b00*/  @!P4 LDGSTS.E.BYPASS.LTC128B.128 [R10+0x19400], desc[UR4][R6.64+0x80], !P1 ;  /* 0x19400080060acfae */ /* 0x000fe8000c901d44 */
[----:B------:R0:W-:Y:S02]  /*11b10*/  @!P4 LDGSTS.E.BYPASS.LTC128B.128 [R10+0x1d400], desc[UR4][R6.64+0x100], !P0 ;  /* 0x1d400100060acfae */ /* 0x0001e4000c101d44 */
[----:B0-----:R-:W-:-:S02]  /*11b20*/  @!P3 IMAD.MOV.U32 R6, RZ, RZ, R8 ;  /* 0x000000ffff06b224 */ /* 0x001fc400078e0008 */
[----:B------:R-:W-:Y:S02]  /*11b30*/  @!P3 IMAD.MOV.U32 R7, RZ, RZ, R5 ;  /* 0x000000ffff07b224 */ /* 0x000fe400078e0005 */
[----:B------:R-:W-:-:S03]  /*11b40*/  VIADD R5, R0, 0x20 ;  /* 0x0000002000057836 */ /* 0x000fc60000000000 */
[----:B------:R-:W-:Y:S04]  /*11b50*/  @!P3 LDGSTS.E.BYPASS.LTC128B.128 [R10+0x15c00], desc[UR4][R6.64], !P2 ;  /* 0x15c00000060abfae */ /* 0x000fe8000d101d44 */
[----:B------:R-:W-:Y:S04]  /*11b60*/  @!P3 LDGSTS.E.BYPASS.LTC128B.128 [R10+0x19c00], desc[UR4][R6.64+0x80], !P1 ;  /* 0x19c00080060abfae */ /* 0x000fe8000c901d44 */
[----:B------:R0:W-:Y:S01]  /*11b70*/  @!P3 LDGSTS.E.BYPASS.LTC128B.128 [R10+0x1dc00], desc[UR4][R6.64+0x100], !P0 ;  /* 0x1dc00100060abfae */ /* 0x0001e2000c101d44 */
[----:B------:R-:W-:-:S03]  /*11b80*/  ISETP.GE.AND P3, PT, R5, R2, PT ;  /* 0x000000020500720c */ /* 0x000fc60003f66270 */
[----:B------:R-:W1:Y:S04]  /*11b90*/  SHFL.IDX PT, R5, R4, 0x2, 0x181f ;  /* 0x00581f0004057f89 */ /* 0x000e6800000e0000 */
[----:B------:R-:W0:Y:S06]  /*11ba0*/  SHFL.IDX PT, R8, R3, 0x2, 0x181f ;  /* 0x00581f0003087f89 */ /* 0x000e2c00000e0000 */
[----:B-1----:R-:W-:-:S05]  /*11bb0*/  @!P3 LEA R5, P4, R11, R5, 0x1 ;  /* 0x000000050b05b211 */ /* 0x002fca00078808ff */
[----:B0-----:R-:W-:-:S04]  /*11bc0*/  @!P3 IMAD.X R6, RZ, RZ, R8, P4 ;  /* 0x000000ffff06b224 */ /* 0x001fc800020e0608 */
[----:B------:R-:W-:Y:S02]  /*11bd0*/  @!P3 IMAD.MOV.U32 R7, RZ, RZ, R6 ;  /* 0x000000ffff07b224 */ /* 0x000fe400078e0006 */
[----:B------:R-:W-:Y:S02]  /*11be0*/  @!P3 IMAD.MOV.U32 R6, RZ, RZ, R5 ;  /* 0x000000ffff06b224 */ /* 0x000fe400078e0005 */
[----:B------:R-:W-:-:S03]  /*11bf0*/  VIADD R5, R0, 0x30 ;  /* 0x0000003000057836 */ /* 0x000fc60000000000 */
[----:B------:R-:W-:Y:S04]  /*11c00*/  @!P3 LDGSTS.E.BYPASS.LTC128B.128 [R10+0x16400], desc[UR4][R6.64], !P2 ;  /* 0x16400000060abfae */ /* 0x000fe8000d101d44 */
[----:B------:R-:W-:Y:S04]  /*11c10*/  @!P3 LDGSTS.E.BYPASS.LTC128B.128 [R10+0x1a400], desc[UR4][R6.64+0x80], !P1 ;  /* 0x1a400080060abfae */ /* 0x000fe8000c901d44 */
[----:B------:R0:W-:Y:S01]  /*11c20*/  @!P3 LDGSTS.E.BYPASS.LTC128B.128 [R10+0x1e400], desc[UR4][R6.64+0x100], !P0 ;  /* 0x1e400100060abfae */ /* 0x0001e2000c101d44 */
[----:B------:R-:W-:-:S03]  /*11c30*/  ISETP.GE.AND P3, PT, R5, R2, PT ;  /* 0x000000020500720c */ /* 0x000fc60003f66270 */
[----:B------:R-:W1:Y:S04]  /*11c40*/  SHFL.IDX PT, R5, R4, 0x3, 0x181f ;  /* 0x00781f0004057f89 */ /* 0x000e6800000e0000 */
[----:B0-----:R-:W0:Y:S06]  /*11c50*/  SHFL.IDX PT, R6, R3, 0x3, 0x181f ;  /* 0x00781f0003067f89 */ /* 0x001e2c00000e0000 */
        /* <DEDUP_REMOVED lines=27> */
[----:B------:R-:W-:Y:S02]  /*11e10*/  @!P3 LDGSTS.E.BYPASS.LTC128B.128 [R10+0x17c00], desc[UR4][R6.64], !P2 ;  /* 0x17c00000060abfae */ /* 0x000fe4000d101d44 */
[----:B------:R-:W-:Y:S02]  /*11e20*/  ISETP.GE.AND P4, PT, R5, R2, PT ;  /* 0x000000020500720c */ /* 0x000fe40003f86270 */
[----:B------:R-:W0:Y:S04]  /*11e30*/  SHFL.IDX PT, R5, R4, 0x6, 0x181f ;  /* 0x00d81f0004057f89 */ /* 0x000e2800000e0000 */
[----:B------:R-:W-:Y:S04]  /*11e40*/  @!P3 LDGSTS.E.BYPASS.LTC128B.128 [R10+0x1bc00], desc[UR4][R6.64+0x80], !P1 ;  /* 0x1bc00080060abfae */ /* 0x000fe8000c901d44 */
[----:B------:R1:W-:Y:S04]  /*11e50*/  @!P3 LDGSTS.E.BYPASS.LTC128B.128 [R10+0x1fc00], desc[UR4][R6.64+0x100], !P0 ;  /* 0x1fc00100060abfae */ /* 0x0003e8000c101d44 */
[----:B-1----:R-:W1:Y:S01]  /*11e60*/  SHFL.IDX PT, R6, R3, 0x6, 0x181f ;  /* 0x00d81f0003067f89 */ /* 0x002e6200000e0000 */
[----:B0-----:R-:W-:-:S05]  /*11e70*/  @!P4 LEA R5, P3, R11, R5, 0x1 ;  /* 0x000000050b05c211 */ /* 0x001fca00078608ff */
[----:B-1----:R-:W-:-:S04]  /*11e80*/  @!P4 IMAD.X R6, RZ, RZ, R6, P3 ;  /* 0x000000ffff06c224 */ /* 0x002fc800018e0606 */
[----:B------:R-:W-:Y:S02]  /*11e90*/  @!P4 IMAD.MOV.U32 R7, RZ, RZ, R6 ;  /* 0x000000ffff07c224 */ /* 0x000fe400078e0006 */
[----:B------:R-:W-:Y:S02]  /*11ea0*/  @!P4 IMAD.MOV.U32 R6, RZ, RZ, R5 ;  /* 0x000000ffff06c224 */ /* 0x000fe400078e0005 */
[----:B------:R0:W1:Y:S04]  /*11eb0*/  SHFL.IDX PT, R5, R3, 0x7, 0x181f ;  /* 0x00f81f0003057f89 */ /* 0x00006800000e0000 */
[----:B------:R0:W-:Y:S04]  /*11ec0*/  @!P4 LDGSTS.E.BYPASS.LTC128B.128 [R10+0x18400], desc[UR4][R6.64], !P2 ;  /* 0x18400000060acfae */ /* 0x0001e8000d101d44 */
[----:B------:R0:W-:Y:S04]  /*11ed0*/  @!P4 LDGSTS.E.BYPASS.LTC128B.128 [R10+0x1c400], desc[UR4][R6.64+0x80], !P1 ;  /* 0x1c400080060acfae */ /* 0x0001e8000c901d44 */
[----:B------:R0:W-:Y:S04]  /*11ee0*/  @!P4 LDGSTS.E.BYPASS.LTC128B.128 [R10+0x20400], desc[UR4][R6.64+0x100], !P0 ;  /* 0x20400100060acfae */ /* 0x0001e8000c101d44 */
[----:B------:R0:W2:Y:S02]  /*11ef0*/  SHFL.IDX PT, R3, R4, 0x7, 0x181f ;  /* 0x00f81f0004037f89 */ /* 0x0000a400000e0000 */
.L_x_374:
[----:B------:R-:W-:Y:S01]  /*11f00*/  VIADD R0, R0, 0x70 ;  /* 0x0000007000007836 */ /* 0x000fe20000000000 */
[----:B------:R-:W-:Y:S04]  /*11f10*/  BSSY B0, `(.L_x_254) ;  /* 0x000000f000007945 */ /* 0x000fe80003800000 */
[----:B------:R-:W-:-:S13]  /*11f20*/  ISETP.GE.AND P3, PT, R0, R2, PT ;  /* 0x000000020000720c */ /* 0x000fda0003f66270 */
[----:B------:R-:W-:Y:S05]  /*11f30*/  @P3 BRA `(.L_x_255) ;  /* 0x0000000000303947 */ /* 0x000fea0003800000 */
[----:B0-----:R-:W0:Y:S01]  /*11f40*/  S2R R4, SR_TID.X ;  /* 0x0000000000047919 */ /* 0x001e220000002100 */
[----:B------:R-:W-:Y:S01]  /*11f50*/  ULDC.64 UR4, c[0x0][0x208] ;  /* 0x0000820000047ab9 */ /* 0x000fe20000000a00 */
[----:B0-----:R-:W-:-:S05]  /*11f60*/  IMAD.SHL.U32 R4, R4, 0x8, RZ ;  /* 0x0000000804047824 */ /* 0x001fca00078e00ff */
[----:B------:R-:W-:-:S04]  /*11f70*/  LOP3.LUT R4, R4, 0x38, RZ, 0xc0, !PT ;  /* 0x0000003804047812 */ /* 0x000fc800078ec0ff */
[----:B--2---:R-:W-:-:S05]  /*11f80*/  LEA R2, P3, R4, R3, 0x1 ;  /* 0x0000000304027211 */ /* 0x004fca00078608ff */
[----:B-1----:R-:W-:-:S05]  /*11f90*/  IMAD.X R3, RZ, RZ, R5, P3 ;  /* 0x000000ffff037224 */ /* 0x002fca00018e0605 */
[----:B------:R-:W-:Y:S01]  /*11fa0*/  @!PT LDS RZ, [RZ] ;  /* 0x00000000fffff984 */ /* 0x000fe20000000800 */
[----:B------:R-:W-:Y:S01]  /*11fb0*/  @!PT LDS RZ, [RZ] ;  /* 0x00000000fffff984 */ /* 0x000fe20000000800 */
[----:B------:R-:W-:Y:S01]  /*11fc0*/  @!PT LDS RZ, [RZ] ;  /* 0x00000000fffff984 */ /* 0x000fe20000000800 */
[----:B------:R3:W-:Y:S04]  /*11fd0*/  LDGSTS.E.BYPASS.LTC128B.128 [R10+0x18c00], desc[UR4][R2.64], !P2 ;  /* 0x18c00000020a7fae */ /* 0x0007e8000d101d44 */
[----:B------:R3:W-:Y:S04]  /*11fe0*/  LDGSTS.E.BYPASS.LTC128B.128 [R10+0x1cc00], desc[UR4][R2.64+0x80], !P1 ;  /* 0x1cc00080020a7fae */ /* 0x0007e8000c901d44 */
[----:B------:R3:W-:Y:S02]  /*11ff0*/  LDGSTS.E.BYPASS.LTC128B.128 [R10+0x20c00], desc[UR4][R2.64+0x100], !P0 ;  /* 0x20c00100020a7fae */ /* 0x0007e4000c101d44 */
.L_x_255:
[----:B------:R-:W-:Y:S05]  /*12000*/  BSYNC B0 ;  /* 0x0000000000007941 */ /* 0x000fea0003800000 */
.L_x_254:
[----:B------:R-:W-:Y:S01]  /*12010*/  NOP ;  /* 0x0000000000007918 */ /* 0x000fe20000000000 */
[----:B------:R-:W-:Y:S01]  /*12020*/  PLOP3.LUT P0, PT, PT, PT, PT, 0x80, 0x0 ;  /* 0x000000000000781c */ /* 0x000fe20003f0f070 */
[----:B0-----:R-:W-:-:S12]  /*12030*/  VIADD R6, R18, 0x36800 ;  /* 0x0003680012067836 */ /* 0x001fd80000000000 */
.L_x_256:
[----:B------:R-:W-:Y:S02]  /*12040*/  PLOP3.LUT P1, PT, P1, P0, PT, 0xa2, 0x0 ;  /* 0x000000000000781c */ /* 0x000fe40000f21472 */
[----:B------:R-:W-:-:S08]  /*12050*/  @P0 R2UR P1, UR4, R18 ;  /* 0x00000000120402ca */ /* 0x000fd00000020000 */
[----:B------:R-:W-:-:S05]  /*12060*/  @P0 PLOP3.LUT P0, PT, P1, PT, PT, 0x80, 0x0 ;  /* 0x000000000000081c */ /* 0x000fca0000f0f070 */
[----:B------:R-:W-:Y:S01]  /*12070*/  @!P1 SYNCS.ARRIVE.TRANS64.RED.A0T1 RZ, [UR4+0x36800], RZ ;  /* 0x036800ffffff99a7 */ /* 0x000fe20008200404 */
[----:B------:R-:W-:Y:S07]  /*12080*/  @!P1 ARRIVES.LDGSTSBAR.64.TRANSCNT [UR4+0x36800] ;  /* 0x03680000ff0099b0 */ /* 0x000fee0008000a84 */
[----:B------:R-:W-:Y:S05]  /*12090*/  @P0 BRA.U.ANY `(.L_x_256) ;  /* 0xfffffffd00e80947 */ /* 0x000fea000393ffff */
[----:B---3--:R-:W3:Y:S02]  /*120a0*/  LDL.LU R2, [R1+0x48] ;  /* 0x0000480001027983 */ /* 0x008ee40000300800 */
[----:B---3--:R-:W-:-:S05]  /*120b0*/  VIADD R2, R2, 0x1 ;  /* 0x0000000102027836 */ /* 0x008fca0000000000 */
[----:B------:R0:W-:Y:S01]  /*120c0*/  STL [R1+0x48], R2 ;  /* 0x0000480201007387 */ /* 0x0001e20000100800 */
[----:B------:R-:W-:-:S04]  /*120d0*/  LEA.HI R0, R2, R2, RZ, 0x1 ;  /* 0x0000000202007211 */ /* 0x000fc800078f08ff */
[----:B------:R-:W-:-:S05]  /*120e0*/  LOP3.LUT R0, R0, 0xfffffffe, RZ, 0xc0, !PT ;  /* 0xfffffffe00007812 */ /* 0x000fca00078ec0ff */
[----:B------:R-:W-:-:S05]  /*120f0*/  IMAD.IADD R0, R2, 0x1, -R0 ;  /* 0x0000000102007824 */ /* 0x000fca00078e0a00 */
[----:B------:R-:W-:Y:S01]  /*12100*/  SHF.L.U32 R0, R0, 0x1f, RZ ;  /* 0x0000001f00007819 */ /* 0x000fe200000006ff */
[----:B------:R-:W-:Y:S01]  /*12110*/  NOP ;  /* 0x0000000000007918 */ /* 0x000fe20000000000 */
[----:B------:R0:W-:Y:S01]  /*12120*/  SYNCS.ARRIVE.TRANS64.A1T0 RZ, [R18+URZ+0x36800], RZ ;  /* 0x036800ff12ff79a7 */ /* 0x0001e2000810003f */
[----:B------:R-:W-:Y:S01]  /*12130*/  BSSY B0, `(.L_x_257) ;  /* 0x0000003000007945 */ /* 0x000fe20003800000 */
[----:B------:R-:W3:Y:S03]  /*12140*/  SYNCS.PHASECHK.TRANS64.TRYWAIT P0, [R18+URZ+0x36820], R0 ;  /* 0x03682000120075a7 */ /* 0x000ee6000800017f */
[----:B0--3--:R-:W-:Y:S05]  /*12150*/  @!P0 BRA `(.L_x_258) ;  /* 0x0000004c00048947 */ /* 0x009fea0003800000 */
.L_x_375:
[----:B------:R-:W-:Y:S05]  /*12160*/  BSYNC B0 ;  /* 0x0000000000007941 */ /* 0x000fea0003800000 */
.L_x_257:
[----:B------:R-:W0:Y:S04]  /*12170*/  LDL R2, [R1+0x38] ;  /* 0x0000380001027983 */ /* 0x000e280000100800 */
[----:B--2---:R-:W2:Y:S01]  /*12180*/  LDL R3, [R1+0x28] ;  /* 0x0000280001037983 */ /* 0x004ea20000100800 */
[----:B------:R-:W-:Y:S01]  /*12190*/  BSSY B0, `(.L_x_259) ;  /* 0x0000246000007945 */ /* 0x000fe20003800000 */
[----:B0-----:R-:W-:-:S05]  /*121a0*/  VIADD R0, R2, 0xfffffffe ;  /* 0xfffffffe02007836 */ /* 0x001fca0000000000 */
[----:B--2---:R-:W-:-:S13]  /*121b0*/  ISETP.GE.AND P0, PT, R0, R3, PT ;  /* 0x000000030000720c */ /* 0x004fda0003f06270 */
[----:B------:R-:W-:Y:S05]  /*121c0*/  @!P0 BRA `(.L_x_260) ;  /* 0x0000002400088947 */ /* 0x000fea0003800000 */
[----:B------:R-:W2:Y:S04]  /*121d0*/  LDL.LU R2, [R1+0x58] ;  /* 0x0000580001027983 */ /* 0x000ea80000300800 */
[----:B-1----:R-:W3:Y:S04]  /*121e0*/  LDL.LU R5, [R1+0x34] ;  /* 0x0000340001057983 */ /* 0x002ee80000300800 */
[----:B------:R-:W4:Y:S01]  /*121f0*/  LDL.LU R4, [R1+0x40] ;  /* 0x0000400001047983 */ /* 0x000f220000300800 */
[----:B------:R-:W-:Y:S01]  /*12200*/  LOP3.LUT R12, RZ, R3, RZ, 0x33, !PT ;  /* 0x00000003ff0c7212 */ /* 0x000fe200078e33ff */
[----:B------:R-:W-:Y:S01]  /*12210*/  BSSY B2, `(.L_x_261) ;  /* 0x00000c6000027945 */ /* 0x000fe20003800000 */
[----:B--2---:R-:W-:-:S04]  /*12220*/  VIADD R2, R2, 0x1 ;  /* 0x0000000102027836 */ /* 0x004fc80000000000 */
[----:B---3--:R-:W-:-:S05]  /*12230*/  IMAD R2, R2, R5, RZ ;  /* 0x0000000502027224 */ /* 0x008fca00078e02ff */
[----:B----4-:R-:W-:-:S05]  /*12240*/  VIMNMX R4, R4, R2, PT ;  /* 0x0000000204047248 */ /* 0x010fca0003fe0100 */
[----:B------:R-:W-:-:S05]  /*12250*/  IMAD.MOV R2, RZ, RZ, -R4 ;  /* 0x000000ffff027224 */ /* 0x000fca00078e0a04 */
[----:B------:R-:W-:-:S05]  /*12260*/  VIADDMNMX R12, R2, 0x1, R12, !PT ;  /* 0x00000001020c7846 */ /* 0x000fca000780010c */
[----:B------:R-:W-:-:S05]  /*12270*/  IMAD.IADD R2, R4, 0x1, R12 ;  /* 0x0000000104027824 */ /* 0x000fca00078e020c */
[----:B------:R-:W-:-:S04]  /*12280*/  LOP3.LUT R2, R2, 0x1, RZ, 0xc0, !PT ;  /* 0x0000000102027812 */ /* 0x000fc800078ec0ff */
[----:B------:R-:W-:-:S13]  /*12290*/  ISETP.NE.U32.AND P0, PT, R2, 0x1, PT ;  /* 0x000000010200780c */ /* 0x000fda0003f05070 */
[----:B------:R-:W-:Y:S05]  /*122a0*/  @P0 BRA `(.L_x_262) ;  /* 0x0000000800f00947 */ /* 0x000fea0003800000 */
[----:B------:R-:W2:Y:S04]  /*122b0*/  LDL R5, [R1+0x1c] ;  /* 0x00001c0001057983 */ /* 0x000ea80000100800 */
[----:B------:R-:W3:Y:S01]  /*122c0*/  LDL R3, [R1+0x14] ;  /* 0x0000140001037983 */ /* 0x000ee20000100800 */
[----:B------:R-:W-:Y:S01]  /*122d0*/  VIADD R9, R19, 0x1 ;  /* 0x0000000113097836 */ /* 0x000fe20000000000 */
[----:B------:R-:W-:Y:S04]  /*122e0*/  BSSY B1, `(.L_x_263) ;  /* 0x00000b4000017945 */ /* 0x000fe80003800000 */
[----:B------:R-:W-:-:S04]  /*122f0*/  ISETP.NE.AND P0, PT, R9, 0x2, PT ;  /* 0x000000020900780c */ /* 0x000fc80003f05270 */
[----:B------:R-:W-:Y:S02]  /*12300*/  SEL R13, RZ, 0x1, P0 ;  /* 0x00000001ff0d7807 */ /* 0x000fe40000000000 */
[----:B------:R-:W-:Y:S02]  /*12310*/  SEL R9, R9, RZ, P0 ;  /* 0x000000ff09097207 */ /* 0x000fe40000000000 */
[----:B--2---:R-:W-:Y:S02]  /*12320*/  LOP3.LUT P1, RZ, R5, 0x1, RZ, 0xc0, !PT ;  /* 0x0000000105ff7812 */ /* 0x004fe4000782c0ff */
[----:B---3--:R-:W-:-:S11]  /*12330*/  LOP3.LUT R13, R3, R13, RZ, 0x3c, !PT ;  /* 0x0000000d030d7212 */ /* 0x008fd600078e3cff */
[----:B------:R-:W-:Y:S05]  /*12340*/  @!P1 BRA `(.L_x_264) ;  /* 0x0000000800b49947 */ /* 0x000fea0003800000 */
[----:B------:R-:W-:Y:S01]  /*12350*/  ULDC.64 UR4, c[0x0][0x418] ;  /* 0x0001060000047ab9 */ /* 0x000fe20000000a00 */
[----:B------:R-:W-:Y:S01]  /*12360*/  IMAD.MOV.U32 R5, RZ, RZ, R17 ;  /* 0x000000ffff057224 */ /* 0x000fe200078e0011 */
[----:B------:R-:W-:-:S04]  /*12370*/  ISETP.NE.U32.AND P0, PT, RZ, UR4, PT ;  /* 0x00000004ff007c0c */ /* 0x000fc8000bf05070 */
[----:B------:R-:W-:-:S13]  /*12380*/  ISETP.NE.AND.EX P0, PT, RZ, UR5, PT, P0 ;  /* 0x00000005ff007c0c */ /* 0x000fda000bf05300 */
[----:B------:R-:W-:Y:S05]  /*12390*/  @!P0 BRA `(.L_x_265) ;  /* 0x0000000000508947 */ /* 0x000fea0003800000 */
[----:B------:R-:W2:Y:S01]  /*123a0*/  LDL R10, [R1+0x20] ;  /* 0x00002000010a7983 */ /* 0x000ea20000100800 */
[----:B------:R-:W0:Y:S01]  /*123b0*/  LDC R7, c[0x0][0x43c] ;  /* 0x00010f00ff077b82 */ /* 0x000e220000000800 */
[----:B------:R-:W-:Y:S02]  /*123c0*/  ULDC.64 UR6, c[0x0][0x428] ;  /* 0x00010a0000067ab9 */ /* 0x000fe40000000a00 */
[----:B------:R-:W3:Y:S01]  /*123d0*/  LDL R8, [R1+0x10] ;  /* 0x0000100001087983 */ /* 0x000ee20000100800 */
        /* <DEDUP_REMOVED lines=8> */
[----:B------:R-:W-:Y:S01]  /*12460*/  SHF.R.S32.HI R3, RZ, 0x1f, R2 ;  /* 0x0000001fff037819 */ /* 0x000fe20000011402 */
[----:B--2---:R-:W-:-:S04]  /*12470*/  IMAD R5, R10, UR6, RZ ;  /* 0x000000060a057c24 */ /* 0x004fc8000f8e02ff */
[C---:B---3--:R-:W-:Y:S02]  /*12480*/  IMAD R5, R8.reuse, UR7, R5 ;  /* 0x0000000708057c24 */ /* 0x048fe4000f8e0205 */
[----:B------:R-:W-:-:S04]  /*12490*/  IMAD.WIDE.U32 R2, R8, UR6, R2 ;  /* 0x0000000608027c25 */ /* 0x000fc8000f8e0002 */
[----:B------:R-:W-:Y:S01]  /*124a0*/  IMAD.IADD R3, R5, 0x1, R3 ;  /* 0x0000000105037824 */ /* 0x000fe200078e0203 */
[----:B------:R-:W-:-:S04]  /*124b0*/  LEA R10, P0, R2, UR4, 0x2 ;  /* 0x00000004020a7c11 */ /* 0x000fc8000f8010ff */
[----:B------:R-:W-:-:S05]  /*124c0*/  LEA.HI.X R11, R2, UR5, R3, 0x2, P0 ;  /* 0x00000005020b7c11 */ /* 0x000fca00080f1403 */
[----:B------:R0:W5:Y:S04]  /*124d0*/  LDG.E R5, desc[UR8][R10.64] ;  /* 0x000000080a057981 */ /* 0x000168000c1e1900 */
.L_x_265:
[----:B------:R-:W-:Y:S01]  /*124e0*/  IMAD R3, R9, 0x8, R18 ;  /* 0x0000000809037824 */ /* 0x000fe200078e0212 */
[----:B------:R-:W-:Y:S01]  /*124f0*/  SHF.L.U32 R2, R13, 0x1f, RZ ;  /* 0x0000001f0d027819 */ /* 0x000fe200000006ff */
[----:B------:R-:W-:Y:S03]  /*12500*/  BSSY B3, `(.L_x_266) ;  /* 0x0000003000037945 */ /* 0x000fe60003800000 */
[----:B------:R-:W1:Y:S02]  /*12510*/  SYNCS.PHASECHK.TRANS64.TRYWAIT P0, [R3+URZ+0x36840], R2 ;  /* 0x03684002030075a7 */ /* 0x000e64000800017f */
[----:B-1----:R-:W-:Y:S05]  /*12520*/  @!P0 BRA `(.L_x_267) ;  /* 0x0000004800248947 */ /* 0x002fea0003800000 */
.L_x_376:
[----:B------:R-:W-:Y:S05]  /*12530*/  BSYNC B3 ;  /* 0x0000000000037941 */ /* 0x000fea0003800000 */
.L_x_266:
[----:B------:R-:W2:Y:S01]  /*12540*/  S2R R7, SR_TID.X ;  /* 0x0000000000077919 */ /* 0x000ea20000002100 */
[----:B------:R-:W-:Y:S01]  /*12550*/  BSSY B3, `(.L_x_268) ;  /* 0x000000b000037945 */ /* 0x000fe20003800000 */
[----:B--2---:R-:W-:-:S04]  /*12560*/  LOP3.LUT R7, R7, 0x7f, RZ, 0xc0, !PT ;  /* 0x0000007f07077812 */ /* 0x004fc800078ec0ff */
[----:B------:R-:W-:-:S13]  /*12570*/  ISETP.NE.AND P1, PT, R7, RZ, PT ;  /* 0x000000ff0700720c */ /* 0x000fda0003f25270 */
[----:B------:R-:W-:Y:S05]  /*12580*/  @P1 BRA `(.L_x_269) ;  /* 0x00000000001c1947 */ /* 0x000fea0003800000 */
[----:B------:R-:W2:Y:S01]  /*12590*/  S2R R7, SR_TID.X ;  /* 0x0000000000077919 */ /* 0x000ea20000002100 */
[----:B-1----:R-:W-:-:S04]  /*125a0*/  IMAD.MOV.U32 R2, RZ, RZ, 0xa800 ;  /* 0x0000a800ff027424 */ /* 0x002fc800078e00ff */
[----:B------:R3:W-:Y:S01]  /*125b0*/  SYNCS.ARRIVE.TRANS64 RZ, [R3+URZ+0x36830], R2 ;  /* 0x0368300203ff79a7 */ /* 0x0007e2000800003f */
[----:B--2---:R-:W-:-:S04]  /*125c0*/  LOP3.LUT R7, R7, 0x1f, RZ, 0xc0, !PT ;  /* 0x0000001f07077812 */ /* 0x004fc800078ec0ff */
[----:B------:R-:W-:-:S13]  /*125d0*/  ISETP.NE.AND P0, PT, R7, RZ, PT ;  /* 0x000000ff0700720c */ /* 0x000fda0003f05270 */
[----:B---3--:R-:W-:Y:S05]  /*125e0*/  @!P0 BRA `(.L_x_269) ;  /* 0x0000000000048947 */ /* 0x008fea0003800000 */
[----:B------:R-:W-:Y:S01]  /*125f0*/  BPT.TRAP 0x1 ;  /* 0x000000040000795c */ /* 0x000fe20000300000 */
.L_x_269:
[----:B------:R-:W-:Y:S05]  /*12600*/  BSYNC B3 ;  /* 0x0000000000037941 */ /* 0x000fea0003800000 */
.L_x_268:
[----:B-1----:R-:W2:Y:S01]  /*12610*/  LDL R2, [R1+0x18] ;  /* 0x0000180001027983 */ /* 0x002ea20000100800 */
[----:B------:R-:W-:Y:S01]  /*12620*/  IMAD.MOV.U32 R14, RZ, RZ, RZ ;  /* 0x000000ffff0e7224 */ /* 0x000fe200078e00ff */
[----:B------:R-:W-:Y:S01]  /*12630*/  UIADD3 UR4, UP0, UR36, 0x370, URZ ;  /* 0x0000037024047890 */ /* 0x000fe2000ff1e03f */
[----:B------:R-:W-:Y:S01]  /*12640*/  IMAD R8, R9, 0xa800, R18 ;  /* 0x0000a80009087824 */ /* 0x000fe200078e0212 */
[----:B------:R-:W-:Y:S01]  /*12650*/  PLOP3.LUT P0, PT, PT, PT, PT, 0x80, 0x0 ;  /* 0x000000000000781c */ /* 0x000fe20003f0f070 */
[----:B------:R-:W-:Y:S01]  /*12660*/  VIADD R3, R3, 0x36830 ;  /* 0x0003683003037836 */ /* 0x000fe20000000000 */
[----:B------:R-:W-:Y:S01]  /*12670*/  R2UR UR10, R14 ;  /* 0x000000000e0a72ca */ /* 0x000fe200000e0000 */
[----:B------:R-:W-:Y:S01]  /*12680*/  VIADD R7, R8, 0x21400 ;  /* 0x0002140008077836 */ /* 0x000fe20000000000 */
[----:B------:R-:W-:Y:S01]  /*12690*/  UIADD3.X UR5, URZ, UR37, URZ, UP0, !UPT ;  /* 0x000000253f057290 */ /* 0x000fe200087fe43f */
[----:B------:R-:W-:Y:S01]  /*126a0*/  UMOV UR6, 0x0 ;  /* 0x0000000000067882 */ /* 0x000fe20000000000 */
[----:B------:R-:W-:Y:S01]  /*126b0*/  UMOV UR7, 0x14f00000 ;  /* 0x14f0000000077882 */ /* 0x000fe20000000000 */
[----:B--2---:R-:W-:-:S10]  /*126c0*/  IMAD R2, R0, 0x70, R2 ;  /* 0x0000007000027824 */ /* 0x004fd400078e0202 */
.L_x_270:
[----:B------:R-:W-:-:S13]  /*126d0*/  @P0 ELECT P2, URZ, PT ;  /* 0x00000000003f082f */ /* 0x000fda0003840000 */
[----:B-----5:R-:W-:Y:S02]  /*126e0*/  @P2 R2UR UR13, R5 ;  /* 0x00000000050d22ca */ /* 0x020fe400000e0000 */
[----:B------:R-:W-:Y:S02]  /*126f0*/  @P2 R2UR UR12, R16 ;  /* 0x00000000100c22ca */ /* 0x000fe400000e0000 */
[----:B------:R-:W-:Y:S02]  /*12700*/  @P2 R2UR UR11, R2 ;  /* 0x00000000020b22ca */ /* 0x000fe400000e0000 */
[----:B------:R-:W-:Y:S02]  /*12710*/  @P2 R2UR UR9, R3 ;  /* 0x00000000030922ca */ /* 0x000fe400000e0000 */
[----:B------:R-:W-:Y:S02]  /*12720*/  @P2 R2UR UR8, R7 ;  /* 0x00000000070822ca */ /* 0x000fe400000e0000 */
[----:B------:R-:W-:-:S02]  /*12730*/  @P2 PLOP3.LUT P0, PT, P2, PT, PT, 0x8, 0x0 ;  /* 0x000000000000281c */ /* 0x000fc4000170e170 */
[----:B------:R-:W-:-:S09]  /*12740*/  PLOP3.LUT P2, PT, PT, PT, PT, 0x8, 0x0 ;  /* 0x000000000000781c */ /* 0x000fd20003f4e170 */
[----:B------:R1:W-:Y:S02]  /*12750*/  UTMALDG.4D [UR8], [UR4], desc[UR6] ;  /* 0x00000608040075b4 */ /* 0x0003e40008019000 */
[----:B-1----:R-:W-:Y:S05]  /*12760*/  @P0 BRA.U.ANY `(.L_x_270) ;  /* 0xfffffffd00d80947 */ /* 0x002fea000393ffff */
[----:B------:R-:W-:Y:S01]  /*12770*/  IMAD.MOV.U32 R20, RZ, RZ, 0x40 ;  /* 0x00000040ff147424 */ /* 0x000fe200078e00ff */
[----:B------:R-:W-:Y:S01]  /*12780*/  PLOP3.LUT P0, PT, PT, PT, PT, 0x80, 0x0 ;  /* 0x000000000000781c */ /* 0x000fe20003f0f070 */
[----:B------:R-:W-:Y:S01]  /*12790*/  VIADD R7, R8, 0x24c00 ;  /* 0x00024c0008077836 */ /* 0x000fe20000000000 */
[----:B------:R-:W-:Y:S01]  /*127a0*/  UMOV UR6, 0x0 ;  /* 0x0000000000067882 */ /* 0x000fe20000000000 */
[----:B------:R-:W-:Y:S01]  /*127b0*/  UMOV UR7, 0x14f00000 ;  /* 0x14f0000000077882 */ /* 0x000fe20000000000 */
[----:B------:R-:W-:-:S15]  /*127c0*/  R2UR UR10, R20 ;  /* 0x00000000140a72ca */ /* 0x000fde00000e0000 */
.L_x_271:
[----:B------:R-:W-:-:S13]  /*127d0*/  @P0 ELECT P2, URZ, PT ;  /* 0x00000000003f082f */ /* 0x000fda0003840000 */
[----:B------:R-:W-:Y:S02]  /*127e0*/  @P2 R2UR UR13, R5 ;  /* 0x00000000050d22ca */ /* 0x000fe400000e0000 */
        /* <DEDUP_REMOVED lines=14> */
.L_x_272:
        /* <DEDUP_REMOVED lines=10> */
[----:B------:R-:W2:Y:S01]  /*12970*/  LDL.LU R7, [R1+0x14] ;  /* 0x0000140001077983 */ /* 0x000ea20000300800 */
[----:B------:R-:W-:Y:S01]  /*12980*/  IMAD R3, R19, 0x8, R6 ;  /* 0x0000000813037824 */ /* 0x000fe200078e0206 */
[----:B------:R-:W-:Y:S01]  /*12990*/  BSSY B3, `(.L_x_273) ;  /* 0x0000004000037945 */ /* 0x000fe20003800000 */
[----:B--2---:R-:W-:-:S04]  /*129a0*/  SHF.L.U32 R2, R7, 0x1f, RZ ;  /* 0x0000001f07027819 */ /* 0x004fc800000006ff */
[----:B------:R-:W1:Y:S02]  /*129b0*/  SYNCS.PHASECHK.TRANS64.TRYWAIT P0, [R3+URZ+0x60], R2 ;  /* 0x00006002030075a7 */ /* 0x000e64000800017f */
[----:B-1----:R-:W-:Y:S05]  /*129c0*/  @!P0 BRA `(.L_x_274) ;  /* 0x0000004400108947 */ /* 0x002fea0003800000 */
.L_x_377:
[----:B------:R-:W-:Y:S05]  /*129d0*/  BSYNC B3 ;  /* 0x0000000000037941 */ /* 0x000fea0003800000 */
.L_x_273:
[----:B------:R-:W-:Y:S01]  /*129e0*/  BSSY B3, `(.L_x_275) ;  /* 0x000000c000037945 */ /* 0x000fe20003800000 */
[----:B0-----:R-:W-:Y:S02]  /*129f0*/  IMAD.MOV.U32 R10, RZ, RZ, 0x0 ;  /* 0x00000000ff0a7424 */ /* 0x001fe400078e00ff */
[----:B------:R-:W-:Y:S01]  /*12a00*/  IMAD.MOV.U32 R11, RZ, RZ, 0x14f00000 ;  /* 0x14f00000ff0b7424 */ /* 0x000fe200078e00ff */
[----:B------:R-:W-:Y:S06]  /*12a10*/  @P1 BRA `(.L_x_276) ;  /* 0x0000000000201947 */ /* 0x000fec0003800000 */
[----:B------:R-:W0:Y:S01]  /*12a20*/  S2R R7, SR_TID.X ;  /* 0x0000000000077919 */ /* 0x000e220000002100 */
[----:B-1----:R-:W-:Y:S02]  /*12a30*/  IMAD R2, R19, 0x8, R18 ;  /* 0x0000000813027824 */ /* 0x002fe400078e0212 */
[----:B------:R-:W-:-:S04]  /*12a40*/  IMAD.MOV.U32 R3, RZ, RZ, 0xa800 ;  /* 0x0000a800ff037424 */ /* 0x000fc800078e00ff */
[----:B------:R2:W-:Y:S01]  /*12a50*/  SYNCS.ARRIVE.TRANS64 RZ, [R2+URZ+0x36850], R3 ;  /* 0x0368500302ff79a7 */ /* 0x0005e2000800003f */
[----:B0-----:R-:W-:-:S04]  /*12a60*/  LOP3.LUT R7, R7, 0x1f, RZ, 0xc0, !PT ;  /* 0x0000001f07077812 */ /* 0x001fc800078ec0ff */
[----:B------:R-:W-:-:S13]  /*12a70*/  ISETP.NE.AND P0, PT, R7, RZ, PT ;  /* 0x000000ff0700720c */ /* 0x000fda0003f05270 */
[----:B--2---:R-:W-:Y:S05]  /*12a80*/  @!P0 BRA `(.L_x_276) ;  /* 0x0000000000048947 */ /* 0x004fea0003800000 */
[----:B------:R-:W-:Y:S01]  /*12a90*/  BPT.TRAP 0x1 ;  /* 0x000000040000795c */ /* 0x000fe20000300000 */
.L_x_276:
[----:B------:R-:W-:Y:S05]  /*12aa0*/  BSYNC B3 ;  /* 0x0000000000037941 */ /* 0x000fea0003800000 */
.L_x_275:
[----:B------:R-:W2:Y:S04]  /*12ab0*/  LDL R8, [R1+0x18] ;  /* 0x0000180001087983 */ /* 0x000ea80000100800 */
[----:B------:R-:W2:Y:S01]  /*12ac0*/  LDL.LU R7, [R1+0x8] ;  /* 0x0000080001077983 */ /* 0x000ea20000300800 */
[----:B------:R-:W-:Y:S01]  /*12ad0*/  R2UR UR10, R14 ;  /* 0x000000000e0a72ca */ /* 0x000fe200000e0000 */
[C-C-:B-1----:R-:W-:Y:S01]  /*12ae0*/  IMAD R3, R19.reuse, 0x8, R18.reuse ;  /* 0x0000000813037824 */ /* 0x142fe200078e0212 */
[----:B------:R-:W-:Y:S01]  /*12af0*/  R2UR UR6, R10 ;  /* 0x000000000a0672ca */ /* 0x000fe200000e0000 */
[----:B------:R-:W-:Y:S01]  /*12b00*/  IMAD R2, R19, 0xa800, R18 ;  /* 0x0000a80013027824 */ /* 0x000fe200078e0212 */
[----:B------:R-:W-:Y:S01]  /*12b10*/  R2UR UR7, R11 ;  /* 0x000000000b0772ca */ /* 0x000fe200000e0000 */
[----:B------:R-:W-:Y:S01]  /*12b20*/  UIADD3 UR4, UP0, UR36, 0x470, URZ ;  /* 0x0000047024047890 */ /* 0x000fe2000ff1e03f */
[----:B------:R-:W-:Y:S01]  /*12b30*/  PLOP3.LUT P0, PT, PT, PT, PT, 0x80, 0x0 ;  /* 0x000000000000781c */ /* 0x000fe20003f0f070 */
[----:B------:R-:W-:-:S02]  /*12b40*/  VIADD R3, R3, 0x36850 ;  /* 0x0003685003037836 */ /* 0x000fc40000000000 */
[----:B------:R-:W-:Y:S01]  /*12b50*/  UIADD3.X UR5, URZ, UR37, URZ, UP0, !UPT ;  /* 0x000000253f057290 */ /* 0x000fe200087fe43f */
[----:B--2---:R-:W-:Y:S02]  /*12b60*/  IMAD R7, R7, 0x70, R8 ;  /* 0x0000007007077824 */ /* 0x004fe400078e0208 */
[----:B------:R-:W-:-:S09]  /*12b70*/  VIADD R8, R2, 0x400 ;  /* 0x0000040002087836 */ /* 0x000fd20000000000 */
.L_x_277:
        /* <DEDUP_REMOVED lines=9> */
[----:B0-----:R-:W-:Y:S05]  /*12c10*/  @P0 BRA.U.ANY `(.L_x_277) ;  /* 0xfffffffd00d80947 */ /* 0x001fea000393ffff */
[----:B------:R-:W-:Y:S01]  /*12c20*/  R2UR UR10, R20 ;  /* 0x00000000140a72ca */ /* 0x000fe200000e0000 */
[----:B------:R-:W-:Y:S01]  /*12c30*/  VIADD R8, R2, 0x3c00 ;  /* 0x00003c0002087836 */ /* 0x000fe20000000000 */
[----:B------:R-:W-:Y:S02]  /*12c40*/  R2UR UR6, R10 ;  /* 0x000000000a0672ca */ /* 0x000fe400000e0000 */
[----:B------:R-:W-:Y:S02]  /*12c50*/  R2UR UR7, R11 ;  /* 0x000000000b0772ca */ /* 0x000fe400000e0000 */
[----:B------:R-:W-:-:S13]  /*12c60*/  PLOP3.LUT P0, PT, PT, PT, PT, 0x80, 0x0 ;  /* 0x000000000000781c */ /* 0x000fda0003f0f070 */
.L_x_278:
        /* <DEDUP_REMOVED lines=15> */
.L_x_279:
        /* <DEDUP_REMOVED lines=10> */
[----:B------:R0:W-:Y:S01]  /*12e00*/  STL [R1+0x8], R0 ;  /* 0x0000080001007387 */ /* 0x0001e20000100800 */
[----:B------:R-:W-:-:S07]  /*12e10*/  IMAD.MOV.U32 R17, RZ, RZ, R5 ;  /* 0x000000ffff117224 */ /* 0x000fce00078e0005 */
.L_x_264:
[----:B------:R-:W-:Y:S05]  /*12e20*/  BSYNC B1 ;  /* 0x0000000000017941 */ /* 0x000fea0003800000 */
.L_x_263:
[----:B0-----:R-:W2:Y:S01]  /*12e30*/  LDL.LU R0, [R1+0x38] ;  /* 0x0000380001007983 */ /* 0x001ea20000300800 */
[----:B------:R-:W-:-:S03]  /*12e40*/  IMAD.MOV.U32 R19, RZ, RZ, R9 ;  /* 0x000000ffff137224 */ /* 0x000fc600078e0009 */
[----:B------:R0:W-:Y:S02]  /*12e50*/  STL [R1+0x14], R13 ;  /* 0x0000140d01007387 */ /* 0x0001e40000100800 */
[----:B0-2---:R-:W-:-:S07]  /*12e60*/  VIADD R0, R0, 0xfffffffd ;  /* 0xfffffffd00007836 */ /* 0x005fce0000000000 */
.L_x_262:
[----:B------:R-:W-:Y:S05]  /*12e70*/  BSYNC B2 ;  /* 0x0000000000027941 */ /* 0x000fea0003800000 */
.L_x_261:
[----:B------:R-:W-:Y:S01]  /*12e80*/  VIADD R12, R12, 0xfffffffe ;  /* 0xfffffffe0c0c7836 */ /* 0x000fe20000000000 */
[----:B------:R-:W-:-:S04]  /*12e90*/  LOP3.LUT R4, RZ, R4, RZ, 0x33, !PT ;  /* 0x00000004ff047212 */ /* 0x000fc800078e33ff */
[----:B------:R-:W-:-:S13]  /*12ea0*/  ISETP.NE.AND P0, PT, R12, R4, PT ;  /* 0x000000040c00720c */ /* 0x000fda0003f05270 */
[----:B------:R-:W-:Y:S05]  /*12eb0*/  @!P0 BRA `(.L_x_260) ;  /* 0x0000001400cc8947 */ /* 0x000fea0003800000 */
[----:B------:R-:W-:-:S07]  /*12ec0*/  IMAD.MOV.U32 R9, RZ, RZ, R17 ;  /* 0x000000ffff097224 */ /* 0x000fce00078e0011 */
.L_x_314:
[----:B------:R-:W2:Y:S04]  /*12ed0*/  LDL R3, [R1+0x1c] ;  /* 0x00001c0001037983 */ /* 0x000ea80000100800 */
[----:B------:R-:W3:Y:S01]  /*12ee0*/  LDL R2, [R1+0x14] ;  /* 0x0000140001027983 */ /* 0x000ee20000100800 */
[----:B------:R-:W-:Y:S01]  /*12ef0*/  VIADD R4, R19, 0x1 ;  /* 0x0000000113047836 */ /* 0x000fe20000000000 */
[----:B------:R-:W-:Y:S05]  /*12f00*/  YIELD ;  /* 0x0000000000007946 */ /* 0x000fea0003800000 */
[----:B------:R-:W-:Y:S01]  /*12f10*/  ISETP.NE.AND P0, PT, R4, 0x2, PT ;  /* 0x000000020400780c */ /* 0x000fe20003f05270 */
[----:B------:R-:W-:Y:S03]  /*12f20*/  BSSY B1, `(.L_x_280) ;  /* 0x00000b1000017945 */ /* 0x000fe60003800000 */
[----:B------:R-:W-:-:S02]  /*12f30*/  SEL R5, RZ, 0x1, P0 ;  /* 0x00000001ff057807 */ /* 0x000fc40000000000 */
[----:B------:R-:W-:Y:S02]  /*12f40*/  SEL R4, R4, RZ, P0 ;  /* 0x000000ff04047207 */ /* 0x000fe40000000000 */
[----:B--2---:R-:W-:Y:S02]  /*12f50*/  LOP3.LUT P1, RZ, R3, 0x1, RZ, 0xc0, !PT ;  /* 0x0000000103ff7812 */ /* 0x004fe4000782c0ff */
[----:B---3--:R-:W-:-:S11]  /*12f60*/  LOP3.LUT R5, R2, R5, RZ, 0x3c, !PT ;  /* 0x0000000502057212 */ /* 0x008fd600078e3cff */
[----:B01----:R-:W-:Y:S05]  /*12f70*/  @!P1 BRA `(.L_x_281) ;  /* 0x0000000800ac9947 */ /* 0x003fea0003800000 */
        /* <DEDUP_REMOVED lines=14> */
[----:B------:R-:W-:-:S04]  /*13060*/  @P0 SHF.R.U32.HI R2, RZ, R3, R7 ;  /* 0x00000003ff020219 */ /* 0x000fc80000011607 */
[--C-:B------:R-:W-:Y:S01]  /*13070*/  SHF.R.S32.HI R3, RZ, 0x1f, R2.reuse ;  /* 0x0000001fff037819 */ /* 0x100fe20000011402 */
[----:B------:R-:W-:-:S04]  /*13080*/  IMAD.MOV R7, RZ, RZ, -R2 ;  /* 0x000000ffff077224 */ /* 0x000fc800078e0a02 */
[----:B------:R-:W-:Y:S02]  /*13090*/  IMAD R7, R8, R7, R0 ;  /* 0x0000000708077224 */ /* 0x000fe400078e0200 */
[----:B--2---:R-:W-:-:S04]  /*130a0*/  IMAD R8, R11, UR6, RZ ;  /* 0x000000060b087c24 */ /* 0x004fc8000f8e02ff */
[C---:B---3--:R-:W-:Y:S02]  /*130b0*/  IMAD R8, R10.reuse, UR7, R8 ;  /* 0x000000070a087c24 */ /* 0x048fe4000f8e0208 */
[----:B------:R-:W-:-:S04]  /*130c0*/  IMAD.WIDE.U32 R2, R10, UR6, R2 ;  /* 0x000000060a027c25 */ /* 0x000fc8000f8e0002 */
[----:B------:R-:W-:Y:S01]  /*130d0*/  IMAD.IADD R3, R8, 0x1, R3 ;  /* 0x0000000108037824 */ /* 0x000fe200078e0203 */
[----:B------:R-:W-:-:S04]  /*130e0*/  LEA R8, P0, R2, UR4, 0x2 ;  /* 0x0000000402087c11 */ /* 0x000fc8000f8010ff */
[----:B------:R-:W-:-:S06]  /*130f0*/  LEA.HI.X R9, R2, UR5, R3, 0x2, P0 ;  /* 0x0000000502097c11 */ /* 0x000fcc00080f1403 */
[----:B------:R0:W5:Y:S03]  /*13100*/  LDG.E R9, desc[UR8][R8.64] ;  /* 0x0000000808097981 */ /* 0x000166000c1e1900 */
.L_x_282:
[----:B------:R-:W-:Y:S01]  /*13110*/  IMAD R3, R4, 0x8, R18 ;  /* 0x0000000804037824 */ /* 0x000fe200078e0212 */
[----:B------:R-:W-:Y:S01]  /*13120*/  SHF.L.U32 R2, R5, 0x1f, RZ ;  /* 0x0000001f05027819 */ /* 0x000fe200000006ff */
[----:B------:R-:W-:Y:S03]  /*13130*/  BSSY B2, `(.L_x_283) ;  /* 0x0000003000027945 */ /* 0x000fe60003800000 */
[----:B------:R-:W1:Y:S02]  /*13140*/  SYNCS.PHASECHK.TRANS64.TRYWAIT P0, [R3+URZ+0x36840], R2 ;  /* 0x03684002030075a7 */ /* 0x000e64000800017f */
[----:B-1----:R-:W-:Y:S05]  /*13150*/  @!P0 BRA `(.L_x_284) ;  /* 0x0000003c00408947 */ /* 0x002fea0003800000 */
.L_x_378:
[----:B------:R-:W-:Y:S05]  /*13160*/  BSYNC B2 ;  /* 0x0000000000027941 */ /* 0x000fea0003800000 */
.L_x_283:
[----:B0-----:R-:W0:Y:S01]  /*13170*/  S2R R8, SR_TID.X ;  /* 0x0000000000087919 */ /* 0x001e220000002100 */
[----:B------:R-:W-:Y:S01]  /*13180*/  BSSY B2, `(.L_x_285) ;  /* 0x000000b000027945 */ /* 0x000fe20003800000 */
[----:B0-----:R-:W-:-:S04]  /*13190*/  LOP3.LUT R8, R8, 0x7f, RZ, 0xc0, !PT ;  /* 0x0000007f08087812 */ /* 0x001fc800078ec0ff */
[----:B------:R-:W-:-:S13]  /*131a0*/  ISETP.NE.AND P1, PT, R8, RZ, PT ;  /* 0x000000ff0800720c */ /* 0x000fda0003f25270 */
[----:B------:R-:W-:Y:S05]  /*131b0*/  @P1 BRA `(.L_x_286) ;  /* 0x00000000001c1947 */ /* 0x000fea0003800000 */
[----:B------:R-:W0:Y:S01]  /*131c0*/  S2R R8, SR_TID.X ;  /* 0x0000000000087919 */ /* 0x000e220000002100 */
[----:B-1----:R-:W-:-:S04]  /*131d0*/  IMAD.MOV.U32 R2, RZ, RZ, 0xa800 ;  /* 0x0000a800ff027424 */ /* 0x002fc800078e00ff */
[----:B------:R2:W-:Y:S01]  /*131e0*/  SYNCS.ARRIVE.TRANS64 RZ, [R3+URZ+0x36830], R2 ;  /* 0x0368300203ff79a7 */ /* 0x0005e2000800003f */
[----:B0-----:R-:W-:-:S04]  /*131f0*/  LOP3.LUT R8, R8, 0x1f, RZ, 0xc0, !PT ;  /* 0x0000001f08087812 */ /* 0x001fc800078ec0ff */
[----:B------:R-:W-:-:S13]  /*13200*/  ISETP.NE.AND P0, PT, R8, RZ, PT ;  /* 0x000000ff0800720c */ /* 0x000fda0003f05270 */
[----:B--2---:R-:W-:Y:S05]  /*13210*/  @!P0 BRA `(.L_x_286) ;  /* 0x0000000000048947 */ /* 0x004fea0003800000 */
[----:B------:R-:W-:Y:S01]  /*13220*/  BPT.TRAP 0x1 ;  /* 0x000000040000795c */ /* 0x000fe20000300000 */
.L_x_286:
[----:B------:R-:W-:Y:S05]  /*13230*/  BSYNC B2 ;  /* 0x0000000000027941 */ /* 0x000fea0003800000 */
.L_x_285:
        /* <DEDUP_REMOVED lines=12> */
.L_x_287:
        /* <DEDUP_REMOVED lines=10> */
[----:B------:R-:W-:Y:S01]  /*133a0*/  IMAD.MOV.U32 R14, RZ, RZ, 0x40 ;  /* 0x00000040ff0e7424 */ /* 0x000fe200078e00ff */
[----:B------:R-:W-:Y:S01]  /*133b0*/  PLOP3.LUT P0, PT, PT, PT, PT, 0x80, 0x0 ;  /* 0x000000000000781c */ /* 0x000fe20003f0f070 */
[----:B------:R-:W-:Y:S01]  /*133c0*/  VIADD R10, R8, 0x24c00 ;  /* 0x00024c00080a7836 */ /* 0x000fe20000000000 */
[----:B------:R-:W-:Y:S01]  /*133d0*/  UMOV UR6, 0x0 ;  /* 0x0000000000067882 */ /* 0x000fe20000000000 */
[----:B------:R-:W-:Y:S01]  /*133e0*/  UMOV UR7, 0x14f00000 ;  /* 0x14f0000000077882 */ /* 0x000fe20000000000 */
[----:B------:R-:W-:-:S15]  /*133f0*/  R2UR UR10, R14 ;  /* 0x000000000e0a72ca */ /* 0x000fde00000e0000 */
.L_x_288:
        /* <DEDUP_REMOVED lines=16> */
.L_x_289:
        /* <DEDUP_REMOVED lines=10> */
[----:B------:R-:W2:Y:S01]  /*135a0*/  LDL.LU R10, [R1+0x14] ;  /* 0x00001400010a7983 */ /* 0x000ea20000300800 */
[----:B------:R-:W-:Y:S01]  /*135b0*/  IMAD R2, R19, 0x8, R6 ;  /* 0x0000000813027824 */ /* 0x000fe200078e0206 */
[----:B------:R-:W-:Y:S01]  /*135c0*/  BSSY B2, `(.L_x_290) ;  /* 0x0000004000027945 */ /* 0x000fe20003800000 */
[----:B--2---:R-:W-:-:S04]  /*135d0*/  SHF.L.U32 R3, R10, 0x1f, RZ ;  /* 0x0000001f0a037819 */ /* 0x004fc800000006ff */
[----:B------:R-:W0:Y:S02]  /*135e0*/  SYNCS.PHASECHK.TRANS64.TRYWAIT P0, [R2+URZ+0x60], R3 ;  /* 0x00006003020075a7 */ /* 0x000e24000800017f */
[----:B0-----:R-:W-:Y:S05]  /*135f0*/  @!P0 BRA `(.L_x_291) ;  /* 0x00000038002c8947 */ /* 0x001fea0003800000 */
.L_x_379:
[----:B------:R-:W-:Y:S05]  /*13600*/  BSYNC B2 ;  /* 0x0000000000027941 */ /* 0x000fea0003800000 */
.L_x_290:
[----:B------:R-:W-:Y:S01]  /*13610*/  BSSY B2, `(.L_x_292) ;  /* 0x000000b000027945 */ /* 0x000fe20003800000 */
[----:B------:R-:W-:Y:S02]  /*13620*/  IMAD.MOV.U32 R10, RZ, RZ, 0x0 ;  /* 0x00000000ff0a7424 */ /* 0x000fe400078e00ff */
[----:B------:R-:W-:Y:S01]  /*13630*/  IMAD.MOV.U32 R11, RZ, RZ, 0x14f00000 ;  /* 0x14f00000ff0b7424 */ /* 0x000fe200078e00ff */
[----:B------:R-:W-:Y:S06]  /*13640*/  @P1 BRA `(.L_x_293) ;  /* 0x00000000001c1947 */ /* 0x000fec0003800000 */
[----:B------:R-:W1:Y:S01]  /*13650*/  S2R R8, SR_TID.X ;  /* 0x0000000000087919 */ /* 0x000e620000002100 */
[----:B0-----:R-:W-:-:S04]  /*13660*/  IMAD.MOV.U32 R3, RZ, RZ, 0xa800 ;  /* 0x0000a800ff037424 */ /* 0x001fc800078e00ff */
[----:B------:R2:W-:Y:S01]  /*13670*/  SYNCS.ARRIVE.TRANS64 RZ, [R2+URZ+0x50], R3 ;  /* 0x0000500302ff79a7 */ /* 0x0005e2000800003f */
[----:B-1----:R-:W-:-:S04]  /*13680*/  LOP3.LUT R8, R8, 0x1f, RZ, 0xc0, !PT ;  /* 0x0000001f08087812 */ /* 0x002fc800078ec0ff */
[----:B------:R-:W-:-:S13]  /*13690*/  ISETP.NE.AND P0, PT, R8, RZ, PT ;  /* 0x000000ff0800720c */ /* 0x000fda0003f05270 */
[----:B--2---:R-:W-:Y:S05]  /*136a0*/  @!P0 BRA `(.L_x_293) ;  /* 0x0000000000048947 */ /* 0x004fea0003800000 */
[----:B------:R-:W-:Y:S01]  /*136b0*/  BPT.TRAP 0x1 ;  /* 0x000000040000795c */ /* 0x000fe20000300000 */
.L_x_293:
[----:B------:R-:W-:Y:S05]  /*136c0*/  BSYNC B2 ;  /* 0x0000000000027941 */ /* 0x000fea0003800000 */
.L_x_292:
[----:B------:R-:W2:Y:S04]  /*136d0*/  LDL R8, [R1+0x18] ;  /* 0x0000180001087983 */ /* 0x000ea80000100800 */
[----:B0-----:R-:W2:Y:S01]  /*136e0*/  LDL.LU R3, [R1+0x8] ;  /* 0x0000080001037983 */ /* 0x001ea20000300800 */
[----:B------:R-:W-:Y:S01]  /*136f0*/  R2UR UR10, R12 ;  /* 0x000000000c0a72ca */ /* 0x000fe200000e0000 */
[----:B------:R-:W-:Y:S01]  /*13700*/  IMAD R19, R19, 0xa800, R18 ;  /* 0x0000a80013137824 */ /* 0x000fe200078e0212 */
[----:B------:R-:W-:Y:S01]  /*13710*/  R2UR UR6, R10 ;  /* 0x000000000a0672ca */ /* 0x000fe200000e0000 */
[----:B------:R-:W-:Y:S01]  /*13720*/  UIADD3 UR4, UP0, UR36, 0x470, URZ ;  /* 0x0000047024047890 */ /* 0x000fe2000ff1e03f */
[----:B------:R-:W-:Y:S01]  /*13730*/  R2UR UR7, R11 ;  /* 0x000000000b0772ca */ /* 0x000fe200000e0000 */
[----:B------:R-:W-:Y:S01]  /*13740*/  VIADD R2, R2, 0x50 ;  /* 0x0000005002027836 */ /* 0x000fe20000000000 */
[----:B------:R-:W-:Y:S01]  /*13750*/  PLOP3.LUT P0, PT, PT, PT, PT, 0x80, 0x0 ;  /* 0x000000000000781c */ /* 0x000fe20003f0f070 */
[----:B------:R-:W-:Y:S01]  /*13760*/  UIADD3.X UR5, URZ, UR37, URZ, UP0, !UPT ;  /* 0x000000253f057290 */ /* 0x000fe200087fe43f */
[----:B--2---:R-:W-:-:S02]  /*13770*/  IMAD R3, R3, 0x70, R8 ;  /* 0x0000007003037824 */ /* 0x004fc400078e0208 */
[----:B------:R-:W-:-:S09]  /*13780*/  VIADD R8, R19, 0x400 ;  /* 0x0000040013087836 */ /* 0x000fd20000000000 */
.L_x_294:
        /* <DEDUP_REMOVED lines=15> */
.L_x_295:
        /* <DEDUP_REMOVED lines=15> */
.L_x_296:
        /* <DEDUP_REMOVED lines=12> */
.L_x_281:
[----:B------:R-:W-:Y:S05]  /*13a30*/  BSYNC B1 ;  /* 0x0000000000017941 */ /* 0x000fea0003800000 */
.L_x_280:
[----:B------:R-:W2:Y:S01]  /*13a40*/  LDL R2, [R1+0x1c] ;  /* 0x00001c0001027983 */ /* 0x000ea20000100800 */
[----:B------:R-:W-:Y:S01]  /*13a50*/  VIADD R19, R4, 0x1 ;  /* 0x0000000104137836 */ /* 0x000fe20000000000 */
[----:B------:R-:W-:Y:S01]  /*13a60*/  BSSY B1, `(.L_x_297) ;  /* 0x00000b4000017945 */ /* 0x000fe20003800000 */
[----:B0-----:R-:W-:-:S03]  /*13a70*/  VIADD R7, R0, 0xffffffff ;  /* 0xffffffff00077836 */ /* 0x001fc60000000000 */
[----:B------:R-:W-:-:S04]  /*13a80*/  ISETP.NE.AND P0, PT, R19, 0x2, PT ;  /* 0x000000021300780c */ /* 0x000fc80003f05270 */
[----:B------:R-:W-:Y:S02]  /*13a90*/  SEL R19, R19, RZ, P0 ;  /* 0x000000ff13137207 */ /* 0x000fe40000000000 */
[----:B--2---:R-:W-:Y:S02]  /*13aa0*/  LOP3.LUT P1, RZ, R2, 0x1, RZ, 0xc0, !PT ;  /* 0x0000000102ff7812 */ /* 0x004fe4000782c0ff */
[----:B------:R-:W-:-:S04]  /*13ab0*/  SEL R2, RZ, 0x1, P0 ;  /* 0x00000001ff027807 */ /* 0x000fc80000000000 */
[----:B------:R-:W-:-:S05]  /*13ac0*/  LOP3.LUT R12, R5, R2, RZ, 0x3c, !PT ;  /* 0x00000002050c7212 */ /* 0x000fca00078e3cff */
[----:B------:R0:W-:Y:S02]  /*13ad0*/  STL [R1+0x14], R12 ;  /* 0x0000140c01007387 */ /* 0x0001e40000100800 */
[----:B------:R-:W-:Y:S05]  /*13ae0*/  @!P1 BRA `(.L_x_298) ;  /* 0x0000000800ac9947 */ /* 0x000fea0003800000 */
[----:B------:R-:W-:Y:S01]  /*13af0*/  ULDC.64 UR4, c[0x0][0x418] ;  /* 0x0001060000047ab9 */ /* 0x000fe20000000a00 */
[----:B------:R-:W-:Y:S01]  /*13b00*/  IMAD.MOV.U32 R8, RZ, RZ, R7 ;  /* 0x000000ffff087224 */ /* 0x000fe200078e0007 */
[----:B------:R-:W-:-:S04]  /*13b10*/  ISETP.NE.U32.AND P0, PT, RZ, UR4, PT ;  /* 0x00000004ff007c0c */ /* 0x000fc8000bf05070 */
[----:B------:R-:W-:-:S13]  /*13b20*/  ISETP.NE.AND.EX P0, PT, RZ, UR5, PT, P0 ;  /* 0x00000005ff007c0c */ /* 0x000fda000bf05300 */
[----:B------:R-:W-:Y:S05]  /*13b30*/  @!P0 BRA `(.L_x_299) ;  /* 0x0000000000508947 */ /* 0x000fea0003800000 */
[----:B------:R-:W2:Y:S01]  /*13b40*/  LDL R11, [R1+0x20] ;  /* 0x00002000010b7983 */ /* 0x000ea20000100800 */
[----:B------:R-:W1:Y:S01]  /*13b50*/  LDC R9, c[0x0][0x43c] ;  /* 0x00010f00ff097b82 */ /* 0x000e620000000800 */
[----:B------:R-:W-:Y:S02]  /*13b60*/  ULDC.64 UR6, c[0x0][0x428] ;  /* 0x00010a0000067ab9 */ /* 0x000fe40000000a00 */
[----:B------:R-:W3:Y:S01]  /*13b70*/  LDL R10, [R1+0x10] ;  /* 0x00001000010a7983 */ /* 0x000ee20000100800 */
[----:B------:R-:W-:Y:S01]  /*13b80*/  ULDC.64 UR8, c[0x0][0x208] ;  /* 0x0000820000087ab9 */ /* 0x000fe20000000a00 */
[----:B-1----:R-:W-:-:S13]  /*13b90*/  ISETP.NE.AND P0, PT, R9, 0x1, PT ;  /* 0x000000010900780c */ /* 0x002fda0003f05270 */
[----:B------:R-:W1:Y:S02]  /*13ba0*/  @P0 LDC.64 R2, c[0x0][0x440] ;  /* 0x00011000ff020b82 */ /* 0x000e640000000a00 */
[----:B-1----:R-:W-:-:S04]  /*13bb0*/  @P0 IMAD.HI.U32 R8, R7, R2, RZ ;  /* 0x0000000207080227 */ /* 0x002fc800078e00ff */
        /* <DEDUP_REMOVED lines=10> */
[----:B------:R-:W-:-:S05]  /*13c60*/  LEA.HI.X R11, R2, UR5, R3, 0x2, P0 ;  /* 0x00000005020b7c11 */ /* 0x000fca00080f1403 */
[----:B------:R1:W5:Y:S04]  /*13c70*/  LDG.E R9, desc[UR8][R10.64] ;  /* 0x000000080a097981 */ /* 0x000368000c1e1900 */
.L_x_299:
[----:B------:R-:W-:Y:S01]  /*13c80*/  IMAD R2, R19, 0x8, R18 ;  /* 0x0000000813027824 */ /* 0x000fe200078e0212 */
[----:B------:R-:W-:Y:S01]  /*13c90*/  SHF.L.U32 R3, R12, 0x1f, RZ ;  /* 0x0000001f0c037819 */ /* 0x000fe200000006ff */
[----:B------:R-:W-:Y:S03]  /*13ca0*/  BSSY B2, `(.L_x_300) ;  /* 0x0000003000027945 */ /* 0x000fe60003800000 */
[----:B------:R-:W2:Y:S02]  /*13cb0*/  SYNCS.PHASECHK.TRANS64.TRYWAIT P0, [R2+URZ+0x36840], R3 ;  /* 0x03684003020075a7 */ /* 0x000ea4000800017f */
[----:B--2---:R-:W-:Y:S05]  /*13cc0*/  @!P0 BRA `(.L_x_301) ;  /* 0x00000030008c8947 */ /* 0x004fea0003800000 */
.L_x_380:
[----:B------:R-:W-:Y:S05]  /*13cd0*/  BSYNC B2 ;  /* 0x0000000000027941 */ /* 0x000fea0003800000 */
.L_x_300:
[----:B-1----:R-:W1:Y:S01]  /*13ce0*/  S2R R10, SR_TID.X ;  /* 0x00000000000a7919 */ /* 0x002e620000002100 */
[----:B------:R-:W-:Y:S01]  /*13cf0*/  BSSY B2, `(.L_x_302) ;  /* 0x000000b000027945 */ /* 0x000fe20003800000 */
[----:B-1----:R-:W-:-:S04]  /*13d00*/  LOP3.LUT R10, R10, 0x7f, RZ, 0xc0, !PT ;  /* 0x0000007f0a0a7812 */ /* 0x002fc800078ec0ff */
[----:B------:R-:W-:-:S13]  /*13d10*/  ISETP.NE.AND P1, PT, R10, RZ, PT ;  /* 0x000000ff0a00720c */ /* 0x000fda0003f25270 */
[----:B------:R-:W-:Y:S05]  /*13d20*/  @P1 BRA `(.L_x_303) ;  /* 0x00000000001c1947 */ /* 0x000fea0003800000 */
[----:B------:R-:W1:Y:S01]  /*13d30*/  S2R R10, SR_TID.X ;  /* 0x00000000000a7919 */ /* 0x000e620000002100 */
[----:B--2---:R-:W-:-:S04]  /*13d40*/  IMAD.MOV.U32 R3, RZ, RZ, 0xa800 ;  /* 0x0000a800ff037424 */ /* 0x004fc800078e00ff */
[----:B------:R3:W-:Y:S01]  /*13d50*/  SYNCS.ARRIVE.TRANS64 RZ, [R2+URZ+0x36830], R3 ;  /* 0x0368300302ff79a7 */ /* 0x0007e2000800003f */
[----:B-1----:R-:W-:-:S04]  /*13d60*/  LOP3.LUT R10, R10, 0x1f, RZ, 0xc0, !PT ;  /* 0x0000001f0a0a7812 */ /* 0x002fc800078ec0ff */
[----:B------:R-:W-:-:S13]  /*13d70*/  ISETP.NE.AND P0, PT, R10, RZ, PT ;  /* 0x000000ff0a00720c */ /* 0x000fda0003f05270 */
[----:B---3--:R-:W-:Y:S05]  /*13d80*/  @!P0 BRA `(.L_x_303) ;  /* 0x0000000000048947 */ /* 0x008fea0003800000 */
[----:B------:R-:W-:Y:S01]  /*13d90*/  BPT.TRAP 0x1 ;  /* 0x000000040000795c */ /* 0x000fe20000300000 */
.L_x_303:
[----:B------:R-:W-:Y:S05]  /*13da0*/  BSYNC B2 ;  /* 0x0000000000027941 */ /* 0x000fea0003800000 */
.L_x_302:
[----:B--2---:R-:W2:Y:S01]  /*13db0*/  LDL R2, [R1+0x18] ;  /* 0x0000180001027983 */ /* 0x004ea20000100800 */
[----:B0-----:R-:W-:Y:S01]  /*13dc0*/  IMAD.MOV.U32 R12, RZ, RZ, RZ ;  /* 0x000000ffff0c7224 */ /* 0x001fe200078e00ff */
[----:B------:R-:W-:Y:S01]  /*13dd0*/  UIADD3 UR4, UP0, UR36, 0x370, URZ ;  /* 0x0000037024047890 */ /* 0x000fe2000ff1e03f */
[C---:B------:R-:W-:Y:S01]  /*13de0*/  IMAD R3, R19.reuse, 0x8, R6 ;  /* 0x0000000813037824 */ /* 0x040fe200078e0206 */
[----:B------:R-:W-:Y:S01]  /*13df0*/  PLOP3.LUT P0, PT, PT, PT, PT, 0x80, 0x0 ;  /* 0x000000000000781c */ /* 0x000fe20003f0f070 */
[----:B------:R-:W-:Y:S01]  /*13e00*/  IMAD R10, R19, 0xa800, R18 ;  /* 0x0000a800130a7824 */ /* 0x000fe200078e0212 */
[----:B------:R-:W-:Y:S01]  /*13e10*/  R2UR UR10, R12 ;  /* 0x000000000c0a72ca */ /* 0x000fe200000e0000 */
[----:B------:R-:W-:Y:S01]  /*13e20*/  VIADD R3, R3, 0x30 ;  /* 0x0000003003037836 */ /* 0x000fe20000000000 */
[----:B------:R-:W-:Y:S01]  /*13e30*/  UIADD3.X UR5, URZ, UR37, URZ, UP0, !UPT ;  /* 0x000000253f057290 */ /* 0x000fe200087fe43f */
[----:B------:R-:W-:Y:S01]  /*13e40*/  VIADD R11, R10, 0x21400 ;  /* 0x000214000a0b7836 */ /* 0x000fe20000000000 */
[----:B------:R-:W-:Y:S01]  /*13e50*/  UMOV UR6, 0x0 ;  /* 0x0000000000067882 */ /* 0x000fe20000000000 */
[----:B------:R-:W-:Y:S01]  /*13e60*/  UMOV UR7, 0x14f00000 ;  /* 0x14f0000000077882 */ /* 0x000fe20000000000 */
[----:B--2---:R-:W-:-:S09]  /*13e70*/  IMAD R2, R8, 0x70, R2 ;  /* 0x0000007008027824 */ /* 0x004fd200078e0202 */
.L_x_304:
        /* <DEDUP_REMOVED lines=16> */
.L_x_305:
        /* <DEDUP_REMOVED lines=16> */
.L_x_306:
        /* <DEDUP_REMOVED lines=10> */
[----:B------:R-:W-:Y:S01]  /*14120*/  SHF.L.U32 R5, R5, 0x1f, RZ ;  /* 0x0000001f05057819 */ /* 0x000fe200000006ff */
[----:B------:R-:W-:Y:S01]  /*14130*/  IMAD R2, R4, 0x8, R6 ;  /* 0x0000000804027824 */ /* 0x000fe200078e0206 */
[----:B------:R-:W-:Y:S03]  /*14140*/  BSSY B2, `(.L_x_307) ;  /* 0x0000003000027945 */ /* 0x000fe60003800000 */
[----:B------:R-:W0:Y:S02]  /*14150*/  SYNCS.PHASECHK.TRANS64.TRYWAIT P0, [R2+URZ+0x60], R5 ;  /* 0x00006005020075a7 */ /* 0x000e24000800017f */
[----:B0-----:R-:W-:Y:S05]  /*14160*/  @!P0 BRA `(.L_x_308) ;  /* 0x0000002c00788947 */ /* 0x001fea0003800000 */
.L_x_381:
[----:B------:R-:W-:Y:S05]  /*14170*/  BSYNC B2 ;  /* 0x0000000000027941 */ /* 0x000fea0003800000 */
.L_x_307:
[----:B------:R-:W-:Y:S01]  /*14180*/  BSSY B2, `(.L_x_309) ;  /* 0x000000b000027945 */ /* 0x000fe20003800000 */
[----:B------:R-:W-:Y:S02]  /*14190*/  IMAD.MOV.U32 R10, RZ, RZ, 0x0 ;  /* 0x00000000ff0a7424 */ /* 0x000fe400078e00ff */
[----:B------:R-:W-:Y:S01]  /*141a0*/  IMAD.MOV.U32 R11, RZ, RZ, 0x14f00000 ;  /* 0x14f00000ff0b7424 */ /* 0x000fe200078e00ff */
[----:B------:R-:W-:Y:S06]  /*141b0*/  @P1 BRA `(.L_x_310) ;  /* 0x00000000001c1947 */ /* 0x000fec0003800000 */
[----:B------:R-:W1:Y:S02]  /*141c0*/  S2R R3, SR_TID.X ;  /* 0x0000000000037919 */ /* 0x000e640000002100 */
[----:B-1----:R-:W-:Y:S01]  /*141d0*/  LOP3.LUT R15, R3, 0x1f, RZ, 0xc0, !PT ;  /* 0x0000001f030f7812 */ /* 0x002fe200078ec0ff */
[----:B------:R-:W-:-:S03]  /*141e0*/  IMAD.MOV.U32 R3, RZ, RZ, 0xa800 ;  /* 0x0000a800ff037424 */ /* 0x000fc600078e00ff */
[----:B------:R-:W-:Y:S01]  /*141f0*/  ISETP.NE.AND P0, PT, R15, RZ, PT ;  /* 0x000000ff0f00720c */ /* 0x000fe20003f05270 */
[----:B------:R1:W-:-:S12]  /*14200*/  SYNCS.ARRIVE.TRANS64 RZ, [R2+URZ+0x50], R3 ;  /* 0x0000500302ff79a7 */ /* 0x0003d8000800003f */
[----:B-1----:R-:W-:Y:S05]  /*14210*/  @!P0 BRA `(.L_x_310) ;  /* 0x0000000000048947 */ /* 0x002fea0003800000 */
[----:B------:R-:W-:Y:S01]  /*14220*/  BPT.TRAP 0x1 ;  /* 0x000000040000795c */ /* 0x000fe20000300000 */
.L_x_310:
[----:B------:R-:W-:Y:S05]  /*14230*/  BSYNC B2 ;  /* 0x0000000000027941 */ /* 0x000fea0003800000 */
.L_x_309:
[----:B0-----:R-:W2:Y:S04]  /*14240*/  LDL R5, [R1+0x18] ;  /* 0x0000180001057983 */ /* 0x001ea80000100800 */
[----:B------:R-:W2:Y:S01]  /*14250*/  LDL.LU R3, [R1+0x8] ;  /* 0x0000080001037983 */ /* 0x000ea20000300800 */
        /* <DEDUP_REMOVED lines=10> */
.L_x_311:
        /* <DEDUP_REMOVED lines=15> */
.L_x_312:
        /* <DEDUP_REMOVED lines=15> */
.L_x_313:
        /* <DEDUP_REMOVED lines=12> */
.L_x_298:
[----:B------:R-:W-:Y:S05]  /*145a0*/  BSYNC B1 ;  /* 0x0000000000017941 */ /* 0x000fea0003800000 */
.L_x_297:
[----:B------:R-:W2:Y:S01]  /*145b0*/  LDL R2, [R1+0x28] ;  /* 0x0000280001027983 */ /* 0x000ea20000100800 */
[----:B------:R-:W-:Y:S01]  /*145c0*/  VIADD R0, R0, 0xfffffffe ;  /* 0xfffffffe00007836 */ /* 0x000fe20000000000 */
[----:B--2---:R-:W-:-:S13]  /*145d0*/  ISETP.GT.AND P0, PT, R7, R2, PT ;  /* 0x000000020700720c */ /* 0x004fda0003f04270 */
[----:B------:R-:W-:Y:S05]  /*145e0*/  @P0 BRA `(.L_x_314) ;  /* 0xffffffe800380947 */ /* 0x000fea000383ffff */
.L_x_260:
[----:B------:R-:W-:Y:S05]  /*145f0*/  BSYNC B0 ;  /* 0x0000000000007941 */ /* 0x000fea0003800000 */
.L_x_259:
[----:B------:R-:W2:Y:S01]  /*14600*/  S2R R2, SR_TID.X ;  /* 0x0000000000027919 */ /* 0x000ea20000002100 */
[----:B------:R-:W-:Y:S01]  /*14610*/  BSSY B0, `(.L_x_315) ;  /* 0x0000012000007945 */ /* 0x000fe20003800000 */
[----:B--2---:R-:W-:-:S04]  /*14620*/  LOP3.LUT R3, R2, 0x7f, RZ, 0xc0, !PT ;  /* 0x0000007f02037812 */ /* 0x004fc800078ec0ff */
[----:B------:R-:W-:-:S13]  /*14630*/  ISETP.NE.AND P0, PT, R3, RZ, PT ;  /* 0x000000ff0300720c */ /* 0x000fda0003f05270 */
[----:B------:R-:W-:Y:S05]  /*14640*/  @P0 BRA `(.L_x_316) ;  /* 0x0000000000380947 */ /* 0x000fea0003800000 */
[----:B------:R-:W2:Y:S01]  /*14650*/  S2R R2, SR_LANEID ;  /* 0x0000000000027919 */ /* 0x000ea20000000000 */
[----:B------:R-:W-:Y:S01]  /*14660*/  VOTEU.ANY UR4, UPT, PT ;  /* 0x0000000000047886 */ /* 0x000fe200038e0100 */
[----:B-1----:R-:W1:Y:S01]  /*14670*/  LDC.64 R4, c[0x0][0xc60] ;  /* 0x00031800ff047b82 */ /* 0x002e620000000a00 */
[----:B------:R-:W2:Y:S01]  /*14680*/  FLO.U32 R0, UR4 ;  /* 0x0000000400007d00 */ /* 0x000ea200080e0000 */
[----:B------:R-:W-:Y:S01]  /*14690*/  ULDC.64 UR6, c[0x0][0x208] ;  /* 0x0000820000067ab9 */ /* 0x000fe20000000a00 */
[----:B--2---:R-:W-:-:S06]  /*146a0*/  ISETP.EQ.U32.AND P0, PT, R0, R2, PT ;  /* 0x000000020000720c */ /* 0x004fcc0003f02070 */
[----:B------:R-:W1:Y:S07]  /*146b0*/  POPC R2, UR4 ;  /* 0x0000000400027d09 */ /* 0x000e6e0008000000 */
[----:B-1----:R-:W2:Y:S04]  /*146c0*/  @P0 ATOMG.E.ADD.STRONG.GPU PT, R2, desc[UR6][R4.64], R2 ;  /* 0x00000002040209a8 */ /* 0x002ea800081ee1c6 */
[----:B--2---:R1:W2:Y:S02]  /*146d0*/  SHFL.IDX PT, R2, R2, R0, 0x1f ;  /* 0x00001f0002027589 */ /* 0x0042a400000e0000 */
[----:B-1----:R-:W1:Y:S02]  /*146e0*/  S2R R0, SR_LTMASK ;  /* 0x0000000000007919 */ /* 0x002e640000003900 */
[----:B-1----:R-:W-:-:S06]  /*146f0*/  LOP3.LUT R0, R0, UR4, RZ, 0xc0, !PT ;  /* 0x0000000400007c12 */ /* 0x002fcc000f8ec0ff */
[----:B------:R-:W2:Y:S02]  /*14700*/  POPC R0, R0 ;  /* 0x0000000000007309 */ /* 0x000ea40000000000 */
[----:B--2---:R-:W-:-:S05]  /*14710*/  IADD3 R0, R2, UR38, R0 ;  /* 0x0000002602007c10 */ /* 0x004fca000fffe000 */
[----:B------:R2:W-:Y:S02]  /*14720*/  STL [R1], R0 ;  /* 0x0000000001007387 */ /* 0x0005e40000100800 */
.L_x_316:
[----:B------:R-:W-:Y:S05]  /*14730*/  BSYNC B0 ;  /* 0x0000000000007941 */ /* 0x000fea0003800000 */
.L_x_315:
[----:B--2---:R-:W2:Y:S01]  /*14740*/  LDL R0, [R1+0x1c] ;  /* 0x00001c0001007983 */ /* 0x004ea20000100800 */
[----:B------:R-:W-:Y:S01]  /*14750*/  BSSY B0, `(.L_x_317) ;  /* 0x0000049000007945 */ /* 0x000fe20003800000 */
[----:B--2---:R-:W-:-:S13]  /*14760*/  LOP3.LUT P0, RZ, R0, 0x1, RZ, 0xc0, !PT ;  /* 0x0000000100ff7812 */ /* 0x004fda000780c0ff */
[----:B------:R-:W-:Y:S05]  /*14770*/  @!P0 BRA `(.L_x_318) ;  /* 0x0000000400188947 */ /* 0x000fea0003800000 */
[----:B------:R-:W2:Y:S01]  /*14780*/  LDL R2, [R1+0x14] ;  /* 0x0000140001027983 */ /* 0x000ea20000100800 */
[----:B------:R-:W-:Y:S01]  /*14790*/  IMAD R0, R19, 0x8, R18 ;  /* 0x0000000813007824 */ /* 0x000fe200078e0212 */
[----:B------:R-:W-:Y:S01]  /*147a0*/  BSSY B1, `(.L_x_319) ;  /* 0x0000005000017945 */ /* 0x000fe20003800000 */
[----:B------:R-:W-:Y:S02]  /*147b0*/  ISETP.NE.AND P1, PT, R3, RZ, PT ;  /* 0x000000ff0300720c */ /* 0x000fe40003f25270 */
[----:B--2---:R-:W-:-:S04]  /*147c0*/  SHF.L.U32 R2, R2, 0x1f, RZ ;  /* 0x0000001f02027819 */ /* 0x004fc800000006ff */
[----:B------:R-:W2:Y:S02]  /*147d0*/  SYNCS.PHASECHK.TRANS64.TRYWAIT P0, [R0+URZ+0x36860], R2 ;  /* 0x03686002000075a7 */ /* 0x000ea4000800017f */
[----:B--2---:R-:W-:Y:S05]  /*147e0*/  @!P0 BRA `(.L_x_320) ;  /* 0x0000002400ec8947 */ /* 0x004fea0003800000 */
.L_x_382:
[----:B------:R-:W-:Y:S05]  /*147f0*/  BSYNC B1 ;  /* 0x0000000000017941 */ /* 0x000fea0003800000 */
.L_x_319:
[----:B------:R-:W-:Y:S04]  /*14800*/  BSSY B1, `(.L_x_321) ;  /* 0x0000009000017945 */ /* 0x000fe80003800000 */
[----:B------:R-:W-:Y:S05]  /*14810*/  @P1 BRA `(.L_x_322) ;  /* 0x00000000001c1947 */ /* 0x000fea0003800000 */
[----:B------:R-:W3:Y:S01]  /*14820*/  S2R R3, SR_TID.X ;  /* 0x0000000000037919 */ /* 0x000ee20000002100 */
[----:B--2---:R-:W-:-:S04]  /*14830*/  IMAD.MOV.U32 R2, RZ, RZ, 0xa800 ;  /* 0x0000a800ff027424 */ /* 0x004fc800078e00ff */
[----:B------:R4:W-:Y:S01]  /*14840*/  SYNCS.ARRIVE.TRANS64 RZ, [R0+URZ+0x36850], R2 ;  /* 0x0368500200ff79a7 */ /* 0x0009e2000800003f */
[----:B---3--:R-:W-:-:S04]  /*14850*/  LOP3.LUT R3, R3, 0x1f, RZ, 0xc0, !PT ;  /* 0x0000001f03037812 */ /* 0x008fc800078ec0ff */
[----:B------:R-:W-:-:S13]  /*14860*/  ISETP.NE.AND P0, PT, R3, RZ, PT ;  /* 0x000000ff0300720c */ /* 0x000fda0003f05270 */
[----:B----4-:R-:W-:Y:S05]  /*14870*/  @!P0 BRA `(.L_x_322) ;  /* 0x0000000000048947 */ /* 0x010fea0003800000 */
[----:B------:R-:W-:Y:S01]  /*14880*/  BPT.TRAP 0x1 ;  /* 0x000000040000795c */ /* 0x000fe20000300000 */
.L_x_322:
[----:B------:R-:W-:Y:S05]  /*14890*/  BSYNC B1 ;  /* 0x0000000000017941 */ /* 0x000fea0003800000 */
.L_x_321:
[----:B------:R-:W3:Y:S04]  /*148a0*/  LDL.LU R3, [R1+0x18] ;  /* 0x0000180001037983 */ /* 0x000ee80000300800 */
[----:B--2---:R-:W3:Y:S01]  /*148b0*/  LDL.LU R2, [R1+0x8] ;  /* 0x0000080001027983 */ /* 0x004ee20000300800 */
[----:B------:R-:W-:Y:S01]  /*148c0*/  UIADD3 UR4, UP0, UR36, 0x470, URZ ;  /* 0x0000047024047890 */ /* 0x000fe2000ff1e03f */
[----:B------:R-:W-:Y:S01]  /*148d0*/  PLOP3.LUT P0, PT, PT, PT, PT, 0x80, 0x0 ;  /* 0x000000000000781c */ /* 0x000fe20003f0f070 */
[----:B------:R-:W-:Y:S01]  /*148e0*/  VIADD R0, R0, 0x36850 ;  /* 0x0003685000007836 */ /* 0x000fe20000000000 */
[----:B------:R-:W-:Y:S01]  /*148f0*/  UMOV UR6, 0x0 ;  /* 0x0000000000067882 */ /* 0x000fe20000000000 */
[----:B------:R-:W-:Y:S01]  /*14900*/  UIADD3.X UR5, URZ, UR37, URZ, UP0, !UPT ;  /* 0x000000253f057290 */ /* 0x000fe200087fe43f */
[----:B------:R-:W-:Y:S01]  /*14910*/  UMOV UR7, 0x14f00000 ;  /* 0x14f0000000077882 */ /* 0x000fe20000000000 */
[----:B------:R-:W-:Y:S01]  /*14920*/  UMOV UR10, URZ ;  /* 0x0000003f000a7c82 */ /* 0x000fe20008000000 */
[----:B---3--:R-:W-:-:S02]  /*14930*/  IMAD R3, R2, 0x70, R3 ;  /* 0x0000007002037824 */ /* 0x008fc400078e0203 */
[----:B------:R-:W-:-:S04]  /*14940*/  IMAD R2, R19, 0xa800, R18 ;  /* 0x0000a80013027824 */ /* 0x000fc800078e0212 */
[----:B------:R-:W-:-:S07]  /*14950*/  VIADD R4, R2, 0x400 ;  /* 0x0000040002047836 */ /* 0x000fce0000000000 */
.L_x_323:
        /* <DEDUP_REMOVED lines=9> */
[----:B--2---:R-:W-:Y:S05]  /*149f0*/  @P0 BRA.U.ANY `(.L_x_323) ;  /* 0xfffffffd00d80947 */ /* 0x004fea000393ffff */
[----:B------:R-:W-:Y:S01]  /*14a00*/  PLOP3.LUT P0, PT, PT, PT, PT, 0x80, 0x0 ;  /* 0x000000000000781c */ /* 0x000fe20003f0f070 */
[----:B------:R-:W-:Y:S01]  /*14a10*/  VIADD R4, R2, 0x3c00 ;  /* 0x00003c0002047836 */ /* 0x000fe20000000000 */
[----:B------:R-:W-:Y:S01]  /*14a20*/  UMOV UR6, 0x0 ;  /* 0x0000000000067882 */ /* 0x000fe20000000000 */
[----:B------:R-:W-:Y:S01]  /*14a30*/  UMOV UR7, 0x14f00000 ;  /* 0x14f0000000077882 */ /* 0x000fe20000000000 */
[----:B------:R-:W-:-:S09]  /*14a40*/  UMOV UR10, 0x40 ;  /* 0x00000040000a7882 */ /* 0x000fd20000000000 */
.L_x_324:
        /* <DEDUP_REMOVED lines=15> */
.L_x_325:
        /* <DEDUP_REMOVED lines=10> */
.L_x_318:
[----:B------:R-:W-:Y:S05]  /*14be0*/  BSYNC B0 ;  /* 0x0000000000007941 */ /* 0x000fea0003800000 */
.L_x_317:
[----:B------:R-:W2:Y:S01]  /*14bf0*/  LDL.LU R4, [R1+0x14] ;  /* 0x0000140001047983 */ /* 0x000ea20000300800 */
[----:B------:R-:W-:-:S05]  /*14c00*/  VIADD R19, R19, 0x1 ;  /* 0x0000000113137836 */ /* 0x000fca0000000000 */
[----:B------:R-:W-:-:S04]  /*14c10*/  ISETP.NE.AND P0, PT, R19, 0x2, PT ;  /* 0x000000021300780c */ /* 0x000fc80003f05270 */
[----:B------:R-:W-:Y:S02]  /*14c20*/  SEL R0, RZ, 0x1, P0 ;  /* 0x00000001ff007807 */ /* 0x000fe40000000000 */
[----:B------:R-:W-:Y:S02]  /*14c30*/  SEL R19, R19, RZ, P0 ;  /* 0x000000ff13137207 */ /* 0x000fe40000000000 */
[----:B--2---:R-:W-:-:S05]  /*14c40*/  LOP3.LUT R4, R4, R0, RZ, 0x3c, !PT ;  /* 0x0000000004047212 */ /* 0x004fca00078e3cff */
[----:B------:R2:W-:Y:S02]  /*14c50*/  STL [R1+0x14], R4 ;  /* 0x0000140401007387 */ /* 0x0005e40000100800 */
.L_x_239:
[----:B------:R-:W-:Y:S05]  /*14c60*/  BSYNC B7 ;  /* 0x0000000000077941 */ /* 0x000fea0003800000 */
.L_x_237:
[----:B---3--:R-:W3:Y:S02]  /*14c70*/  LDL R0, [R1+0x1c] ;  /* 0x00001c0001007983 */ /* 0x008ee40000100800 */
[----:B---3--:R-:W-:-:S13]  /*14c80*/  LOP3.LUT P0, RZ, R0, 0x2, RZ, 0xc0, !PT ;  /* 0x0000000200ff7812 */ /* 0x008fda000780c0ff */
[----:B------:R-:W-:Y:S05]  /*14c90*/  @!P0 BRA `(.L_x_326) ;  /* 0x00000000002c8947 */ /* 0x000fea0003800000 */
[----:B------:R-:W-:Y:S05]  /*14ca0*/  WARPSYNC.ALL ;  /* 0x0000000000007948 */ /* 0x000fea0003800000 */
[----:B------:R-:W3:Y:S08]  /*14cb0*/  S2UR UR5, SR_CgaCtaId ;  /* 0x00000000000579c3 */ /* 0x000ef00000008800 */
[----:B------:R-:W-:Y:S06]  /*14cc0*/  BAR.SYNC.DEFER_BLOCKING 0x5, 0x180 ;  /* 0x0146000000007b1d */ /* 0x000fec0000010000 */
[----:B------:R-:W-:-:S02]  /*14cd0*/  UMOV UR4, 0x400 ;  /* 0x0000040000047882 */ /* 0x000fc40000000000 */
[----:B---3--:R-:W-:-:S06]  /*14ce0*/  ULEA UR4, UR5, UR4, 0x18 ;  /* 0x0000000405047291 */ /* 0x008fcc000f8ec03f */
[----:B------:R-:W-:-:S05]  /*14cf0*/  IMAD.U32 R18, RZ, RZ, UR4 ;  /* 0x00000004ff127e24 */ /* 0x000fca000f8e00ff */
[----:B012---:R-:W0:Y:S04]  /*14d00*/  LDS.128 R4, [R18+0x368d0] ;  /* 0x0368d00012047984 */ /* 0x007e280000000c00 */
[----:B0-----:R1:W-:Y:S04]  /*14d10*/  STL.64 [R1], R4 ;  /* 0x0000000401007387 */ /* 0x0013e80000100a00 */
[----:B------:R1:W-:Y:S01]  /*14d20*/  STL.64 [R1+0x8], R6 ;  /* 0x0000080601007387 */ /* 0x0003e20000100a00 */
[----:B------:R-:W-:Y:S06]  /*14d30*/  BAR.ARV 0x4, 0x180 ;  /* 0x0106000000007b1d */ /* 0x000fec0000002000 */
[----:B------:R-:W-:Y:S05]  /*14d40*/  BRA `(.L_x_327) ;  /* 0x0000000c00247947 */ /* 0x000fea0003800000 */
.L_x_326:
[----:B------:R-:W3:Y:S01]  /*14d50*/  S2R R0, SR_TID.X ;  /* 0x0000000000007919 */ /* 0x000ee20000002100 */
[----:B------:R-:W-:Y:S01]  /*14d60*/  UMOV UR4, 0xffffffff ;  /* 0xffffffff00047882 */ /* 0x000fe20000000000 */
[----:B---3--:R-:W-:-:S04]  /*14d70*/  LOP3.LUT R16, R0, 0x1f, RZ, 0xc0, !PT ;  /* 0x0000001f00107812 */ /* 0x008fc800078ec0ff */
[----:B------:R-:W-:Y:S01]  /*14d80*/  ISETP.NE.AND P0, PT, R16, 0x1f, PT ;  /* 0x0000001f1000780c */ /* 0x000fe20003f05270 */
[----:B------:R-:W-:-:S12]  /*14d90*/  BRA.DIV UR4, `(.L_x_328) ;  /* 0x0000002204947947 */ /* 0x000fd8000b800000 */
[----:B------:R-:W3:Y:S01]  /*14da0*/  LDL.LU R3, [R1] ;  /* 0x0000000001037983 */ /* 0x000ee20000300800 */
[----:B------:R-:W-:-:S03]  /*14db0*/  ULDC UR4, c[0x0][0xc3c] ;  /* 0x00030f0000047ab9 */ /* 0x000fc60000000800 */
[----:B0-2---:R-:W2:Y:S01]  /*14dc0*/  LDL R4, [R1+0xc] ;  /* 0x00000c0001047983 */ /* 0x005ea20000100800 */
[----:B------:R-:W-:Y:S01]  /*14dd0*/  ULDC.64 UR6, c[0x0][0x208] ;  /* 0x0000820000067ab9 */ /* 0x000fe20000000a00 */
[----:B---3--:R-:W-:Y:S02]  /*14de0*/  IMAD.MOV.U32 R10, RZ, RZ, R3 ;  /* 0x000000ffff0a7224 */ /* 0x008fe400078e0003 */
[----:B--2---:R-:W-:-:S05]  /*14df0*/  IMAD.IADD R0, R4, 0x1, R16 ;  /* 0x0000000104007824 */ /* 0x004fca00078e0210 */
[----:B------:R-:W-:-:S13]  /*14e00*/  ISETP.GE.OR P1, PT, R0, UR4, !P0 ;  /* 0x0000000400007c0c */ /* 0x000fda000c726670 */
[----:B------:R-:W0:Y:S08]  /*14e10*/  @!P1 LDC.64 R2, c[0x0][0xc80] ;  /* 0x00032000ff029b82 */ /* 0x000e300000000a00 */
[----:B-1----:R-:W1:Y:S01]  /*14e20*/  @!P1 LDC.64 R4, c[0x0][0xc78] ;  /* 0x00031e00ff049b82 */ /* 0x002e620000000a00 */
[----:B0-----:R-:W-:-:S05]  /*14e30*/  @!P1 IMAD.WIDE R2, R0, 0x4, R2 ;  /* 0x0000000400029825 */ /* 0x001fca00078e0202 */
[----:B------:R1:W2:Y:S02]  /*14e40*/  @!P1 LDG.E R6, desc[UR6][R2.64] ;  /* 0x0000000602069981 */ /* 0x0002a4000c1e1900 */
[----:B-1----:R-:W-:-:S06]  /*14e50*/  @!P1 IMAD.WIDE R2, R0, 0x4, R4 ;  /* 0x0000000400029825 */ /* 0x002fcc00078e0204 */
[----:B------:R-:W3:Y:S01]  /*14e60*/  @!P1 LDG.E R2, desc[UR6][R2.64] ;  /* 0x0000000602029981 */ /* 0x000ee2000c1e1900 */
[----:B------:R-:W-:Y:S01]  /*14e70*/  IMAD.MOV.U32 R5, RZ, RZ, RZ ;  /* 0x000000ffff057224 */ /* 0x000fe200078e00ff */
[C---:B------:R-:W-:Y:S02]  /*14e80*/  ISETP.GE.U32.AND P2, PT, R16.reuse, 0x2, PT ;  /* 0x000000021000780c */ /* 0x040fe40003f46070 */
[C---:B------:R-:W-:Y:S01]  /*14e90*/  ISETP.GE.U32.AND P3, PT, R16.reuse, 0x4, PT ;  /* 0x000000041000780c */ /* 0x040fe20003f66070 */
[----:B------:R-:W-:Y:S01]  /*14ea0*/  SHFL.IDX PT, R0, R10, RZ, 0x1f ;  /* 0x00001fff0a007589 */ /* 0x000fe200000e0000 */
[C---:B------:R-:W-:Y:S02]  /*14eb0*/  ISETP.GE.U32.AND P4, PT, R16.reuse, 0x8, PT ;  /* 0x000000081000780c */ /* 0x040fe40003f86070 */
[----:B------:R-:W-:Y:S01]  /*14ec0*/  ISETP.GE.U32.AND P5, PT, R16, 0x10, PT ;  /* 0x000000101000780c */ /* 0x000fe20003fa6070 */
[----:B------:R-:W-:Y:S01]  /*14ed0*/  SHFL.IDX PT, R8, R10, 0x1, 0x1f ;  /* 0x00201f000a087f89 */ /* 0x000fe200000e0000 */
[----:B--2---:R-:W-:Y:S01]  /*14ee0*/  @!P1 IMAD.MOV.U32 R5, RZ, RZ, R6 ;  /* 0x000000ffff059224 */ /* 0x004fe200078e0006 */
[----:B------:R-:W-:-:S02]  /*14ef0*/  CS2R R6, SRZ ;  /* 0x0000000000067805 */ /* 0x000fc4000001ff00 */
[----:B---3--:R-:W-:Y:S01]  /*14f00*/  @!P1 IMAD.MOV.U32 R7, RZ, RZ, R2 ;  /* 0x000000ffff079224 */ /* 0x008fe200078e0002 */
[----:B------:R-:W-:-:S03]  /*14f10*/  ISETP.NE.AND P1, PT, R16, RZ, PT ;  /* 0x000000ff1000720c */ /* 0x000fc60003f25270 */
[----:B------:R-:W-:-:S05]  /*14f20*/  IMAD R2, R7, R5, RZ ;  /* 0x0000000507027224 */ /* 0x000fca00078e02ff */
        /* <DEDUP_REMOVED lines=15> */
[----:B------:R0:W1:Y:S02]  /*15020*/  SHFL.IDX PT, R9, R2, 0x1f, 0x1f ;  /* 0x03e01f0002097f89 */ /* 0x00006400000e0000 */
.L_x_392:
[----:B------:R-:W-:Y:S02]  /*15030*/  ULDC UR4, c[0x0][0xc38] ;  /* 0x00030e0000047ab9 */ /* 0x000fe40000000800 */
[----:B------:R-:W-:-:S04]  /*15040*/  IMAD.U32 R3, RZ, RZ, UR4 ;  /* 0x00000004ff037e24 */ /* 0x000fc8000f8e00ff */
[----:B-1----:R-:W-:-:S04]  /*15050*/  IMAD R9, R9, R3, RZ ;  /* 0x0000000309097224 */ /* 0x002fc800078e02ff */
[----:B------:R-:W-:-:S05]  /*15060*/  IMAD.IADD R4, R8, 0x1, R9 ;  /* 0x0000000108047824 */ /* 0x000fca00078e0209 */
[----:B------:R-:W-:-:S13]  /*15070*/  ISETP.GT.AND P6, PT, R4, R0, PT ;  /* 0x000000000400720c */ /* 0x000fda0003fc4270 */
[----:B------:R-:W-:Y:S05]  /*15080*/  @P6 BRA `(.L_x_329) ;  /* 0x0000000000b06947 */ /* 0x000fea0003800000 */
.L_x_332:
[----:B------:R-:W2:Y:S01]  /*15090*/  LDL.LU R3, [R1+0xc] ;  /* 0x00000c0001037983 */ /* 0x000ea20000300800 */
[----:B0-----:R-:W0:Y:S01]  /*150a0*/  LDC R2, c[0x0][0xc3c] ;  /* 0x00030f00ff027b82 */ /* 0x001e220000000800 */
[----:B--2---:R-:W-:-:S05]  /*150b0*/  VIADD R3, R3, 0x1f ;  /* 0x0000001f03037836 */ /* 0x004fca0000000000 */
[----:B0-----:R-:W-:-:S13]  /*150c0*/  ISETP.GE.AND P6, PT, R3, R2, PT ;  /* 0x000000020300720c */ /* 0x001fda0003fc6270 */
[----:B------:R-:W-:Y:S05]  /*150d0*/  @P6 BRA `(.L_x_330) ;  /* 0x0000000400d86947 */ /* 0x000fea0003800000 */
[----:B------:R-:W0:Y:S01]  /*150e0*/  S2R R5, SR_TID.X ;  /* 0x0000000000057919 */ /* 0x000e220000002100 */
[----:B------:R-:W-:Y:S01]  /*150f0*/  ULDC.64 UR4, c[0x0][0x208] ;  /* 0x0000820000047ab9 */ /* 0x000fe20000000a00 */
[----:B------:R1:W-:Y:S01]  /*15100*/  STL [R1+0xc], R3 ;  /* 0x00000c0301007387 */ /* 0x0003e20000100800 */
[----:B0-----:R-:W-:-:S05]  /*15110*/  LOP3.LUT R5, R5, 0x1f, RZ, 0xc0, !PT ;  /* 0x0000001f05057812 */ /* 0x001fca00078ec0ff */
[----:B------:R-:W-:Y:S02]  /*15120*/  IMAD.IADD R7, R3, 0x1, R5 ;  /* 0x0000000103077824 */ /* 0x000fe400078e0205 */
[----:B------:R-:W-:-:S03]  /*15130*/  IMAD.MOV.U32 R5, RZ, RZ, RZ ;  /* 0x000000ffff057224 */ /* 0x000fc600078e00ff */
[----:B------:R-:W-:-:S13]  /*15140*/  ISETP.GE.OR P6, PT, R7, R2, !P0 ;  /* 0x000000020700720c */ /* 0x000fda00047c6670 */
[----:B-1----:R-:W0:Y:S02]  /*15150*/  @!P6 LDC.64 R2, c[0x0][0xc80] ;  /* 0x00032000ff02eb82 */ /* 0x002e240000000a00 */
[----:B0-----:R-:W-:-:S05]  /*15160*/  @!P6 IMAD.WIDE R2, R7, 0x4, R2 ;  /* 0x000000040702e825 */ /* 0x001fca00078e0202 */
[----:B------:R0:W2:Y:S02]  /*15170*/  @!P6 LDG.E R5, desc[UR4][R2.64] ;  /* 0x000000040205e981 */ /* 0x0000a4000c1e1900 */
[----:B0-----:R-:W0:Y:S02]  /*15180*/  @!P6 LDC.64 R2, c[0x0][0xc78] ;  /* 0x00031e00ff02eb82 */ /* 0x001e240000000a00 */
[----:B0-----:R-:W-:-:S04]  /*15190*/  @!P6 IMAD.WIDE R2, R7, 0x4, R2 ;  /* 0x000000040702e825 */ /* 0x001fc800078e0202 */
[----:B------:R-:W-:-:S06]  /*151a0*/  IMAD.MOV.U32 R7, RZ, RZ, RZ ;  /* 0x000000ffff077224 */ /* 0x000fcc00078e00ff */
[----:B------:R-:W2:Y:S01]  /*151b0*/  @!P6 LDG.E R7, desc[UR4][R2.64] ;  /* 0x000000040207e981 */ /* 0x000ea2000c1e1900 */
[----:B------:R-:W-:Y:S01]  /*151c0*/  UMOV UR4, 0xffffffff ;  /* 0xffffffff00047882 */ /* 0x000fe20000000000 */
[----:B--2---:R-:W-:Y:S02]  /*151d0*/  IMAD R2, R7, R5, RZ ;  /* 0x0000000507027224 */ /* 0x004fe400078e02ff */
[----:B------:R-:W-:Y:S05]  /*151e0*/  BRA.DIV UR4, `(.L_x_331) ;  /* 0x0000002204e07947 */ /* 0x000fea000b800000 */
        /* <DEDUP_REMOVED lines=16> */
.L_x_400:
[----:B------:R-:W-:Y:S02]  /*152f0*/  ULDC UR4, c[0x0][0xc38] ;  /* 0x00030e0000047ab9 */ /* 0x000fe40000000800 */
[----:B------:R-:W-:-:S04]  /*15300*/  IMAD.U32 R3, RZ, RZ, UR4 ;  /* 0x00000004ff037e24 */ /* 0x000fc8000f8e00ff */
[----:B-1----:R-:W-:-:S04]  /*15310*/  IMAD R9, R9, R3, RZ ;  /* 0x0000000309097224 */ /* 0x002fc800078e02ff */
[----:B------:R-:W-:-:S05]  /*15320*/  IMAD.IADD R4, R9, 0x1, R4 ;  /* 0x0000000109047824 */ /* 0x000fca00078e0204 */
[----:B------:R-:W-:-:S13]  /*15330*/  ISETP.GT.AND P6, PT, R4, R0, PT ;  /* 0x000000000400720c */ /* 0x000fda0003fc4270 */
[----:B------:R-:W-:Y:S05]  /*15340*/  @!P6 BRA `(.L_x_332) ;  /* 0xfffffffc0050e947 */ /* 0x000fea000383ffff */
.L_x_329:
[----:B------:R-:W-:Y:S01]  /*15350*/  IMAD.IADD R9, R4, 0x1, -R9 ;  /* 0x0000000104097824 */ /* 0x000fe200078e0a09 */
[----:B------:R-:W-:-:S03]  /*15360*/  UMOV UR4, 0xffffffff ;  /* 0xffffffff00047882 */ /* 0x000fc60000000000 */
[----:B------:R-:W-:-:S05]  /*15370*/  IMAD R4, R2, R3, R9 ;  /* 0x0000000302047224 */ /* 0x000fca00078e0209 */
[----:B------:R-:W-:Y:S01]  /*15380*/  ISETP.GT.AND P6, PT, R4, R0, PT ;  /* 0x000000000400720c */ /* 0x000fe20003fc4270 */
[----:B------:R-:W-:-:S12]  /*15390*/  BRA.DIV UR4, `(.L_x_333) ;  /* 0x00000026044c7947 */ /* 0x000fd8000b800000 */
[----:B------:R-:W-:-:S04]  /*153a0*/  VOTE.ANY R8, PT, !P6 ;  /* 0x0000000000087806 */ /* 0x000fc800070e0100 */
[----:B------:R-:W1:Y:S02]  /*153b0*/  POPC R4, R8 ;  /* 0x0000000800047309 */ /* 0x000e640000000000 */
[----:B-1----:R1:W2:Y:S04]  /*153c0*/  SHFL.IDX PT, R5, R5, R4, 0x1f ;  /* 0x00001f0405057589 */ /* 0x0022a800000e0000 */
[----:B------:R1:W3:Y:S02]  /*153d0*/  SHFL.IDX PT, R7, R7, R4, 0x1f ;  /* 0x00001f0407077589 */ /* 0x0002e400000e0000 */
.L_x_405:
[----:B------:R-:W-:-:S13]  /*153e0*/  ISETP.NE.AND P0, PT, R8, RZ, PT ;  /* 0x000000ff0800720c */ /* 0x000fda0003f05270 */
[----:B------:R-:W-:Y:S05]  /*153f0*/  @!P0 BRA `(.L_x_334) ;  /* 0x0000000000148947 */ /* 0x000fea0003800000 */
[----:B------:R-:W-:Y:S01]  /*15400*/  UMOV UR4, 0xffffffff ;  /* 0xffffffff00047882 */ /* 0x000fe20000000000 */
[----:B------:R-:W-:Y:S02]  /*15410*/  VIADD R12, R4, 0xffffffff ;  /* 0xffffffff040c7836 */ /* 0x000fe40000000000 */
[----:B------:R-:W-:Y:S05]  /*15420*/  BRA.DIV UR4, `(.L_x_335) ;  /* 0x0000002604847947 */ /* 0x000fea000b800000 */
[----:B0-----:R0:W4:Y:S02]  /*15430*/  SHFL.IDX PT, R2, R2, R12, 0x1f ;  /* 0x00001f0c02027589 */ /* 0x00112400000e0000 */
.L_x_408:
[----:B----4-:R-:W-:-:S07]  /*15440*/  IMAD.MOV.U32 R6, RZ, RZ, R2 ;  /* 0x000000ffff067224 */ /* 0x010fce00078e0002 */
.L_x_334:
[----:B------:R-:W4:Y:S01]  /*15450*/  LDL.LU R10, [R1+0xc] ;  /* 0x00000c00010a7983 */ /* 0x000f220000300800 */
[----:B------:R-:W-:Y:S01]  /*15460*/  IMAD R9, R6, R3, R9 ;  /* 0x0000000306097224 */ /* 0x000fe200078e0209 */
[----:B--2---:R-:W-:-:S03]  /*15470*/  IABS R6, R5 ;  /* 0x0000000500067213 */ /* 0x004fc60000000000 */
[----:B------:R-:W-:Y:S01]  /*15480*/  IMAD.IADD R0, R0, 0x1, -R9 ;  /* 0x0000000100007824 */ /* 0x000fe200078e0a09 */
[----:B0-----:R-:W0:Y:S01]  /*15490*/  I2F.RP R2, R6 ;  /* 0x0000000600027306 */ /* 0x001e220000209400 */
[----:B------:R2:W-:Y:S02]  /*154a0*/  STL [R1], R9 ;  /* 0x0000000901007387 */ /* 0x0005e40000100800 */
[----:B--2---:R-:W-:-:S05]  /*154b0*/  IABS R9, R5 ;  /* 0x0000000500097213 */ /* 0x004fca0000000000 */
[----:B0-----:R-:W0:Y:S01]  /*154c0*/  MUFU.RCP R2, R2 ;  /* 0x0000000200027308 */ /* 0x001e220000001000 */
[----:B------:R-:W-:Y:S02]  /*154d0*/  IMAD.MOV R9, RZ, RZ, -R9 ;  /* 0x000000ffff097224 */ /* 0x000fe400078e0a09 */
[----:B0-----:R-:W-:-:S05]  /*154e0*/  VIADD R2, R2, 0xffffffe ;  /* 0x0ffffffe02027836 */ /* 0x001fca0000000000 */
[----:B------:R-:W0:Y:S02]  /*154f0*/  F2I.FTZ.U32.TRUNC.NTZ R3, R2 ;  /* 0x0000000200037305 */ /* 0x000e24000021f000 */
[----:B0-----:R-:W-:-:S04]  /*15500*/  IMAD.MOV R2, RZ, RZ, -R3 ;  /* 0x000000ffff027224 */ /* 0x001fc800078e0a03 */
[----:B------:R-:W-:Y:S02]  /*15510*/  IMAD R8, R2, R6, RZ ;  /* 0x0000000602087224 */ /* 0x000fe400078e02ff */
[----:B------:R-:W-:-:S04]  /*15520*/  IMAD.MOV.U32 R2, RZ, RZ, RZ ;  /* 0x000000ffff027224 */ /* 0x000fc800078e00ff */
[----:B------:R-:W-:Y:S01]  /*15530*/  IMAD.HI.U32 R2, R3, R8, R2 ;  /* 0x0000000803027227 */ /* 0x000fe200078e0002 */
[----:B------:R-:W-:-:S05]  /*15540*/  IABS R3, R0 ;  /* 0x0000000000037213 */ /* 0x000fca0000000000 */
[----:B------:R-:W-:-:S04]  /*15550*/  IMAD.HI.U32 R8, R2, R3, RZ ;  /* 0x0000000302087227 */ /* 0x000fc800078e00ff */
[----:B------:R-:W-:-:S05]  /*15560*/  IMAD R3, R8, R9, R3 ;  /* 0x0000000908037224 */ /* 0x000fca00078e0203 */
[----:B------:R-:W-:-:S13]  /*15570*/  ISETP.GT.U32.AND P1, PT, R6, R3, PT ;  /* 0x000000030600720c */ /* 0x000fda0003f24070 */
[----:B------:R-:W-:Y:S02]  /*15580*/  @!P1 IMAD.IADD R3, R3, 0x1, -R6 ;  /* 0x0000000103039824 */ /* 0x000fe400078e0a06 */
[----:B------:R-:W-:Y:S01]  /*15590*/  @!P1 VIADD R8, R8, 0x1 ;  /* 0x0000000108089836 */ /* 0x000fe20000000000 */
[----:B------:R-:W-:Y:S02]  /*155a0*/  ISETP.NE.AND P1, PT, R5, RZ, PT ;  /* 0x000000ff0500720c */ /* 0x000fe40003f25270 */
[----:B------:R-:W-:Y:S02]  /*155b0*/  ISETP.GE.U32.AND P0, PT, R3, R6, PT ;  /* 0x000000060300720c */ /* 0x000fe40003f06070 */
[----:B---3--:R-:W-:-:S04]  /*155c0*/  IABS R6, R7 ;  /* 0x0000000700067213 */ /* 0x008fc80000000000 */
[----:B------:R-:W0:Y:S07]  /*155d0*/  I2F.RP R2, R6 ;  /* 0x0000000600027306 */ /* 0x000e2e0000209400 */
[----:B------:R-:W-:Y:S01]  /*155e0*/  @P0 VIADD R8, R8, 0x1 ;  /* 0x0000000108080836 */ /* 0x000fe20000000000 */
[----:B0-----:R-:W0:Y:S02]  /*155f0*/  MUFU.RCP R2, R2 ;  /* 0x0000000200027308 */ /* 0x001e240000001000 */
[----:B0-----:R-:W-:-:S06]  /*15600*/  VIADD R2, R2, 0xffffffe ;  /* 0x0ffffffe02027836 */ /* 0x001fcc0000000000 */
[----:B------:R-:W0:Y:S02]  /*15610*/  F2I.FTZ.U32.TRUNC.NTZ R3, R2 ;  /* 0x0000000200037305 */ /* 0x000e24000021f000 */
[----:B0-----:R-:W-:-:S04]  /*15620*/  IMAD.MOV R2, RZ, RZ, -R3 ;  /* 0x000000ffff027224 */ /* 0x001fc800078e0a03 */
[----:B------:R-:W-:Y:S02]  /*15630*/  IMAD R9, R2, R6, RZ ;  /* 0x0000000602097224 */ /* 0x000fe400078e02ff */
[----:B------:R-:W-:-:S04]  /*15640*/  IMAD.MOV.U32 R2, RZ, RZ, RZ ;  /* 0x000000ffff027224 */ /* 0x000fc800078e00ff */
[----:B------:R-:W-:Y:S01]  /*15650*/  IMAD.HI.U32 R2, R3, R9, R2 ;  /* 0x0000000903027227 */ /* 0x000fe200078e0002 */
[----:B------:R-:W-:Y:S02]  /*15660*/  LOP3.LUT R3, R0, R5, RZ, 0x3c, !PT ;  /* 0x0000000500037212 */ /* 0x000fe400078e3cff */
[----:B------:R-:W-:Y:S02]  /*15670*/  IABS R9, R7 ;  /* 0x0000000700097213 */ /* 0x000fe40000000000 */
[----:B------:R-:W-:-:S03]  /*15680*/  ISETP.GE.AND P2, PT, R3, RZ, PT ;  /* 0x000000ff0300720c */ /* 0x000fc60003f46270 */
[----:B------:R-:W-:-:S10]  /*15690*/  IMAD.MOV R9, RZ, RZ, -R9 ;  /* 0x000000ffff097224 */ /* 0x000fd400078e0a09 */
[----:B------:R-:W-:Y:S01]  /*156a0*/  @!P2 IMAD.MOV R8, RZ, RZ, -R8 ;  /* 0x000000ffff08a224 */ /* 0x000fe200078e0a08 */
[----:B------:R-:W-:-:S04]  /*156b0*/  @!P1 LOP3.LUT R8, RZ, R5, RZ, 0x33, !PT ;  /* 0x00000005ff089212 */ /* 0x000fc800078e33ff */
[-C--:B------:R-:W-:Y:S01]  /*156c0*/  IABS R3, R8.reuse ;  /* 0x0000000800037213 */ /* 0x080fe20000000000 */
[----:B------:R-:W-:-:S04]  /*156d0*/  IMAD R5, R5, R8, RZ ;  /* 0x0000000805057224 */ /* 0x000fc800078e02ff */
[----:B------:R-:W-:-:S04]  /*156e0*/  IMAD.HI.U32 R2, R2, R3, RZ ;  /* 0x0000000302027227 */ /* 0x000fc800078e00ff */
[----:B------:R-:W-:-:S05]  /*156f0*/  IMAD R3, R2, R9, R3 ;  /* 0x0000000902037224 */ /* 0x000fca00078e0203 */
[----:B------:R-:W-:-:S13]  /*15700*/  ISETP.GT.U32.AND P1, PT, R6, R3, PT ;  /* 0x000000030600720c */ /* 0x000fda0003f24070 */
[----:B------:R-:W-:Y:S02]  /*15710*/  @!P1 IMAD.IADD R3, R3, 0x1, -R6 ;  /* 0x0000000103039824 */ /* 0x000fe400078e0a06 */
        /* <DEDUP_REMOVED lines=11> */
[----:B----4-:R-:W-:Y:S02]  /*157d0*/  IMAD.IADD R10, R4, 0x1, R10 ;  /* 0x00000001040a7824 */ /* 0x010fe400078e020a */
[----:B-1----:R-:W-:Y:S02]  /*157e0*/  IMAD.IADD R4, R0, 0x1, -R5 ;  /* 0x0000000100047824 */ /* 0x002fe400078e0a05 */
[----:B------:R-:W-:-:S05]  /*157f0*/  IMAD R0, R3, 0x10000, R2 ;  /* 0x0001000003007824 */ /* 0x000fca00078e0202 */
[----:B------:R0:W-:Y:S04]  /*15800*/  STL [R1+0x8], R0 ;  /* 0x0000080001007387 */ /* 0x0001e80000100800 */
[----:B------:R0:W-:Y:S04]  /*15810*/  STL [R1+0xc], R10 ;  /* 0x00000c0a01007387 */ /* 0x0001e80000100800 */
[----:B------:R0:W-:Y:S01]  /*15820*/  STL [R1+0x4], R4 ;  /* 0x0000040401007387 */ /* 0x0001e20000100800 */
[----:B------:R-:W-:Y:S05]  /*15830*/  BRA `(.L_x_336) ;  /* 0x0000000000287947 */ /* 0x000fea0003800000 */
.L_x_330:
[----:B------:R-:W-:Y:S01]  /*15840*/  UMOV UR4, URZ ;  /* 0x0000003f00047c82 */ /* 0x000fe20008000000 */
[----:B------:R-:W-:Y:S01]  /*15850*/  ULDC UR6, c[0x0][0xc3c] ;  /* 0x00030f0000067ab9 */ /* 0x000fe20000000800 */
[----:B------:R-:W-:Y:S01]  /*15860*/  UMOV UR5, URZ ;  /* 0x0000003f00057c82 */ /* 0x000fe20008000000 */
[----:B------:R0:W-:Y:S01]  /*15870*/  STL [R1], R0 ;  /* 0x0000000001007387 */ /* 0x0001e20000100800 */
[----:B------:R-:W-:Y:S02]  /*15880*/  IMAD.U32 R3, RZ, RZ, UR4 ;  /* 0x00000004ff037e24 */ /* 0x000fe4000f8e00ff */
[----:B------:R-:W-:-:S03]  /*15890*/  IMAD.U32 R2, RZ, RZ, UR5 ;  /* 0x00000005ff027e24 */ /* 0x000fc6000f8e00ff */
[----:B------:R1:W-:Y:S01]  /*158a0*/  STL [R1+0x4], R3 ;  /* 0x0000040301007387 */ /* 0x0003e20000100800 */
[----:B0-----:R-:W-:-:S05]  /*158b0*/  IMAD.U32 R0, RZ, RZ, UR6 ;  /* 0x00000006ff007e24 */ /* 0x001fca000f8e00ff */
[----:B------:R1:W-:Y:S04]  /*158c0*/  STL [R1+0xc], R0 ;  /* 0x00000c0001007387 */ /* 0x0003e80000100800 */
[----:B------:R1:W-:Y:S02]  /*158d0*/  STL [R1+0x8], R2 ;  /* 0x0000080201007387 */ /* 0x0003e40000100800 */
.L_x_336:
[----:B-1----:R-:W2:Y:S04]  /*158e0*/  LDL R3, [R1+0x8] ;  /* 0x0000080001037983 */ /* 0x002ea80000100800 */
[----:B------:R-:W3:Y:S04]  /*158f0*/  LDL R2, [R1+0xc] ;  /* 0x00000c0001027983 */ /* 0x000ee80000100800 */
[----:B0-----:R-:W4:Y:S04]  /*15900*/  LDL R4, [R1] ;  /* 0x0000000001047983 */ /* 0x001f280000100800 */
[----:B------:R-:W4:Y:S01]  /*15910*/  LDL R5, [R1+0x4] ;  /* 0x0000040001057983 */ /* 0x000f220000100800 */
[----:B------:R-:W-:Y:S05]  /*15920*/  WARPSYNC.ALL ;  /* 0x0000000000007948 */ /* 0x000fea0003800000 */
[----:B------:R-:W0:Y:S02]  /*15930*/  S2R R0, SR_TID.X ;  /* 0x0000000000007919 */ /* 0x000e240000002100 */
[----:B0-----:R-:W-:Y:S01]  /*15940*/  LOP3.LUT R0, R0, 0x1f, RZ, 0xc0, !PT ;  /* 0x0000001f00007812 */ /* 0x001fe200078ec0ff */
[----:B------:R-:W-:Y:S03]  /*15950*/  BAR.SYNC.DEFER_BLOCKING 0x4, 0x180 ;  /* 0x0106000000007b1d */ /* 0x000fe60000010000 */
[----:B------:R-:W-:-:S13]  /*15960*/  ISETP.NE.AND P0, PT, R0, RZ, PT ;  /* 0x000000ff0000720c */ /* 0x000fda0003f05270 */
[----:B------:R-:W-:Y:S01]  /*15970*/  @!P0 MOV R0, 0x400 ;  /* 0x0000040000008802 */ /* 0x000fe20000000f00 */
[----:B--2---:R-:W-:Y:S02]  /*15980*/  IMAD.MOV.U32 R6, RZ, RZ, R3 ;  /* 0x000000ffff067224 */ /* 0x004fe400078e0003 */
[----:B------:R-:W0:Y:S01]  /*15990*/  @!P0 S2R R3, SR_CgaCtaId ;  /* 0x0000000000038919 */ /* 0x000e220000008800 */
[----:B---3--:R-:W-:Y:S01]  /*159a0*/  IMAD.MOV.U32 R7, RZ, RZ, R2 ;  /* 0x000000ffff077224 */ /* 0x008fe200078e0002 */
[----:B0-----:R-:W-:-:S05]  /*159b0*/  @!P0 LEA R18, R3, R0, 0x18 ;  /* 0x0000000003128211 */ /* 0x001fca00078ec0ff */
[----:B----4-:R0:W-:Y:S01]  /*159c0*/  @!P0 STS.128 [R18+0x368d0], R4 ;  /* 0x0368d00412008388 */ /* 0x0101e20000000c00 */
[----:B------:R-:W-:Y:S06]  /*159d0*/  BAR.ARV 0x5, 0x180 ;  /* 0x0146000000007b1d */ /* 0x000fec0000002000 */
.L_x_327:
[----:B------:R-:W2:Y:S01]  /*159e0*/  LDL R0, [R1+0xc] ;  /* 0x00000c0001007983 */ /* 0x000ea20000100800 */
[----:B------:R-:W-:Y:S02]  /*159f0*/  ULDC UR4, c[0x0][0xc3c] ;  /* 0x00030f0000047ab9 */ /* 0x000fe40000000800 */
[----:B--2---:R-:W-:-:S13]  /*15a00*/  ISETP.GE.AND P0, PT, R0, UR4, PT ;  /* 0x0000000400007c0c */ /* 0x004fda000bf06270 */
[----:B------:R-:W-:Y:S05]  /*15a10*/  @!P0 BRA `(.L_x_337) ;  /* 0xffffffa400308947 */ /* 0x000fea000383ffff */
[----:B------:R-:W-:Y:S05]  /*15a20*/  BSYNC B8 ;  /* 0x0000000000087941 */ /* 0x000fea0003800000 */
.L_x_231:
[----:B-1----:R-:W3:Y:S01]  /*15a30*/  LDL.LU R0, [R1+0x48] ;  /* 0x0000480001007983 */ /* 0x002ee20000300800 */
[----:B------:R-:W-:Y:S01]  /*15a40*/  BSSY B0, `(.L_x_338) ;  /* 0x000000b000007945 */ /* 0x000fe20003800000 */
[----:B0-2---:R-:W0:Y:S01]  /*15a50*/  S2R R5, SR_CgaCtaId ;  /* 0x0000000000057919 */ /* 0x005e220000008800 */
[----:B---3--:R-:W-:-:S05]  /*15a60*/  VIADD R0, R0, 0x1 ;  /* 0x0000000100007836 */ /* 0x008fca0000000000 */
[----:B------:R-:W-:-:S04]  /*15a70*/  LEA.HI R2, R0, R0, RZ, 0x1 ;  /* 0x0000000000027211 */ /* 0x000fc800078f08ff */
[----:B------:R-:W-:-:S05]  /*15a80*/  LOP3.LUT R3, R2, 0xfffffffe, RZ, 0xc0, !PT ;  /* 0xfffffffe02037812 */ /* 0x000fca00078ec0ff */
[----:B------:R-:W-:Y:S01]  /*15a90*/  IMAD.IADD R3, R0, 0x1, -R3 ;  /* 0x0000000100037824 */ /* 0x000fe200078e0a03 */
[----:B------:R-:W-:-:S04]  /*15aa0*/  MOV R0, 0x400 ;  /* 0x0000040000007802 */ /* 0x000fc80000000f00 */
[----:B0-----:R-:W-:Y:S02]  /*15ab0*/  LEA R0, R5, R0, 0x18 ;  /* 0x0000000005007211 */ /* 0x001fe400078ec0ff */
[----:B------:R-:W-:-:S04]  /*15ac0*/  SHF.L.U32 R3, R3, 0x1f, RZ ;  /* 0x0000001f03037819 */ /* 0x000fc800000006ff */
[----:B------:R-:W0:Y:S02]  /*15ad0*/  SYNCS.PHASECHK.TRANS64.TRYWAIT P0, [R0+URZ+0x36820], R3 ;  /* 0x03682003000075a7 */ /* 0x000e24000800017f */
[----:B0-----:R-:W-:Y:S05]  /*15ae0*/  @!P0 BRA `(.L_x_339) ;  /* 0x0000001c00fc8947 */ /* 0x001fea0003800000 */
.L_x_409:
[----:B------:R-:W-:Y:S05]  /*15af0*/  BSYNC B0 ;  /* 0x0000000000007941 */ /* 0x000fea0003800000 */
.L_x_338:
[----:B------:R-:W-:-:S03]  /*15b00*/  UMOV UR4, 0xffffffff ;  /* 0xffffffff00047882 */ /* 0x000fc60000000000 */
[----:B------:R-:W-:Y:S05]  /*15b10*/  BRA.DIV UR4, `(.L_x_340) ;  /* 0x0000002204047947 */ /* 0x000fea000b800000 */
[----:B------:R-:W1:Y:S02]  /*15b20*/  S2R R2, SR_TID.X ;  /* 0x0000000000027919 */ /* 0x000e640000002100 */
[----:B-1----:R-:W-:-:S04]  /*15b30*/  SHF.R.U32.HI R2, RZ, 0x5, R2 ;  /* 0x00000005ff027819 */ /* 0x002fc80000011602 */
[----:B------:R-:W-:-:S05]  /*15b40*/  LOP3.LUT R2, R2, 0x3, RZ, 0xc0, !PT ;  /* 0x0000000302027812 */ /* 0x000fca00078ec0ff */
[----:B------:R1:W2:Y:S02]  /*15b50*/  SHFL.IDX PT, R14, R2, RZ, 0x1f ;  /* 0x00001fff020e7589 */ /* 0x0002a400000e0000 */
.L_x_412:
[----:B--2---:R-:W-:Y:S01]  /*15b60*/  ISETP.NE.AND P0, PT, R14, RZ, PT ;  /* 0x000000ff0e00720c */ /* 0x004fe20003f05270 */
[----:B------:R-:W-:-:S12]  /*15b70*/  BSSY B0, `(.L_x_341) ;  /* 0x0000027000007945 */ /* 0x000fd80003800000 */
[----:B------:R-:W-:Y:S05]  /*15b80*/  @P0 BRA `(.L_x_342) ;  /* 0x0000000000940947 */ /* 0x000fea0003800000 */
[----:B------:R-:W-:-:S03]  /*15b90*/  UMOV UR4, 0xffffffff ;  /* 0xffffffff00047882 */ /* 0x000fc60000000000 */
[----:B------:R-:W-:Y:S05]  /*15ba0*/  BRA.DIV UR4, `(.L_x_343) ;  /* 0x0000002204147947 */ /* 0x000fea000b800000 */
[----:B------:R-:W-:-:S13]  /*15bb0*/  ELECT P6, URZ, PT ;  /* 0x00000000003f782f */ /* 0x000fda00038c0000 */
.L_x_415:
[----:B------:R-:W-:Y:S05]  /*15bc0*/  @!P6 BRA `(.L_x_342) ;  /* 0x000000000084e947 */ /* 0x000fea0003800000 */
[----:B-1----:R-:W2:Y:S02]  /*15bd0*/  LDL R2, [R1+0x64] ;  /* 0x0000640001027983 */ /* 0x002ea40000100800 */
[----:B--2---:R-:W-:-:S13]  /*15be0*/  R2UR UR4, R2 ;  /* 0x00000000020472ca */ /* 0x004fda00000e0000 */
[----:B------:R-:W-:-:S06]  /*15bf0*/  ULOP3.LUT UR4, UR4, 0x2, URZ, 0xfc, !UPT ;  /* 0x0000000204047892 */ /* 0x000fcc000f8efc3f */
[----:B------:R-:W-:-:S05]  /*15c00*/  IMAD.U32 R2, RZ, RZ, UR4 ;  /* 0x00000004ff027e24 */ /* 0x000fca000f8e00ff */
[----:B------:R-:W-:-:S13]  /*15c10*/  ISETP.NE.AND P2, PT, R2, 0x3, PT ;  /* 0x000000030200780c */ /* 0x000fda0003f45270 */
[----:B------:R-:W-:Y:S05]  /*15c20*/  @!P2 BRA `(.L_x_344) ;  /* 0x000000000004a947 */ /* 0x000fea0003800000 */
[----:B------:R-:W-:Y:S01]  /*15c30*/  BPT.TRAP 0x1 ;  /* 0x000000040000795c */ /* 0x000fe20000300000 */
.L_x_344:
[----:B------:R-:W2:Y:S01]  /*15c40*/  LDL.LU R7, [R1+0x14] ;  /* 0x0000140001077983 */ /* 0x000ea20000300800 */
[----:B------:R-:W-:Y:S02]  /*15c50*/  VIADD R2, R0, 0x36840 ;  /* 0x0003684000027836 */ /* 0x000fe40000000000 */
[C---:B0-----:R-:W-:Y:S02]  /*15c60*/  VIADD R3, R19.reuse, 0x1 ;  /* 0x0000000113037836 */ /* 0x041fe40000000000 */
[----:B------:R-:W-:-:S03]  /*15c70*/  IMAD R6, R19, 0x8, R2 ;  /* 0x0000000813067824 */ /* 0x000fc600078e0202 */
[----:B------:R-:W-:-:S04]  /*15c80*/  ISETP.NE.AND P1, PT, R3, 0x2, PT ;  /* 0x000000020300780c */ /* 0x000fc80003f25270 */
[----:B------:R-:W-:Y:S02]  /*15c90*/  SEL R4, RZ, 0x1, P1 ;  /* 0x00000001ff047807 */ /* 0x000fe40000800000 */
[----:B------:R-:W-:Y:S02]  /*15ca0*/  SEL R3, R3, RZ, P1 ;  /* 0x000000ff03037207 */ /* 0x000fe40000800000 */
[C---:B--2---:R-:W-:Y:S02]  /*15cb0*/  SHF.L.U32 R5, R7.reuse, 0x1f, RZ ;  /* 0x0000001f07057819 */ /* 0x044fe400000006ff */
[----:B------:R-:W-:Y:S01]  /*15cc0*/  LOP3.LUT R4, R7, R4, RZ, 0x3c, !PT ;  /* 0x0000000407047212 */ /* 0x000fe200078e3cff */
[----:B------:R-:W-:Y:S01]  /*15cd0*/  IMAD R7, R3, 0x8, R2 ;  /* 0x0000000803077824 */ /* 0x000fe200078e0202 */
[----:B------:R-:W0:Y:S02]  /*15ce0*/  SYNCS.PHASECHK.TRANS64.TRYWAIT P0, [R6+URZ], R5 ;  /* 0x00000005060075a7 */ /* 0x000e24000800017f */
[----:B------:R-:W-:Y:S01]  /*15cf0*/  SHF.L.U32 R2, R4, 0x1f, RZ ;  /* 0x0000001f04027819 */ /* 0x000fe200000006ff */
[----:B0-----:R-:W-:Y:S06]  /*15d00*/  @!P0 BRA `(.L_x_345) ;  /* 0x0000001c00dc8947 */ /* 0x001fec0003800000 */
.L_x_416:
[----:B------:R-:W1:Y:S02]  /*15d10*/  SYNCS.PHASECHK.TRANS64.TRYWAIT P0, [R7+URZ], R2 ;  /* 0x00000002070075a7 */ /* 0x000e64000800017f */
[----:B-1----:R-:W-:Y:S05]  /*15d20*/  @!P0 BRA `(.L_x_346) ;  /* 0x0000001c00e88947 */ /* 0x002fea0003800000 */
.L_x_417:
[----:B------:R-:W-:Y:S05]  /*15d30*/  @!P2 BRA `(.L_x_347) ;  /* 0x000000000004a947 */ /* 0x000fea0003800000 */
[----:B------:R-:W-:Y:S01]  /*15d40*/  BPT.TRAP 0x1 ;  /* 0x000000040000795c */ /* 0x000fe20000300000 */
.L_x_347:
[----:B------:R-:W-:-:S04]  /*15d50*/  VIADD R0, R0, 0x36860 ;  /* 0x0003686000007836 */ /* 0x000fc80000000000 */
[----:B------:R-:W-:-:S04]  /*15d60*/  IMAD R4, R19, 0x8, R0 ;  /* 0x0000000813047824 */ /* 0x000fc800078e0200 */
[----:B------:R-:W2:Y:S02]  /*15d70*/  SYNCS.PHASECHK.TRANS64.TRYWAIT P0, [R4+URZ], R5 ;  /* 0x00000005040075a7 */ /* 0x000ea4000800017f */
[----:B--2---:R-:W-:Y:S05]  /*15d80*/  @!P0 BRA `(.L_x_348) ;  /* 0x0000001c00e48947 */ /* 0x004fea0003800000 */
.L_x_418:
[----:B------:R-:W-:-:S07]  /*15d90*/  IMAD R3, R3, 0x8, R0 ;  /* 0x0000000803037824 */ /* 0x000fce00078e0200 */
.L_x_349:
[----:B---3--:R3:W4:Y:S02]  /*15da0*/  SYNCS.PHASECHK.TRANS64.TRYWAIT P0, [R3+URZ], R2 ;  /* 0x00000002030075a7 */ /* 0x008724000800017f */
[----:B----4-:R-:W-:Y:S05]  /*15db0*/  @!P0 NANOSLEEP.SYNCS 0x989680 ;  /* 0x009896800000895d */ /* 0x010fea0003900000 */
[----:B------:R-:W4:Y:S02]  /*15dc0*/  @!P0 SYNCS.PHASECHK.TRANS64 P0, [R3+URZ], R2 ;  /* 0x00000002030085a7 */ /* 0x000f24000800007f */
[----:B----4-:R-:W-:Y:S05]  /*15dd0*/  @!P0 BRA `(.L_x_349) ;  /* 0xfffffffc00f08947 */ /* 0x010fea000383ffff */
.L_x_342:
[----:B------:R-:W-:Y:S05]  /*15de0*/  BSYNC B0 ;  /* 0x0000000000007941 */ /* 0x000fea0003800000 */
.L_x_341:
[----:B------:R-:W-:Y:S05]  /*15df0*/  EXIT ;  /* 0x000000000000794d */ /* 0x000fea0003800000 */
.L_x_182:
[----:B0-----:R0:W1:Y:S02]  /*15e00*/  SYNCS.PHASECHK.TRANS64.TRYWAIT P1, [R4+URZ+0x36800], R3 ;  /* 0x03680003040075a7 */ /* 0x001064000802017f */
[----:B-1----:R-:W-:Y:S05]  /*15e10*/  @!P1 NANOSLEEP.SYNCS 0x989680 ;  /* 0x009896800000995d */ /* 0x002fea0003900000 */
[----:B------:R-:W1:Y:S02]  /*15e20*/  @!P1 SYNCS.PHASECHK.TRANS64 P1, [R4+URZ+0x36800], R3 ;  /* 0x03680003040095a7 */ /* 0x000e64000802007f */
[----:B-1----:R-:W-:Y:S05]  /*15e30*/  @!P1 BRA `(.L_x_182) ;  /* 0xfffffffc00f09947 */ /* 0x002fea000383ffff */
[----:B------:R-:W-:Y:S05]  /*15e40*/  BRA `(.L_x_350) ;  /* 0xfffffec0002c7947 */ /* 0x000fea000383ffff */
.L_x_186:
[----:B-1----:R1:W2:Y:S02]  /*15e50*/  SYNCS.PHASECHK.TRANS64.TRYWAIT P2, [R0+URZ+0x36830], R3 ;  /* 0x03683003000075a7 */ /* 0x0022a4000804017f */
[----:B--2---:R-:W-:Y:S05]  /*15e60*/  @!P2 NANOSLEEP.SYNCS 0x989680 ;  /* 0x009896800000a95d */ /* 0x004fea0003900000 */
[----:B------:R-:W2:Y:S02]  /*15e70*/  @!P2 SYNCS.PHASECHK.TRANS64 P2, [R0+URZ+0x36830], R3 ;  /* 0x036830030000a5a7 */ /* 0x000ea4000804007f */
[----:B--2---:R-:W-:Y:S05]  /*15e80*/  @!P2 BRA `(.L_x_186) ;  /* 0xfffffffc00f0a947 */ /* 0x004fea000383ffff */
[----:B------:R-:W-:Y:S05]  /*15e90*/  BRA `(.L_x_185) ;  /* 0xfffffec000507947 */ /* 0x000fea000383ffff */
.L_x_191:
[----:B-1----:R-:W-:-:S04]  /*15ea0*/  IMAD.U32 R3, RZ, RZ, UR60 ;  /* 0x0000003cff037e24 */ /* 0x002fc8000f8e00ff */
[----:B------:R1:W2:Y:S03]  /*15eb0*/  SYNCS.PHASECHK.TRANS64.TRYWAIT P2, [R3+URZ+0x36830], R2 ;  /* 0x03683002030075a7 */ /* 0x0002a6000804017f */
[----:B--2---:R-:W-:Y:S05]  /*15ec0*/  @!P2 NANOSLEEP.SYNCS 0x989680 ;  /* 0x009896800000a95d */ /* 0x004fea0003900000 */
[----:B------:R-:W2:Y:S02]  /*15ed0*/  @!P2 SYNCS.PHASECHK.TRANS64 P2, [R3+URZ+0x36830], R2 ;  /* 0x036830020300a5a7 */ /* 0x000ea4000804007f */
[----:B--2---:R-:W-:Y:S05]  /*15ee0*/  @!P2 BRA `(.L_x_191) ;  /* 0xfffffffc00eca947 */ /* 0x004fea000383ffff */
[----:B------:R-:W-:Y:S05]  /*15ef0*/  BRA `(.L_x_190) ;  /* 0xffffff0400307947 */ /* 0x000fea000383ffff */
.L_x_195:
[----:B-1----:R-:W-:-:S04]  /*15f00*/  IMAD.U32 R2, RZ, RZ, UR10 ;  /* 0x0000000aff027e24 */ /* 0x002fc8000f8e00ff */
[----:B------:R1:W2:Y:S03]  /*15f10*/  SYNCS.PHASECHK.TRANS64.TRYWAIT P2, [R2+URZ+0x36850], R0 ;  /* 0x03685000020075a7 */ /* 0x0002a6000804017f */
[----:B--2---:R-:W-:Y:S05]  /*15f20*/  @!P2 NANOSLEEP.SYNCS 0x989680 ;  /* 0x009896800000a95d */ /* 0x004fea0003900000 */
[----:B------:R-:W2:Y:S02]  /*15f30*/  @!P2 SYNCS.PHASECHK.TRANS64 P2, [R2+URZ+0x36850], R0 ;  /* 0x036850000200a5a7 */ /* 0x000ea4000804007f */
[----:B--2---:R-:W-:Y:S05]  /*15f40*/  @!P2 BRA `(.L_x_195) ;  /* 0xfffffffc00eca947 */ /* 0x004fea000383ffff */
[----:B------:R-:W-:Y:S05]  /*15f50*/  BRA `(.L_x_194) ;  /* 0xffffff2c00087947 */ /* 0x000fea000383ffff */
.L_x_200:
[----:B-1----:R1:W2:Y:S02]  /*15f60*/  SYNCS.PHASECHK.TRANS64.TRYWAIT P0, [R13+URZ+0x36850], R0 ;  /* 0x036850000d0075a7 */ /* 0x0022a4000800017f */
[----:B--2---:R-:W-:Y:S05]  /*15f70*/  @!P0 NANOSLEEP.SYNCS 0x989680 ;  /* 0x009896800000895d */ /* 0x004fea0003900000 */
[----:B------:R-:W2:Y:S02]  /*15f80*/  @!P0 SYNCS.PHASECHK.TRANS64 P0, [R13+URZ+0x36850], R0 ;  /* 0x036850000d0085a7 */ /* 0x000ea4000800007f */
[----:B--2---:R-:W-:Y:S05]  /*15f90*/  @!P0 BRA `(.L_x_200) ;  /* 0xfffffffc00f08947 */ /* 0x004fea000383ffff */
[----:B------:R-:W-:Y:S05]  /*15fa0*/  BRA `(.L_x_199) ;  /* 0xffffff4400b87947 */ /* 0x000fea000383ffff */
.L_x_245:
[----:B------:R-:W0:Y:S01]  /*15fb0*/  S2R R4, SR_TID.X ;  /* 0x0000000000047919 */ /* 0x000e220000002100 */
[----:B------:R-:W-:Y:S01]  /*15fc0*/  BSSY B0, `(.L_x_351) ;  /* 0x000000a000007945 */ /* 0x000fe20003800000 */
[----:B------:R-:W-:Y:S02]  /*15fd0*/  IMAD.MOV.U32 R12, RZ, RZ, RZ ;  /* 0x000000ffff0c7224 */ /* 0x000fe400078e00ff */
[----:B--2---:R-:W-:Y:S02]  /*15fe0*/  IMAD.MOV.U32 R11, RZ, RZ, 0x1f ;  /* 0x0000001fff0b7424 */ /* 0x004fe400078e00ff */
[----:B------:R-:W-:Y:S01]  /*15ff0*/  IMAD.MOV.U32 R15, RZ, RZ, -0x1 ;  /* 0xffffffffff0f7424 */ /* 0x000fe200078e00ff */
[----:B0-----:R-:W-:-:S04]  /*16000*/  SHF.R.U32.HI R4, RZ, 0x5, R4 ;  /* 0x00000005ff047819 */ /* 0x001fc80000011604 */
[----:B------:R-:W-:-:S05]  /*16010*/  LOP3.LUT R4, R4, 0x3, RZ, 0xc0, !PT ;  /* 0x0000000304047812 */ /* 0x000fca00078ec0ff */
[----:B------:R-:W-:-:S07]  /*16020*/  IMAD.MOV.U32 R13, RZ, RZ, R4 ;  /* 0x000000ffff0d7224 */ /* 0x000fce00078e0004 */
[----:B------:R-:W-:Y:S05]  /*16030*/  WARPSYNC.COLLECTIVE R15, `(.L_x_352) ;  /* 0x000000000f087348 */ /* 0x000fea0003c00000 */
[----:B------:R0:W1:Y:S02]  /*16040*/  SHFL.IDX P6, R14, R13, R12, R11 ;  /* 0x0000000c0d0e7389 */ /* 0x00006400000c000b */
[----:B01----:R-:W-:Y:S01]  /*16050*/  ENDCOLLECTIVE ;  /* 0x000000000000791b */ /* 0x003fe20003800000 */
.L_x_352:
[----:B------:R-:W-:Y:S05]  /*16060*/  BSYNC B0 ;  /* 0x0000000000007941 */ /* 0x000fea0003800000 */
.L_x_351:
[----:B------:R-:W-:Y:S05]  /*16070*/  BRA `(.L_x_353) ;  /* 0xffffffac00587947 */ /* 0x000fea000383ffff */
.L_x_247:
[----:B------:R-:W-:Y:S01]  /*16080*/  BSSY B0, `(.L_x_354) ;  /* 0x0000006000007945 */ /* 0x000fe20003800000 */
[----:B------:R-:W-:-:S07]  /*16090*/  IMAD.MOV.U32 R15, RZ, RZ, -0x1 ;  /* 0xffffffffff0f7424 */ /* 0x000fce00078e00ff */
[----:B0-2---:R-:W-:Y:S05]  /*160a0*/  WARPSYNC.COLLECTIVE R15, `(.L_x_355) ;  /* 0x000000000f0c7348 */ /* 0x005fea0003c00000 */
[----:B------:R-:W-:Y:S02]  /*160b0*/  ELECT P6, UR62, PT ;  /* 0x00000000003e782f */ /* 0x000fe400038c0000 */
[----:B------:R-:W-:Y:S01]  /*160c0*/  MOV R14, UR62 ;  /* 0x0000003e000e7c02 */ /* 0x000fe20008000f00 */
[----:B0-2---:R-:W-:Y:S10]  /*160d0*/  ENDCOLLECTIVE ;  /* 0x000000000000791b */ /* 0x005ff40003800000 */
.L_x_355:
[----:B------:R-:W-:Y:S05]  /*160e0*/  BSYNC B0 ;  /* 0x0000000000007941 */ /* 0x000fea0003800000 */
.L_x_354:
[----:B------:R-:W-:Y:S05]  /*160f0*/  BRA `(.L_x_356) ;  /* 0xffffffac00647947 */ /* 0x000fea000383ffff */
.L_x_249:
[----:B0-----:R0:W1:Y:S02]  /*16100*/  SYNCS.PHASECHK.TRANS64.TRYWAIT P0, [R0+URZ+0x36840], R2 ;  /* 0x03684002000075a7 */ /* 0x001064000800017f */
[----:B-1----:R-:W-:Y:S05]  /*16110*/  @!P0 NANOSLEEP.SYNCS 0x989680 ;  /* 0x009896800000895d */ /* 0x002fea0003900000 */
[----:B------:R-:W1:Y:S02]  /*16120*/  @!P0 SYNCS.PHASECHK.TRANS64 P0, [R0+URZ+0x36840], R2 ;  /* 0x03684002000085a7 */ /* 0x000e64000800007f */
[----:B-1----:R-:W-:Y:S05]  /*16130*/  @!P0 BRA `(.L_x_249) ;  /* 0xfffffffc00f08947 */ /* 0x002fea000383ffff */
[----:B------:R-:W-:Y:S05]  /*16140*/  BRA `(.L_x_357) ;  /* 0xffffffac00c87947 */ /* 0x000fea000383ffff */
.L_x_253:
[----:B------:R0:W5:Y:S01]  /*16150*/  LDL.LU R9, [R1+0x44] ;  /* 0x0000440001097983 */ /* 0x0001620000300800 */
[----:B------:R-:W-:Y:S02]  /*16160*/  IMAD.MOV.U32 R13, RZ, RZ, R3 ;  /* 0x000000ffff0d7224 */ /* 0x000fe400078e0003 */
[----:B------:R-:W-:Y:S01]  /*16170*/  IMAD.MOV.U32 R12, RZ, RZ, RZ ;  /* 0x000000ffff0c7224 */ /* 0x000fe200078e00ff */
[----:B------:R-:W1:Y:S01]  /*16180*/  S2R R0, SR_TID.X ;  /* 0x0000000000007919 */ /* 0x000e620000002100 */
[----:B------:R-:W-:Y:S02]  /*16190*/  IMAD.MOV.U32 R11, RZ, RZ, 0x181f ;  /* 0x0000181fff0b7424 */ /* 0x000fe400078e00ff */
[----:B------:R-:W-:-:S07]  /*161a0*/  IMAD.MOV.U32 R15, RZ, RZ, -0x1 ;  /* 0xffffffffff0f7424 */ /* 0x000fce00078e00ff */
[----:B01---5:R-:W-:Y:S05]  /*161b0*/  WARPSYNC.COLLECTIVE R15, `(.L_x_358) ;  /* 0x000000000f087348 */ /* 0x023fea0003c00000 */
[----:B------:R2:W3:Y:S02]  /*161c0*/  SHFL.IDX P6, R14, R13, R12, R11 ;  /* 0x0000000c0d0e7389 */ /* 0x0004e400000c000b */
[----:B0123-5:R-:W-:Y:S01]  /*161d0*/  ENDCOLLECTIVE ;  /* 0x000000000000791b */ /* 0x02ffe20003800000 */
.L_x_358:
[----:B------:R-:W-:Y:S02]  /*161e0*/  IMAD.MOV.U32 R13, RZ, RZ, R4 ;  /* 0x000000ffff0d7224 */ /* 0x000fe400078e0004 */
[----:B------:R-:W-:-:S07]  /*161f0*/  IMAD.MOV.U32 R6, RZ, RZ, R14 ;  /* 0x000000ffff067224 */ /* 0x000fce00078e000e */
[----:B------:R-:W-:Y:S05]  /*16200*/  WARPSYNC.COLLECTIVE R15, `(.L_x_359) ;  /* 0x000000000f087348 */ /* 0x000fea0003c00000 */
[----:B------:R0:W1:Y:S02]  /*16210*/  SHFL.IDX P6, R14, R13, R12, R11 ;  /* 0x0000000c0d0e7389 */ /* 0x00006400000c000b */
[----:B01----:R-:W-:Y:S01]  /*16220*/  ENDCOLLECTIVE ;  /* 0x000000000000791b */ /* 0x003fe20003800000 */
.L_x_359:
[----:B------:R-:W-:Y:S01]  /*16230*/  ULDC.64 UR4, c[0x0][0x208] ;  /* 0x0000820000047ab9 */ /* 0x000fe20000000a00 */
[----:B------:R-:W-:Y:S02]  /*16240*/  IMAD.MOV.U32 R13, RZ, RZ, R3 ;  /* 0x000000ffff0d7224 */ /* 0x000fe400078e0003 */
[----:B------:R-:W-:Y:S02]  /*16250*/  IMAD.MOV.U32 R12, RZ, RZ, 0x1 ;  /* 0x00000001ff0c7424 */ /* 0x000fe400078e00ff */
[----:B------:R-:W-:Y:S02]  /*16260*/  IMAD.MOV.U32 R7, RZ, RZ, R14 ;  /* 0x000000ffff077224 */ /* 0x000fe400078e000e */
[----:B------:R-:W-:Y:S02]  /*16270*/  IMAD R2, R9, R8, RZ ;  /* 0x0000000809027224 */ /* 0x000fe400078e02ff */
[----:B------:R-:W0:Y:S01]  /*16280*/  S2R R9, SR_TID.X ;  /* 0x0000000000097919 */ /* 0x000e220000002100 */
[----:B------:R-:W-:-:S05]  /*16290*/  IMAD.SHL.U32 R8, R0, 0x8, RZ ;  /* 0x0000000800087824 */ /* 0x000fca00078e00ff */
[----:B------:R-:W-:Y:S02]  /*162a0*/  LOP3.LUT R8, R8, 0x38, RZ, 0xc0, !PT ;  /* 0x0000003808087812 */ /* 0x000fe400078ec0ff */
[----:B0-----:R-:W-:-:S04]  /*162b0*/  LOP3.LUT R9, R9, 0x7f, RZ, 0xc0, !PT ;  /* 0x0000007f09097812 */ /* 0x001fc800078ec0ff */
[----:B------:R-:W-:-:S05]  /*162c0*/  SHF.R.U32.HI R9, RZ, 0x3, R9 ;  /* 0x00000003ff097819 */ /* 0x000fca0000011609 */
[----:B------:R-:W-:-:S04]  /*162d0*/  IMAD.IADD R0, R9, 0x1, R5 ;  /* 0x0000000109007824 */ /* 0x000fc800078e0205 */
[C---:B------:R-:W-:Y:S01]  /*162e0*/  VIADD R5, R0.reuse, 0x10 ;  /* 0x0000001000057836 */ /* 0x040fe20000000000 */
[----:B------:R-:W-:-:S13]  /*162f0*/  ISETP.GE.AND P3, PT, R0, R2, PT ;  /* 0x000000020000720c */ /* 0x000fda0003f66270 */
[----:B------:R-:W-:-:S05]  /*16300*/  @!P3 LEA R7, P5, R8, R7, 0x1 ;  /* 0x000000070807b211 */ /* 0x000fca00078a08ff */
[----:B------:R-:W-:-:S05]  /*16310*/  @!P3 IMAD.X R6, RZ, RZ, R6, P5 ;  /* 0x000000ffff06b224 */ /* 0x000fca00028e0606 */
[----:B------:R-:W-:-:S04]  /*16320*/  @!P3 LOP3.LUT R7, R7, R6, RZ, 0x3c, !PT ;  /* 0x000000060707b212 */ /* 0x000fc800078e3cff */
[----:B------:R-:W-:-:S04]  /*16330*/  @!P3 LOP3.LUT R6, R7, R6, RZ, 0x3c, !PT ;  /* 0x000000060706b212 */ /* 0x000fc800078e3cff */
[----:B------:R-:W-:-:S05]  /*16340*/  @!P3 LOP3.LUT R7, R7, R6, RZ, 0x3c, !PT ;  /* 0x000000060707b212 */ /* 0x000fca00078e3cff */
        /* <DEDUP_REMOVED lines=10> */
.L_x_360:
[----:B------:R-:W-:Y:S02]  /*163f0*/  IMAD.MOV.U32 R13, RZ, RZ, R4 ;  /* 0x000000ffff0d7224 */ /* 0x000fe400078e0004 */
[----:B------:R-:W-:-:S07]  /*16400*/  IMAD.MOV.U32 R9, RZ, RZ, R14 ;  /* 0x000000ffff097224 */ /* 0x000fce00078e000e */
[----:B------:R-:W-:Y:S05]  /*16410*/  WARPSYNC.COLLECTIVE R15, `(.L_x_361) ;  /* 0x000000000f087348 */ /* 0x000fea0003c00000 */
[----:B------:R0:W1:Y:S02]  /*16420*/  SHFL.IDX P6, R14, R13, R12, R11 ;  /* 0x0000000c0d0e7389 */ /* 0x00006400000c000b */
[----:B01----:R-:W-:Y:S01]  /*16430*/  ENDCOLLECTIVE ;  /* 0x000000000000791b */ /* 0x003fe20003800000 */
.L_x_361:
[----:B------:R-:W-:Y:S01]  /*16440*/  ULDC.64 UR4, c[0x0][0x208] ;  /* 0x0000820000047ab9 */ /* 0x000fe20000000a00 */
[----:B------:R-:W-:Y:S02]  /*16450*/  IMAD.MOV.U32 R13, RZ, RZ, R3 ;  /* 0x000000ffff0d7224 */ /* 0x000fe400078e0003 */
[----:B------:R-:W-:Y:S02]  /*16460*/  IMAD.MOV.U32 R12, RZ, RZ, 0x2 ;  /* 0x00000002ff0c7424 */ /* 0x000fe400078e00ff */
[----:B------:R-:W-:-:S05]  /*16470*/  IMAD.MOV.U32 R5, RZ, RZ, R14 ;  /* 0x000000ffff057224 */ /* 0x000fca00078e000e */
[----:B------:R-:W-:-:S05]  /*16480*/  @!P3 LEA R8, P5, R8, R5, 0x1 ;  /* 0x000000050808b211 */ /* 0x000fca00078a08ff */
[----:B------:R-:W-:Y:S02]  /*16490*/  @!P3 IMAD.X R5, RZ, RZ, R9, P5 ;  /* 0x000000ffff05b224 */ /* 0x000fe400028e0609 */
[----:B------:R-:W-:Y:S01]  /*164a0*/  @!P3 IMAD.MOV.U32 R6, RZ, RZ, R8 ;  /* 0x000000ffff06b224 */ /* 0x000fe200078e0008 */
[----:B------:R-:W0:Y:S01]  /*164b0*/  S2R R9, SR_TID.X ;  /* 0x0000000000097919 */ /* 0x000e220000002100 */
[----:B------:R-:W-:Y:S02]  /*164c0*/  @!P3 IMAD.MOV.U32 R7, RZ, RZ, R5 ;  /* 0x000000ffff07b224 */ /* 0x000fe400078e0005 */
[----:B------:R-:W-:-:S03]  /*164d0*/  VIADD R5, R0, 0x20 ;  /* 0x0000002000057836 */ /* 0x000fc60000000000 */
[----:B------:R-:W-:Y:S01]  /*164e0*/  @!PT LDS RZ, [RZ] ;  /* 0x00000000fffff984 */ /* 0x000fe20000000800 */
[----:B------:R-:W-:Y:S01]  /*164f0*/  @!PT LDS RZ, [RZ] ;  /* 0x00000000fffff984 */ /* 0x000fe20000000800 */
[----:B------:R-:W-:Y:S01]  /*16500*/  @!PT LDS RZ, [RZ] ;  /* 0x00000000fffff984 */ /* 0x000fe20000000800 */
[----:B------:R1:W-:Y:S04]  /*16510*/  @!P3 LDGSTS.E.BYPASS.LTC128B.128 [R10+0x15c00], desc[UR4][R6.64], !P2 ;  /* 0x15c00000060abfae */ /* 0x0003e8000d101d44 */
[----:B------:R1:W-:Y:S04]  /*16520*/  @!P3 LDGSTS.E.BYPASS.LTC128B.128 [R10+0x19c00], desc[UR4][R6.64+0x80], !P1 ;  /* 0x19c00080060abfae */ /* 0x0003e8000c901d44 */
[----:B------:R1:W-:Y:S01]  /*16530*/  @!P3 LDGSTS.E.BYPASS.LTC128B.128 [R10+0x1dc00], desc[UR4][R6.64+0x100], !P0 ;  /* 0x1dc00100060abfae */ /* 0x0003e2000c101d44 */
[----:B------:R-:W-:-:S13]  /*16540*/  ISETP.GE.AND P3, PT, R5, R2, PT ;  /* 0x000000020500720c */ /* 0x000fda0003f66270 */
[----:B01----:R-:W-:Y:S05]  /*16550*/  WARPSYNC.COLLECTIVE R15, `(.L_x_362) ;  /* 0x000000000f087348 */ /* 0x003fea0003c00000 */
[----:B------:R2:W3:Y:S02]  /*16560*/  SHFL.IDX P6, R14, R13, R12, R11 ;  /* 0x0000000c0d0e7389 */ /* 0x0004e400000c000b */
[----:B0123--:R-:W-:Y:S01]  /*16570*/  ENDCOLLECTIVE ;  /* 0x000000000000791b */ /* 0x00ffe20003800000 */
.L_x_362:
[----:B------:R-:W-:Y:S02]  /*16580*/  IMAD.MOV.U32 R13, RZ, RZ, R4 ;  /* 0x000000ffff0d7224 */ /* 0x000fe400078e0004 */
[----:B------:R-:W-:-:S05]  /*16590*/  IMAD.SHL.U32 R9, R9, 0x8, RZ ;  /* 0x0000000809097824 */ /* 0x000fca00078e00ff */
[----:B------:R-:W-:Y:S01]  /*165a0*/  LOP3.LUT R9, R9, 0x38, RZ, 0xc0, !PT ;  /* 0x0000003809097812 */ /* 0x000fe200078ec0ff */
[----:B------:R-:W-:-:S07]  /*165b0*/  IMAD.MOV.U32 R8, RZ, RZ, R14 ;  /* 0x000000ffff087224 */ /* 0x000fce00078e000e */
[----:B------:R-:W-:Y:S05]  /*165c0*/  WARPSYNC.COLLECTIVE R15, `(.L_x_363) ;  /* 0x000000000f087348 */ /* 0x000fea0003c00000 */
[----:B------:R0:W1:Y:S02]  /*165d0*/  SHFL.IDX P6, R14, R13, R12, R11 ;  /* 0x0000000c0d0e7389 */ /* 0x00006400000c000b */
[----:B01----:R-:W-:Y:S01]  /*165e0*/  ENDCOLLECTIVE ;  /* 0x000000000000791b */ /* 0x003fe20003800000 */
.L_x_363:
[----:B------:R-:W-:Y:S01]  /*165f0*/  ULDC.64 UR4, c[0x0][0x208] ;  /* 0x0000820000047ab9 */ /* 0x000fe20000000a00 */
[----:B------:R-:W-:Y:S02]  /*16600*/  IMAD.MOV.U32 R13, RZ, RZ, R3 ;  /* 0x000000ffff0d7224 */ /* 0x000fe400078e0003 */
[----:B------:R-:W-:Y:S02]  /*16610*/  IMAD.MOV.U32 R12, RZ, RZ, 0x3 ;  /* 0x00000003ff0c7424 */ /* 0x000fe400078e00ff */
[----:B------:R-:W-:-:S05]  /*16620*/  IMAD.MOV.U32 R5, RZ, RZ, R14 ;  /* 0x000000ffff057224 */ /* 0x000fca00078e000e */
[----:B------:R-:W-:-:S05]  /*16630*/  @!P3 LEA R5, P4, R9, R5, 0x1 ;  /* 0x000000050905b211 */ /* 0x000fca00078808ff */
[----:B------:R-:W-:-:S04]  /*16640*/  @!P3 IMAD.X R6, RZ, RZ, R8, P4 ;  /* 0x000000ffff06b224 */ /* 0x000fc800020e0608 */
[----:B------:R-:W-:Y:S02]  /*16650*/  @!P3 IMAD.MOV.U32 R7, RZ, RZ, R6 ;  /* 0x000000ffff07b224 */ /* 0x000fe400078e0006 */
        /* <DEDUP_REMOVED lines=12> */
.L_x_364:
[----:B------:R-:W-:Y:S02]  /*16720*/  IMAD.MOV.U32 R13, RZ, RZ, R4 ;  /* 0x000000ffff0d7224 */ /* 0x000fe400078e0004 */
[----:B------:R-:W-:-:S07]  /*16730*/  IMAD.MOV.U32 R6, RZ, RZ, R14 ;  /* 0x000000ffff067224 */ /* 0x000fce00078e000e */
[----:B------:R-:W-:Y:S05]  /*16740*/  WARPSYNC.COLLECTIVE R15, `(.L_x_365) ;  /* 0x000000000f087348 */ /* 0x000fea0003c00000 */
[----:B------:R0:W1:Y:S02]  /*16750*/  SHFL.IDX P6, R14, R13, R12, R11 ;  /* 0x0000000c0d0e7389 */ /* 0x00006400000c000b */
[----:B01----:R-:W-:Y:S01]  /*16760*/  ENDCOLLECTIVE ;  /* 0x000000000000791b */ /* 0x003fe20003800000 */
.L_x_365:
        /* <DEDUP_REMOVED lines=19> */
.L_x_366:
[----:B------:R-:W-:Y:S02]  /*168a0*/  IMAD.MOV.U32 R13, RZ, RZ, R4 ;  /* 0x000000ffff0d7224 */ /* 0x000fe400078e0004 */
[----:B------:R-:W-:-:S07]  /*168b0*/  IMAD.MOV.U32 R6, RZ, RZ, R14 ;  /* 0x000000ffff067224 */ /* 0x000fce00078e000e */
[----:B------:R-:W-:Y:S05]  /*168c0*/  WARPSYNC.COLLECTIVE R15, `(.L_x_367) ;  /* 0x000000000f087348 */ /* 0x000fea0003c00000 */
[----:B------:R0:W1:Y:S02]  /*168d0*/  SHFL.IDX P6, R14, R13, R12, R11 ;  /* 0x0000000c0d0e7389 */ /* 0x00006400000c000b */
[----:B01----:R-:W-:Y:S01]  /*168e0*/  ENDCOLLECTIVE ;  /* 0x000000000000791b */ /* 0x003fe20003800000 */
.L_x_367:
        /* <DEDUP_REMOVED lines=19> */
.L_x_368:
[----:B------:R-:W-:Y:S02]  /*16a20*/  IMAD.MOV.U32 R13, RZ, RZ, R4 ;  /* 0x000000ffff0d7224 */ /* 0x000fe400078e0004 */
[----:B------:R-:W-:-:S07]  /*16a30*/  IMAD.MOV.U32 R6, RZ, RZ, R14 ;  /* 0x000000ffff067224 */ /* 0x000fce00078e000e */
[----:B------:R-:W-:Y:S05]  /*16a40*/  WARPSYNC.COLLECTIVE R15, `(.L_x_369) ;  /* 0x000000000f087348 */ /* 0x000fea0003c00000 */
[----:B------:R0:W1:Y:S02]  /*16a50*/  SHFL.IDX P6, R14, R13, R12, R11 ;  /* 0x0000000c0d0e7389 */ /* 0x00006400000c000b */
[----:B01----:R-:W-:Y:S01]  /*16a60*/  ENDCOLLECTIVE ;  /* 0x000000000000791b */ /* 0x003fe20003800000 */
.L_x_369:
[----:B------:R-:W-:Y:S01]  /*16a70*/  ULDC.64 UR4, c[0x0][0x208] ;  /* 0x0000820000047ab9 */ /* 0x000fe20000000a00 */
[----:B------:R-:W-:Y:S02]  /*16a80*/  IMAD.MOV.U32 R13, RZ, RZ, R3 ;  /* 0x000000ffff0d7224 */ /* 0x000fe400078e0003 */
[----:B------:R-:W-:Y:S02]  /*16a90*/  IMAD.MOV.U32 R12, RZ, RZ, 0x6 ;  /* 0x00000006ff0c7424 */ /* 0x000fe400078e00ff */
[----:B------:R-:W-:-:S05]  /*16aa0*/  IMAD.MOV.U32 R5, RZ, RZ, R14 ;  /* 0x000000ffff057224 */ /* 0x000fca00078e000e */
[----:B------:R-:W-:-:S05]  /*16ab0*/  @!P3 LEA R5, P4, R9, R5, 0x1 ;  /* 0x000000050905b211 */ /* 0x000fca00078808ff */
[----:B------:R-:W-:-:S04]  /*16ac0*/  @!P3 IMAD.X R6, RZ, RZ, R6, P4 ;  /* 0x000000ffff06b224 */ /* 0x000fc800020e0606 */
[----:B------:R-:W-:Y:S02]  /*16ad0*/  @!P3 IMAD.MOV.U32 R7, RZ, RZ, R6 ;  /* 0x000000ffff07b224 */ /* 0x000fe400078e0006 */
[----:B------:R-:W-:-:S05]  /*16ae0*/  @!P3 IMAD.MOV.U32 R6, RZ, RZ, R5 ;  /* 0x000000ffff06b224 */ /* 0x000fca00078e0005 */
        /* <DEDUP_REMOVED lines=9> */
.L_x_370:
[----:B------:R-:W-:-:S05]  /*16b80*/  VIADD R7, R0, 0x60 ;  /* 0x0000006000077836 */ /* 0x000fca0000000000 */
[----:B------:R-:W-:Y:S01]  /*16b90*/  ISETP.GE.AND P4, PT, R7, R2, PT ;  /* 0x000000020700720c */ /* 0x000fe20003f86270 */
[----:B------:R-:W-:Y:S02]  /*16ba0*/  IMAD.MOV.U32 R13, RZ, RZ, R4 ;  /* 0x000000ffff0d7224 */ /* 0x000fe400078e0004 */
[----:B------:R-:W-:-:S10]  /*16bb0*/  IMAD.MOV.U32 R6, RZ, RZ, R14 ;  /* 0x000000ffff067224 */ /* 0x000fd400078e000e */
[----:B------:R-:W-:Y:S05]  /*16bc0*/  WARPSYNC.COLLECTIVE R15, `(.L_x_371) ;  /* 0x000000000f087348 */ /* 0x000fea0003c00000 */
[----:B------:R0:W1:Y:S02]  /*16bd0*/  SHFL.IDX P6, R14, R13, R12, R11 ;  /* 0x0000000c0d0e7389 */ /* 0x00006400000c000b */
[----:B01----:R-:W-:Y:S01]  /*16be0*/  ENDCOLLECTIVE ;  /* 0x000000000000791b */ /* 0x003fe20003800000 */
.L_x_371:
        /* <DEDUP_REMOVED lines=17> */
.L_x_372:
[----:B------:R-:W-:Y:S02]  /*16d00*/  IMAD.MOV.U32 R13, RZ, RZ, R4 ;  /* 0x000000ffff0d7224 */ /* 0x000fe400078e0004 */
[----:B------:R-:W-:-:S07]  /*16d10*/  IMAD.MOV.U32 R5, RZ, RZ, R14 ;  /* 0x000000ffff057224 */ /* 0x000fce00078e000e */
[----:B------:R-:W-:Y:S05]  /*16d20*/  WARPSYNC.COLLECTIVE R15, `(.L_x_373) ;  /* 0x000000000f087348 */ /* 0x000fea0003c00000 */
[----:B------:R0:W1:Y:S02]  /*16d30*/  SHFL.IDX P6, R14, R13, R12, R11 ;  /* 0x0000000c0d0e7389 */ /* 0x00006400000c000b */
[----:B01----:R-:W-:Y:S01]  /*16d40*/  ENDCOLLECTIVE ;  /* 0x000000000000791b */ /* 0x003fe20003800000 */
.L_x_373:
[----:B------:R-:W-:Y:S01]  /*16d50*/  IMAD.MOV.U32 R3, RZ, RZ, R14 ;  /* 0x000000ffff037224 */ /* 0x000fe200078e000e */
[----:B------:R-:W-:Y:S06]  /*16d60*/  BRA `(.L_x_374) ;  /* 0xffffffb000647947 */ /* 0x000fec000383ffff */
.L_x_258:
[----:B0-----:R0:W3:Y:S02]  /*16d70*/  SYNCS.PHASECHK.TRANS64.TRYWAIT P0, [R18+URZ+0x36820], R0 ;  /* 0x03682000120075a7 */ /* 0x0010e4000800017f */
[----:B---3--:R-:W-:Y:S05]  /*16d80*/  @!P0 NANOSLEEP.SYNCS 0x989680 ;  /* 0x009896800000895d */ /* 0x008fea0003900000 */
[----:B------:R-:W3:Y:S02]  /*16d90*/  @!P0 SYNCS.PHASECHK.TRANS64 P0, [R18+URZ+0x36820], R0 ;  /* 0x03682000120085a7 */ /* 0x000ee4000800007f */
[----:B---3--:R-:W-:Y:S05]  /*16da0*/  @!P0 BRA `(.L_x_258) ;  /* 0xfffffffc00f08947 */ /* 0x008fea000383ffff */
[----:B------:R-:W-:Y:S05]  /*16db0*/  BRA `(.L_x_375) ;  /* 0xffffffb000e87947 */ /* 0x000fea000383ffff */
.L_x_267:
[----:B-1----:R1:W2:Y:S02]  /*16dc0*/  SYNCS.PHASECHK.TRANS64.TRYWAIT P0, [R3+URZ+0x36840], R2 ;  /* 0x03684002030075a7 */ /* 0x0022a4000800017f */
[----:B--2---:R-:W-:Y:S05]  /*16dd0*/  @!P0 NANOSLEEP.SYNCS 0x989680 ;  /* 0x009896800000895d */ /* 0x004fea0003900000 */
[----:B------:R-:W2:Y:S02]  /*16de0*/  @!P0 SYNCS.PHASECHK.TRANS64 P0, [R3+URZ+0x36840], R2 ;  /* 0x03684002030085a7 */ /* 0x000ea4000800007f */
[----:B--2---:R-:W-:Y:S05]  /*16df0*/  @!P0 BRA `(.L_x_267) ;  /* 0xfffffffc00f08947 */ /* 0x004fea000383ffff */
[----:B------:R-:W-:Y:S05]  /*16e00*/  BRA `(.L_x_376) ;  /* 0xffffffb400c87947 */ /* 0x000fea000383ffff */
.L_x_274:
[----:B-1----:R1:W2:Y:S02]  /*16e10*/  SYNCS.PHASECHK.TRANS64.TRYWAIT P0, [R3+URZ+0x60], R2 ;  /* 0x00006002030075a7 */ /* 0x0022a4000800017f */
[----:B--2---:R-:W-:Y:S05]  /*16e20*/  @!P0 NANOSLEEP.SYNCS 0x989680 ;  /* 0x009896800000895d */ /* 0x004fea0003900000 */
[----:B------:R-:W2:Y:S02]  /*16e30*/  @!P0 SYNCS.PHASECHK.TRANS64 P0, [R3+URZ+0x60], R2 ;  /* 0x00006002030085a7 */ /* 0x000ea4000800007f */
[----:B--2---:R-:W-:Y:S05]  /*16e40*/  @!P0 BRA `(.L_x_274) ;  /* 0xfffffffc00f08947 */ /* 0x004fea000383ffff */
[----:B------:R-:W-:Y:S05]  /*16e50*/  BRA `(.L_x_377) ;  /* 0xffffffb800dc7947 */ /* 0x000fea000383ffff */
.L_x_284:
[----:B-1----:R1:W2:Y:S02]  /*16e60*/  SYNCS.PHASECHK.TRANS64.TRYWAIT P0, [R3+URZ+0x36840], R2 ;  /* 0x03684002030075a7 */ /* 0x0022a4000800017f */
[----:B--2---:R-:W-:Y:S05]  /*16e70*/  @!P0 NANOSLEEP.SYNCS 0x989680 ;  /* 0x009896800000895d */ /* 0x004fea0003900000 */
[----:B------:R-:W2:Y:S02]  /*16e80*/  @!P0 SYNCS.PHASECHK.TRANS64 P0, [R3+URZ+0x36840], R2 ;  /* 0x03684002030085a7 */ /* 0x000ea4000800007f */
[----:B--2---:R-:W-:Y:S05]  /*16e90*/  @!P0 BRA `(.L_x_284) ;  /* 0xfffffffc00f08947 */ /* 0x004fea000383ffff */
[----:B------:R-:W-:Y:S05]  /*16ea0*/  BRA `(.L_x_378) ;  /* 0xffffffc000ac7947 */ /* 0x000fea000383ffff */
.L_x_291:
[----:B0-----:R0:W1:Y:S02]  /*16eb0*/  SYNCS.PHASECHK.TRANS64.TRYWAIT P0, [R2+URZ+0x60], R3 ;  /* 0x00006003020075a7 */ /* 0x001064000800017f */
[----:B-1----:R-:W-:Y:S05]  /*16ec0*/  @!P0 NANOSLEEP.SYNCS 0x989680 ;  /* 0x009896800000895d */ /* 0x002fea0003900000 */
[----:B------:R-:W1:Y:S02]  /*16ed0*/  @!P0 SYNCS.PHASECHK.TRANS64 P0, [R2+URZ+0x60], R3 ;  /* 0x00006003020085a7 */ /* 0x000e64000800007f */
[----:B-1----:R-:W-:Y:S05]  /*16ee0*/  @!P0 BRA `(.L_x_291) ;  /* 0xfffffffc00f08947 */ /* 0x002fea000383ffff */
[----:B------:R-:W-:Y:S05]  /*16ef0*/  BRA `(.L_x_379) ;  /* 0xffffffc400c07947 */ /* 0x000fea000383ffff */
.L_x_301:
[----:B--2---:R2:W3:Y:S02]  /*16f00*/  SYNCS.PHASECHK.TRANS64.TRYWAIT P0, [R2+URZ+0x36840], R3 ;  /* 0x03684003020075a7 */ /* 0x0044e4000800017f */
[----:B---3--:R-:W-:Y:S05]  /*16f10*/  @!P0 NANOSLEEP.SYNCS 0x989680 ;  /* 0x009896800000895d */ /* 0x008fea0003900000 */
[----:B------:R-:W3:Y:S02]  /*16f20*/  @!P0 SYNCS.PHASECHK.TRANS64 P0, [R2+URZ+0x36840], R3 ;  /* 0x03684003020085a7 */ /* 0x000ee4000800007f */
[----:B---3--:R-:W-:Y:S05]  /*16f30*/  @!P0 BRA `(.L_x_301) ;  /* 0xfffffffc00f08947 */ /* 0x008fea000383ffff */
[----:B------:R-:W-:Y:S05]  /*16f40*/  BRA `(.L_x_380) ;  /* 0xffffffcc00607947 */ /* 0x000fea000383ffff */
.L_x_308:
[----:B0-----:R0:W1:Y:S02]  /*16f50*/  SYNCS.PHASECHK.TRANS64.TRYWAIT P0, [R2+URZ+0x60], R5 ;  /* 0x00006005020075a7 */ /* 0x001064000800017f */
[----:B-1----:R-:W-:Y:S05]  /*16f60*/  @!P0 NANOSLEEP.SYNCS 0x989680 ;  /* 0x009896800000895d */ /* 0x002fea0003900000 */
[----:B------:R-:W1:Y:S02]  /*16f70*/  @!P0 SYNCS.PHASECHK.TRANS64 P0, [R2+URZ+0x60], R5 ;  /* 0x00006005020085a7 */ /* 0x000e64000800007f */
[----:B-1----:R-:W-:Y:S05]  /*16f80*/  @!P0 BRA `(.L_x_308) ;  /* 0xfffffffc00f08947 */ /* 0x002fea000383ffff */
[----:B------:R-:W-:Y:S05]  /*16f90*/  BRA `(.L_x_381) ;  /* 0xffffffd000747947 */ /* 0x000fea000383ffff */
.L_x_320:
[----:B--2---:R2:W3:Y:S02]  /*16fa0*/  SYNCS.PHASECHK.TRANS64.TRYWAIT P0, [R0+URZ+0x36860], R2 ;  /* 0x03686002000075a7 */ /* 0x0044e4000800017f */
[----:B---3--:R-:W-:Y:S05]  /*16fb0*/  @!P0 NANOSLEEP.SYNCS 0x989680 ;  /* 0x009896800000895d */ /* 0x008fea0003900000 */
[----:B------:R-:W3:Y:S02]  /*16fc0*/  @!P0 SYNCS.PHASECHK.TRANS64 P0, [R0+URZ+0x36860], R2 ;  /* 0x03686002000085a7 */ /* 0x000ee4000800007f */
[----:B---3--:R-:W-:Y:S05]  /*16fd0*/  @!P0 BRA `(.L_x_320) ;  /* 0xfffffffc00f08947 */ /* 0x008fea000383ffff */
[----:B------:R-:W-:Y:S05]  /*16fe0*/  BRA `(.L_x_382) ;  /* 0xffffffd800007947 */ /* 0x000fea000383ffff */
.L_x_328:
[----:B------:R-:W3:Y:S01]  /*16ff0*/  LDL R3, [R1] ;  /* 0x0000000001037983 */ /* 0x000ee20000100800 */
[----:B------:R-:W-:Y:S01]  /*17000*/  BSSY B0, `(.L_x_383) ;  /* 0x0000008000007945 */ /* 0x000fe20003800000 */
[----:B0-----:R-:W-:Y:S02]  /*17010*/  IMAD.MOV.U32 R12, RZ, RZ, RZ ;  /* 0x000000ffff0c7224 */ /* 0x001fe400078e00ff */
[----:B--2---:R-:W-:Y:S02]  /*17020*/  IMAD.MOV.U32 R11, RZ, RZ, 0x1f ;  /* 0x0000001fff0b7424 */ /* 0x004fe400078e00ff */
[----:B------:R-:W-:Y:S02]  /*17030*/  IMAD.MOV.U32 R15, RZ, RZ, -0x1 ;  /* 0xffffffffff0f7424 */ /* 0x000fe400078e00ff */
[----:B---3--:R-:W-:-:S07]  /*17040*/  IMAD.MOV.U32 R13, RZ, RZ, R3 ;  /* 0x000000ffff0d7224 */ /* 0x008fce00078e0003 */
[----:B-1----:R-:W-:Y:S05]  /*17050*/  WARPSYNC.COLLECTIVE R15, `(.L_x_384) ;  /* 0x000000000f087348 */ /* 0x002fea0003c00000 */
[----:B------:R0:W2:Y:S02]  /*17060*/  SHFL.IDX P6, R14, R13, R12, R11 ;  /* 0x0000000c0d0e7389 */ /* 0x0000a400000c000b */
[----:B012---:R-:W-:Y:S01]  /*17070*/  ENDCOLLECTIVE ;  /* 0x000000000000791b */ /* 0x007fe20003800000 */
.L_x_384:
[----:B------:R-:W-:Y:S05]  /*17080*/  BSYNC B0 ;  /* 0x0000000000007941 */ /* 0x000fea0003800000 */
.L_x_383:
[----:B------:R0:W5:Y:S01]  /*17090*/  LDL R2, [R1+0xc] ;  /* 0x00000c0001027983 */ /* 0x0001620000100800 */
[----:B------:R-:W-:Y:S02]  /*170a0*/  IMAD.MOV.U32 R13, RZ, RZ, R3 ;  /* 0x000000ffff0d7224 */ /* 0x000fe400078e0003 */
[----:B------:R-:W-:Y:S02]  /*170b0*/  IMAD.MOV.U32 R12, RZ, RZ, 0x1 ;  /* 0x00000001ff0c7424 */ /* 0x000fe400078e00ff */
[----:B------:R-:W-:Y:S02]  /*170c0*/  IMAD.MOV.U32 R11, RZ, RZ, 0x1f ;  /* 0x0000001fff0b7424 */ /* 0x000fe400078e00ff */
[----:B------:R-:W-:Y:S02]  /*170d0*/  IMAD.MOV.U32 R15, RZ, RZ, -0x1 ;  /* 0xffffffffff0f7424 */ /* 0x000fe400078e00ff */
[----:B0-----:R-:W-:-:S07]  /*170e0*/  IMAD.MOV.U32 R0, RZ, RZ, R14 ;  /* 0x000000ffff007224 */ /* 0x001fce00078e000e */
[----:B-----5:R-:W-:Y:S05]  /*170f0*/  WARPSYNC.COLLECTIVE R15, `(.L_x_385) ;  /* 0x000000000f087348 */ /* 0x020fea0003c00000 */
[----:B------:R0:W1:Y:S02]  /*17100*/  SHFL.IDX P6, R14, R13, R12, R11 ;  /* 0x0000000c0d0e7389 */ /* 0x00006400000c000b */
[----:B01---5:R-:W-:Y:S01]  /*17110*/  ENDCOLLECTIVE ;  /* 0x000000000000791b */ /* 0x023fe20003800000 */
.L_x_385:
[----:B------:R-:W-:Y:S01]  /*17120*/  ULDC UR4, c[0x0][0xc3c] ;  /* 0x00030f0000047ab9 */ /* 0x000fe20000000800 */
[----:B------:R-:W-:Y:S01]  /*17130*/  ULDC.64 UR6, c[0x0][0x208] ;  /* 0x0000820000067ab9 */ /* 0x000fe20000000a00 */
[----:B------:R-:W-:Y:S02]  /*17140*/  IMAD.IADD R7, R2, 0x1, R16 ;  /* 0x0000000102077824 */ /* 0x000fe400078e0210 */
[----:B------:R-:W-:Y:S02]  /*17150*/  IMAD.MOV.U32 R11, RZ, RZ, RZ ;  /* 0x000000ffff0b7224 */ /* 0x000fe400078e00ff */
[----:B------:R-:W-:Y:S01]  /*17160*/  IMAD.MOV.U32 R8, RZ, RZ, R14 ;  /* 0x000000ffff087224 */ /* 0x000fe200078e000e */
[----:B------:R-:W-:-:S13]  /*17170*/  ISETP.GE.OR P1, PT, R7, UR4, !P0 ;  /* 0x0000000407007c0c */ /* 0x000fda000c726670 */
[----:B------:R-:W0:Y:S08]  /*17180*/  @!P1 LDC.64 R2, c[0x0][0xc80] ;  /* 0x00032000ff029b82 */ /* 0x000e300000000a00 */
[----:B------:R-:W1:Y:S01]  /*17190*/  @!P1 LDC.64 R4, c[0x0][0xc78] ;  /* 0x00031e00ff049b82 */ /* 0x000e620000000a00 */
[----:B0-----:R-:W-:-:S05]  /*171a0*/  @!P1 IMAD.WIDE R2, R7, 0x4, R2 ;  /* 0x0000000407029825 */ /* 0x001fca00078e0202 */
[----:B------:R1:W2:Y:S02]  /*171b0*/  @!P1 LDG.E R6, desc[UR6][R2.64] ;  /* 0x0000000602069981 */ /* 0x0002a4000c1e1900 */
[----:B-1----:R-:W-:-:S06]  /*171c0*/  @!P1 IMAD.WIDE R2, R7, 0x4, R4 ;  /* 0x0000000407029825 */ /* 0x002fcc00078e0204 */
[----:B------:R-:W3:Y:S01]  /*171d0*/  @!P1 LDG.E R2, desc[UR6][R2.64] ;  /* 0x0000000602029981 */ /* 0x000ee2000c1e1900 */
[----:B------:R-:W-:Y:S01]  /*171e0*/  IMAD.MOV.U32 R5, RZ, RZ, RZ ;  /* 0x000000ffff057224 */ /* 0x000fe200078e00ff */
[C---:B------:R-:W-:Y:S02]  /*171f0*/  ISETP.GE.U32.AND P2, PT, R16.reuse, 0x2, PT ;  /* 0x000000021000780c */ /* 0x040fe40003f46070 */
[C---:B------:R-:W-:Y:S02]  /*17200*/  ISETP.GE.U32.AND P3, PT, R16.reuse, 0x4, PT ;  /* 0x000000041000780c */ /* 0x040fe40003f66070 */
[C---:B------:R-:W-:Y:S02]  /*17210*/  ISETP.GE.U32.AND P4, PT, R16.reuse, 0x8, PT ;  /* 0x000000081000780c */ /* 0x040fe40003f86070 */
[----:B------:R-:W-:Y:S01]  /*17220*/  ISETP.GE.U32.AND P5, PT, R16, 0x10, PT ;  /* 0x000000101000780c */ /* 0x000fe20003fa6070 */
[----:B--2---:R-:W-:Y:S01]  /*17230*/  @!P1 IMAD.MOV.U32 R5, RZ, RZ, R6 ;  /* 0x000000ffff059224 */ /* 0x004fe200078e0006 */
[----:B------:R-:W-:-:S02]  /*17240*/  CS2R R6, SRZ ;  /* 0x0000000000067805 */ /* 0x000fc4000001ff00 */
[----:B---3--:R-:W-:Y:S01]  /*17250*/  @!P1 IMAD.MOV.U32 R7, RZ, RZ, R2 ;  /* 0x000000ffff079224 */ /* 0x008fe200078e0002 */
[----:B------:R-:W-:-:S03]  /*17260*/  ISETP.NE.AND P1, PT, R16, RZ, PT ;  /* 0x000000ff1000720c */ /* 0x000fc60003f25270 */
[----:B------:R-:W-:-:S04]  /*17270*/  IMAD R2, R7, R5, RZ ;  /* 0x0000000507027224 */ /* 0x000fc800078e02ff */
[----:B------:R-:W-:-:S07]  /*17280*/  IMAD.MOV.U32 R13, RZ, RZ, R2 ;  /* 0x000000ffff0d7224 */ /* 0x000fce00078e0002 */
[----:B------:R-:W-:Y:S05]  /*17290*/  WARPSYNC.COLLECTIVE R15, `(.L_x_386) ;  /* 0x000000000f087348 */ /* 0x000fea0003c00000 */
[----:B------:R0:W1:Y:S02]  /*172a0*/  SHFL.UP P6, R14, R13, R12, R11 ;  /* 0x0400000c0d0e7389 */ /* 0x00006400000c000b */
[----:B01----:R-:W-:Y:S01]  /*172b0*/  ENDCOLLECTIVE ;  /* 0x000000000000791b */ /* 0x003fe20003800000 */
.L_x_386:
[----:B------:R-:W-:Y:S02]  /*172c0*/  IMAD.MOV.U32 R12, RZ, RZ, 0x2 ;  /* 0x00000002ff0c7424 */ /* 0x000fe400078e00ff */
[----:B------:R-:W-:-:S05]  /*172d0*/  IMAD.MOV.U32 R3, RZ, RZ, R14 ;  /* 0x000000ffff037224 */ /* 0x000fca00078e000e */
[----:B------:R-:W-:-:S05]  /*172e0*/  SEL R3, R3, RZ, P1 ;  /* 0x000000ff03037207 */ /* 0x000fca0000800000 */
[----:B------:R-:W-:-:S04]  /*172f0*/  IMAD.IADD R2, R2, 0x1, R3 ;  /* 0x0000000102027824 */ /* 0x000fc800078e0203 */
[----:B------:R-:W-:-:S07]  /*17300*/  IMAD.MOV.U32 R13, RZ, RZ, R2 ;  /* 0x000000ffff0d7224 */ /* 0x000fce00078e0002 */
[----:B------:R-:W-:Y:S05]  /*17310*/  WARPSYNC.COLLECTIVE R15, `(.L_x_387) ;  /* 0x000000000f087348 */ /* 0x000fea0003c00000 */
[----:B------:R0:W1:Y:S02]  /*17320*/  SHFL.UP P6, R14, R13, R12, R11 ;  /* 0x0400000c0d0e7389 */ /* 0x00006400000c000b */
[----:B01----:R-:W-:Y:S01]  /*17330*/  ENDCOLLECTIVE ;  /* 0x000000000000791b */ /* 0x003fe20003800000 */
.L_x_387:
        /* <DEDUP_REMOVED lines=8> */
.L_x_388:
        /* <DEDUP_REMOVED lines=8> */
.L_x_389:
        /* <DEDUP_REMOVED lines=8> */
.L_x_390:
[----:B------:R-:W-:Y:S02]  /*174c0*/  IMAD.MOV.U32 R12, RZ, RZ, 0x1f ;  /* 0x0000001fff0c7424 */ /* 0x000fe400078e00ff */
[----:B------:R-:W-:Y:S02]  /*174d0*/  IMAD.MOV.U32 R11, RZ, RZ, 0x1f ;  /* 0x0000001fff0b7424 */ /* 0x000fe400078e00ff */
[----:B------:R-:W-:-:S05]  /*174e0*/  IMAD.MOV.U32 R3, RZ, RZ, R14 ;  /* 0x000000ffff037224 */ /* 0x000fca00078e000e */
[----:B------:R-:W-:-:S05]  /*174f0*/  SEL R3, R3, RZ, P5 ;  /* 0x000000ff03037207 */ /* 0x000fca0002800000 */
[----:B------:R-:W-:-:S04]  /*17500*/  IMAD.IADD R2, R2, 0x1, R3 ;  /* 0x0000000102027824 */ /* 0x000fc800078e0203 */
[----:B------:R-:W-:-:S07]  /*17510*/  IMAD.MOV.U32 R13, RZ, RZ, R2 ;  /* 0x000000ffff0d7224 */ /* 0x000fce00078e0002 */
[----:B------:R-:W-:Y:S05]  /*17520*/  WARPSYNC.COLLECTIVE R15, `(.L_x_391) ;  /* 0x000000000f087348 */ /* 0x000fea0003c00000 */
[----:B------:R0:W1:Y:S02]  /*17530*/  SHFL.IDX P6, R14, R13, R12, R11 ;  /* 0x0000000c0d0e7389 */ /* 0x00006400000c000b */
[----:B01----:R-:W-:Y:S01]  /*17540*/  ENDCOLLECTIVE ;  /* 0x000000000000791b */ /* 0x003fe20003800000 */
.L_x_391:
[----:B------:R-:W-:Y:S01]  /*17550*/  IMAD.MOV.U32 R9, RZ, RZ, R14 ;  /* 0x000000ffff097224 */ /* 0x000fe200078e000e */
[----:B------:R-:W-:Y:S06]  /*17560*/  BRA `(.L_x_392) ;  /* 0xffffffd800b07947 */ /* 0x000fec000383ffff */
.L_x_331:
[----:B------:R-:W-:Y:S01]  /*17570*/  BSSY B0, `(.L_x_393) ;  /* 0x0000008000007945 */ /* 0x000fe20003800000 */
[----:B------:R-:W-:Y:S02]  /*17580*/  IMAD.MOV.U32 R13, RZ, RZ, R2 ;  /* 0x000000ffff0d7224 */ /* 0x000fe400078e0002 */
[----:B------:R-:W-:Y:S02]  /*17590*/  IMAD.MOV.U32 R12, RZ, RZ, 0x1 ;  /* 0x00000001ff0c7424 */ /* 0x000fe400078e00ff */
[----:B------:R-:W-:Y:S02]  /*175a0*/  IMAD.MOV.U32 R11, RZ, RZ, RZ ;  /* 0x000000ffff0b7224 */ /* 0x000fe400078e00ff */
[----:B------:R-:W-:-:S07]  /*175b0*/  IMAD.MOV.U32 R15, RZ, RZ, -0x1 ;  /* 0xffffffffff0f7424 */ /* 0x000fce00078e00ff */
[----:B------:R-:W-:Y:S05]  /*175c0*/  WARPSYNC.COLLECTIVE R15, `(.L_x_394) ;  /* 0x000000000f087348 */ /* 0x000fea0003c00000 */
[----:B------:R0:W1:Y:S02]  /*175d0*/  SHFL.UP P6, R14, R13, R12, R11 ;  /* 0x0400000c0d0e7389 */ /* 0x00006400000c000b */
[----:B01----:R-:W-:Y:S01]  /*175e0*/  ENDCOLLECTIVE ;  /* 0x000000000000791b */ /* 0x003fe20003800000 */
.L_x_394:
[----:B------:R-:W-:Y:S05]  /*175f0*/  BSYNC B0 ;  /* 0x0000000000007941 */ /* 0x000fea0003800000 */
.L_x_393:
[----:B------:R-:W-:Y:S02]  /*17600*/  IMAD.MOV.U32 R3, RZ, RZ, R14 ;  /* 0x000000ffff037224 */ /* 0x000fe400078e000e */
[----:B------:R-:W-:Y:S02]  /*17610*/  IMAD.MOV.U32 R12, RZ, RZ, 0x2 ;  /* 0x00000002ff0c7424 */ /* 0x000fe400078e00ff */
[----:B------:R-:W-:Y:S01]  /*17620*/  IMAD.MOV.U32 R11, RZ, RZ, RZ ;  /* 0x000000ffff0b7224 */ /* 0x000fe200078e00ff */
[----:B------:R-:W-:Y:S01]  /*17630*/  SEL R3, R3, RZ, P1 ;  /* 0x000000ff03037207 */ /* 0x000fe20000800000 */
[----:B------:R-:W-:-:S04]  /*17640*/  IMAD.MOV.U32 R15, RZ, RZ, -0x1 ;  /* 0xffffffffff0f7424 */ /* 0x000fc800078e00ff */
[----:B------:R-:W-:-:S04]  /*17650*/  IMAD.IADD R2, R2, 0x1, R3 ;  /* 0x0000000102027824 */ /* 0x000fc800078e0203 */
[----:B------:R-:W-:-:S07]  /*17660*/  IMAD.MOV.U32 R13, RZ, RZ, R2 ;  /* 0x000000ffff0d7224 */ /* 0x000fce00078e0002 */
[----:B------:R-:W-:Y:S05]  /*17670*/  WARPSYNC.COLLECTIVE R15, `(.L_x_395) ;  /* 0x000000000f087348 */ /* 0x000fea0003c00000 */
[----:B------:R0:W1:Y:S02]  /*17680*/  SHFL.UP P6, R14, R13, R12, R11 ;  /* 0x0400000c0d0e7389 */ /* 0x00006400000c000b */
[----:B01----:R-:W-:Y:S01]  /*17690*/  ENDCOLLECTIVE ;  /* 0x000000000000791b */ /* 0x003fe20003800000 */
.L_x_395:
        /* <DEDUP_REMOVED lines=8> */
.L_x_396:
        /* <DEDUP_REMOVED lines=8> */
.L_x_397:
        /* <DEDUP_REMOVED lines=8> */
.L_x_398:
        /* <DEDUP_REMOVED lines=9> */
.L_x_399:
[----:B------:R-:W-:Y:S01]  /*178b0*/  IMAD.MOV.U32 R9, RZ, RZ, R14 ;  /* 0x000000ffff097224 */ /* 0x000fe200078e000e */
[----:B------:R-:W-:Y:S06]  /*178c0*/  BRA `(.L_x_400) ;  /* 0xffffffd800887947 */ /* 0x000fec000383ffff */
.L_x_333:
[----:B------:R-:W-:Y:S01]  /*178d0*/  BSSY B0, `(.L_x_401) ;  /* 0x0000006000007945 */ /* 0x000fe20003800000 */
[----:B------:R-:W-:Y:S01]  /*178e0*/  PLOP3.LUT P6, PT, P6, PT, PT, 0x8, 0x0 ;  /* 0x000000000000781c */ /* 0x000fe200037ce170 */
[----:B------:R-:W-:-:S12]  /*178f0*/  IMAD.MOV.U32 R15, RZ, RZ, -0x1 ;  /* 0xffffffffff0f7424 */ /* 0x000fd800078e00ff */
[----:B0-----:R-:W-:Y:S05]  /*17900*/  WARPSYNC.COLLECTIVE R15, `(.L_x_402) ;  /* 0x000000000f087348 */ /* 0x001fea0003c00000 */
[----:B------:R-:W-:Y:S01]  /*17910*/  VOTE.ANY R14, PT, P6 ;  /* 0x00000000000e7806 */ /* 0x000fe200030e0100 */
[----:B0-----:R-:W-:Y:S06]  /*17920*/  ENDCOLLECTIVE ;  /* 0x000000000000791b */ /* 0x001fec0003800000 */
.L_x_402:
[----:B------:R-:W-:Y:S05]  /*17930*/  BSYNC B0 ;  /* 0x0000000000007941 */ /* 0x000fea0003800000 */
.L_x_401:
[----:B------:R-:W-:Y:S02]  /*17940*/  IMAD.MOV.U32 R8, RZ, RZ, R14 ;  /* 0x000000ffff087224 */ /* 0x000fe400078e000e */
[----:B------:R-:W-:Y:S02]  /*17950*/  IMAD.MOV.U32 R13, RZ, RZ, R5 ;  /* 0x000000ffff0d7224 */ /* 0x000fe400078e0005 */
[----:B------:R-:W0:Y:S01]  /*17960*/  POPC R4, R8 ;  /* 0x0000000800047309 */ /* 0x000e220000000000 */
[----:B------:R-:W-:Y:S02]  /*17970*/  IMAD.MOV.U32 R11, RZ, RZ, 0x1f ;  /* 0x0000001fff0b7424 */ /* 0x000fe400078e00ff */
[----:B------:R-:W-:Y:S02]  /*17980*/  IMAD.MOV.U32 R15, RZ, RZ, -0x1 ;  /* 0xffffffffff0f7424 */ /* 0x000fe400078e00ff */
[----:B0-----:R-:W-:-:S07]  /*17990*/  IMAD.MOV.U32 R12, RZ, RZ, R4 ;  /* 0x000000ffff0c7224 */ /* 0x001fce00078e0004 */
[----:B------:R-:W-:Y:S05]  /*179a0*/  WARPSYNC.COLLECTIVE R15, `(.L_x_403) ;  /* 0x000000000f087348 */ /* 0x000fea0003c00000 */
[----:B------:R0:W1:Y:S02]  /*179b0*/  SHFL.IDX P6, R14, R13, R12, R11 ;  /* 0x0000000c0d0e7389 */ /* 0x00006400000c000b */
[----:B01----:R-:W-:Y:S01]  /*179c0*/  ENDCOLLECTIVE ;  /* 0x000000000000791b */ /* 0x003fe20003800000 */
.L_x_403:
[----:B------:R-:W-:Y:S02]  /*179d0*/  IMAD.MOV.U32 R13, RZ, RZ, R7 ;  /* 0x000000ffff0d7224 */ /* 0x000fe400078e0007 */
[----:B------:R-:W-:-:S07]  /*179e0*/  IMAD.MOV.U32 R5, RZ, RZ, R14 ;  /* 0x000000ffff057224 */ /* 0x000fce00078e000e */
[----:B------:R-:W-:Y:S05]  /*179f0*/  WARPSYNC.COLLECTIVE R15, `(.L_x_404) ;  /* 0x000000000f087348 */ /* 0x000fea0003c00000 */
[----:B------:R0:W1:Y:S02]  /*17a00*/  SHFL.IDX P6, R14, R13, R12, R11 ;  /* 0x0000000c0d0e7389 */ /* 0x00006400000c000b */
[----:B01----:R-:W-:Y:S01]  /*17a10*/  ENDCOLLECTIVE ;  /* 0x000000000000791b */ /* 0x003fe20003800000 */
.L_x_404:
[----:B------:R-:W-:Y:S01]  /*17a20*/  IMAD.MOV.U32 R7, RZ, RZ, R14 ;  /* 0x000000ffff077224 */ /* 0x000fe200078e000e */
[----:B------:R-:W-:Y:S06]  /*17a30*/  BRA `(.L_x_405) ;  /* 0xffffffd800687947 */ /* 0x000fec000383ffff */
.L_x_335:
[----:B------:R-:W-:Y:S01]  /*17a40*/  BSSY B0, `(.L_x_406) ;  /* 0x0000007000007945 */ /* 0x000fe20003800000 */
[----:B------:R-:W-:Y:S02]  /*17a50*/  IMAD.MOV.U32 R13, RZ, RZ, R2 ;  /* 0x000000ffff0d7224 */ /* 0x000fe400078e0002 */
[----:B------:R-:W-:Y:S02]  /*17a60*/  IMAD.MOV.U32 R11, RZ, RZ, 0x1f ;  /* 0x0000001fff0b7424 */ /* 0x000fe400078e00ff */
[----:B------:R-:W-:-:S07]  /*17a70*/  IMAD.MOV.U32 R15, RZ, RZ, -0x1 ;  /* 0xffffffffff0f7424 */ /* 0x000fce00078e00ff */
[----:B0123--:R-:W-:Y:S05]  /*17a80*/  WARPSYNC.COLLECTIVE R15, `(.L_x_407) ;  /* 0x000000000f087348 */ /* 0x00ffea0003c00000 */
[----:B------:R4:W0:Y:S02]  /*17a90*/  SHFL.IDX P6, R14, R13, R12, R11 ;  /* 0x0000000c0d0e7389 */ /* 0x00082400000c000b */
[----:B01234-:R-:W-:Y:S01]  /*17aa0*/  ENDCOLLECTIVE ;  /* 0x000000000000791b */ /* 0x01ffe20003800000 */
.L_x_407:
[----:B------:R-:W-:Y:S05]  /*17ab0*/  BSYNC B0 ;  /* 0x0000000000007941 */ /* 0x000fea0003800000 */
.L_x_406:
[----:B------:R-:W-:Y:S01]  /*17ac0*/  IMAD.MOV.U32 R2, RZ, RZ, R14 ;  /* 0x000000ffff027224 */ /* 0x000fe200078e000e */
[----:B------:R-:W-:Y:S06]  /*17ad0*/  BRA `(.L_x_408) ;  /* 0xffffffd800587947 */ /* 0x000fec000383ffff */
.L_x_339:
[----:B0-----:R0:W1:Y:S02]  /*17ae0*/  SYNCS.PHASECHK.TRANS64.TRYWAIT P0, [R0+URZ+0x36820], R3 ;  /* 0x03682003000075a7 */ /* 0x001064000800017f */
[----:B-1----:R-:W-:Y:S05]  /*17af0*/  @!P0 NANOSLEEP.SYNCS 0x989680 ;  /* 0x009896800000895d */ /* 0x002fea0003900000 */
[----:B------:R-:W1:Y:S02]  /*17b00*/  @!P0 SYNCS.PHASECHK.TRANS64 P0, [R0+URZ+0x36820], R3 ;  /* 0x03682003000085a7 */ /* 0x000e64000800007f */
[----:B-1----:R-:W-:Y:S05]  /*17b10*/  @!P0 BRA `(.L_x_339) ;  /* 0xfffffffc00f08947 */ /* 0x002fea000383ffff */
[----:B------:R-:W-:Y:S05]  /*17b20*/  BRA `(.L_x_409) ;  /* 0xffffffdc00f07947 */ /* 0x000fea000383ffff */
.L_x_340:
        /* <DEDUP_REMOVED lines=11> */
.L_x_411:
[----:B------:R-:W-:Y:S05]  /*17be0*/  BSYNC B0 ;  /* 0x0000000000007941 */ /* 0x000fea0003800000 */
.L_x_410:
[----:B------:R-:W-:Y:S05]  /*17bf0*/  BRA `(.L_x_412) ;  /* 0xffffffdc00d87947 */ /* 0x000fea000383ffff */
.L_x_343:
[----:B------:R-:W-:Y:S01]  /*17c00*/  BSSY B1, `(.L_x_413) ;  /* 0x0000006000017945 */ /* 0x000fe20003800000 */
[----:B------:R-:W-:-:S07]  /*17c10*/  IMAD.MOV.U32 R15, RZ, RZ, -0x1 ;  /* 0xffffffffff0f7424 */ /* 0x000fce00078e00ff */
[----:B01----:R-:W-:Y:S05]  /*17c20*/  WARPSYNC.COLLECTIVE R15, `(.L_x_414) ;  /* 0x000000000f0c7348 */ /* 0x003fea0003c00000 */
[----:B------:R-:W-:Y:S02]  /*17c30*/  ELECT P6, UR62, PT ;  /* 0x00000000003e782f */ /* 0x000fe400038c0000 */
[----:B------:R-:W-:Y:S01]  /*17c40*/  MOV R14, UR62 ;  /* 0x0000003e000e7c02 */ /* 0x000fe20008000f00 */
[----:B01----:R-:W-:Y:S10]  /*17c50*/  ENDCOLLECTIVE ;  /* 0x000000000000791b */ /* 0x003ff40003800000 */
.L_x_414:
[----:B------:R-:W-:Y:S05]  /*17c60*/  BSYNC B1 ;  /* 0x0000000000017941 */ /* 0x000fea0003800000 */
.L_x_413:
[----:B------:R-:W-:Y:S05]  /*17c70*/  BRA `(.L_x_415) ;  /* 0xffffffdc00d07947 */ /* 0x000fea000383ffff */
.L_x_345:
[----:B0-----:R0:W1:Y:S02]  /*17c80*/  SYNCS.PHASECHK.TRANS64.TRYWAIT P0, [R6+URZ], R5 ;  /* 0x00000005060075a7 */ /* 0x001064000800017f */
[----:B-1----:R-:W-:Y:S05]  /*17c90*/  @!P0 NANOSLEEP.SYNCS 0x989680 ;  /* 0x009896800000895d */ /* 0x002fea0003900000 */
[----:B------:R-:W1:Y:S02]  /*17ca0*/  @!P0 SYNCS.PHASECHK.TRANS64 P0, [R6+URZ], R5 ;  /* 0x00000005060085a7 */ /* 0x000e64000800007f */
[----:B-1----:R-:W-:Y:S05]  /*17cb0*/  @!P0 BRA `(.L_x_345) ;  /* 0xfffffffc00f08947 */ /* 0x002fea000383ffff */
[----:B------:R-:W-:Y:S05]  /*17cc0*/  BRA `(.L_x_416) ;  /* 0xffffffe000107947 */ /* 0x000fea000383ffff */
.L_x_346:
[----:B-1----:R1:W2:Y:S02]  /*17cd0*/  SYNCS.PHASECHK.TRANS64.TRYWAIT P0, [R7+URZ], R2 ;  /* 0x00000002070075a7 */ /* 0x0022a4000800017f */
[----:B--2---:R-:W-:Y:S05]  /*17ce0*/  @!P0 NANOSLEEP.SYNCS 0x989680 ;  /* 0x009896800000895d */ /* 0x004fea0003900000 */
[----:B------:R-:W2:Y:S02]  /*17cf0*/  @!P0 SYNCS.PHASECHK.TRANS64 P0, [R7+URZ], R2 ;  /* 0x00000002070085a7 */ /* 0x000ea4000800007f */
[----:B--2---:R-:W-:Y:S05]  /*17d00*/  @!P0 BRA `(.L_x_346) ;  /* 0xfffffffc00f08947 */ /* 0x004fea000383ffff */
[----:B------:R-:W-:Y:S05]  /*17d10*/  BRA `(.L_x_417) ;  /* 0xffffffe000047947 */ /* 0x000fea000383ffff */
.L_x_348:
[----:B--2---:R2:W3:Y:S02]  /*17d20*/  SYNCS.PHASECHK.TRANS64.TRYWAIT P0, [R4+URZ], R5 ;  /* 0x00000005040075a7 */ /* 0x0044e4000800017f */
[----:B---3--:R-:W-:Y:S05]  /*17d30*/  @!P0 NANOSLEEP.SYNCS 0x989680 ;  /* 0x009896800000895d */ /* 0x008fea0003900000 */
[----:B------:R-:W3:Y:S02]  /*17d40*/  @!P0 SYNCS.PHASECHK.TRANS64 P0, [R4+URZ], R5 ;  /* 0x00000005040085a7 */ /* 0x000ee4000800007f */
[----:B---3--:R-:W-:Y:S05]  /*17d50*/  @!P0 BRA `(.L_x_348) ;  /* 0xfffffffc00f08947 */ /* 0x008fea000383ffff */
[----:B------:R-:W-:Y:S05]  /*17d60*/  BRA `(.L_x_418) ;  /* 0xffffffe000087947 */ /* 0x000fea000383ffff */
.L_x_419:
        /* <DEDUP_REMOVED lines=9> */
.L_x_3023:


//--------------------- .text._ZN7cutlass13device_kernelIN5flash11enable_sm90INS1_16FlashAttnFwdSm90INS1_25CollectiveMainloopFwdSm90ILi2EN4cute5tupleIJNS5_1CILi1EEES8_S8_EEENS6_IJNS7_ILi128EEENS7_ILi112EEENS7_ILi192EEEEEELi192ENS_10bfloat16_tEfNS_4arch4Sm90ELb0ELb0ELb0ELb1ELb0ELb1ELb0ELb1ELb1ELb1ELb1ELb0EEENS1_21CollectiveEpilogueFwdINS6_IJSA_SC_SB_EEES9_SE_SG_Li256ELb1ELb1ELb1ELb0EEENS1_36VarlenDynamicPersistentTileSchedulerILi128ELi112ELi256ELi128ELb1ELb1ELb1ELb0ELb1ELb1EEEEEEEEEvNT_6ParamsE --------------------------
	.section	.text._ZN7cutlass13device_kernelIN5flash11enable_sm90INS1_16FlashAttnFwdSm90INS1_25CollectiveMainloopFwdSm90ILi2EN4cute5tupleIJNS5_1CILi1EEES8_S8_EEENS6_IJNS7_ILi128EEENS7_ILi112EEENS7_ILi192EEEEEELi192ENS_10bfloat16_tEfNS_4arch4Sm90ELb0ELb0ELb0ELb1ELb0ELb1ELb0ELb1ELb1ELb1ELb1ELb0EEENS1_21CollectiveEpilogueFwdINS6_IJSA_SC_SB_EEES9_SE_SG_Li256ELb1ELb1ELb1ELb0EEENS1_36VarlenDynamicPersistentTileSchedulerILi128ELi112ELi256ELi128ELb1ELb1ELb1ELb0ELb1ELb1EEEEEEEEEvNT_6ParamsE,"ax",@progbits
	.align	128
.text._ZN7cutlass13device_kernelIN5flash11enable_sm90INS1_16FlashAttnFwdSm90INS1_25CollectiveMainloopFwdSm90ILi2EN4cute5tupleIJNS5_1CILi1EEES8_S8_EEENS6_IJNS7_ILi128EEENS7_ILi112EEENS7_ILi192EEEEEELi192ENS_10bfloat16_tEfNS_4arch4Sm90ELb0ELb0ELb0ELb1ELb0ELb1ELb0ELb1ELb1ELb1ELb1ELb0EEENS1_21CollectiveEpilogueFwdINS6_IJSA_SC_SB_EEES9_SE_SG_Li256ELb1ELb1ELb1ELb0EEENS1_36VarlenDynamicPersistentTileSchedulerILi128ELi112ELi256ELi128ELb1ELb1ELb1ELb0ELb1ELb1EEEEEEEEEvNT_6ParamsE:
        .type           _ZN7cutlass13device_kernelIN5flash11enable_sm90INS1_16FlashAttnFwdSm90INS1_25CollectiveMainloopFwdSm90ILi2EN4cute5tupleIJNS5_1CILi1EEES8_S8_EEENS6_IJNS7_ILi128EEENS7_ILi112EEENS7_ILi192EEEEEELi192ENS_10bfloat16_tEfNS_4arch4Sm90ELb0ELb0ELb0ELb1ELb0ELb1ELb0ELb1ELb1ELb1ELb1ELb0EEENS1_21CollectiveEpilogueFwdINS6_IJSA_SC_SB_EEES9_SE_SG_Li256ELb1ELb1ELb1ELb0EEENS1_36VarlenDynamicPersistentTileSchedulerILi128ELi112ELi256ELi128ELb1ELb1ELb1ELb0ELb1ELb1EEEEEEEEEvNT_6ParamsE,@function
        .size           _ZN7cutlass13device_kernelIN5flash11enable_sm90INS1_16FlashAttnFwdSm90INS1_25CollectiveMainloopFwdSm90ILi2EN4cute5tupleIJNS5_1CILi1EEES8_S8_EEENS6_IJNS7_ILi128EEENS7_ILi112EEENS7_ILi192EEEEEELi192ENS_10bfloat16_tEfNS_4arch4Sm90ELb0ELb0ELb0ELb1ELb0ELb1ELb0ELb1ELb1ELb1ELb1ELb0EEENS1_21CollectiveEpilogueFwdINS6_IJSA_SC_SB_EEES9_SE_SG_Li256ELb1ELb1ELb1ELb0EEENS1_36VarlenDynamicPersistentTileSchedulerILi128ELi112ELi256ELi128ELb1ELb1ELb1ELb0ELb1ELb1EEEEEEEEEvNT_6ParamsE,(.L_x_3024 - _ZN7cutlass13device_kernelIN5flash11enable_sm90INS1_16FlashAttnFwdSm90INS1_25CollectiveMainloopFwdSm90ILi2EN4cute5tupleIJNS5_1CILi1EEES8_S8_EEENS6_IJNS7_ILi128EEENS7_ILi112EEENS7_ILi192EEEEEELi192ENS_10bfloat16_tEfNS_4arch4Sm90ELb0ELb0ELb0ELb1ELb0ELb1ELb0ELb1ELb1ELb1ELb1ELb0EEENS1_21CollectiveEpilogueFwdINS6_IJSA_SC_SB_EEES9_SE_SG_Li256ELb1ELb1ELb1ELb0EEENS1_36VarlenDynamicPersistentTileSchedulerILi128ELi112ELi256ELi128ELb1ELb1ELb1ELb0ELb1ELb1EEEEEEEEEvNT_6ParamsE)
        .other          _ZN7cutlass13device_kernelIN5flash11enable_sm90INS1_16FlashAttnFwdSm90INS1_25CollectiveMainloopFwdSm90ILi2EN4cute5tupleIJNS5_1CILi1EEES8_S8_EEENS6_IJNS7_ILi128EEENS7_ILi112EEENS7_ILi192EEEEEELi192ENS_10bfloat16_tEfNS_4arch4Sm90ELb0ELb0ELb0ELb1ELb0ELb1ELb0ELb1ELb1ELb1ELb1ELb0EEENS1_21CollectiveEpilogueFwdINS6_IJSA_SC_SB_EEES9_SE_SG_Li256ELb1ELb1ELb1ELb0EEENS1_36VarlenDynamicPersistentTileSchedulerILi128ELi112ELi256ELi128ELb1ELb1ELb1ELb0ELb1ELb1EEEEEEEEEvNT_6ParamsE,@"STO_CUDA_ENTRY STV_DEFAULT"
_ZN7cutlass13device_kernelIN5flash11enable_sm90INS1_16FlashAttnFwdSm90INS1_25CollectiveMainloopFwdSm90ILi2EN4cute5tupleIJNS5_1CILi1EEES8_S8_EEENS6_IJNS7_ILi128EEENS7_ILi112EEENS7_ILi192EEEEEELi192ENS_10bfloat16_tEfNS_4arch4Sm90ELb0ELb0ELb0ELb1ELb0ELb1ELb0ELb1ELb1ELb1ELb1ELb0EEENS1_21CollectiveEpilogueFwdINS6_IJSA_SC_SB_EEES9_SE_SG_Li256ELb1ELb1ELb1ELb0EEENS1_36VarlenDynamicPersistentTileSchedulerILi128ELi112ELi256ELi128ELb1ELb1ELb1ELb0ELb1ELb1EEEEEEEEEvNT_6ParamsE:
[----:B------:R-:W0:Y:S02]  /*0000*/  LDC R1, c[0x0][0x28] ;  /* 0x00000a00ff017b82 */ /* 0x000e240000000800 */
[----:B0-----:R-:W-:Y:S01]  /*0010*/  VIADD R1, R1, 0xffffff80 ;  /* 0xffffff8001017836 */ /* 0x001fe20000000000 */
[----:B------:R-:W0:Y:S01]  /*0020*/  S2R R6, SR_TID.X ;  /* 0x0000000000067919 */ /* 0x000e220000002100 */
[----:B------:R-:W-:Y:S01]  /*0030*/  ELECT P0, URZ, PT ;  /* 0x00000000003f782f */ /* 0x000fe20003800000 */
[----:B------:R-:W-:Y:S01]  /*0040*/  BSSY B0, `(.L_x_420) ;  /* 0x0000013000007945 */ /* 0x000fe20003800000 */
[----:B0-----:R-:W-:-:S05]  /*0050*/  SHF.R.U32.HI R0, RZ, 0x5, R6 ;  /* 0x00000005ff007819 */ /* 0x001fca0000011606 */
[----:B------:R-:W0:Y:S02]  /*0060*/  SHFL.IDX PT, R2, R0, RZ, 0x1f ;  /* 0x00001fff00027589 */ /* 0x000e2400000e0000 */
[----:B0-----:R-:W-:-:S13]  /*0070*/  ISETP.EQ.AND P0, PT, R2, RZ, P0 ;  /* 0x000000ff0200720c */ /* 0x001fda0000702270 */
[----:B------:R-:W-:Y:S05]  /*0080*/  @!P0 BRA `(.L_x_421) ;  /* 0x0000000000388947 */ /* 0x000fea0003800000 */
[----:B------:R-:W-:Y:S02]  /*0090*/  ULDC.64 UR4, c[0x0][0x198] ;  /* 0x0000660000047ab9 */ /* 0x000fe40000000a00 */
[----:B------:R-:W-:Y:S02]  /*00a0*/  UIADD3 UR6, UP0, UR4, 0x370, URZ ;  /* 0x0000037004067890 */ /* 0x000fe4000ff1e03f */
[----:B------:R-:W-:Y:S02]  /*00b0*/  UIADD3 UR8, UP1, UR4, 0x470, URZ ;  /* 0x0000047004087890 */ /* 0x000fe4000ff3e03f */
[----:B------:R-:W-:Y:S02]  /*00c0*/  UIADD3 UR10, UP2, UR4, 0x570, URZ ;  /* 0x00000570040a7890 */ /* 0x000fe4000ff5e03f */
[----:B------:R-:W-:Y:S02]  /*00d0*/  UIADD3 UR4, UP3, UR4, 0x670, URZ ;  /* 0x0000067004047890 */ /* 0x000fe4000ff7e03f */
[----:B------:R-:W-:-:S02]  /*00e0*/  UIADD3.X UR7, URZ, UR5, URZ, UP0, !UPT ;  /* 0x000000053f077290 */ /* 0x000fc400087fe43f */
[----:B------:R-:W-:Y:S02]  /*00f0*/  UIADD3.X UR9, URZ, UR5, URZ, UP1, !UPT ;  /* 0x000000053f097290 */ /* 0x000fe40008ffe43f */
[----:B------:R-:W-:Y:S02]  /*0100*/  UIADD3.X UR11, URZ, UR5, URZ, UP2, !UPT ;  /* 0x000000053f0b7290 */ /* 0x000fe400097fe43f */
[----:B------:R-:W-:-:S03]  /*0110*/  UIADD3.X UR5, URZ, UR5, URZ, UP3, !UPT ;  /* 0x000000053f057290 */ /* 0x000fc60009ffe43f */
[----:B------:R0:W-:Y:S02]  /*0120*/  UTMACCTL.PF [UR6] ;  /* 0x00000000060079b9 */ /* 0x0001e40008040000 */
[----:B------:R0:W-:Y:S02]  /*0130*/  UTMACCTL.PF [UR8] ;  /* 0x00000000080079b9 */ /* 0x0001e40008040000 */
[----:B------:R0:W-:Y:S02]  /*0140*/  UTMACCTL.PF [UR10] ;  /* 0x000000000a0079b9 */ /* 0x0001e40008040000 */
[----:B------:R0:W-:Y:S02]  /*0150*/  UTMACCTL.PF [UR4] ;  /* 0x00000000040079b9 */ /* 0x0001e40008040000 */
[----:B0-----:R-:W-:Y:S01]  /*0160*/  NOP ;  /* 0x0000000000007918 */ /* 0x001fe20000000000 */
.L_x_421:
[----:B------:R-:W-:Y:S05]  /*0170*/  BSYNC B0 ;  /* 0x0000000000007941 */ /* 0x000fea0003800000 */
.L_x_420:
[----:B------:R-:W-:Y:S01]  /*0180*/  VOTEU.ANY UP0, P0 ;  /* 0x00000000003f7886 */ /* 0x000fe20000000100 */
[----:B------:R-:W0:Y:S01]  /*0190*/  SHFL.IDX PT, R2, R0, RZ, 0x1f ;  /* 0x00001fff00027589 */ /* 0x000e2200000e0000 */
[----:B------:R-:W-:Y:S01]  /*01a0*/  UMOV UR4, 0x80 ;  /* 0x0000008000047882 */ /* 0x000fe20000000000 */
[----:B------:R-:W-:Y:S01]  /*01b0*/  UMOV UR7, 0x100 ;  /* 0x0000010000077882 */ /* 0x000fe20000000000 */
[----:B------:R-:W-:Y:S01]  /*01c0*/  VOTEU.ANY UP1, P0 ;  /* 0x00000000003f7886 */ /* 0x000fe20000020100 */
[----:B------:R-:W1:Y:S01]  /*01d0*/  @UP0 S2UR UR8, SR_CgaCtaId ;  /* 0x00000000000809c3 */ /* 0x000e620000008800 */
[----:B------:R-:W-:Y:S01]  /*01e0*/  @UP0 UMOV UR6, 0x400 ;  /* 0x0000040000060882 */ /* 0x000fe20000000000 */
[----:B------:R-:W-:-:S04]  /*01f0*/  @UP0 UIADD3 UR4, -UR4, 0x100000, URZ ;  /* 0x0010000004040890 */ /* 0x000fc8000fffe13f */
[----:B------:R-:W-:Y:S02]  /*0200*/  @UP0 USHF.L.U32 UR5, UR4, 0xb, URZ ;  /* 0x0000000b04050899 */ /* 0x000fe4000800063f */
[----:B------:R-:W-:Y:S01]  /*0210*/  @UP0 USHF.L.U32 UR4, UR4, 0x1, URZ ;  /* 0x0000000104040899 */ /* 0x000fe2000800063f */
[----:B0-----:R-:W-:Y:S02]  /*0220*/  ISETP.NE.AND P1, PT, R2, RZ, PT ;  /* 0x000000ff0200720c */ /* 0x001fe40003f25270 */
[----:B------:R-:W-:Y:S01]  /*0230*/  SHF.R.U32.HI R2, RZ, 0x7, R6 ;  /* 0x00000007ff027819 */ /* 0x000fe20000011606 */
[----:B-1----:R-:W-:Y:S02]  /*0240*/  @UP0 ULEA UR8, UR8, UR6, 0x18 ;  /* 0x0000000608080291 */ /* 0x002fe4000f8ec03f */
[----:B------:R-:W-:-:S04]  /*0250*/  @UP0 UIADD3 UR6, -UR7, 0x100000, URZ ;  /* 0x0010000007060890 */ /* 0x000fc8000fffe13f */
[----:B------:R-:W-:Y:S02]  /*0260*/  @UP0 USHF.L.U32 UR7, UR6, 0xb, URZ ;  /* 0x0000000b06070899 */ /* 0x000fe4000800063f */
[----:B------:R-:W-:Y:S01]  /*0270*/  @UP0 USHF.L.U32 UR6, UR6, 0x1, URZ ;  /* 0x0000000106060899 */ /* 0x000fe2000800063f */
[----:B------:R-:W-:Y:S01]  /*0280*/  VOTEU.ANY UP0, P0 ;  /* 0x00000000003f7886 */ /* 0x000fe20000000100 */
[----:B------:R-:W0:Y:S04]  /*0290*/  SHFL.IDX PT, R2, R2, RZ, 0x1f ;  /* 0x00001fff02027589 */ /* 0x000e2800000e0000 */
[----:B------:R-:W1:Y:S02]  /*02a0*/  FENCE.VIEW.ASYNC.S ;  /* 0x00000000000073c6 */ /* 0x000e640000000000 */
[----:B-1----:R1:W2:Y:S04]  /*02b0*/  @UP0 SYNCS.EXCH.64 URZ, [UR8+0x36800], UR4 ;  /* 0x03680004083f05b2 */ /* 0x0022a80008000100 */
[----:B------:R1:W3:Y:S01]  /*02c0*/  @UP1 SYNCS.EXCH.64 URZ, [UR8+0x36820], UR6 ;  /* 0x03682006083f15b2 */ /* 0x0002e20008000100 */
[----:B------:R-:W-:Y:S05]  /*02d0*/  @P1 BRA `(.L_x_422) ;  /* 0x0000000000481947 */ /* 0x000fea0003800000 */
[----:B-1----:R-:W1:Y:S01]  /*02e0*/  S2UR UR5, SR_CgaCtaId ;  /* 0x00000000000579c3 */ /* 0x002e620000008800 */
[----:B------:R-:W-:Y:S01]  /*02f0*/  UMOV UR4, 0x400 ;  /* 0x0000040000047882 */ /* 0x000fe20000000000 */
[----:B------:R-:W-:Y:S01]  /*0300*/  UMOV UR6, 0x1 ;  /* 0x0000000100067882 */ /* 0x000fe20000000000 */
[----:B------:R-:W-:Y:S01]  /*0310*/  UMOV UR7, 0x2 ;  /* 0x0000000200077882 */ /* 0x000fe20000000000 */
[----:B------:R-:W-:Y:S01]  /*0320*/  ELECT P0, URZ, PT ;  /* 0x00000000003f782f */ /* 0x000fe20003800000 */
[----:B-1----:R-:W-:Y:S02]  /*0330*/  ULEA UR8, UR5, UR4, 0x18 ;  /* 0x0000000405087291 */ /* 0x002fe4000f8ec03f */
[----:B------:R-:W-:-:S04]  /*0340*/  UIADD3 UR4, -UR6, 0x100000, URZ ;  /* 0x0010000006047890 */ /* 0x000fc8000fffe13f */
[----:B------:R-:W-:Y:S02]  /*0350*/  USHF.L.U32 UR5, UR4, 0xb, URZ ;  /* 0x0000000b04057899 */ /* 0x000fe4000800063f */
[----:B------:R-:W-:Y:S02]  /*0360*/  USHF.L.U32 UR4, UR4, 0x1, URZ ;  /* 0x0000000104047899 */ /* 0x000fe4000800063f */
[----:B------:R-:W-:-:S04]  /*0370*/  UIADD3 UR6, -UR7, 0x100000, URZ ;  /* 0x0010000007067890 */ /* 0x000fc8000fffe13f */
[----:B------:R-:W-:Y:S02]  /*0380*/  USHF.L.U32 UR7, UR6, 0xb, URZ ;  /* 0x0000000b06077899 */ /* 0x000fe4000800063f */
[----:B------:R-:W-:Y:S01]  /*0390*/  USHF.L.U32 UR6, UR6, 0x1, URZ ;  /* 0x0000000106067899 */ /* 0x000fe2000800063f */
[----:B------:R-:W1:Y:S03]  /*03a0*/  FENCE.VIEW.ASYNC.S ;  /* 0x00000000000073c6 */ /* 0x000e660000000000 */
[----:B-1----:R4:W1:Y:S08]  /*03b0*/  SYNCS.EXCH.64 URZ, [UR8+0x36830], UR4 ;  /* 0x03683004083f75b2 */ /* 0x0028700008000100 */
[----:B------:R4:W0:Y:S01]  /*03c0*/  SYNCS.EXCH.64 URZ, [UR8+0x36840], UR6 ;  /* 0x03684006083f75b2 */ /* 0x0008220008000100 */
[----:B------:R4:W0:Y:S01]  /*03d0*/  SYNCS.EXCH.64 URZ, [UR8+0x36838], UR4 ;  /* 0x03683804083f75b2 */ /* 0x0008220008000100 */
[----:B------:R4:W0:Y:S02]  /*03e0*/  SYNCS.EXCH.64 URZ, [UR8+0x36848], UR6 ;  /* 0x03684806083f75b2 */ /* 0x0008240008000100 */
[----:B----4-:R-:W-:Y:S01]  /*03f0*/  NOP ;  /* 0x0000000000007918 */ /* 0x010fe20000000000 */
.L_x_422:
[----:B------:R-:W4:Y:S01]  /*0400*/  SHFL.IDX PT, R3, R0, RZ, 0x1f ;  /* 0x00001fff00037589 */ /* 0x000f2200000e0000 */
[----:B------:R-:W-:Y:S01]  /*0410*/  NOP ;  /* 0x0000000000007918 */ /* 0x000fe20000000000 */
[----:B----4-:R-:W-:-:S13]  /*0420*/  ISETP.NE.AND P0, PT, R3, RZ, PT ;  /* 0x000000ff0300720c */ /* 0x010fda0003f05270 */
        /* <DEDUP_REMOVED lines=19> */
.L_x_423:
[----:B------:R-:W4:Y:S01]  /*0560*/  SHFL.IDX PT, R3, R0, RZ, 0x1f ;  /* 0x00001fff00037589 */ /* 0x000f2200000e0000 */
[----:B------:R-:W-:Y:S01]  /*0570*/  NOP ;  /* 0x0000000000007918 */ /* 0x000fe20000000000 */
[----:B----4-:R-:W-:-:S13]  /*0580*/  ISETP.NE.AND P0, PT, R3, RZ, PT ;  /* 0x000000ff0300720c */ /* 0x010fda0003f05270 */
[----:B------:R-:W-:Y:S05]  /*0590*/  @P0 BRA `(.L_x_424) ;  /* 0x0000000000380947 */ /* 0x000fea0003800000 */
[----:B-1----:R-:W1:Y:S01]  /*05a0*/  S2UR UR5, SR_CgaCtaId ;  /* 0x00000000000579c3 */ /* 0x002e620000008800 */
[----:B------:R-:W-:Y:S01]  /*05b0*/  UMOV UR4, 0x400 ;  /* 0x0000040000047882 */ /* 0x000fe20000000000 */
[----:B------:R-:W-:Y:S01]  /*05c0*/  UMOV UR7, 0x1 ;  /* 0x0000000100077882 */ /* 0x000fe20000000000 */
[----:B------:R-:W-:Y:S01]  /*05d0*/  ELECT P0, URZ, PT ;  /* 0x00000000003f782f */ /* 0x000fe20003800000 */
[----:B-1----:R-:W-:Y:S02]  /*05e0*/  ULEA UR6, UR5, UR4, 0x18 ;  /* 0x0000000405067291 */ /* 0x002fe4000f8ec03f */
[----:B------:R-:W-:-:S04]  /*05f0*/  UIADD3 UR4, -UR7, 0x100000, URZ ;  /* 0x0010000007047890 */ /* 0x000fc8000fffe13f */
[----:B------:R-:W-:Y:S02]  /*0600*/  USHF.L.U32 UR5, UR4, 0xb, URZ ;  /* 0x0000000b04057899 */ /* 0x000fe4000800063f */
[----:B------:R-:W-:Y:S01]  /*0610*/  USHF.L.U32 UR4, UR4, 0x1, URZ ;  /* 0x0000000104047899 */ /* 0x000fe2000800063f */
[----:B------:R-:W1:Y:S11]  /*0620*/  FENCE.VIEW.ASYNC.S ;  /* 0x00000000000073c6 */ /* 0x000e760000000000 */
[----:B-1----:R4:W1:Y:S01]  /*0630*/  SYNCS.EXCH.64 URZ, [UR6+0x36870], UR4 ;  /* 0x03687004063f75b2 */ /* 0x0028620008000100 */
[----:B------:R4:W0:Y:S01]  /*0640*/  SYNCS.EXCH.64 URZ, [UR6+0x36880], UR4 ;  /* 0x03688004063f75b2 */ /* 0x0008220008000100 */
[----:B------:R4:W0:Y:S01]  /*0650*/  SYNCS.EXCH.64 URZ, [UR6+0x36878], UR4 ;  /* 0x03687804063f75b2 */ /* 0x0008220008000100 */
[----:B------:R4:W0:Y:S02]  /*0660*/  SYNCS.EXCH.64 URZ, [UR6+0x36888], UR4 ;  /* 0x03688804063f75b2 */ /* 0x0008240008000100 */
[----:B----4-:R-:W-:Y:S01]  /*0670*/  NOP ;  /* 0x0000000000007918 */ /* 0x010fe20000000000 */
.L_x_424:
        /* <DEDUP_REMOVED lines=22> */
.L_x_425:
        /* <DEDUP_REMOVED lines=22> */
.L_x_426:
[----:B0-----:R-:W-:Y:S01]  /*0940*/  ISETP.NE.AND P0, PT, R2, RZ, PT ;  /* 0x000000ff0200720c */ /* 0x001fe20003f05270 */
[----:B------:R-:W-:Y:S01]  /*0950*/  IMAD.MOV.U32 R2, RZ, RZ, 0x1 ;  /* 0x00000001ff027424 */ /* 0x000fe200078e00ff */
[----:B------:R-:W-:Y:S01]  /*0960*/  NOP ;  /* 0x0000000000007918 */ /* 0x000fe20000000000 */
[----:B------:R-:W-:Y:S01]  /*0970*/  ULDC.64 UR60, c[0x0][0x208] ;  /* 0x00008200003c7ab9 */ /* 0x000fe20000000a00 */
[----:B------:R-:W-:Y:S02]  /*0980*/  BSSY B9, `(.L_x_427) ;  /* 0x0002807000097945 */ /* 0x000fe40003800000 */
[----:B------:R-:W-:-:S05]  /*0990*/  SEL R2, R2, 0x2, !P0 ;  /* 0x0000000202027807 */ /* 0x000fca0004000000 */
[----:B------:R0:W-:Y:S01]  /*09a0*/  STL [R1+0x68], R2 ;  /* 0x0000680201007387 */ /* 0x0001e20000100800 */
[----:B-123--:R-:W-:Y:S06]  /*09b0*/  BAR.SYNC.DEFER_BLOCKING 0x0 ;  /* 0x0000000000007b1d */ /* 0x00efec0000010000 */
[----:B------:R-:W-:Y:S05]  /*09c0*/  @!P0 BRA `(.L_x_428) ;  /* 0x000001f800c08947 */ /* 0x000fea0003800000 */
.L_x_429:
        /* <DEDUP_REMOVED lines=8> */
[----:B-1----:R-:W-:-:S06]  /*0a50*/  ULEA UR4, UR5, UR4, 0x18 ;  /* 0x0000000405047291 */ /* 0x002fcc000f8ec03f */
[----:B------:R-:W-:Y:S01]  /*0a60*/  IMAD.U32 R16, RZ, RZ, UR4 ;  /* 0x00000004ff107e24 */ /* 0x000fe2000f8e00ff */
[----:B------:R-:W-:-:S04]  /*0a70*/  ULDC UR4, c[0x0][0xc3c] ;  /* 0x00030f0000047ab9 */ /* 0x000fc80000000800 */
[----:B------:R-:W1:Y:S01]  /*0a80*/  LDS.128 R148, [R16+0x368d0] ;  /* 0x0368d00010947984 */ /* 0x000e620000000c00 */
[----:B------:R-:W-:Y:S06]  /*0a90*/  BAR.ARV 0x4, 0x180 ;  /* 0x0106000000007b1d */ /* 0x000fec0000002000 */
[----:B-1----:R-:W-:-:S13]  /*0aa0*/  ISETP.GE.AND P0, PT, R151, UR4, PT ;  /* 0x0000000497007c0c */ /* 0x002fda000bf06270 */
[----:B------:R-:W-:Y:S05]  /*0ab0*/  @P0 BRA `(.L_x_430) ;  /* 0x0000027c00cc0947 */ /* 0x000fea0003800000 */
[----:B------:R-:W2:Y:S01]  /*0ac0*/  LDL R15, [R1+0x68] ;  /* 0x00006800010f7983 */ /* 0x000ea20000100800 */
[----:B------:R-:W-:Y:S02]  /*0ad0*/  VIADD R6, R6, 0xffffff80 ;  /* 0xffffff8006067836 */ /* 0x000fe40000000000 */
[----:B------:R-:W-:Y:S02]  /*0ae0*/  VIADD R229, R16, 0x15400 ;  /* 0x0001540010e57836 */ /* 0x000fe40000000000 */
[----:B------:R-:W-:Y:S01]  /*0af0*/  IMAD.MOV.U32 R227, RZ, RZ, RZ ;  /* 0x000000ffffe37224 */ /* 0x000fe200078e00ff */
[----:B------:R-:W-:Y:S01]  /*0b00*/  SHF.R.S32.HI R3, RZ, 0x1f, R6 ;  /* 0x0000001fff037819 */ /* 0x000fe20000011406 */
[----:B------:R-:W-:Y:S02]  /*0b10*/  IMAD.MOV.U32 R17, RZ, RZ, RZ ;  /* 0x000000ffff117224 */ /* 0x000fe400078e00ff */
[----:B------:R-:W-:Y:S01]  /*0b20*/  IMAD.MOV.U32 R205, RZ, RZ, RZ ;  /* 0x000000ffffcd7224 */ /* 0x000fe200078e00ff */
[CC--:B------:R-:W-:Y:S01]  /*0b30*/  LEA.HI R0, R3.reuse, R6.reuse, RZ, 0x7 ;  /* 0x0000000603007211 */ /* 0x0c0fe200078f38ff */
[----:B------:R-:W-:Y:S01]  /*0b40*/  IMAD.MOV.U32 R218, RZ, RZ, RZ ;  /* 0x000000ffffda7224 */ /* 0x000fe200078e00ff */
[----:B0-----:R-:W-:Y:S01]  /*0b50*/  LEA.HI R2, R3, R6, RZ, 0x4 ;  /* 0x0000000603027211 */ /* 0x001fe200078f20ff */
[----:B------:R-:W-:Y:S01]  /*0b60*/  IMAD.MOV.U32 R217, RZ, RZ, RZ ;  /* 0x000000ffffd97224 */ /* 0x000fe200078e00ff */
[----:B------:R-:W-:-:S02]  /*0b70*/  LOP3.LUT R5, R0, 0xffffff80, RZ, 0xc0, !PT ;  /* 0xffffff8000057812 */ /* 0x000fc400078ec0ff */
[----:B------:R-:W-:-:S03]  /*0b80*/  SHF.R.S32.HI R7, RZ, 0x4, R2 ;  /* 0x00000004ff077819 */ /* 0x000fc60000011402 */
[----:B------:R-:W-:Y:S01]  /*0b90*/  IMAD.IADD R14, R6, 0x1, -R5 ;  /* 0x00000001060e7824 */ /* 0x000fe200078e0a05 */
[----:B------:R-:W-:-:S04]  /*0ba0*/  LEA.HI R4, R2, R7, RZ, 0x1 ;  /* 0x0000000702047211 */ /* 0x000fc800078f08ff */
[----:B------:R-:W-:Y:S01]  /*0bb0*/  SHF.R.S32.HI R9, RZ, 0x1f, R14 ;  /* 0x0000001fff097819 */ /* 0x000fe2000001140e */
[----:B------:R-:W-:Y:S01]  /*0bc0*/  STL [R1+0x70], R14 ;  /* 0x0000700e01007387 */ /* 0x000fe20000100800 */
[----:B------:R-:W-:Y:S02]  /*0bd0*/  LOP3.LUT R4, R4, 0x1ffffffe, RZ, 0xc0, !PT ;  /* 0x1ffffffe04047812 */ /* 0x000fe400078ec0ff */
[CC--:B------:R-:W-:Y:S02]  /*0be0*/  LEA.HI R10, R9.reuse, R14.reuse, RZ, 0x2 ;  /* 0x0000000e090a7211 */ /* 0x0c0fe400078f10ff */
[----:B------:R-:W-:Y:S01]  /*0bf0*/  LEA.HI R9, R9, R14, RZ, 0x5 ;  /* 0x0000000e09097211 */ /* 0x000fe200078f28ff */
[----:B------:R-:W-:Y:S01]  /*0c00*/  IMAD.IADD R7, R7, 0x1, -R4 ;  /* 0x0000000107077824 */ /* 0x000fe200078e0a04 */
[--C-:B------:R-:W-:Y:S02]  /*0c10*/  SHF.R.S32.HI R8, RZ, 0x2, R10.reuse ;  /* 0x00000002ff087819 */ /* 0x100fe4000001140a */
[----:B------:R-:W-:-:S02]  /*0c20*/  SHF.R.S32.HI R5, RZ, 0x1f, R10 ;  /* 0x0000001fff057819 */ /* 0x000fc4000001140a */
[----:B------:R-:W-:Y:S02]  /*0c30*/  LEA.HI R4, R3, R6, RZ, 0x5 ;  /* 0x0000000603047211 */ /* 0x000fe400078f28ff */
[----:B------:R-:W-:Y:S02]  /*0c40*/  LEA.HI R5, R5, R8, RZ, 0x3 ;  /* 0x0000000805057211 */ /* 0x000fe400078f18ff */
[----:B------:R-:W-:Y:S02]  /*0c50*/  SHF.R.S32.HI R4, RZ, 0x5, R4 ;  /* 0x00000005ff047819 */ /* 0x000fe40000011404 */
[----:B------:R-:W-:Y:S02]  /*0c60*/  LOP3.LUT R11, R5, 0xfffffff8, RZ, 0xc0, !PT ;  /* 0xfffffff8050b7812 */ /* 0x000fe400078ec0ff */
[----:B------:R-:W-:Y:S01]  /*0c70*/  SHF.R.S32.HI R5, RZ, 0x7, R0 ;  /* 0x00000007ff057819 */ /* 0x000fe20000011400 */
[----:B------:R-:W-:Y:S01]  /*0c80*/  IMAD.SHL.U32 R215, R4, 0x200, RZ ;  /* 0x0000020004d77824 */ /* 0x000fe200078e00ff */
[----:B------:R-:W-:Y:S01]  /*0c90*/  SHF.R.S32.HI R9, RZ, 0x5, R9 ;  /* 0x00000005ff097819 */ /* 0x000fe20000011409 */
[----:B------:R-:W-:Y:S01]  /*0ca0*/  IMAD.IADD R12, R8, 0x1, -R11 ;  /* 0x00000001080c7824 */ /* 0x000fe200078e0a0b */
[----:B------:R-:W-:-:S02]  /*0cb0*/  LEA.HI R8, R0, R5, RZ, 0x1 ;  /* 0x0000000500087211 */ /* 0x000fc400078f08ff */
[----:B------:R-:W-:Y:S01]  /*0cc0*/  LEA.HI R0, R3, R6, RZ, 0x2 ;  /* 0x0000000603007211 */ /* 0x000fe200078f10ff */
[----:B------:R-:W-:Y:S01]  /*0cd0*/  IMAD R9, R9, 0x10, R12 ;  /* 0x0000001009097824 */ /* 0x000fe200078e020c */
[----:B------:R-:W-:Y:S02]  /*0ce0*/  LOP3.LUT R8, R8, 0x3fffffe, RZ, 0xc0, !PT ;  /* 0x03fffffe08087812 */ /* 0x000fe400078ec0ff */
[----:B------:R-:W-:Y:S02]  /*0cf0*/  LOP3.LUT R3, R2, 0x3fffff0, RZ, 0xc0, !PT ;  /* 0x03fffff002037812 */ /* 0x000fe400078ec0ff */
[----:B------:R-:W-:Y:S01]  /*0d00*/  SHF.R.S32.HI R204, RZ, 0x2, R0 ;  /* 0x00000002ffcc7819 */ /* 0x000fe20000011400 */
[----:B------:R-:W-:Y:S01]  /*0d10*/  IMAD.IADD R8, R5, 0x1, -R8 ;  /* 0x0000000105087824 */ /* 0x000fe200078e0a08 */
[----:B------:R-:W-:Y:S01]  /*0d20*/  LOP3.LUT R5, R0, 0xfffffffc, RZ, 0xc0, !PT ;  /* 0xfffffffc00057812 */ /* 0x000fe200078ec0ff */
[----:B------:R-:W-:Y:S01]  /*0d30*/  IMAD.IADD R3, R6, 0x1, -R3 ;  /* 0x0000000106037824 */ /* 0x000fe200078e0a03 */
[----:B------:R-:W-:Y:S01]  /*0d40*/  LOP3.LUT R10, R10, 0x7ffffffc, RZ, 0xc0, !PT ;  /* 0x7ffffffc0a0a7812 */ /* 0x000fe200078ec0ff */
[----:B------:R-:W-:-:S02]  /*0d50*/  IMAD R13, R8, 0x40, R9 ;  /* 0x00000040080d7824 */ /* 0x000fc400078e0209 */
[----:B------:R-:W-:Y:S02]  /*0d60*/  IMAD.IADD R5, R6, 0x1, -R5 ;  /* 0x0000000106057824 */ /* 0x000fe400078e0a05 */
[----:B------:R-:W-:Y:S01]  /*0d70*/  IMAD R2, R4, 0x10, R3 ;  /* 0x0000001004027824 */ /* 0x000fe200078e0203 */
[----:B------:R-:W-:Y:S01]  /*0d80*/  SHF.R.S32.HI R3, RZ, 0x1f, R0 ;  /* 0x0000001fff037819 */ /* 0x000fe20000011400 */
[----:B------:R-:W-:Y:S01]  /*0d90*/  STL [R1+0x74], R13 ;  /* 0x0000740d01007387 */ /* 0x000fe20000100800 */
[----:B------:R-:W-:Y:S01]  /*0da0*/  LEA.HI R0, R5, R5, RZ, 0x1 ;  /* 0x0000000505007211 */ /* 0x000fe200078f08ff */
[----:B------:R-:W-:Y:S01]  /*0db0*/  IMAD R2, R2, 0x8, R7 ;  /* 0x0000000802027824 */ /* 0x000fe200078e0207 */
[----:B------:R-:W-:Y:S01]  /*0dc0*/  LEA.HI R3, R3, R204, RZ, 0x3 ;  /* 0x000000cc03037211 */ /* 0x000fe200078f18ff */
[----:B------:R-:W-:Y:S01]  /*0dd0*/  VIADD R228, R204, 0x40 ;  /* 0x00000040cce47836 */ /* 0x000fe20000000000 */
[----:B------:R-:W-:Y:S01]  /*0de0*/  LOP3.LUT R0, R0, 0x1ffffffe, RZ, 0xc0, !PT ;  /* 0x1ffffffe00007812 */ /* 0x000fe200078ec0ff */
[----:B------:R-:W-:Y:S01]  /*0df0*/  IMAD.SHL.U32 R2, R2, 0x8, RZ ;  /* 0x0000000802027824 */ /* 0x000fe200078e00ff */
[----:B------:R-:W-:Y:S01]  /*0e00*/  LOP3.LUT R3, R3, 0xfffffff8, RZ, 0xc0, !PT ;  /* 0xfffffff803037812 */ /* 0x000fe200078ec0ff */
[----:B------:R-:W-:Y:S01]  /*0e10*/  IMAD.IADD R10, R14, 0x1, -R10 ;  /* 0x000000010e0a7824 */ /* 0x000fe200078e0a0a */
[----:B------:R-:W-:Y:S01]  /*0e20*/  SHF.R.S32.HI R7, RZ, 0x1f, R228 ;  /* 0x0000001fff077819 */ /* 0x000fe200000114e4 */
[----:B------:R-:W-:Y:S01]  /*0e30*/  IMAD.IADD R0, R5, 0x1, -R0 ;  /* 0x0000000105007824 */ /* 0x000fe200078e0a00 */
[----:B------:R0:W-:Y:S01]  /*0e40*/  STL [R1+0x7c], R2 ;  /* 0x00007c0201007387 */ /* 0x0001e20000100800 */
[----:B------:R-:W-:Y:S01]  /*0e50*/  IMAD.SHL.U32 R208, R228, 0x40, RZ ;  /* 0x00000040e4d07824 */ /* 0x000fe200078e00ff */
[----:B------:R-:W-:Y:S01]  /*0e60*/  LEA.HI R7, R7, R228, RZ, 0x3 ;  /* 0x000000e407077211 */ /* 0x000fe200078f18ff */
[----:B------:R-:W-:-:S02]  /*0e70*/  IMAD R0, R0, 0x8, R13 ;  /* 0x0000000800007824 */ /* 0x000fc400078e020d */
[----:B------:R-:W-:Y:S01]  /*0e80*/  IMAD.IADD R3, R204, 0x1, -R3 ;  /* 0x00000001cc037824 */ /* 0x000fe200078e0a03 */
[----:B------:R-:W-:Y:S01]  /*0e90*/  LOP3.LUT R208, R208, 0x1c0, RZ, 0xc0, !PT ;  /* 0x000001c0d0d07812 */ /* 0x000fe200078ec0ff */
[----:B------:R-:W-:Y:S01]  /*0ea0*/  IMAD.SHL.U32 R222, R10, 0x2, RZ ;  /* 0x000000020ade7824 */ /* 0x000fe200078e00ff */
[----:B------:R1:W-:Y:S01]  /*0eb0*/  STL [R1+0x78], R0 ;  /* 0x0000780001007387 */ /* 0x0003e20000100800 */
[----:B------:R-:W-:Y:S01]  /*0ec0*/  IMAD.SHL.U32 R3, R3, 0x40, RZ ;  /* 0x0000004003037824 */ /* 0x000fe200078e00ff */
[----:B------:R-:W-:Y:S01]  /*0ed0*/  SHF.R.U32.HI R4, RZ, 0x3, R208 ;  /* 0x00000003ff047819 */ /* 0x000fe200000116d0 */
[C---:B------:R-:W-:Y:S02]  /*0ee0*/  VIADD R24, R222.reuse, 0x8 ;  /* 0x00000008de187836 */ /* 0x040fe40000000000 */
[C---:B------:R-:W-:Y:S01]  /*0ef0*/  VIADD R11, R222.reuse, 0x38 ;  /* 0x00000038de0b7836 */ /* 0x040fe20000000000 */
[----:B------:R-:W-:Y:S01]  /*0f00*/  LOP3.LUT R213, R3, 0x1c0, RZ, 0xc0, !PT ;  /* 0x000001c003d57812 */ /* 0x000fe200078ec0ff */
[C---:B------:R-:W-:Y:S01]  /*0f10*/  VIADD R8, R222.reuse, 0x50 ;  /* 0x00000050de087836 */ /* 0x040fe20000000000 */
[----:B0-----:R-:W-:Y:S01]  /*0f20*/  SHF.R.S32.HI R2, RZ, 0x1f, R24 ;  /* 0x0000001fff027819 */ /* 0x001fe20000011418 */
[----:B------:R-:W-:Y:S01]  /*0f30*/  IMAD.SHL.U32 R7, R7, 0x40, RZ ;  /* 0x0000004007077824 */ /* 0x000fe200078e00ff */
[----:B------:R-:W-:Y:S01]  /*0f40*/  SHF.R.U32.HI R214, RZ, 0x3, R213 ;  /* 0x00000003ffd67819 */ /* 0x000fe200000116d5 */
[----:B------:R-:W-:-:S02]  /*0f50*/  VIADD R4, R222, 0x68 ;  /* 0x00000068de047836 */ /* 0x000fc40000000000 */
[C---:B------:R-:W-:Y:S01]  /*0f60*/  VIADD R20, R222.reuse, 0x18 ;  /* 0x00000018de147836 */ /* 0x040fe20000000000 */
[----:B------:R-:W-:Y:S01]  /*0f70*/  LOP3.LUT R216, R7, 0xfffffe00, RZ, 0xc0, !PT ;  /* 0xfffffe0007d87812 */ /* 0x000fe200078ec0ff */
[C---:B------:R-:W-:Y:S02]  /*0f80*/  VIADD R3, R222.reuse, 0x70 ;  /* 0x00000070de037836 */ /* 0x040fe40000000000 */
[C---:B------:R-:W-:Y:S01]  /*0f90*/  IMAD.SHL.U32 R18, R5.reuse, 0x8, RZ ;  /* 0x0000000805127824 */ /* 0x040fe200078e00ff */
[----:B------:R-:W-:Y:S01]  /*0fa0*/  SHF.R.S32.HI R7, RZ, 0x1f, R20 ;  /* 0x0000001fff077819 */ /* 0x000fe20000011414 */
[----:B------:R-:W-:Y:S02]  /*0fb0*/  IMAD.SHL.U32 R22, R5, 0x4, RZ ;  /* 0x0000000405167824 */ /* 0x000fe400078e00ff */
[C---:B------:R-:W-:Y:S02]  /*0fc0*/  VIADD R12, R222.reuse, 0x30 ;  /* 0x00000030de0c7836 */ /* 0x040fe40000000000 */
[----:B------:R-:W-:-:S02]  /*0fd0*/  VIADD R237, R222, 0x78 ;  /* 0x00000078deed7836 */ /* 0x000fc40000000000 */
[C---:B------:R-:W-:Y:S01]  /*0fe0*/  VIADD R236, R222.reuse, 0x80 ;  /* 0x00000080deec7836 */ /* 0x040fe20000000000 */
[----:B------:R-:W-:Y:S01]  /*0ff0*/  SHF.R.S32.HI R7, RZ, 0x1f, R12 ;  /* 0x0000001fff077819 */ /* 0x000fe2000001140c */
        /* <DEDUP_REMOVED lines=14> */
[----:B------:R-:W-:-:S02]  /*10e0*/  VIADD R233, R222, 0x98 ;  /* 0x00000098dee97836 */ /* 0x000fc40000000000 */
[C---:B------:R-:W-:Y:S02]  /*10f0*/  VIADD R207, R22.reuse, 0x20 ;  /* 0x0000002016cf7836 */ /* 0x040fe40000000000 */
[C---:B------:R-:W-:Y:S02]  /*1100*/  VIADD R206, R22.reuse, 0x40 ;  /* 0x0000004016ce7836 */ /* 0x040fe40000000000 */
[C---:B------:R-:W-:Y:S02]  /*1110*/  VIADD R210, R22.reuse, 0x10 ;  /* 0x0000001016d27836 */ /* 0x040fe40000000000 */
[C---:B------:R-:W-:Y:S02]  /*1120*/  VIADD R209, R22.reuse, 0x30 ;  /* 0x0000003016d17836 */ /* 0x040fe40000000000 */
[----:B------:R-:W-:Y:S02]  /*1130*/  VIADD R211, R22, 0x50 ;  /* 0x0000005016d37836 */ /* 0x000fe40000000000 */
[C---:B------:R-:W-:Y:S01]  /*1140*/  VIADD R230, R222.reuse, 0xa0 ;  /* 0x000000a0dee67836 */ /* 0x040fe20000000000 */
[----:B--2---:R-:W-:Y:S01]  /*1150*/  LOP3.LUT R212, R15, 0x1, RZ, 0xfc, !PT ;  /* 0x000000010fd47812 */ /* 0x004fe200078efcff */
[----:B------:R-:W-:-:S05]  /*1160*/  VIADD R15, R222, 0x20 ;  /* 0x00000020de0f7836 */ /* 0x000fca0000000000 */
[----:B------:R-:W-:Y:S02]  /*1170*/  SHF.R.S32.HI R2, RZ, 0x1f, R15 ;  /* 0x0000001fff027819 */ /* 0x000fe4000001140f */
[----:B------:R-:W-:Y:S02]  /*1180*/  SHF.R.S32.HI R2, RZ, 0x1f, R11 ;  /* 0x0000001fff027819 */ /* 0x000fe4000001140b */
[----:B------:R-:W-:Y:S02]  /*1190*/  SHF.R.S32.HI R2, RZ, 0x1f, R8 ;  /* 0x0000001fff027819 */ /* 0x000fe40000011408 */
[----:B------:R-:W-:Y:S02]  /*11a0*/  SHF.R.S32.HI R2, RZ, 0x1f, R4 ;  /* 0x0000001fff027819 */ /* 0x000fe40000011404 */
[----:B------:R-:W-:Y:S02]  /*11b0*/  SHF.R.S32.HI R4, RZ, 0x1f, R3 ;  /* 0x0000001fff047819 */ /* 0x000fe40000011403 */
[----:B------:R-:W-:-:S02]  /*11c0*/  SHF.R.S32.HI R3, RZ, 0x1f, R237 ;  /* 0x0000001fff037819 */ /* 0x000fc400000114ed */
[----:B------:R-:W-:Y:S02]  /*11d0*/  SHF.R.S32.HI R2, RZ, 0x1f, R236 ;  /* 0x0000001fff027819 */ /* 0x000fe400000114ec */
[----:B------:R-:W-:Y:S02]  /*11e0*/  SHF.R.S32.HI R4, RZ, 0x1f, R235 ;  /* 0x0000001fff047819 */ /* 0x000fe400000114eb */
[----:B------:R-:W-:Y:S02]  /*11f0*/  SHF.R.S32.HI R3, RZ, 0x1f, R234 ;  /* 0x0000001fff037819 */ /* 0x000fe400000114ea */
[----:B-1----:R-:W-:-:S07]  /*1200*/  SHF.R.S32.HI R2, RZ, 0x1f, R233 ;  /* 0x0000001fff027819 */ /* 0x002fce00000114e9 */
.L_x_642:
[----:B0-----:R-:W0:Y:S01]  /*1210*/  LDC.64 R224, c[0x0][0xc88] ;  /* 0x00032200ffe07b82 */ /* 0x001e220000000a00 */
[----:B------:R-:W-:Y:S01]  /*1220*/  ULDC.64 UR4, c[0x0][0xa28] ;  /* 0x00028a0000047ab9 */ /* 0x000fe20000000a00 */
[----:B------:R-:W-:Y:S01]  /*1230*/  ULDC.64 UR8, c[0x0][0xa18] ;  /* 0x0002860000087ab9 */ /* 0x000fe20000000a00 */
[----:B------:R-:W-:Y:S01]  /*1240*/  ULDC.64 UR6, c[0x0][0xa08] ;  /* 0x0002820000067ab9 */ /* 0x000fe20000000a00 */
[----:B0-----:R-:W-:-:S06]  /*1250*/  IMAD.WIDE R224, R151, 0x4, R224 ;  /* 0x0000000497e07825 */ /* 0x001fcc00078e02e0 */
[----:B--2---:R-:W2:Y:S01]  /*1260*/  LDG.E R224, desc[UR60][R224.64] ;  /* 0x0000003ce0e07981 */ /* 0x004ea2000c1e1900 */
[----:B------:R-:W-:Y:S01]  /*1270*/  ISETP.NE.U32.AND P2, PT, RZ, UR4, PT ;  /* 0x00000004ff007c0c */ /* 0x000fe2000bf45070 */
[----:B----4-:R-:W-:Y:S01]  /*1280*/  IMAD.MOV.U32 R8, RZ, RZ, RZ ;  /* 0x000000ffff087224 */ /* 0x010fe200078e00ff */
[----:B------:R-:W-:Y:S01]  /*1290*/  ISETP.NE.U32.AND P1, PT, RZ, UR8, PT ;  /* 0x00000008ff007c0c */ /* 0x000fe2000bf25070 */
[----:B------:R-:W-:Y:S01]  /*12a0*/  IMAD.MOV.U32 R26, RZ, RZ, RZ ;  /* 0x000000ffff1a7224 */ /* 0x000fe200078e00ff */
[----:B------:R-:W-:Y:S02]  /*12b0*/  ISETP.NE.AND.EX P2, PT, RZ, UR5, PT, P2 ;  /* 0x00000005ff007c0c */ /* 0x000fe4000bf45320 */
[----:B------:R-:W-:Y:S02]  /*12c0*/  ISETP.NE.AND.EX P1, PT, RZ, UR9, PT, P1 ;  /* 0x00000009ff007c0c */ /* 0x000fe4000bf25310 */
[----:B------:R-:W-:-:S04]  /*12d0*/  ISETP.NE.U32.AND P0, PT, RZ, UR6, PT ;  /* 0x00000006ff007c0c */ /* 0x000fc8000bf05070 */
[----:B------:R-:W-:Y:S02]  /*12e0*/  ISETP.NE.AND.EX P0, PT, RZ, UR7, PT, P0 ;  /* 0x00000007ff007c0c */ /* 0x000fe4000bf05300 */
[----:B--2---:R-:W-:Y:S01]  /*12f0*/  SHF.R.S32.HI R0, RZ, 0x1f, R224 ;  /* 0x0000001fff007819 */ /* 0x004fe200000114e0 */
[C---:B------:R-:W-:Y:S02]  /*1300*/  IMAD.SHL.U32 R225, R224.reuse, 0x4, RZ ;  /* 0x00000004e0e17824 */ /* 0x040fe400078e00ff */
[C---:B------:R-:W-:Y:S02]  /*1310*/  @P2 LEA R2, P3, R224.reuse, UR4, 0x2 ;  /* 0x00000004e0022c11 */ /* 0x040fe4000f8610ff */
[C-C-:B------:R-:W-:Y:S01]  /*1320*/  SHF.L.U64.HI R226, R224.reuse, 0x2, R0.reuse ;  /* 0x00000002e0e27819 */ /* 0x140fe20000010200 */
[----:B------:R0:W-:Y:S01]  /*1330*/  STL [R1+0x6c], R0 ;  /* 0x00006c0001007387 */ /* 0x0001e20000100800 */
[----:B------:R-:W-:Y:S01]  /*1340*/  @P2 LEA.HI.X R3, R224, UR5, R0, 0x2, P3 ;  /* 0x00000005e0032c11 */ /* 0x000fe200098f1400 */
[----:B------:R-:W-:Y:S01]  /*1350*/  ULDC UR4, c[0x0][0x288] ;  /* 0x0000a20000047ab9 */ /* 0x000fe20000000800 */
[----:B------:R-:W-:-:S03]  /*1360*/  IADD3 R6, P4, R225, UR6, RZ ;  /* 0x00000006e1067c10 */ /* 0x000fc6000ff9e0ff */
[----:B------:R1:W5:Y:S01]  /*1370*/  @P2 LDG.E R8, desc[UR60][R2.64] ;  /* 0x0000003c02082981 */ /* 0x000362000c1e1900 */
[----:B---3--:R-:W-:Y:S01]  /*1380*/  @P1 IADD3 R4, P2, R225, UR8, RZ ;  /* 0x00000008e1041c10 */ /* 0x008fe2000ff5e0ff */
[----:B------:R-:W-:Y:S01]  /*1390*/  IMAD.U32 R154, RZ, RZ, UR4 ;  /* 0x00000004ff9a7e24 */ /* 0x000fe2000f8e00ff */
[C---:B------:R-:W-:Y:S01]  /*13a0*/  IADD3.X R7, R226.reuse, UR7, RZ, P4, !PT ;  /* 0x00000007e2077c10 */ /* 0x040fe2000a7fe4ff */
[----:B------:R-:W-:Y:S01]  /*13b0*/  ULDC.64 UR4, c[0x0][0x418] ;  /* 0x0001060000047ab9 */ /* 0x000fe20000000a00 */
[----:B------:R-:W-:-:S03]  /*13c0*/  @P1 IADD3.X R5, R226, UR9, RZ, P2, !PT ;  /* 0x00000009e2051c10 */ /* 0x000fc600097fe4ff */
[----:B------:R2:W5:Y:S01]  /*13d0*/  @P0 LDG.E R26, desc[UR60][R6.64] ;  /* 0x0000003c061a0981 */ /* 0x000562000c1e1900 */
[----:B------:R-:W-:Y:S01]  /*13e0*/  UISETP.NE.U32.AND UP0, UPT, UR4, URZ, UPT ;  /* 0x0000003f0400728c */ /* 0x000fe2000bf05070 */
[C---:B-1----:R-:W-:Y:S01]  /*13f0*/  LOP3.LUT R2, R150.reuse, 0xff000000, RZ, 0xc0, !PT ;  /* 0xff00000096027812 */ /* 0x042fe200078ec0ff */
[----:B------:R-:W-:Y:S01]  /*1400*/  ULDC.64 UR8, c[0x0][0xa20] ;  /* 0x0002880000087ab9 */ /* 0x000fe20000000a00 */
[----:B------:R2:W5:Y:S01]  /*1410*/  @P1 LDG.E R154, desc[UR60][R4.64] ;  /* 0x0000003c049a1981 */ /* 0x000562000c1e1900 */
[----:B------:R-:W-:Y:S01]  /*1420*/  UISETP.NE.AND.EX UP0, UPT, UR5, URZ, UPT, UP0 ;  /* 0x0000003f0500728c */ /* 0x000fe2000bf05300 */
[----:B------:R-:W-:Y:S01]  /*1430*/  ULDC UR4, c[0x0][0x424] ;  /* 0x0001090000047ab9 */ /* 0x000fe20000000800 */
[----:B------:R-:W-:Y:S02]  /*1440*/  ISETP.NE.U32.AND P2, PT, RZ, UR8, PT ;  /* 0x00000008ff007c0c */ /* 0x000fe4000bf45070 */
[----:B------:R-:W-:Y:S01]  /*1450*/  USEL UR4, UR4, 0x1, UP0 ;  /* 0x0000000104047887 */ /* 0x000fe20008000000 */
[----:B------:R-:W-:Y:S01]  /*1460*/  ULDC UR5, c[0x0][0x2f0] ;  /* 0x0000bc0000057ab9 */ /* 0x000fe20000000800 */
[----:B0-----:R-:W-:-:S02]  /*1470*/  LOP3.LUT R0, R150, 0xff0000, RZ, 0xc0, !PT ;  /* 0x00ff000096007812 */ /* 0x001fc400078ec0ff */
[----:B------:R-:W-:Y:S01]  /*1480*/  UIMAD UR4, UR4, UR5, URZ ;  /* 0x00000005040472a4 */ /* 0x000fe2000f8e023f */
[----:B------:R-:W-:Y:S02]  /*1490*/  SHF.R.U32.HI R3, RZ, 0x8, R2 ;  /* 0x00000008ff037819 */ /* 0x000fe40000011602 */
[----:B------:R-:W-:Y:S01]  /*14a0*/  ISETP.NE.AND.EX P2, PT, RZ, UR9, PT, P2 ;  /* 0x00000009ff007c0c */ /* 0x000fe2000bf45320 */
[----:B------:R-:W-:Y:S01]  /*14b0*/  ULDC UR5, c[0x0][0x348] ;  /* 0x0000d20000057ab9 */ /* 0x000fe20000000800 */
[----:B------:R-:W-:Y:S01]  /*14c0*/  LEA.HI R223, R0, R3, RZ, 0x10 ;  /* 0x0000000300df7211 */ /* 0x000fe200078f80ff */
[----:B------:R-:W-:Y:S01]  /*14d0*/  IMAD.MOV.U32 R231, RZ, RZ, R149 ;  /* 0x000000ffffe77224 */ /* 0x000fe200078e0095 */
[----:B------:R-:W-:Y:S01]  /*14e0*/  LOP3.LUT R221, R150, 0xffff, RZ, 0xc0, !PT ;  /* 0x0000ffff96dd7812 */ /* 0x000fe200078ec0ff */
[----:B--2---:R-:W-:Y:S08]  /*14f0*/  @P1 BRA `(.L_x_431) ;  /* 0x0000000000241947 */ /* 0x004ff00003800000 */
[----:B------:R-:W-:Y:S02]  /*1500*/  ULDC.64 UR6, c[0x0][0xa00] ;  /* 0x0002800000067ab9 */ /* 0x000fe40000000a00 */
[----:B------:R-:W-:-:S04]  /*1510*/  ISETP.NE.U32.AND P1, PT, RZ, UR6, PT ;  /* 0x00000006ff007c0c */ /* 0x000fc8000bf25070 */
[----:B------:R-:W-:-:S13]  /*1520*/  ISETP.NE.AND.EX P1, PT, RZ, UR7, PT, P1 ;  /* 0x00000007ff007c0c */ /* 0x000fda000bf25310 */
[----:B------:R-:W-:Y:S05]  /*1530*/  @!P1 BRA `(.L_x_431) ;  /* 0x0000000000149947 */ /* 0x000fea0003800000 */
[----:B------:R-:W0:Y:S02]  /*1540*/  LDC.64 R2, c[0x0][0xa00] ;  /* 0x00028000ff027b82 */ /* 0x000e240000000a00 */
[----:B0-----:R-:W-:-:S05]  /*1550*/  IMAD.WIDE R2, R224, 0x4, R2 ;  /* 0x00000004e0027825 */ /* 0x001fca00078e0202 */
[----:B-----5:R-:W2:Y:S04]  /*1560*/  LDG.E R154, desc[UR60][R2.64] ;  /* 0x0000003c029a7981 */ /* 0x020ea8000c1e1900 */
[----:B------:R-:W2:Y:S02]  /*1570*/  LDG.E R5, desc[UR60][R2.64+0x4] ;  /* 0x0000043c02057981 */ /* 0x000ea4000c1e1900 */
[----:B--2---:R-:W-:-:S07]  /*1580*/  IMAD.IADD R154, R5, 0x1, -R154 ;  /* 0x00000001059a7824 */ /* 0x004fce00078e0a9a */
.L_x_431:
[----:B------:R-:W-:Y:S02]  /*1590*/  IMAD.U32 R2, RZ, RZ, UR5 ;  /* 0x00000005ff027e24 */ /* 0x000fe4000f8e00ff */
[----:B------:R-:W-:Y:S01]  /*15a0*/  IMAD.U32 R25, RZ, RZ, UR4 ;  /* 0x00000004ff197e24 */ /* 0x000fe2000f8e00ff */
[----:B------:R-:W-:Y:S06]  /*15b0*/  @!P2 BRA `(.L_x_432) ;  /* 0x000000000010a947 */ /* 0x000fec0003800000 */
[----:B------:R-:W-:-:S04]  /*15c0*/  IADD3 R4, P0, R225, UR8, RZ ;  /* 0x00000008e1047c10 */ /* 0x000fc8000ff1e0ff */
[----:B------:R-:W-:-:S05]  /*15d0*/  IADD3.X R5, R226, UR9, RZ, P0, !PT ;  /* 0x00000009e2057c10 */ /* 0x000fca00087fe4ff */
[----:B------:R0:W5:Y:S01]  /*15e0*/  LDG.E R25, desc[UR60][R4.64] ;  /* 0x0000003c04197981 */ /* 0x000162000c1e1900 */
[----:B------:R-:W-:Y:S05]  /*15f0*/  BRA `(.L_x_433) ;  /* 0x0000000000107947 */ /* 0x000fea0003800000 */
.L_x_432:
[----:B------:R-:W-:Y:S05]  /*1600*/  @!P0 BRA `(.L_x_433) ;  /* 0x00000000000c8947 */ /* 0x000fea0003800000 */
[----:B------:R-:W2:Y:S04]  /*1610*/  LDG.E R0, desc[UR60][R6.64] ;  /* 0x0000003c06007981 */ /* 0x000ea8000c1e1900 */
[----:B------:R-:W2:Y:S02]  /*1620*/  LDG.E R25, desc[UR60][R6.64+0x4] ;  /* 0x0000043c06197981 */ /* 0x000ea4000c1e1900 */
[----:B--2---:R-:W-:-:S07]  /*1630*/  IMAD.IADD R25, R25, 0x1, -R0 ;  /* 0x0000000119197824 */ /* 0x004fce00078e0a00 */
.L_x_433:
[----:B------:R-:W-:Y:S01]  /*1640*/  ULDC.64 UR4, c[0x0][0xa10] ;  /* 0x0002840000047ab9 */ /* 0x000fe20000000a00 */
[----:B------:R-:W2:Y:S01]  /*1650*/  LDL.LU R27, [R1+0x10] ;  /* 0x00001000011b7983 */ /* 0x000ea20000300800 */
[----:B------:R-:W-:-:S04]  /*1660*/  ISETP.NE.U32.AND P0, PT, RZ, UR4, PT ;  /* 0x00000004ff007c0c */ /* 0x000fc8000bf05070 */
[----:B------:R-:W-:Y:S01]  /*1670*/  ISETP.NE.AND.EX P0, PT, RZ, UR5, PT, P0 ;  /* 0x00000005ff007c0c */ /* 0x000fe2000bf05300 */
[----:B------:R-:W-:-:S12]  /*1680*/  ULDC.64 UR4, c[0x0][0xa30] ;  /* 0x00028c0000047ab9 */ /* 0x000fd80000000a00 */
[----:B0-----:R-:W0:Y:S02]  /*1690*/  @P0 LDC.64 R4, c[0x0][0xa10] ;  /* 0x00028400ff040b82 */ /* 0x001e240000000a00 */
[----:B0-----:R-:W-:-:S05]  /*16a0*/  @P0 IMAD.WIDE R4, R224, 0x4, R4 ;  /* 0x00000004e0040825 */ /* 0x001fca00078e0204 */
[----:B------:R-:W3:Y:S04]  /*16b0*/  @P0 LDG.E R0, desc[UR60][R4.64] ;  /* 0x0000003c04000981 */ /* 0x000ee8000c1e1900 */
[----:B------:R0:W3:Y:S01]  /*16c0*/  @P0 LDG.E R3, desc[UR60][R4.64+0x4] ;  /* 0x0000043c04030981 */ /* 0x0000e2000c1e1900 */
[----:B------:R-:W-:Y:S01]  /*16d0*/  ISETP.NE.U32.AND P1, PT, RZ, UR4, PT ;  /* 0x00000004ff007c0c */ /* 0x000fe2000bf25070 */
[----:B-----5:R-:W-:-:S03]  /*16e0*/  IMAD.MOV.U32 R150, RZ, RZ, R25 ;  /* 0x000000ffff967224 */ /* 0x020fc600078e0019 */
[----:B------:R-:W-:-:S13]  /*16f0*/  ISETP.NE.AND.EX P1, PT, RZ, UR5, PT, P1 ;  /* 0x00000005ff007c0c */ /* 0x000fda000bf25310 */
[----:B------:R-:W-:-:S04]  /*1700*/  @P1 IADD3 R6, P2, R225, UR4, RZ ;  /* 0x00000004e1061c10 */ /* 0x000fc8000ff5e0ff */
[----:B------:R-:W-:-:S05]  /*1710*/  @P1 IADD3.X R7, R226, UR5, RZ, P2, !PT ;  /* 0x00000005e2071c10 */ /* 0x000fca00097fe4ff */
[----:B------:R1:W5:Y:S01]  /*1720*/  @P1 LDG.E R150, desc[UR60][R6.64] ;  /* 0x0000003c06961981 */ /* 0x000362000c1e1900 */
[----:B------:R-:W-:Y:S01]  /*1730*/  IMAD.IADD R9, R25, 0x1, -R8 ;  /* 0x0000000119097824 */ /* 0x000fe200078e0a08 */
[----:B------:R-:W-:Y:S01]  /*1740*/  BSSY B0, `(.L_x_434) ;  /* 0x000002d000007945 */ /* 0x000fe20003800000 */
[----:B0-----:R-:W-:Y:S01]  /*1750*/  IMAD.MOV.U32 R4, RZ, RZ, RZ ;  /* 0x000000ffff047224 */ /* 0x001fe200078e00ff */
[----:B------:R-:W-:Y:S02]  /*1760*/  LOP3.LUT R232, R223, 0xff, RZ, 0xc0, !PT ;  /* 0x000000ffdfe87812 */ /* 0x000fe400078ec0ff */
[----:B------:R-:W-:Y:S02]  /*1770*/  SHF.R.U32.HI R223, RZ, 0x10, R223 ;  /* 0x00000010ffdf7819 */ /* 0x000fe400000116df */
[----:B--2---:R-:W-:Y:S01]  /*1780*/  LOP3.LUT R27, R27, 0xfffffff7, RZ, 0xc0, !PT ;  /* 0xfffffff71b1b7812 */ /* 0x004fe200078ec0ff */
[----:B---3--:R-:W-:Y:S02]  /*1790*/  @P0 IMAD.IADD R2, R3, 0x1, -R0 ;  /* 0x0000000103020824 */ /* 0x008fe400078e0a00 */
[----:B------:R-:W-:-:S02]  /*17a0*/  IMAD.MOV.U32 R0, RZ, RZ, RZ ;  /* 0x000000ffff007224 */ /* 0x000fc400078e00ff */
[----:B------:R-:W-:-:S04]  /*17b0*/  IMAD.IADD R155, R9, 0x1, R2 ;  /* 0x00000001099b7824 */ /* 0x000fc800078e0202 */
[C---:B------:R-:W-:Y:S01]  /*17c0*/  VIADD R5, R155.reuse, 0x6f ;  /* 0x0000006f9b057836 */ /* 0x040fe20000000000 */
[----:B------:R-:W-:-:S03]  /*17d0*/  ISETP.GE.AND P3, PT, R155, 0x1, PT ;  /* 0x000000019b00780c */ /* 0x000fc60003f66270 */
[----:B------:R-:W-:-:S05]  /*17e0*/  IMAD.HI R4, R5, -0x6db6db6d, R4 ;  /* 0x9249249305047827 */ /* 0x000fca00078e0204 */
[----:B------:R-:W-:-:S04]  /*17f0*/  SHF.R.U32.HI R153, RZ, 0x1f, R4 ;  /* 0x0000001fff997819 */ /* 0x000fc80000011604 */
[----:B------:R-:W-:Y:S02]  /*1800*/  LEA.HI.SX32 R153, R4, R153, 0x1a ;  /* 0x0000009904997211 */ /* 0x000fe400078fd2ff */
[----:B------:R-:W-:-:S05]  /*1810*/  @P3 LOP3.LUT R27, R27, 0x8, RZ, 0xfc, !PT ;  /* 0x000000081b1b3812 */ /* 0x000fca00078efcff */
[----:B------:R1:W-:Y:S01]  /*1820*/  STL [R1+0x10], R27 ;  /* 0x0000101b01007387 */ /* 0x0003e20000100800 */
[----:B------:R-:W-:Y:S05]  /*1830*/  @!P3 BRA `(.L_x_435) ;  /* 0x000000000074b947 */ /* 0x000fea0003800000 */
[----:B------:R-:W-:Y:S01]  /*1840*/  ISETP.NE.AND P0, PT, R223, RZ, PT ;  /* 0x000000ffdf00720c */ /* 0x000fe20003f05270 */
[----:B------:R-:W-:-:S03]  /*1850*/  ULDC UR4, c[0x0][0x9f0] ;  /* 0x00027c0000047ab9 */ /* 0x000fc60000000800 */
[----:B------:R-:W-:-:S04]  /*1860*/  SEL R10, R223, UR4, P0 ;  /* 0x00000004df0a7c07 */ /* 0x000fc80008000000 */
[-C--:B-1----:R-:W-:Y:S02]  /*1870*/  IABS R6, R10.reuse ;  /* 0x0000000a00067213 */ /* 0x082fe40000000000 */
[----:B------:R-:W-:Y:S02]  /*1880*/  IADD3 R0, R153, -0x1, R10 ;  /* 0xffffffff99007810 */ /* 0x000fe40007ffe00a */
[----:B------:R-:W0:Y:S01]  /*1890*/  I2F.RP R3, R6 ;  /* 0x0000000600037306 */ /* 0x000e220000209400 */
[----:B------:R-:W-:Y:S02]  /*18a0*/  IABS R11, R10 ;  /* 0x0000000a000b7213 */ /* 0x000fe40000000000 */
[----:B------:R-:W-:Y:S02]  /*18b0*/  IABS R8, R0 ;  /* 0x0000000000087213 */ /* 0x000fe40000000000 */
[----:B------:R-:W-:-:S04]  /*18c0*/  LOP3.LUT R0, R0, R10, RZ, 0x3c, !PT ;  /* 0x0000000a00007212 */ /* 0x000fc800078e3cff */
[----:B------:R-:W-:Y:S01]  /*18d0*/  ISETP.GE.AND P2, PT, R0, RZ, PT ;  /* 0x000000ff0000720c */ /* 0x000fe20003f46270 */
[----:B0-----:R-:W0:Y:S02]  /*18e0*/  MUFU.RCP R3, R3 ;  /* 0x0000000300037308 */ /* 0x001e240000001000 */
[----:B0-----:R-:W-:Y:S02]  /*18f0*/  VIADD R4, R3, 0xffffffe ;  /* 0x0ffffffe03047836 */ /* 0x001fe40000000000 */
[----:B------:R-:W-:-:S04]  /*1900*/  IMAD.MOV R3, RZ, RZ, -R11 ;  /* 0x000000ffff037224 */ /* 0x000fc800078e0a0b */
[----:B------:R0:W1:Y:S02]  /*1910*/  F2I.FTZ.U32.TRUNC.NTZ R5, R4 ;  /* 0x0000000400057305 */ /* 0x000064000021f000 */
[----:B0-----:R-:W-:Y:S02]  /*1920*/  IMAD.MOV.U32 R4, RZ, RZ, RZ ;  /* 0x000000ffff047224 */ /* 0x001fe400078e00ff */
[----:B-1----:R-:W-:-:S04]  /*1930*/  IMAD.MOV R7, RZ, RZ, -R5 ;  /* 0x000000ffff077224 */ /* 0x002fc800078e0a05 */
[----:B------:R-:W-:-:S04]  /*1940*/  IMAD R7, R7, R6, RZ ;  /* 0x0000000607077224 */ /* 0x000fc800078e02ff */
[----:B------:R-:W-:-:S06]  /*1950*/  IMAD.HI.U32 R5, R5, R7, R4 ;  /* 0x0000000705057227 */ /* 0x000fcc00078e0004 */
[----:B------:R-:W-:-:S04]  /*1960*/  IMAD.HI.U32 R5, R5, R8, RZ ;  /* 0x0000000805057227 */ /* 0x000fc800078e00ff */
[----:B------:R-:W-:-:S05]  /*1970*/  IMAD R3, R5, R3, R8 ;  /* 0x0000000305037224 */ /* 0x000fca00078e0208 */
[----:B------:R-:W-:-:S13]  /*1980*/  ISETP.GT.U32.AND P1, PT, R6, R3, PT ;  /* 0x000000030600720c */ /* 0x000fda0003f24070 */
[----:B------:R-:W-:Y:S02]  /*1990*/  @!P1 IMAD.IADD R3, R3, 0x1, -R6 ;  /* 0x0000000103039824 */ /* 0x000fe400078e0a06 */
[----:B------:R-:W-:Y:S01]  /*19a0*/  @!P1 VIADD R5, R5, 0x1 ;  /* 0x0000000105059836 */ /* 0x000fe20000000000 */
[----:B------:R-:W-:Y:S02]  /*19b0*/  ISETP.NE.AND P1, PT, R10, RZ, PT ;  /* 0x000000ff0a00720c */ /* 0x000fe40003f25270 */
[----:B------:R-:W-:-:S13]  /*19c0*/  ISETP.GE.U32.AND P0, PT, R3, R6, PT ;  /* 0x000000060300720c */ /* 0x000fda0003f06070 */
[----:B------:R-:W-:-:S04]  /*19d0*/  @P0 VIADD R5, R5, 0x1 ;  /* 0x0000000105050836 */ /* 0x000fc80000000000 */
[----:B------:R-:W-:-:S04]  /*19e0*/  IMAD.MOV.U32 R0, RZ, RZ, R5 ;  /* 0x000000ffff007224 */ /* 0x000fc800078e0005 */
[----:B------:R-:W-:Y:S01]  /*19f0*/  @!P2 IMAD.MOV R0, RZ, RZ, -R0 ;  /* 0x000000ffff00a224 */ /* 0x000fe200078e0a00 */
[----:B------:R-:W-:-:S07]  /*1a00*/  @!P1 LOP3.LUT R0, RZ, R10, RZ, 0x33, !PT ;  /* 0x0000000aff009212 */ /* 0x000fce00078e33ff */
.L_x_435:
[----:B------:R-:W-:Y:S05]  /*1a10*/  BSYNC B0 ;  /* 0x0000000000007941 */ /* 0x000fea0003800000 */
.L_x_434:
[----:B------:R-:W-:Y:S01]  /*1a20*/  IMAD R3, R232, R0, RZ ;  /* 0x00000000e8037224 */ /* 0x000fe200078e02ff */
[----:B------:R-:W-:-:S04]  /*1a30*/  PLOP3.LUT P2, PT, PT, PT, PT, 0x80, 0x0 ;  /* 0x000000000000781c */ /* 0x000fc80003f4f070 */
[C---:B------:R-:W-:Y:S01]  /*1a40*/  VIADDMNMX R0, R3.reuse, R0, R153, PT ;  /* 0x0000000003007246 */ /* 0x040fe20003800199 */
[----:B------:R-:W-:-:S04]  /*1a50*/  IMAD R3, R3, 0x70, -R9 ;  /* 0x0000007003037824 */ /* 0x000fc800078e0a09 */
[----:B------:R-:W-:Y:S01]  /*1a60*/  IMAD R5, R0, 0x70, -R9 ;  /* 0x0000007000057824 */ /* 0x000fe200078e0a09 */
[----:B------:R-:W-:-:S04]  /*1a70*/  VIMNMX R3, RZ, R3, !PT ;  /* 0x00000003ff037248 */ /* 0x000fc80007fe0100 */
[----:B------:R-:W-:Y:S02]  /*1a80*/  VIMNMX R4, R5, R2, PT ;  /* 0x0000000205047248 */ /* 0x000fe40003fe0100 */
[----:B------:R-:W-:Y:S02]  /*1a90*/  SHF.R.U32.HI R132, RZ, 0x4, R3 ;  /* 0x00000004ff847819 */ /* 0x000fe40000011603 */
[----:B------:R-:W-:-:S03]  /*1aa0*/  ISETP.GT.AND P0, PT, R4, R3, PT ;  /* 0x000000030400720c */ /* 0x000fc60003f04270 */
[----:B------:R-:W-:-:S04]  /*1ab0*/  IMAD.WIDE.U32 R132, R132, 0x24924925, RZ ;  /* 0x2492492584847825 */ /* 0x000fc800078e00ff */
[----:B------:R-:W-:-:S06]  /*1ac0*/  IMAD.MOV.U32 R24, RZ, RZ, R133 ;  /* 0x000000ffff187224 */ /* 0x000fcc00078e0085 */
[----:B------:R-:W-:Y:S02]  /*1ad0*/  @P0 VIADD R5, R4, 0x6f ;  /* 0x0000006f04050836 */ /* 0x000fe40000000000 */
[----:B------:R-:W-:-:S04]  /*1ae0*/  @P0 IMAD.MOV.U32 R4, RZ, RZ, RZ ;  /* 0x000000ffff040224 */ /* 0x000fc800078e00ff */
[----:B------:R-:W-:-:S05]  /*1af0*/  @P0 IMAD.HI R4, R5, -0x6db6db6d, R4 ;  /* 0x9249249305040827 */ /* 0x000fca00078e0204 */
[----:B------:R-:W-:-:S04]  /*1b00*/  @P0 SHF.R.U32.HI R3, RZ, 0x1f, R4 ;  /* 0x0000001fff030819 */ /* 0x000fc80000011604 */
[----:B------:R-:W-:-:S04]  /*1b10*/  @P0 LEA.HI.SX32 R24, R4, R3, 0x1a ;  /* 0x0000000304180211 */ /* 0x000fc800078fd2ff */
[----:B------:R-:W-:-:S13]  /*1b20*/  ISETP.GT.AND P0, PT, R24, R133, PT ;  /* 0x000000851800720c */ /* 0x000fda0003f04270 */
[----:B------:R-:W-:Y:S05]  /*1b30*/  @!P0 BRA `(.L_x_436) ;  /* 0x00000090005c8947 */ /* 0x000fea0003800000 */
[----:B------:R-:W-:Y:S01]  /*1b40*/  VIADD R0, R16, 0x21400 ;  /* 0x0002140010007836 */ /* 0x000fe20000000000 */
[----:B------:R-:W-:Y:S04]  /*1b50*/  BSSY B6, `(.L_x_437) ;  /* 0x0000013000067945 */ /* 0x000fe80003800000 */
[----:B------:R-:W-:-:S13]  /*1b60*/  LOP3.LUT P0, RZ, R0, 0x3ff, RZ, 0xc0, !PT ;  /* 0x000003ff00ff7812 */ /* 0x000fda000780c0ff */
[----:B------:R-:W-:Y:S05]  /*1b70*/  @!P0 BRA `(.L_x_438) ;  /* 0x0000000000408947 */ /* 0x000fea0003800000 */
[----:B------:R-:W-:Y:S01]  /*1b80*/  MOV R0, 0x0 ;  /* 0x0000000000007802 */ /* 0x000fe20000000f00 */
[----:B------:R-:W-:Y:S01]  /*1b90*/  ULDC.64 UR4, c[0x4][0xa8] ;  /* 0x01002a0000047ab9 */ /* 0x000fe20000000a00 */
[----:B------:R-:W-:Y:S01]  /*1ba0*/  ULDC.64 UR6, c[0x4][0x18] ;  /* 0x0100060000067ab9 */ /* 0x000fe20000000a00 */
[----:B------:R-:W-:Y:S01]  /*1bb0*/  IMAD.U32 R4, RZ, RZ, UR4 ;  /* 0x00000004ff047e24 */ /* 0x000fe2000f8e00ff */
[----:B------:R0:W2:Y:S01]  /*1bc0*/  LDC.64 R14, c[0x4][R0] ;  /* 0x01000000000e7b82 */ /* 0x0000a20000000a00 */
[----:B------:R-:W-:Y:S01]  /*1bd0*/  IMAD.U32 R5, RZ, RZ, UR5 ;  /* 0x00000005ff057e24 */ /* 0x000fe2000f8e00ff */
[----:B------:R-:W-:Y:S01]  /*1be0*/  ULDC.64 UR4, c[0x4][0xb0] ;  /* 0x01002c0000047ab9 */ /* 0x000fe20000000a00 */
[----:B------:R-:W-:Y:S02]  /*1bf0*/  IMAD.U32 R10, RZ, RZ, UR6 ;  /* 0x00000006ff0a7e24 */ /* 0x000fe4000f8e00ff */
[----:B-1----:R-:W-:Y:S02]  /*1c00*/  IMAD.U32 R6, RZ, RZ, UR4 ;  /* 0x00000004ff067e24 */ /* 0x002fe4000f8e00ff */
[----:B------:R-:W-:-:S02]  /*1c10*/  IMAD.U32 R7, RZ, RZ, UR5 ;  /* 0x00000005ff077e24 */ /* 0x000fc4000f8e00ff */
[----:B------:R-:W-:Y:S02]  /*1c20*/  IMAD.U32 R11, RZ, RZ, UR7 ;  /* 0x00000007ff0b7e24 */ /* 0x000fe4000f8e00ff */
[----:B------:R-:W-:Y:S02]  /*1c30*/  IMAD.MOV.U32 R8, RZ, RZ, 0x70 ;  /* 0x00000070ff087424 */ /* 0x000fe400078e00ff */
[----:B------:R-:W-:Y:S02]  /*1c40*/  IMAD.MOV.U32 R12, RZ, RZ, 0x1 ;  /* 0x00000001ff0c7424 */ /* 0x000fe400078e00ff */
[----:B0-----:R-:W-:-:S07]  /*1c50*/  IMAD.MOV.U32 R13, RZ, RZ, RZ ;  /* 0x000000ffff0d7224 */ /* 0x001fce00078e00ff */
[----:B------:R-:W-:-:S07]  /*1c60*/  LEPC R20, `(.L_x_438) ;  /* 0x000000001014794e */ /* 0x000fce0000000000 */
[----:B--2--5:R-:W-:Y:S05]  /*1c70*/  CALL.ABS.NOINC R14 ;  /* 0x000000000e007343 */ /* 0x024fea0003c00000 */
.L_x_438:
[----:B------:R-:W-:Y:S05]  /*1c80*/  BSYNC B6 ;  /* 0x0000000000067941 */ /* 0x000fea0003800000 */
.L_x_437:
        /* <DEDUP_REMOVED lines=20> */
.L_x_440:
[----:B------:R-:W-:Y:S05]  /*1dd0*/  BSYNC B6 ;  /* 0x0000000000067941 */ /* 0x000fea0003800000 */
.L_x_439:
[----:B------:R-:W-:Y:S01]  /*1de0*/  ULDC.64 UR4, c[0x0][0x9f8] ;  /* 0x00027e0000047ab9 */ /* 0x000fe20000000a00 */
[----:B------:R-:W-:Y:S01]  /*1df0*/  IMAD.MOV.U32 R8, RZ, RZ, R224 ;  /* 0x000000ffff087224 */ /* 0x000fe200078e00e0 */
[----:B------:R-:W-:Y:S01]  /*1e00*/  ISETP.NE.U32.AND P0, PT, RZ, UR4, PT ;  /* 0x00000004ff007c0c */ /* 0x000fe2000bf05070 */
[----:B------:R-:W0:Y:S01]  /*1e10*/  S2R R5, SR_TID.X ;  /* 0x0000000000057919 */ /* 0x000e220000002100 */
[C---:B------:R-:W-:Y:S01]  /*1e20*/  VIADD R0, R18.reuse, 0x20 ;  /* 0x0000002012007836 */ /* 0x040fe20000000000 */
[----:B------:R-:W2:Y:S01]  /*1e30*/  LDC.64 R112, c[0x0][0x300] ;  /* 0x0000c000ff707b82 */ /* 0x000ea20000000a00 */
[----:B------:R-:W-:Y:S01]  /*1e40*/  ISETP.NE.AND.EX P0, PT, RZ, UR5, PT, P0 ;  /* 0x00000005ff007c0c */ /* 0x000fe2000bf05300 */
[----:B------:R-:W-:Y:S01]  /*1e50*/  ULDC UR6, c[0x0][0x2f4] ;  /* 0x0000bd0000067ab9 */ /* 0x000fe20000000800 */
[C---:B------:R-:W-:Y:S02]  /*1e60*/  VIADD R3, R18.reuse, 0x40 ;  /* 0x0000004012037836 */ /* 0x040fe40000000000 */
[----:B------:R-:W-:-:S02]  /*1e70*/  VIADD R4, R18, 0x60 ;  /* 0x0000006012047836 */ /* 0x000fc40000000000 */
[----:B------:R-:W-:Y:S01]  /*1e80*/  IMAD.IADD R123, R26, 0x1, R25 ;  /* 0x000000011a7b7824 */ /* 0x000fe200078e0219 */
[----:B------:R-:W-:Y:S01]  /*1e90*/  SHF.R.S32.HI R19, RZ, 0x1f, R18 ;  /* 0x0000001fff137819 */ /* 0x000fe20000011412 */
[----:B------:R-:W3:Y:S01]  /*1ea0*/  LDC.64 R106, c[0x0][0x3f8] ;  /* 0x0000fe00ff6a7b82 */ /* 0x000ee20000000a00 */
[----:B------:R-:W-:Y:S01]  /*1eb0*/  ULDC.64 UR8, c[0x0][0xa08] ;  /* 0x0002820000087ab9 */ /* 0x000fe20000000a00 */
[----:B------:R-:W-:-:S03]  /*1ec0*/  IMAD.MOV.U32 R20, RZ, RZ, R27 ;  /* 0x000000ffff147224 */ /* 0x000fc600078e001b */
[----:B-1----:R-:W-:-:S03]  /*1ed0*/  @P0 IADD3 R6, P1, R225, UR4, RZ ;  /* 0x00000004e1060c10 */ /* 0x002fc6000ff3e0ff */
[----:B------:R-:W1:Y:S01]  /*1ee0*/  LDC R15, c[0x0][0x3f4] ;  /* 0x0000fd00ff0f7b82 */ /* 0x000e620000000800 */
[----:B------:R-:W-:Y:S01]  /*1ef0*/  @P0 IADD3.X R7, R226, UR5, RZ, P1, !PT ;  /* 0x00000005e2070c10 */ /* 0x000fe20008ffe4ff */
[----:B------:R-:W-:-:S04]  /*1f00*/  ULDC.64 UR4, c[0x0][0x330] ;  /* 0x0000cc0000047ab9 */ /* 0x000fc80000000a00 */
[----:B------:R4:W2:Y:S01]  /*1f10*/  @P0 LDG.E R8, desc[UR60][R6.64] ;  /* 0x0000003c06080981 */ /* 0x0008a2000c1e1900 */
[----:B------:R-:W-:Y:S01]  /*1f20*/  ISETP.GE.AND P1, PT, R0, UR6, PT ;  /* 0x0000000600007c0c */ /* 0x000fe2000bf26270 */
[C---:B------:R-:W-:Y:S01]  /*1f30*/  IMAD.WIDE.U32 R114, R221.reuse, UR4, R18 ;  /* 0x00000004dd727c25 */ /* 0x040fe2000f8e0012 */
[----:B------:R-:W-:Y:S01]  /*1f40*/  ISETP.GE.AND P0, PT, R18, UR6, PT ;  /* 0x0000000612007c0c */ /* 0x000fe2000bf06270 */
[----:B------:R-:W1:Y:S01]  /*1f50*/  LDC.64 R100, c[0x0][0x408] ;  /* 0x00010200ff647b82 */ /* 0x000e620000000a00 */
[----:B------:R-:W-:Y:S01]  /*1f60*/  SEL R9, RZ, 0xffffffff, P1 ;  /* 0xffffffffff097807 */ /* 0x000fe20000800000 */
[----:B------:R-:W-:Y:S01]  /*1f70*/  IMAD R115, R221, UR5, R115 ;  /* 0x00000005dd737c24 */ /* 0x000fe2000f8e0273 */
[----:B------:R-:W-:Y:S01]  /*1f80*/  ISETP.GE.AND P1, PT, R4, UR6, PT ;  /* 0x0000000604007c0c */ /* 0x000fe2000bf26270 */
[----:B0-----:R-:W-:Y:S01]  /*1f90*/  VIADD R10, R5, 0xffffff80 ;  /* 0xffffff80050a7836 */ /* 0x001fe20000000000 */
[----:B------:R-:W-:Y:S01]  /*1fa0*/  SEL R5, RZ, 0x1, P0 ;  /* 0x00000001ff057807 */ /* 0x000fe20000000000 */
[----:B----4-:R-:W-:Y:S01]  /*1fb0*/  IMAD.SHL.U32 R6, R9, 0x2, RZ ;  /* 0x0000000209067824 */ /* 0x010fe200078e00ff */
[----:B------:R-:W-:Y:S01]  /*1fc0*/  ISETP.GE.AND P0, PT, R3, UR6, PT ;  /* 0x0000000603007c0c */ /* 0x000fe2000bf06270 */
[----:B------:R-:W-:Y:S01]  /*1fd0*/  ULDC.64 UR4, c[0x0][0x308] ;  /* 0x0000c20000047ab9 */ /* 0x000fe20000000a00 */
[----:B------:R-:W-:Y:S01]  /*1fe0*/  SEL R7, RZ, 0x8, P1 ;  /* 0x00000008ff077807 */ /* 0x000fe20000800000 */
[----:B---3--:R-:W-:Y:S01]  /*1ff0*/  IMAD.WIDE.U32 R108, R204, R106, R18 ;  /* 0x0000006acc6c7225 */ /* 0x008fe200078e0012 */
[----:B------:R-:W-:Y:S01]  /*2000*/  LOP3.LUT R5, R6, 0x2, R5, 0xe2, !PT ;  /* 0x0000000206057812 */ /* 0x000fe200078ee205 */
[----:B------:R-:W0:Y:S01]  /*2010*/  S2R R179, SR_TID.X ;  /* 0x0000000000b37919 */ /* 0x000e220000002100 */
[----:B------:R-:W-:Y:S01]  /*2020*/  SEL R6, RZ, 0x4, P0 ;  /* 0x00000004ff067807 */ /* 0x000fe20000000000 */
[----:B------:R-:W-:Y:S01]  /*2030*/  IMAD R31, R107, 0x70, RZ ;  /* 0x000000706b1f7824 */ /* 0x000fe200078e02ff */
[----:B------:R-:W-:Y:S01]  /*2040*/  SHF.R.S32.HI R9, RZ, 0x1f, R10 ;  /* 0x0000001fff097819 */ /* 0x000fe2000001140a */
[----:B--2---:R-:W-:Y:S01]  /*2050*/  IMAD R135, R113, 0x70, RZ ;  /* 0x0000007071877824 */ /* 0x004fe200078e02ff */
[----:B------:R-:W-:Y:S01]  /*2060*/  SHF.R.S32.HI R14, RZ, 0x1f, R123 ;  /* 0x0000001fff0e7819 */ /* 0x000fe2000001147b */
[----:B------:R-:W-:Y:S01]  /*2070*/  IMAD.SHL.U32 R139, R112, 0x40, RZ ;  /* 0x00000040708b7824 */ /* 0x000fe200078e00ff */
[----:B------:R-:W-:Y:S01]  /*2080*/  LOP3.LUT R28, R7, R5, R6, 0xfe, !PT ;  /* 0x00000005071c7212 */ /* 0x000fe200078efe06 */
[----:B------:R-:W-:Y:S01]  /*2090*/  VIADD R5, R18, 0x80 ;  /* 0x0000008012057836 */ /* 0x000fe20000000000 */
[----:B------:R-:W-:Y:S01]  /*20a0*/  LEA.HI R9, R9, R10, RZ, 0x2 ;  /* 0x0000000a09097211 */ /* 0x000fe200078f10ff */
[-C--:B------:R-:W-:Y:S01]  /*20b0*/  IMAD R10, R14, R112.reuse, RZ ;  /* 0x000000700e0a7224 */ /* 0x080fe200078e02ff */
[----:B------:R-:W-:Y:S01]  /*20c0*/  SHF.R.S32.HI R151, RZ, 0x1f, R204 ;  /* 0x0000001fff977819 */ /* 0x000fe200000114cc */
[----:B------:R-:W-:Y:S01]  /*20d0*/  IMAD.WIDE.U32 R6, R123, R112, RZ ;  /* 0x000000707b067225 */ /* 0x000fe200078e00ff */
[----:B------:R-:W-:-:S02]  /*20e0*/  ISETP.GE.AND P0, PT, R5, UR6, PT ;  /* 0x0000000605007c0c */ /* 0x000fc4000bf06270 */
[----:B------:R-:W-:Y:S01]  /*20f0*/  SHF.R.S32.HI R13, RZ, 0x1f, R9 ;  /* 0x0000001fff0d7819 */ /* 0x000fe20000011409 */
[-C--:B------:R-:W-:Y:S01]  /*2100*/  IMAD R11, R123, R113.reuse, R10 ;  /* 0x000000717b0b7224 */ /* 0x080fe200078e020a */
[----:B------:R-:W-:Y:S01]  /*2110*/  SEL R9, RZ, 0x10, P0 ;  /* 0x00000010ff097807 */ /* 0x000fe20000000000 */
[----:B------:R-:W-:Y:S01]  /*2120*/  IMAD R10, R151, R112, RZ ;  /* 0x00000070970a7224 */ /* 0x000fe200078e02ff */
[----:B------:R-:W-:Y:S01]  /*2130*/  ISETP.NE.U32.AND P0, PT, RZ, UR8, PT ;  /* 0x00000008ff007c0c */ /* 0x000fe2000bf05070 */
[----:B------:R-:W-:Y:S01]  /*2140*/  IMAD.IADD R7, R7, 0x1, R11 ;  /* 0x0000000107077824 */ /* 0x000fe200078e020b */
[----:B------:R-:W-:Y:S01]  /*2150*/  LEA.HI R13, R13, R204, RZ, 0x3 ;  /* 0x000000cc0d0d7211 */ /* 0x000fe200078f18ff */
[----:B------:R-:W-:Y:S01]  /*2160*/  IMAD R10, R204, R113, R10 ;  /* 0x00000071cc0a7224 */ /* 0x000fe200078e020a */
[----:B------:R-:W-:Y:S01]  /*2170*/  ISETP.NE.AND.EX P0, PT, RZ, UR9, PT, P0 ;  /* 0x00000009ff007c0c */ /* 0x000fe2000bf05300 */
[----:B------:R-:W-:Y:S01]  /*2180*/  IMAD.WIDE.U32 R116, R221, UR4, R6 ;  /* 0x00000004dd747c25 */ /* 0x000fe2000f8e0006 */
[----:B------:R-:W-:-:S02]  /*2190*/  LOP3.LUT R13, R13, 0xfffffff8, RZ, 0xc0, !PT ;  /* 0xfffffff80d0d7812 */ /* 0x000fc400078ec0ff */
[----:B------:R-:W-:Y:S01]  /*21a0*/  LOP3.LUT R28, R28, R9, RZ, 0xfc, !PT ;  /* 0x000000091c1c7212 */ /* 0x000fe200078efcff */
[----:B------:R-:W-:Y:S01]  /*21b0*/  IMAD R117, R221, UR5, R117 ;  /* 0x00000005dd757c24 */ /* 0x000fe2000f8e0275 */
[----:B------:R-:W-:Y:S01]  /*21c0*/  ULDC.64 UR4, c[0x0][0x310] ;  /* 0x0000c40000047ab9 */ /* 0x000fe20000000a00 */
[----:B------:R-:W-:Y:S01]  /*21d0*/  IMAD.IADD R134, R204, 0x1, -R13 ;  /* 0x00000001cc867824 */ /* 0x000fe200078e0a0d */
[----:B-1----:R-:W-:Y:S01]  /*21e0*/  ISETP.GE.AND P2, PT, R3, R15, PT ;  /* 0x0000000f0300720c */ /* 0x002fe20003f46270 */
[----:B------:R-:W-:Y:S01]  /*21f0*/  IMAD R7, R151, R106, RZ ;  /* 0x0000006a97077224 */ /* 0x000fe200078e02ff */
[----:B------:R-:W-:Y:S01]  /*2200*/  LOP3.LUT R20, R20, 0xfffffffb, RZ, 0xc0, !PT ;  /* 0xfffffffb14147812 */ /* 0x000fe200078ec0ff */
[----:B------:R-:W-:Y:S01]  /*2210*/  IMAD.WIDE.U32 R102, R204, R100, R18 ;  /* 0x00000064cc667225 */ /* 0x000fe200078e0012 */
[----:B------:R-:W-:Y:S02]  /*2220*/  LOP3.LUT P1, RZ, R134, 0x4, RZ, 0xc0, !PT ;  /* 0x0000000486ff7812 */ /* 0x000fe4000782c0ff */
[----:B------:R-:W-:Y:S01]  /*2230*/  SHF.R.S32.HI R23, RZ, 0x1f, R22 ;  /* 0x0000001fff177819 */ /* 0x000fe20000011416 */
[C---:B------:R-:W-:Y:S01]  /*2240*/  IMAD R11, R204.reuse, R107, R7 ;  /* 0x0000006bcc0b7224 */ /* 0x040fe200078e0207 */
[----:B------:R-:W-:Y:S01]  /*2250*/  SHF.R.U32.HI R29, RZ, 0x3, R208 ;  /* 0x00000003ff1d7819 */ /* 0x000fe200000116d0 */
[----:B------:R-:W-:Y:S01]  /*2260*/  IMAD R137, R101, 0x70, RZ ;  /* 0x0000007065897824 */ /* 0x000fe200078e02ff */
[C---:B------:R-:W-:Y:S01]  /*2270*/  IADD3 R122, P3, R204.reuse, R123, RZ ;  /* 0x0000007bcc7a7210 */ /* 0x040fe20007f7e0ff */
[----:B------:R-:W-:Y:S01]  /*2280*/  IMAD.WIDE.U32 R110, R204, R106, R22 ;  /* 0x0000006acc6e7225 */ /* 0x000fe200078e0016 */
[----:B------:R-:W-:-:S02]  /*2290*/  SHF.L.U64.HI R138, R112, 0x6, R113 ;  /* 0x00000006708a7819 */ /* 0x000fc40000010271 */
[----:B------:R-:W-:Y:S01]  /*22a0*/  SHF.R.S32.HI R152, RZ, 0x1f, R228 ;  /* 0x0000001fff987819 */ /* 0x000fe200000114e4 */
[----:B------:R-:W-:Y:S01]  /*22b0*/  IMAD.IADD R111, R111, 0x1, R11 ;  /* 0x000000016f6f7824 */ /* 0x000fe200078e020b */
[----:B0-----:R-:W-:Y:S01]  /*22c0*/  LEA.HI R179, R179, 0x8, RZ, 0x19 ;  /* 0x00000008b3b37811 */ /* 0x001fe200078fc8ff */
[----:B------:R-:W-:Y:S01]  /*22d0*/  IMAD.IADD R109, R11, 0x1, R109 ;  /* 0x000000010b6d7824 */ /* 0x000fe200078e026d */
[----:B------:R-:W-:Y:S01]  /*22e0*/  @P1 LOP3.LUT R20, R20, 0x4, RZ, 0xfc, !PT ;  /* 0x0000000414141812 */ /* 0x000fe200078efcff */
[----:B------:R-:W-:Y:S01]  /*22f0*/  IMAD.WIDE.U32 R104, R204, R100, R22 ;  /* 0x00000064cc687225 */ /* 0x000fe200078e0016 */
[----:B------:R-:W-:Y:S02]  /*2300*/  ISETP.GE.AND P1, PT, R0, R15, PT ;  /* 0x0000000f0000720c */ /* 0x000fe40003f26270 */
[----:B------:R-:W-:Y:S01]  /*2310*/  LOP3.LUT R20, R20, 0xfffffffe, RZ, 0xc0, !PT ;  /* 0xfffffffe14147812 */ /* 0x000fe200078ec0ff */
[----:B-----5:R-:W-:Y:S01]  /*2320*/  IMAD.WIDE.U32 R110, R150, R106, R110 ;  /* 0x0000006a966e7225 */ /* 0x020fe200078e006e */
[----:B------:R-:W-:-:S02]  /*2330*/  SEL R11, R15, RZ, P1 ;  /* 0x000000ff0f0b7207 */ /* 0x000fc40000800000 */
[----:B------:R-:W-:Y:S01]  /*2340*/  @P2 LOP3.LUT R20, R20, 0x1, RZ, 0xfc, !PT ;  /* 0x0000000114142812 */ /* 0x000fe200078efcff */
[----:B------:R-:W-:-:S04]  /*2350*/  IMAD.WIDE.U32 R108, R150, R106, R108 ;  /* 0x0000006a966c7225 */ /* 0x000fc800078e006c */
[----:B------:R0:W-:Y:S01]  /*2360*/  STL [R1+0x10], R20 ;  /* 0x0000101401007387 */ /* 0x0001e20000100800 */
[----:B------:R-:W-:Y:S02]  /*2370*/  IMAD.IADD R11, R0, 0x1, R11 ;  /* 0x00000001000b7824 */ /* 0x000fe400078e020b */
[----:B------:R-:W-:Y:S02]  /*2380*/  IMAD.SHL.U32 R132, R15, 0x2, RZ ;  /* 0x000000020f847824 */ /* 0x000fe400078e00ff */
[----:B------:R-:W-:Y:S01]  /*2390*/  IMAD.X R123, R14, 0x1, R151, P3 ;  /* 0x000000010e7b7824 */ /* 0x000fe200018e0697 */
[----:B------:R-:W-:Y:S02]  /*23a0*/  SHF.R.S32.HI R6, RZ, 0x1f, R8 ;  /* 0x0000001fff067819 */ /* 0x000fe40000011408 */
[----:B------:R-:W-:Y:S02]  /*23b0*/  SEL R37, R8, RZ, !P0 ;  /* 0x000000ff08257207 */ /* 0x000fe40004000000 */
[----:B------:R-:W-:-:S03]  /*23c0*/  SEL R6, R6, RZ, !P0 ;  /* 0x000000ff06067207 */ /* 0x000fc60004000000 */
[----:B------:R-:W-:-:S04]  /*23d0*/  IMAD.WIDE.U32 R116, R37, UR4, R116 ;  /* 0x0000000425747c25 */ /* 0x000fc8000f8e0074 */
[----:B------:R-:W-:-:S04]  /*23e0*/  IMAD R8, R6, UR4, RZ ;  /* 0x0000000406087c24 */ /* 0x000fc8000f8e02ff */
[----:B------:R-:W-:Y:S01]  /*23f0*/  IMAD R13, R37, UR5, R8 ;  /* 0x00000005250d7c24 */ /* 0x000fe2000f8e0208 */
[----:B------:R-:W-:Y:S01]  /*2400*/  ULDC.64 UR4, c[0x0][0x338] ;  /* 0x0000ce0000047ab9 */ /* 0x000fe20000000a00 */
[----:B------:R-:W-:-:S04]  /*2410*/  IMAD.WIDE.U32 R8, R204, R112, R18 ;  /* 0x00000070cc087225 */ /* 0x000fc800078e0012 */
[----:B------:R-:W-:Y:S01]  /*2420*/  IMAD R12, R6, UR4, RZ ;  /* 0x00000004060c7c24 */ /* 0x000fe2000f8e02ff */
[----:B------:R-:W-:Y:S01]  /*2430*/  IADD3 R6, P0, R116, R8, RZ ;  /* 0x0000000874067210 */ /* 0x000fe20007f1e0ff */
[----:B------:R-:W-:Y:S02]  /*2440*/  IMAD.IADD R7, R117, 0x1, R13 ;  /* 0x0000000175077824 */ /* 0x000fe400078e020d */
[----:B------:R-:W-:-:S03]  /*2450*/  IMAD.WIDE.U32 R114, R37, UR4, R114 ;  /* 0x0000000425727c25 */ /* 0x000fc6000f8e0072 */
[----:B------:R-:W-:Y:S01]  /*2460*/  IADD3.X R8, R7, R9, R10, P0, !PT ;  /* 0x0000000907087210 */ /* 0x000fe200007fe40a */
[----:B------:R-:W-:Y:S01]  /*2470*/  IMAD R9, R151, R100, RZ ;  /* 0x0000006497097224 */ /* 0x000fe200078e02ff */
[----:B------:R-:W-:Y:S01]  /*2480*/  ISETP.GE.AND P0, PT, R18, R15, PT ;  /* 0x0000000f1200720c */ /* 0x000fe20003f06270 */
[----:B------:R-:W-:Y:S01]  /*2490*/  IMAD R37, R37, UR5, R12 ;  /* 0x0000000525257c24 */ /* 0x000fe2000f8e020c */
[C---:B------:R-:W-:Y:S01]  /*24a0*/  SEL R10, R15.reuse, RZ, P2 ;  /* 0x000000ff0f0a7207 */ /* 0x040fe20001000000 */
[----:B------:R-:W-:Y:S01]  /*24b0*/  IMAD R13, R204, R101, R9 ;  /* 0x00000065cc0d7224 */ /* 0x000fe200078e0209 */
[----:B------:R-:W-:Y:S01]  /*24c0*/  SEL R9, R15, RZ, P0 ;  /* 0x000000ff0f097207 */ /* 0x000fe20000000000 */
[----:B------:R-:W-:Y:S01]  /*24d0*/  IMAD.WIDE.U32 R112, R112, 0x70, RZ ;  /* 0x0000007070707825 */ /* 0x000fe200078e00ff */
[----:B------:R-:W-:-:S03]  /*24e0*/  SHF.R.S32.HI R12, RZ, 0x1f, R11 ;  /* 0x0000001fff0c7819 */ /* 0x000fc6000001140b */
[----:B------:R-:W-:Y:S01]  /*24f0*/  IMAD.IADD R9, R18, 0x1, R9 ;  /* 0x0000000112097824 */ /* 0x000fe200078e0209 */
[CC--:B------:R-:W-:Y:S01]  /*2500*/  LEA.HI R26, R12.reuse, R11.reuse, RZ, 0x3 ;  /* 0x0000000b0c1a7211 */ /* 0x0c0fe200078f18ff */
[----:B0-----:R-:W-:Y:S02]  /*2510*/  IMAD.IADD R20, R3, 0x1, R10 ;  /* 0x0000000103147824 */ /* 0x001fe400078e020a */
[----:B------:R-:W-:Y:S01]  /*2520*/  IMAD.IADD R105, R105, 0x1, R13 ;  /* 0x0000000169697824 */ /* 0x000fe200078e020d */
[----:B------:R-:W-:Y:S01]  /*2530*/  SHF.R.S32.HI R10, RZ, 0x1f, R9 ;  /* 0x0000001fff0a7819 */ /* 0x000fe20000011409 */
[----:B------:R-:W-:Y:S01]  /*2540*/  IMAD.IADD R103, R13, 0x1, R103 ;  /* 0x000000010d677824 */ /* 0x000fe200078e0267 */
[----:B------:R-:W-:Y:S01]  /*2550*/  LEA.HI R13, R12, R11, RZ, 0x6 ;  /* 0x0000000b0c0d7211 */ /* 0x000fe200078f30ff */
[-C--:B------:R-:W-:Y:S01]  /*2560*/  IMAD.WIDE.U32 R104, R150, R100.reuse, R104 ;  /* 0x0000006496687225 */ /* 0x080fe200078e0068 */
[CC--:B------:R-:W-:Y:S02]  /*2570*/  LEA.HI R25, R10.reuse, R9.reuse, RZ, 0x3 ;  /* 0x000000090a197211 */ /* 0x0c0fe400078f18ff */
[----:B------:R-:W-:Y:S01]  /*2580*/  LEA.HI R9, R10, R9, RZ, 0x6 ;  /* 0x000000090a097211 */ /* 0x000fe200078f30ff */
[----:B------:R-:W-:Y:S01]  /*2590*/  IMAD.WIDE.U32 R102, R150, R100, R102 ;  /* 0x0000006496667225 */ /* 0x000fe200078e0066 */
[----:B------:R-:W-:-:S02]  /*25a0*/  SHF.R.S32.HI R13, RZ, 0x6, R13 ;  /* 0x00000006ff0d7819 */ /* 0x000fc4000001140d */
[----:B------:R-:W-:Y:S01]  /*25b0*/  SHF.R.S32.HI R10, RZ, 0x6, R9 ;  /* 0x00000006ff0a7819 */ /* 0x000fe20000011409 */
[----:B------:R-:W-:Y:S01]  /*25c0*/  IMAD.IADD R135, R113, 0x1, R135 ;  /* 0x0000000171877824 */ /* 0x000fe200078e0287 */
[----:B------:R-:W-:Y:S01]  /*25d0*/  LOP3.LUT R9, R213, 0x38, R25, 0xf8, !PT ;  /* 0x00000038d5097812 */ /* 0x000fe200078ef819 */
[--C-:B------:R-:W-:Y:S01]  /*25e0*/  IMAD R146, R13, 0x1c00, R215.reuse ;  /* 0x00001c000d927824 */ /* 0x100fe200078e02d7 */
[----:B------:R-:W-:Y:S01]  /*25f0*/  LOP3.LUT R11, R213, 0x38, R26, 0xf8, !PT ;  /* 0x00000038d50b7812 */ /* 0x000fe200078ef81a */
[----:B------:R-:W-:Y:S01]  /*2600*/  IMAD R147, R10, 0x1c00, R215 ;  /* 0x00001c000a937824 */ /* 0x000fe200078e02d7 */
[----:B------:R-:W-:Y:S01]  /*2610*/  LOP3.LUT R12, R208, 0x38, R25, 0xf8, !PT ;  /* 0x00000038d00c7812 */ /* 0x000fe200078ef819 */
[--C-:B------:R-:W-:Y:S01]  /*2620*/  IMAD R145, R10, 0x1c00, R216.reuse ;  /* 0x00001c000a917824 */ /* 0x100fe200078e02d8 */
[-C--:B------:R-:W-:Y:S01]  /*2630*/  LOP3.LUT R10, R9, R214.reuse, RZ, 0x3c, !PT ;  /* 0x000000d6090a7212 */ /* 0x080fe200078e3cff */
[----:B------:R-:W-:Y:S01]  /*2640*/  IMAD R142, R13, 0x1c00, R216 ;  /* 0x00001c000d8e7824 */ /* 0x000fe200078e02d8 */
[----:B------:R-:W-:Y:S01]  /*2650*/  SHF.R.S32.HI R21, RZ, 0x1f, R20 ;  /* 0x0000001fff157819 */ /* 0x000fe20000011414 */
[----:B------:R-:W-:Y:S01]  /*2660*/  IMAD.SHL.U32 R13, R100, 0x40, RZ ;  /* 0x00000040640d7824 */ /* 0x000fe200078e00ff */
[----:B------:R-:W-:Y:S01]  /*2670*/  LOP3.LUT R11, R11, R214, RZ, 0x3c, !PT ;  /* 0x000000d60b0b7212 */ /* 0x000fe200078e3cff */
[----:B------:R-:W-:Y:S01]  /*2680*/  IMAD.IADD R147, R147, 0x1, R10 ;  /* 0x0000000193937824 */ /* 0x000fe200078e020a */
[----:B------:R-:W-:Y:S01]  /*2690*/  LOP3.LUT R12, R12, R29, RZ, 0x3c, !PT ;  /* 0x0000001d0c0c7212 */ /* 0x000fe200078e3cff */
[----:B------:R-:W-:Y:S01]  /*26a0*/  IMAD.IADD R37, R115, 0x1, R37 ;  /* 0x0000000173257824 */ /* 0x000fe200078e0225 */
[-C--:B------:R-:W-:Y:S01]  /*26b0*/  LEA.HI R27, R21, R20.reuse, RZ, 0x3 ;  /* 0x00000014151b7211 */ /* 0x080fe200078f18ff */
[----:B------:R-:W-:Y:S01]  /*26c0*/  IMAD.IADD R146, R146, 0x1, R11 ;  /* 0x0000000192927824 */ /* 0x000fe200078e020b */
[----:B------:R-:W-:Y:S01]  /*26d0*/  LOP3.LUT R10, R208, 0x38, R26, 0xf8, !PT ;  /* 0x00000038d00a7812 */ /* 0x000fe200078ef81a */
[----:B------:R-:W-:Y:S01]  /*26e0*/  IMAD.IADD R145, R145, 0x1, R12 ;  /* 0x0000000191917824 */ /* 0x000fe200078e020c */
[----:B------:R-:W-:-:S02]  /*26f0*/  LEA.HI R20, R21, R20, RZ, 0x6 ;  /* 0x0000001415147211 */ /* 0x000fc400078f30ff */
[-C--:B------:R-:W-:Y:S01]  /*2700*/  LOP3.LUT R11, R10, R29.reuse, RZ, 0x3c, !PT ;  /* 0x0000001d0a0b7212 */ /* 0x080fe200078e3cff */
[----:B------:R-:W-:Y:S01]  /*2710*/  IMAD.SHL.U32 R10, R106, 0x40, RZ ;  /* 0x000000406a0a7824 */ /* 0x000fe200078e00ff */
[----:B------:R-:W-:Y:S02]  /*2720*/  SHF.R.S32.HI R20, RZ, 0x6, R20 ;  /* 0x00000006ff147819 */ /* 0x000fe40000011414 */
[----:B------:R-:W-:Y:S01]  /*2730*/  LOP3.LUT R9, R213, 0x38, R27, 0xf8, !PT ;  /* 0x00000038d5097812 */ /* 0x000fe200078ef81b */
[----:B------:R-:W-:Y:S01]  /*2740*/  IMAD.IADD R142, R142, 0x1, R11 ;  /* 0x000000018e8e7824 */ /* 0x000fe200078e020b */
[----:B------:R-:W-:Y:S01]  /*2750*/  LOP3.LUT R12, R208, 0x38, R27, 0xf8, !PT ;  /* 0x00000038d00c7812 */ /* 0x000fe200078ef81b */
[C---:B------:R-:W-:Y:S01]  /*2760*/  IMAD R144, R20.reuse, 0x1c00, R215 ;  /* 0x00001c0014907824 */ /* 0x040fe200078e02d7 */
[----:B------:R-:W-:Y:S01]  /*2770*/  LOP3.LUT R9, R9, R214, RZ, 0x3c, !PT ;  /* 0x000000d609097212 */ /* 0x000fe200078e3cff */
[----:B------:R-:W-:Y:S01]  /*2780*/  IMAD R141, R20, 0x1c00, R216 ;  /* 0x00001c00148d7824 */ /* 0x000fe200078e02d8 */
[----:B------:R-:W-:-:S02]  /*2790*/  LOP3.LUT R12, R12, R29, RZ, 0x3c, !PT ;  /* 0x0000001d0c0c7212 */ /* 0x000fc400078e3cff */
[----:B------:R-:W-:Y:S01]  /*27a0*/  SHF.R.S32.HI R11, RZ, 0x1f, R150 ;  /* 0x0000001fff0b7819 */ /* 0x000fe20000011496 */
[----:B------:R-:W-:Y:S01]  /*27b0*/  IMAD.IADD R144, R144, 0x1, R9 ;  /* 0x0000000190907824 */ /* 0x000fe200078e0209 */
[----:B------:R-:W-:Y:S01]  /*27c0*/  LOP3.LUT R21, R213, 0x18, R18, 0xf8, !PT ;  /* 0x00000018d5157812 */ /* 0x000fe200078ef812 */
[----:B------:R-:W-:Y:S01]  /*27d0*/  IMAD.IADD R141, R141, 0x1, R12 ;  /* 0x000000018d8d7824 */ /* 0x000fe200078e020c */
[----:B------:R-:W-:Y:S01]  /*27e0*/  SHF.R.S32.HI R119, RZ, 0x3, R25 ;  /* 0x00000003ff777819 */ /* 0x000fe20000011419 */
[----:B------:R-:W-:Y:S01]  /*27f0*/  IMAD R9, R11, R106, RZ ;  /* 0x0000006a0b097224 */ /* 0x000fe200078e02ff */
[----:B------:R-:W-:Y:S01]  /*2800*/  LOP3.LUT R140, R21, R214, RZ, 0x3c, !PT ;  /* 0x000000d6158c7212 */ /* 0x000fe200078e3cff */
[----:B------:R-:W-:Y:S01]  /*2810*/  IMAD R12, R11, R100, RZ ;  /* 0x000000640b0c7224 */ /* 0x000fe200078e02ff */
[----:B------:R-:W-:Y:S01]  /*2820*/  SHF.R.S32.HI R118, RZ, 0x3, R26 ;  /* 0x00000003ff767819 */ /* 0x000fe2000001141a */
[----:B------:R-:W-:Y:S01]  /*2830*/  VIADD R11, R18, 0xa0 ;  /* 0x000000a0120b7836 */ /* 0x000fe20000000000 */
[----:B------:R-:W-:Y:S01]  /*2840*/  SHF.R.S32.HI R99, RZ, 0x3, R27 ;  /* 0x00000003ff637819 */ /* 0x000fe2000001141b */
[----:B------:R-:W-:Y:S01]  /*2850*/  IMAD R33, R150, R107, R9 ;  /* 0x0000006b96217224 */ /* 0x000fe200078e0209 */
[----:B------:R-:W-:Y:S01]  /*2860*/  SHF.L.U64.HI R9, R106, 0x6, R107 ;  /* 0x000000066a097819 */ /* 0x000fe2000001026b */
[----:B------:R-:W-:Y:S01]  /*2870*/  IMAD R35, R150, R101, R12 ;  /* 0x0000006596237224 */ /* 0x000fe200078e020c */
[----:B------:R-:W-:Y:S01]  /*2880*/  ISETP.GE.AND P2, PT, R11, UR6, PT ;  /* 0x000000060b007c0c */ /* 0x000fe2000bf46270 */
[----:B------:R-:W-:Y:S01]  /*2890*/  IMAD.WIDE.U32 R106, R106, 0x70, RZ ;  /* 0x000000706a6a7825 */ /* 0x000fe200078e00ff */
[----:B------:R-:W-:-:S02]  /*28a0*/  SHF.L.U64.HI R12, R100, 0x6, R101 ;  /* 0x00000006640c7819 */ /* 0x000fc40000010265 */
[----:B------:R-:W-:Y:S01]  /*28b0*/  SEL R29, RZ, 0x20, P2 ;  /* 0x00000020ff1d7807 */ /* 0x000fe20001000000 */
[----:B------:R-:W-:Y:S01]  /*28c0*/  IMAD.WIDE.U32 R100, R100, 0x70, RZ ;  /* 0x0000007064647825 */ /* 0x000fe200078e00ff */
[----:B------:R-:W-:Y:S02]  /*28d0*/  LOP3.LUT R25, R25, 0xfffffff8, RZ, 0xc0, !PT ;  /* 0xfffffff819197812 */ /* 0x000fe400078ec0ff */
[----:B------:R-:W-:Y:S01]  /*28e0*/  LOP3.LUT R36, R28, R29, RZ, 0xfc, !PT ;  /* 0x0000001d1c247212 */ /* 0x000fe200078efcff */
[----:B------:R-:W-:Y:S01]  /*28f0*/  IMAD.IADD R14, R111, 0x1, R33 ;  /* 0x000000016f0e7824 */ /* 0x000fe200078e0221 */
[----:B------:R-:W-:Y:S01]  /*2900*/  LOP3.LUT R26, R26, 0xfffffff8, RZ, 0xc0, !PT ;  /* 0xfffffff81a1a7812 */ /* 0x000fe200078ec0ff */
[----:B------:R-:W-:Y:S01]  /*2910*/  IMAD.IADD R15, R33, 0x1, R109 ;  /* 0x00000001210f7824 */ /* 0x000fe200078e026d */
[----:B------:R-:W-:Y:S01]  /*2920*/  LOP3.LUT R27, R27, 0xfffffff8, RZ, 0xc0, !PT ;  /* 0xfffffff81b1b7812 */ /* 0x000fe200078ec0ff */
[----:B------:R-:W-:Y:S01]  /*2930*/  IMAD.IADD R20, R105, 0x1, R35 ;  /* 0x0000000169147824 */ /* 0x000fe200078e0223 */
[C---:B------:R-:W-:Y:S01]  /*2940*/  LOP3.LUT R32, R36.reuse, 0x2, RZ, 0xc0, !PT ;  /* 0x0000000224207812 */ /* 0x040fe200078ec0ff */
[----:B------:R-:W-:Y:S01]  /*2950*/  IMAD.IADD R21, R35, 0x1, R103 ;  /* 0x0000000123157824 */ /* 0x000fe200078e0267 */
[C---:B------:R-:W-:Y:S01]  /*2960*/  LOP3.LUT R33, R36.reuse, 0x4, RZ, 0xc0, !PT ;  /* 0x0000000424217812 */ /* 0x040fe200078ec0ff */
[----:B------:R-:W-:Y:S01]  /*2970*/  IMAD.IADD R136, R107, 0x1, R31 ;  /* 0x000000016b887824 */ /* 0x000fe200078e021f */
[C---:B------:R-:W-:Y:S01]  /*2980*/  LOP3.LUT R34, R36.reuse, 0x8, RZ, 0xc0, !PT ;  /* 0x0000000824227812 */ /* 0x040fe200078ec0ff */
[----:B------:R-:W-:Y:S01]  /*2990*/  IMAD.IADD R140, R215, 0x1, R140 ;  /* 0x00000001d78c7824 */ /* 0x000fe200078e028c */
[----:B------:R-:W-:Y:S01]  /*29a0*/  LOP3.LUT R35, R36, 0x10, RZ, 0xc0, !PT ;  /* 0x0000001024237812 */ /* 0x000fe200078ec0ff */
[----:B------:R-:W-:Y:S01]  /*29b0*/  IMAD.IADD R137, R101, 0x1, R137 ;  /* 0x0000000165897824 */ /* 0x000fe200078e0289 */
[----:B------:R-:W-:-:S02]  /*29c0*/  LOP3.LUT R28, R28, 0x1, RZ, 0xc0, !PT ;  /* 0x000000011c1c7812 */ /* 0x000fc400078ec0ff */
[----:B------:R-:W-:Y:S02]  /*29d0*/  SHF.R.S32.HI R29, RZ, 0x1f, R25 ;  /* 0x0000001fff1d7819 */ /* 0x000fe40000011419 */
[----:B------:R-:W-:Y:S02]  /*29e0*/  SHF.R.S32.HI R30, RZ, 0x1f, R26 ;  /* 0x0000001fff1e7819 */ /* 0x000fe4000001141a */
[----:B------:R-:W-:Y:S02]  /*29f0*/  SHF.R.S32.HI R31, RZ, 0x1f, R27 ;  /* 0x0000001fff1f7819 */ /* 0x000fe4000001141b */
[----:B------:R-:W-:-:S07]  /*2a00*/  LOP3.LUT R36, R36, 0x20, RZ, 0xc0, !PT ;  /* 0x0000002024247812 */ /* 0x000fce00078ec0ff */
.L_x_540:
[----:B--23--:R-:W2:Y:S01]  /*2a10*/  LDL.LU R43, [R1+0x10] ;  /* 0x00001000012b7983 */ /* 0x00cea20000300800 */
[----:B-----5:R-:W-:Y:S01]  /*2a20*/  VIADD R49, R24, 0xffffffff ;  /* 0xffffffff18317836 */ /* 0x020fe20000000000 */
[----:B0-----:R-:W0:Y:S01]  /*2a30*/  LDC.64 R124, c[0x0][0x2e8] ;  /* 0x0000ba00ff7c7b82 */ /* 0x001e220000000a00 */
[----:B------:R-:W-:Y:S01]  /*2a40*/  LOP3.LUT P4, RZ, R134, 0x4, RZ, 0xc0, !PT ;  /* 0x0000000486ff7812 */ /* 0x000fe2000788c0ff */
[----:B------:R-:W-:Y:S05]  /*2a50*/  YIELD ;  /* 0x0000000000007946 */ /* 0x000fea0003800000 */
[----:B------:R-:W-:Y:S01]  /*2a60*/  SHF.R.S32.HI R42, RZ, 0x1f, R49 ;  /* 0x0000001fff2a7819 */ /* 0x000fe20000011431 */
[-C--:B------:R-:W-:Y:S01]  /*2a70*/  IMAD R39, R135, R49.reuse, RZ ;  /* 0x0000003187277224 */ /* 0x080fe200078e02ff */
[----:B------:R-:W1:Y:S01]  /*2a80*/  LDC R121, c[0x0][0x3f4] ;  /* 0x0000fd00ff797b82 */ /* 0x000e620000000800 */
[----:B------:R-:W-:Y:S01]  /*2a90*/  IMAD.WIDE.U32 R126, R112, R49, RZ ;  /* 0x00000031707e7225 */ /* 0x000fe200078e00ff */
[----:B------:R-:W-:Y:S03]  /*2aa0*/  BSSY B0, `(.L_x_441) ;  /* 0x00007a0000007945 */ /* 0x000fe60003800000 */
[----:B------:R-:W-:Y:S01]  /*2ab0*/  IMAD R39, R42, R112, R39 ;  /* 0x000000702a277224 */ /* 0x000fe200078e0227 */
[----:B------:R-:W-:-:S03]  /*2ac0*/  IADD3 R24, P2, P3, R6, R126, R139 ;  /* 0x0000007e06187210 */ /* 0x000fc60007b5e08b */
[----:B------:R-:W-:Y:S02]  /*2ad0*/  IMAD.IADD R92, R127, 0x1, R39 ;  /* 0x000000017f5c7824 */ /* 0x000fe400078e0227 */
[----:B------:R-:W-:-:S03]  /*2ae0*/  IMAD R39, R17, 0x5400, R140 ;  /* 0x0000540011277824 */ /* 0x000fc600078e028c */
[----:B------:R-:W-:Y:S02]  /*2af0*/  IADD3.X R38, R8, R92, R138, P2, P3 ;  /* 0x0000005c08267210 */ /* 0x000fe400017e648a */
[----:B------:R-:W-:-:S04]  /*2b00*/  IADD3 R40, P3, R6, R126, RZ ;  /* 0x0000007e06287210 */ /* 0x000fc80007f7e0ff */
[-C--:B0-----:R-:W-:Y:S01]  /*2b10*/  LEA R46, P2, R40, R124.reuse, 0x1 ;  /* 0x0000007c282e7211 */ /* 0x081fe200078408ff */
[----:B------:R-:W-:Y:S01]  /*2b20*/  IMAD.X R41, R92, 0x1, R8, P3 ;  /* 0x000000015c297824 */ /* 0x000fe200018e0608 */
[----:B------:R-:W-:-:S04]  /*2b30*/  LEA R44, P3, R24, R124, 0x1 ;  /* 0x0000007c182c7211 */ /* 0x000fc800078608ff */
[----:B------:R-:W-:Y:S01]  /*2b40*/  LEA.HI.X R45, R24, R125, R38, 0x1, P3 ;  /* 0x0000007d182d7211 */ /* 0x000fe200018f0c26 */
[----:B------:R-:W-:Y:S01]  /*2b50*/  IMAD R38, R39, 0x2, R120 ;  /* 0x0000000227267824 */ /* 0x000fe200078e0278 */
[----:B------:R-:W-:Y:S01]  /*2b60*/  ISETP.GT.AND P3, PT, R49, R133, PT ;  /* 0x000000853100720c */ /* 0x000fe20003f64270 */
[----:B------:R-:W-:Y:S01]  /*2b70*/  IMAD.MOV.U32 R24, RZ, RZ, R49 ;  /* 0x000000ffff187224 */ /* 0x000fe200078e0031 */
[----:B------:R-:W-:Y:S01]  /*2b80*/  LEA.HI.X R47, R40, R125, R41, 0x1, P2 ;  /* 0x0000007d282f7211 */ /* 0x000fe200010f0c29 */
[----:B------:R-:W-:Y:S01]  /*2b90*/  VIADD R41, R39, 0x20 ;  /* 0x0000002027297836 */ /* 0x000fe20000000000 */
[----:B-1----:R-:W-:Y:S01]  /*2ba0*/  ISETP.GE.AND P2, PT, R121, 0x1, PT ;  /* 0x000000017900780c */ /* 0x002fe20003f46270 */
[----:B------:R-:W-:-:S04]  /*2bb0*/  @P4 VIADD R41, R39, 0xffffffe0 ;  /* 0xffffffe027294836 */ /* 0x000fc80000000000 */
[----:B------:R-:W-:Y:S01]  /*2bc0*/  IMAD R39, R41, 0x2, R120 ;  /* 0x0000000229277824 */ /* 0x000fe200078e0278 */
[----:B--2---:R-:W-:-:S04]  /*2bd0*/  LOP3.LUT R43, R43, 0xfffffffd, RZ, 0xc0, !PT ;  /* 0xfffffffd2b2b7812 */ /* 0x004fc800078ec0ff */
[----:B------:R-:W-:-:S05]  /*2be0*/  @P3 LOP3.LUT R43, R43, 0x2, RZ, 0xfc, !PT ;  /* 0x000000022b2b3812 */ /* 0x000fca00078efcff */
[----:B------:R0:W-:Y:S01]  /*2bf0*/  STL [R1+0x10], R43 ;  /* 0x0000102b01007387 */ /* 0x0001e20000100800 */
[----:B------:R-:W-:Y:S05]  /*2c00*/  @!P2 BRA `(.L_x_442) ;  /* 0x000000740050a947 */ /* 0x000fea0003800000 */
[----:B------:R-:W-:Y:S01]  /*2c10*/  ULDC.U8 UR4, c[0x0][0x410] ;  /* 0x0001040000047ab9 */ /* 0x000fe20000000000 */
[-C--:B------:R-:W-:Y:S01]  /*2c20*/  IMAD R41, R136, R49.reuse, RZ ;  /* 0x0000003188297224 */ /* 0x080fe200078e02ff */
[----:B------:R-:W-:Y:S01]  /*2c30*/  ISETP.NE.AND P2, PT, RZ, UR4, PT ;  /* 0x00000004ff007c0c */ /* 0x000fe2000bf45270 */
[-C--:B0-----:R-:W-:Y:S02]  /*2c40*/  IMAD R43, R137, R49.reuse, RZ ;  /* 0x00000031892b7224 */ /* 0x081fe400078e02ff */
[----:B------:R-:W-:Y:S02]  /*2c50*/  IMAD R96, R24, -0x70, R2 ;  /* 0xffffff9018607824 */ /* 0x000fe400078e0202 */
[C---:B------:R-:W-:Y:S02]  /*2c60*/  IMAD R41, R42.reuse, R106, R41 ;  /* 0x0000006a2a297224 */ /* 0x040fe400078e0229 */
[----:B------:R-:W-:Y:S01]  /*2c70*/  IMAD R43, R42, R100, R43 ;  /* 0x000000642a2b7224 */ /* 0x000fe200078e022b */
[----:B------:R-:W-:Y:S01]  /*2c80*/  VIMNMX R96, R96, 0x70, PT ;  /* 0x0000007060607848 */ /* 0x000fe20003fe0100 */
[----:B------:R-:W-:-:S04]  /*2c90*/  IMAD.WIDE.U32 R90, R106, R49, RZ ;  /* 0x000000316a5a7225 */ /* 0x000fc800078e00ff */
[----:B------:R-:W-:-:S04]  /*2ca0*/  IMAD.WIDE.U32 R88, R100, R49, RZ ;  /* 0x0000003164587225 */ /* 0x000fc800078e00ff */
[----:B------:R-:W-:Y:S02]  /*2cb0*/  IMAD.IADD R97, R91, 0x1, R41 ;  /* 0x000000015b617824 */ /* 0x000fe400078e0229 */
[----:B------:R-:W-:Y:S01]  /*2cc0*/  IMAD.IADD R98, R89, 0x1, R43 ;  /* 0x0000000159627824 */ /* 0x000fe200078e022b */
[----:B------:R-:W-:Y:S06]  /*2cd0*/  @!P2 BRA `(.L_x_443) ;  /* 0x0000003400b0a947 */ /* 0x000fec0003800000 */
[----:B------:R-:W-:Y:S01]  /*2ce0*/  ISETP.GE.AND P3, PT, R204, R96, PT ;  /* 0x00000060cc00720c */ /* 0x000fe20003f66270 */
[----:B------:R-:W-:Y:S01]  /*2cf0*/  BSSY B1, `(.L_x_444) ;  /* 0x0000042000017945 */ /* 0x000fe20003800000 */
        /* <DEDUP_REMOVED lines=23> */
[----:B------:R-:W-:Y:S01]  /*2e70*/  CS2R R126, SRZ ;  /* 0x00000000007e7805 */ /* 0x000fe2000001ff00 */
[----:B------:R-:W-:Y:S06]  /*2e80*/  @P3 BRA `(.L_x_445) ;  /* 0x0000000000a03947 */ /* 0x000fec0003800000 */
[----:B------:R-:W-:Y:S01]  /*2e90*/  IADD3 R41, P2, R110, R90, RZ ;  /* 0x0000005a6e297210 */ /* 0x000fe20007f5e0ff */
[----:B------:R-:W-:Y:S01]  /*2ea0*/  ULDC.64 UR4, c[0x0][0x3e8] ;  /* 0x0000fa0000047ab9 */ /* 0x000fe20000000a00 */
[----:B------:R-:W-:Y:S02]  /*2eb0*/  CS2R R124, SRZ ;  /* 0x00000000007c7805 */ /* 0x000fe4000001ff00 */
[----:B------:R-:W-:Y:S01]  /*2ec0*/  CS2R R126, SRZ ;  /* 0x00000000007e7805 */ /* 0x000fe2000001ff00 */
[----:B------:R-:W-:Y:S01]  /*2ed0*/  IMAD.X R42, R97, 0x1, R14, P2 ;  /* 0x00000001612a7824 */ /* 0x000fe200010e060e */
[----:B------:R-:W-:-:S05]  /*2ee0*/  IADD3 R43, P2, R104, R88, RZ ;  /* 0x00000058682b7210 */ /* 0x000fca0007f5e0ff */
[----:B------:R-:W-:Y:S01]  /*2ef0*/  IMAD.X R72, R98, 0x1, R20, P2 ;  /* 0x0000000162487824 */ /* 0x000fe200010e0614 */
[----:B------:R-:W-:-:S04]  /*2f00*/  LEA R40, P2, R41, UR4, 0x1 ;  /* 0x0000000429287c11 */ /* 0x000fc8000f8408ff */
[----:B------:R-:W-:Y:S01]  /*2f10*/  LEA.HI.X R41, R41, UR5, R42, 0x1, P2 ;  /* 0x0000000529297c11 */ /* 0x000fe200090f0c2a */
[----:B------:R-:W-:Y:S02]  /*2f20*/  ULDC.64 UR4, c[0x0][0x400] ;  /* 0x0001000000047ab9 */ /* 0x000fe40000000a00 */
[----:B------:R-:W-:-:S04]  /*2f30*/  LEA R42, P2, R43, UR4, 0x1 ;  /* 0x000000042b2a7c11 */ /* 0x000fc8000f8408ff */
[----:B------:R-:W-:Y:S02]  /*2f40*/  LEA.HI.X R43, R43, UR5, R72, 0x1, P2 ;  /* 0x000000052b2b7c11 */ /* 0x000fe400090f0c48 */
[----:B------:R-:W-:Y:S02]  /*2f50*/  ISETP.GE.AND P2, PT, R22, R121, PT ;  /* 0x000000791600720c */ /* 0x000fe40003f46270 */
[----:B------:R-:W-:Y:S02]  /*2f60*/  CS2R R92, SRZ ;  /* 0x00000000005c7805 */ /* 0x000fe4000001ff00 */
[----:B------:R-:W-:-:S09]  /*2f70*/  CS2R R94, SRZ ;  /* 0x00000000005e7805 */ /* 0x000fd2000001ff00 */
[----:B------:R0:W5:Y:S04]  /*2f80*/  @!P2 LDG.E.64 R124, desc[UR60][R40.64] ;  /* 0x0000003c287ca981 */ /* 0x000168000c1e1b00 */
[----:B------:R0:W5:Y:S01]  /*2f90*/  @!P2 LDG.E.64 R126, desc[UR60][R42.64] ;  /* 0x0000003c2a7ea981 */ /* 0x000162000c1e1b00 */
        /* <DEDUP_REMOVED lines=20> */
[----:B------:R-:W-:-:S13]  /*30e0*/  ISETP.GE.AND P2, PT, R211, R121, PT ;  /* 0x00000079d300720c */ /* 0x000fda0003f46270 */
[----:B------:R0:W5:Y:S04]  /*30f0*/  @!P2 LDG.E.64 R72, desc[UR60][R40.64+0xa0] ;  /* 0x0000a03c2848a981 */ /* 0x000168000c1e1b00 */
[----:B------:R0:W5:Y:S02]  /*3100*/  @!P2 LDG.E.64 R74, desc[UR60][R42.64+0xa0] ;  /* 0x0000a03c2a4aa981 */ /* 0x000164000c1e1b00 */
.L_x_445:
[----:B------:R-:W-:Y:S05]  /*3110*/  BSYNC B1 ;  /* 0x0000000000017941 */ /* 0x000fea0003800000 */
.L_x_444:
[----:B------:R-:W-:Y:S01]  /*3120*/  ISETP.GE.AND P4, PT, R228, R96, PT ;  /* 0x00000060e400720c */ /* 0x000fe20003f86270 */
[----:B------:R-:W-:Y:S01]  /*3130*/  BSSY B1, `(.L_x_446) ;  /* 0x000002c000017945 */ /* 0x000fe20003800000 */
[----:B-----5:R-:W-:Y:S02]  /*3140*/  IMAD.MOV.U32 R129, RZ, RZ, R72 ;  /* 0x000000ffff817224 */ /* 0x020fe400078e0048 */
[----:B------:R-:W-:-:S09]  /*3150*/  IMAD.MOV.U32 R128, RZ, RZ, R73 ;  /* 0x000000ffff807224 */ /* 0x000fd200078e0049 */
[----:B------:R-:W-:Y:S05]  /*3160*/  @P4 BRA `(.L_x_447) ;  /* 0x0000000000a04947 */ /* 0x000fea0003800000 */
[----:B------:R-:W-:Y:S01]  /*3170*/  IADD3 R90, P2, P5, R110, R90, R10 ;  /* 0x0000005a6e5a7210 */ /* 0x000fe20007d5e00a */
[----:B------:R-:W-:Y:S01]  /*3180*/  ULDC.64 UR4, c[0x0][0x3e8] ;  /* 0x0000fa0000047ab9 */ /* 0x000fe20000000a00 */
[----:B------:R-:W-:Y:S02]  /*3190*/  CS2R R68, SRZ ;  /* 0x0000000000447805 */ /* 0x000fe4000001ff00 */
[----:B------:R-:W-:Y:S02]  /*31a0*/  CS2R R70, SRZ ;  /* 0x0000000000467805 */ /* 0x000fe4000001ff00 */
[----:B------:R-:W-:Y:S02]  /*31b0*/  IADD3.X R97, R14, R97, R9, P2, P5 ;  /* 0x000000610e617210 */ /* 0x000fe400017ea409 */
[----:B------:R-:W-:-:S04]  /*31c0*/  IADD3 R88, P2, P5, R104, R88, R13 ;  /* 0x0000005868587210 */ /* 0x000fc80007d5e00d */
[----:B0-----:R-:W-:Y:S02]  /*31d0*/  IADD3.X R43, R20, R98, R12, P2, P5 ;  /* 0x00000062142b7210 */ /* 0x001fe400017ea40c */
        /* <DEDUP_REMOVED lines=33> */
.L_x_447:
[----:B------:R-:W-:Y:S05]  /*33f0*/  BSYNC B1 ;  /* 0x0000000000017941 */ /* 0x000fea0003800000 */
.L_x_446:
[----:B01----:R-:W-:Y:S01]  /*3400*/  IMAD.MOV.U32 R43, RZ, RZ, R76 ;  /* 0x000000ffff2b7224 */ /* 0x003fe200078e004c */
[----:B------:R-:W-:Y:S01]  /*3410*/  PRMT R162, R129, 0x5410, R128 ;  /* 0x0000541081a27816 */ /* 0x000fe20000000080 */
[----:B------:R-:W-:Y:S01]  /*3420*/  IMAD.MOV.U32 R40, RZ, RZ, R80 ;  /* 0x000000ffff287224 */ /* 0x000fe200078e0050 */
[----:B------:R-:W-:Y:S01]  /*3430*/  ISETP.NE.AND P2, PT, R212, 0x3, PT ;  /* 0x00000003d400780c */ /* 0x000fe20003f45270 */
[----:B------:R-:W-:Y:S01]  /*3440*/  IMAD.MOV.U32 R41, RZ, RZ, R81 ;  /* 0x000000ffff297224 */ /* 0x000fe200078e0051 */
[----:B------:R-:W-:Y:S01]  /*3450*/  PRMT R166, R166, 0x5410, R43 ;  /* 0x00005410a6a67816 */ /* 0x000fe2000000002b */
[----:B------:R-:W-:Y:S02]  /*3460*/  IMAD.MOV.U32 R43, RZ, RZ, R93 ;  /* 0x000000ffff2b7224 */ /* 0x000fe400078e005d */
[----:B------:R-:W-:Y:S01]  /*3470*/  IMAD.MOV.U32 R42, RZ, RZ, R77 ;  /* 0x000000ffff2a7224 */ /* 0x000fe200078e004d */
[----:B------:R-:W-:Y:S01]  /*3480*/  PRMT R167, R41, 0x5410, R40 ;  /* 0x0000541029a77816 */ /* 0x000fe20000000028 */
        /* <DEDUP_REMOVED lines=8> */
[----:B------:R-:W-:-:S02]  /*3510*/  IMAD.MOV.U32 R41, RZ, RZ, R124 ;  /* 0x000000ffff297224 */ /* 0x000fc400078e007c */
        /* <DEDUP_REMOVED lines=23> */
[----:B------:R-:W-:-:S02]  /*3690*/  PRMT R165, R165, 0x5410, R42 ;  /* 0x00005410a5a57816 */ /* 0x000fc4000000002a */
[----:B------:R-:W-:Y:S01]  /*36a0*/  PRMT R91, R40, 0x7610, R91 ;  /* 0x00007610285b7816 */ /* 0x000fe2000000005b */
[----:B-----5:R-:W-:Y:S01]  /*36b0*/  IMAD.MOV.U32 R40, RZ, RZ, R49 ;  /* 0x000000ffff287224 */ /* 0x020fe200078e0031 */
[----:B------:R-:W-:Y:S01]  /*36c0*/  PRMT R172, R172, 0x5410, R41 ;  /* 0x00005410acac7816 */ /* 0x000fe20000000029 */
[----:B------:R-:W-:-:S05]  /*36d0*/  IMAD.MOV.U32 R41, RZ, RZ, R48 ;  /* 0x000000ffff297224 */ /* 0x000fca00078e0030 */
[----:B------:R-:W-:Y:S01]  /*36e0*/  PRMT R128, R40, 0x5410, R41 ;  /* 0x0000541028807816 */ /* 0x000fe20000000029 */
[----:B------:R-:W-:Y:S02]  /*36f0*/  IMAD.MOV.U32 R41, RZ, RZ, R52 ;  /* 0x000000ffff297224 */ /* 0x000fe400078e0034 */
        /* <DEDUP_REMOVED lines=32> */
[----:B------:R-:W-:Y:S06]  /*3900*/  @!P2 BRA `(.L_x_448) ;  /* 0x000000000004a947 */ /* 0x000fec0003800000 */
[----:B------:R-:W-:Y:S01]  /*3910*/  BPT.TRAP 0x1 ;  /* 0x000000040000795c */ /* 0x000fe20000300000 */
.L_x_448:
[----:B------:R-:W-:Y:S01]  /*3920*/  IMAD R97, R17, 0x8, R16 ;  /* 0x0000000811617824 */ /* 0x000fe200078e0210 */
[----:B------:R-:W-:Y:S01]  /*3930*/  SHF.L.U32 R98, R205, 0x1f, RZ ;  /* 0x0000001fcd627819 */ /* 0x000fe200000006ff */
[----:B------:R-:W-:Y:S03]  /*3940*/  BSSY B1, `(.L_x_449) ;  /* 0x0000003000017945 */ /* 0x000fe60003800000 */
[----:B------:R-:W0:Y:S02]  /*3950*/  SYNCS.PHASECHK.TRANS64.TRYWAIT P5, [R97+URZ+0x36890], R98 ;  /* 0x03689062610075a7 */ /* 0x000e2400080a017f */
[----:B0-----:R-:W-:Y:S05]  /*3960*/  @!P5 BRA `(.L_x_450) ;  /* 0x000002500028d947 */ /* 0x001fea0003800000 */
.L_x_809:
[----:B------:R-:W-:Y:S05]  /*3970*/  BSYNC B1 ;  /* 0x0000000000017941 */ /* 0x000fea0003800000 */
.L_x_449:
[----:B------:R-:W-:Y:S04]  /*3980*/  BSSY B1, `(.L_x_451) ;  /* 0x0000155000017945 */ /* 0x000fe80003800000 */
[----:B------:R-:W-:Y:S05]  /*3990*/  @P3 BRA `(.L_x_452) ;  /* 0x00000014004c3947 */ /* 0x000fea0003800000 */
[----:B------:R-:W-:Y:S01]  /*39a0*/  ISETP.NE.AND P3, PT, R28, RZ, PT ;  /* 0x000000ff1c00720c */ /* 0x000fe20003f65270 */
[----:B------:R-:W-:-:S12]  /*39b0*/  BSSY B2, `(.L_x_453) ;  /* 0x0000036000027945 */ /* 0x000fd80003800000 */
[----:B------:R-:W-:Y:S05]  /*39c0*/  @!P3 BRA `(.L_x_454) ;  /* 0x0000000000d0b947 */ /* 0x000fea0003800000 */
[----:B------:R1:W2:Y:S01]  /*39d0*/  LDS.128 R40, [R38+0x21000] ;  /* 0x0210000026287984 */ /* 0x0002a20000000c00 */
[----:B------:R-:W-:Y:S01]  /*39e0*/  ISETP.GE.AND P3, PT, R22, R121, PT ;  /* 0x000000791600720c */ /* 0x000fe20003f66270 */
[----:B------:R-:W-:-:S12]  /*39f0*/  BSSY B3, `(.L_x_455) ;  /* 0x0000030000037945 */ /* 0x000fd80003800000 */
[----:B-1----:R-:W-:Y:S05]  /*3a00*/  @P3 BRA `(.L_x_456) ;  /* 0x0000000000b83947 */ /* 0x002fea0003800000 */
[----:B------:R-:W-:Y:S02]  /*3a10*/  SHF.R.U64 R89, R126, 0x10, R127 ;  /* 0x000000107e597819 */ /* 0x000fe4000000127f */
[----:B------:R-:W-:Y:S02]  /*3a20*/  SHF.R.U64 R88, R124, 0x10, R125 ;  /* 0x000000107c587819 */ /* 0x000fe4000000127d */
[C---:B------:R-:W-:Y:S02]  /*3a30*/  PRMT R89, R91.reuse, 0x5410, R89 ;  /* 0x000054105b597816 */ /* 0x040fe40000000059 */
[----:B------:R-:W-:Y:S02]  /*3a40*/  PRMT R88, R91, 0x5432, R88 ;  /* 0x000054325b587816 */ /* 0x000fe40000000058 */
[----:B------:R-:W-:Y:S02]  /*3a50*/  SHF.R.U32.HI R124, RZ, 0x10, R127 ;  /* 0x00000010ff7c7819 */ /* 0x000fe4000001167f */
[----:B--2---:R-:W-:-:S02]  /*3a60*/  LOP3.LUT R126, R41, 0xffff0000, RZ, 0xc0, !PT ;  /* 0xffff0000297e7812 */ /* 0x004fc400078ec0ff */
[C---:B------:R-:W-:Y:S01]  /*3a70*/  LOP3.LUT R91, R89.reuse, 0xffff0000, RZ, 0xc0, !PT ;  /* 0xffff0000595b7812 */ /* 0x040fe200078ec0ff */
[----:B------:R-:W-:Y:S01]  /*3a80*/  IMAD.U32 R89, R89, 0x10000, RZ ;  /* 0x0001000059597824 */ /* 0x000fe200078e00ff */
[C---:B------:R-:W-:Y:S01]  /*3a90*/  LOP3.LUT R127, R88.reuse, 0xffff0000, RZ, 0xc0, !PT ;  /* 0xffff0000587f7812 */ /* 0x040fe200078ec0ff */
[----:B------:R-:W-:Y:S01]  /*3aa0*/  IMAD.U32 R88, R88, 0x10000, RZ ;  /* 0x0001000058587824 */ /* 0x000fe200078e00ff */
[----:B------:R-:W-:Y:S01]  /*3ab0*/  SHF.R.U32.HI R90, RZ, 0x10, R125 ;  /* 0x00000010ff5a7819 */ /* 0x000fe2000001167d */
[----:B------:R-:W-:Y:S02]  /*3ac0*/  IMAD.U32 R125, R41, 0x10000, RZ ;  /* 0x00010000297d7824 */ /* 0x000fe400078e00ff */
[----:B------:R-:W-:Y:S01]  /*3ad0*/  FMUL.FTZ R41, R126, R91 ;  /* 0x0000005b7e297220 */ /* 0x000fe20000410000 */
[----:B------:R-:W-:Y:S01]  /*3ae0*/  PRMT R124, R172, 0x5432, R124 ;  /* 0x00005432ac7c7816 */ /* 0x000fe2000000007c */
[-C--:B------:R-:W-:Y:S01]  /*3af0*/  FMUL.FTZ R126, R126, R127.reuse ;  /* 0x0000007f7e7e7220 */ /* 0x080fe20000410000 */
[----:B------:R-:W-:Y:S01]  /*3b00*/  PRMT R90, R130, 0x5432, R90 ;  /* 0x00005432825a7816 */ /* 0x000fe2000000005a */
[C---:B------:R-:W-:Y:S01]  /*3b10*/  FFMA.FTZ R41, R125.reuse, R127, -R41 ;  /* 0x0000007f7d297223 */ /* 0x040fe20000010829 */
[----:B------:R-:W-:Y:S01]  /*3b20*/  LOP3.LUT R127, R42, 0xffff0000, RZ, 0xc0, !PT ;  /* 0xffff00002a7f7812 */ /* 0x000fe200078ec0ff */
[----:B------:R-:W-:Y:S01]  /*3b30*/  FFMA.FTZ R91, R125, R91, R126 ;  /* 0x0000005b7d5b7223 */ /* 0x000fe2000001007e */
[C---:B------:R-:W-:Y:S01]  /*3b40*/  IMAD.U32 R125, R124.reuse, 0x10000, RZ ;  /* 0x000100007c7d7824 */ /* 0x040fe200078e00ff */
[----:B------:R-:W-:Y:S01]  /*3b50*/  LOP3.LUT R124, R124, 0xffff0000, RZ, 0xc0, !PT ;  /* 0xffff00007c7c7812 */ /* 0x000fe200078ec0ff */
[----:B------:R-:W-:-:S02]  /*3b60*/  IMAD.U32 R130, R90, 0x10000, RZ ;  /* 0x000100005a827824 */ /* 0x000fc400078e00ff */
[----:B------:R-:W-:Y:S02]  /*3b70*/  IMAD.U32 R126, R42, 0x10000, RZ ;  /* 0x000100002a7e7824 */ /* 0x000fe400078e00ff */
[C---:B------:R-:W-:Y:S01]  /*3b80*/  FMUL.FTZ R42, R127.reuse, R125 ;  /* 0x0000007d7f2a7220 */ /* 0x040fe20000410000 */
[-C--:B------:R-:W-:Y:S01]  /*3b90*/  FMUL.FTZ R127, R127, R130.reuse ;  /* 0x000000827f7f7220 */ /* 0x080fe20000410000 */
[----:B------:R-:W-:Y:S02]  /*3ba0*/  F2FP.BF16.F32.PACK_AB R41, R91, R41 ;  /* 0x000000295b29723e */ /* 0x000fe400000010ff */
[C---:B------:R-:W-:Y:S01]  /*3bb0*/  FFMA.FTZ R42, R126.reuse, R130, -R42 ;  /* 0x000000827e2a7223 */ /* 0x040fe2000001082a */
[----:B------:R-:W-:Y:S01]  /*3bc0*/  FFMA.FTZ R125, R126, R125, R127 ;  /* 0x0000007d7e7d7223 */ /* 0x000fe2000001007f */
[C---:B------:R-:W-:Y:S01]  /*3bd0*/  LOP3.LUT R126, R43.reuse, 0xffff0000, RZ, 0xc0, !PT ;  /* 0xffff00002b7e7812 */ /* 0x040fe200078ec0ff */
[----:B------:R-:W-:Y:S01]  /*3be0*/  IMAD.U32 R43, R43, 0x10000, RZ ;  /* 0x000100002b2b7824 */ /* 0x000fe200078e00ff */
[----:B------:R-:W-:-:S02]  /*3bf0*/  LOP3.LUT R127, R90, 0xffff0000, RZ, 0xc0, !PT ;  /* 0xffff00005a7f7812 */ /* 0x000fc400078ec0ff */
[----:B------:R-:W-:Y:S01]  /*3c00*/  F2FP.BF16.F32.PACK_AB R42, R125, R42 ;  /* 0x0000002a7d2a723e */ /* 0x000fe200000010ff */
[CC--:B------:R-:W-:Y:S02]  /*3c10*/  FMUL.FTZ R90, R126.reuse, R124.reuse ;  /* 0x0000007c7e5a7220 */ /* 0x0c0fe40000410000 */
[-C--:B------:R-:W-:Y:S02]  /*3c20*/  FMUL.FTZ R126, R126, R127.reuse ;  /* 0x0000007f7e7e7220 */ /* 0x080fe40000410000 */
[C---:B------:R-:W-:Y:S02]  /*3c30*/  FFMA.FTZ R90, R43.reuse, R127, -R90 ;  /* 0x0000007f2b5a7223 */ /* 0x040fe4000001085a */
[----:B------:R-:W-:Y:S01]  /*3c40*/  FFMA.FTZ R126, R43, R124, R126 ;  /* 0x0000007c2b7e7223 */ /* 0x000fe2000001007e */
[C---:B------:R-:W-:Y:S01]  /*3c50*/  LOP3.LUT R43, R40.reuse, 0xffff0000, RZ, 0xc0, !PT ;  /* 0xffff0000282b7812 */ /* 0x040fe200078ec0ff */
[----:B------:R-:W-:-:S03]  /*3c60*/  IMAD.U32 R40, R40, 0x10000, RZ ;  /* 0x0001000028287824 */ /* 0x000fc600078e00ff */
[----:B------:R-:W-:Y:S01]  /*3c70*/  F2FP.BF16.F32.PACK_AB R90, R126, R90 ;  /* 0x0000005a7e5a723e */ /* 0x000fe200000010ff */
[C---:B------:R-:W-:Y:S01]  /*3c80*/  FMUL.FTZ R124, R43.reuse, R89 ;  /* 0x000000592b7c7220 */ /* 0x040fe20000410000 */
[----:B------:R-:W-:-:S03]  /*3c90*/  FMUL.FTZ R43, R43, R88 ;  /* 0x000000582b2b7220 */ /* 0x000fc60000410000 */
[C---:B------:R-:W-:Y:S01]  /*3ca0*/  FFMA.FTZ R124, R40.reuse, R88, -R124 ;  /* 0x00000058287c7223 */ /* 0x040fe2000001087c */
[----:B------:R-:W-:-:S05]  /*3cb0*/  FFMA.FTZ R43, R40, R89, R43 ;  /* 0x00000059282b7223 */ /* 0x000fca000001002b */
[----:B------:R-:W-:Y:S01]  /*3cc0*/  F2FP.BF16.F32.PACK_AB R124, R43, R124 ;  /* 0x0000007c2b7c723e */ /* 0x000fe200000010ff */
[----:B------:R-:W-:-:S04]  /*3cd0*/  IMAD.MOV.U32 R43, RZ, RZ, R90 ;  /* 0x000000ffff2b7224 */ /* 0x000fc800078e005a */
[----:B------:R-:W-:-:S07]  /*3ce0*/  IMAD.MOV.U32 R40, RZ, RZ, R124 ;  /* 0x000000ffff287224 */ /* 0x000fce00078e007c */
.L_x_456:
[----:B------:R-:W-:Y:S05]  /*3cf0*/  BSYNC B3 ;  /* 0x0000000000037941 */ /* 0x000fea0003800000 */
.L_x_455:
[----:B--2---:R1:W-:Y:S02]  /*3d00*/  STG.E.128 desc[UR60][R46.64], R40 ;  /* 0x000000282e007986 */ /* 0x0043e4000c101d3c */
.L_x_454:
[----:B------:R-:W-:Y:S05]  /*3d10*/  BSYNC B2 ;  /* 0x0000000000027941 */ /* 0x000fea0003800000 */
.L_x_453:
[----:B------:R-:W-:Y:S01]  /*3d20*/  ISETP.NE.AND P3, PT, R32, RZ, PT ;  /* 0x000000ff2000720c */ /* 0x000fe20003f65270 */
[----:B------:R-:W-:-:S12]  /*3d30*/  BSSY B2, `(.L_x_457) ;  /* 0x0000037000027945 */ /* 0x000fd80003800000 */
[----:B------:R-:W-:Y:S05]  /*3d40*/  @!P3 BRA `(.L_x_458) ;  /* 0x0000000000d4b947 */ /* 0x000fea0003800000 */
[----:B-1----:R1:W2:Y:S01]  /*3d50*/  LDS.128 R40, [R39+0x21000] ;  /* 0x0210000027287984 */ /* 0x0022a20000000c00 */
[----:B------:R-:W-:Y:S01]  /*3d60*/  ISETP.GE.AND P3, PT, R210, R121, PT ;  /* 0x00000079d200720c */ /* 0x000fe20003f66270 */
[----:B------:R-:W-:-:S12]  /*3d70*/  BSSY B3, `(.L_x_459) ;  /* 0x0000031000037945 */ /* 0x000fd80003800000 */
[----:B-1----:R-:W-:Y:S05]  /*3d80*/  @P3 BRA `(.L_x_460) ;  /* 0x0000000000bc3947 */ /* 0x002fea0003800000 */
[----:B------:R-:W-:Y:S02]  /*3d90*/  SHF.R.U64 R91, R94, 0x10, R95 ;  /* 0x000000105e5b7819 */ /* 0x000fe4000000125f */
[----:B------:R-:W-:Y:S02]  /*3da0*/  SHF.R.U64 R88, R92, 0x10, R93 ;  /* 0x000000105c587819 */ /* 0x000fe4000000125d */
[----:B------:R-:W-:Y:S02]  /*3db0*/  PRMT R91, R172, 0x5410, R91 ;  /* 0x00005410ac5b7816 */ /* 0x000fe4000000005b */
[----:B------:R-:W-:Y:S02]  /*3dc0*/  SHF.R.U32.HI R89, RZ, 0x10, R95 ;  /* 0x00000010ff597819 */ /* 0x000fe4000001165f */
[----:B------:R-:W-:Y:S02]  /*3dd0*/  PRMT R88, R170, 0x5432, R88 ;  /* 0x00005432aa587816 */ /* 0x000fe40000000058 */
[----:B--2---:R-:W-:-:S02]  /*3de0*/  LOP3.LUT R95, R41, 0xffff0000, RZ, 0xc0, !PT ;  /* 0xffff0000295f7812 */ /* 0x004fc400078ec0ff */
[C---:B------:R-:W-:Y:S01]  /*3df0*/  LOP3.LUT R94, R91.reuse, 0xffff0000, RZ, 0xc0, !PT ;  /* 0xffff00005b5e7812 */ /* 0x040fe200078ec0ff */
[----:B------:R-:W-:Y:S01]  /*3e00*/  IMAD.U32 R91, R91, 0x10000, RZ ;  /* 0x000100005b5b7824 */ /* 0x000fe200078e00ff */
[----:B------:R-:W-:Y:S01]  /*3e10*/  SHF.R.U32.HI R92, RZ, 0x10, R93 ;  /* 0x00000010ff5c7819 */ /* 0x000fe2000001165d */
[----:B------:R-:W-:Y:S01]  /*3e20*/  IMAD.U32 R93, R41, 0x10000, RZ ;  /* 0x00010000295d7824 */ /* 0x000fe200078e00ff */
[C---:B------:R-:W-:Y:S01]  /*3e30*/  LOP3.LUT R41, R88.reuse, 0xffff0000, RZ, 0xc0, !PT ;  /* 0xffff000058297812 */ /* 0x040fe200078ec0ff */
[----:B------:R-:W-:Y:S01]  /*3e40*/  FMUL.FTZ R90, R95, R94 ;  /* 0x0000005e5f5a7220 */ /* 0x000fe20000410000 */
[----:B------:R-:W-:Y:S01]  /*3e50*/  PRMT R89, R173, 0x5410, R89 ;  /* 0x00005410ad597816 */ /* 0x000fe20000000059 */
[----:B------:R-:W-:Y:S01]  /*3e60*/  IMAD.U32 R88, R88, 0x10000, RZ ;  /* 0x0001000058587824 */ /* 0x000fe200078e00ff */
[----:B------:R-:W-:Y:S01]  /*3e70*/  PRMT R92, R171, 0x5432, R92 ;  /* 0x00005432ab5c7816 */ /* 0x000fe2000000005c */
[-C--:B------:R-:W-:Y:S01]  /*3e80*/  FFMA.FTZ R90, R93, R41.reuse, -R90 ;  /* 0x000000295d5a7223 */ /* 0x080fe2000001085a */
[----:B------:R-:W-:-:S03]  /*3e90*/  FMUL.FTZ R41, R95, R41 ;  /* 0x000000295f297220 */ /* 0x000fc60000410000 */
[----:B------:R-:W-:Y:S02]  /*3ea0*/  IMAD.U32 R95, R92, 0x10000, RZ ;  /* 0x000100005c5f7824 */ /* 0x000fe400078e00ff */
[----:B------:R-:W-:Y:S01]  /*3eb0*/  FFMA.FTZ R41, R93, R94, R41 ;  /* 0x0000005e5d297223 */ /* 0x000fe20000010029 */
[C---:B------:R-:W-:Y:S01]  /*3ec0*/  LOP3.LUT R94, R42.reuse, 0xffff0000, RZ, 0xc0, !PT ;  /* 0xffff00002a5e7812 */ /* 0x040fe200078ec0ff */
[C---:B------:R-:W-:Y:S01]  /*3ed0*/  IMAD.U32 R93, R89.reuse, 0x10000, RZ ;  /* 0x00010000595d7824 */ /* 0x040fe200078e00ff */
[----:B------:R-:W-:Y:S01]  /*3ee0*/  LOP3.LUT R89, R89, 0xffff0000, RZ, 0xc0, !PT ;  /* 0xffff000059597812 */ /* 0x000fe200078ec0ff */
[----:B------:R-:W-:Y:S01]  /*3ef0*/  IMAD.U32 R42, R42, 0x10000, RZ ;  /* 0x000100002a2a7824 */ /* 0x000fe200078e00ff */
[----:B------:R-:W-:Y:S01]  /*3f00*/  LOP3.LUT R92, R92, 0xffff0000, RZ, 0xc0, !PT ;  /* 0xffff00005c5c7812 */ /* 0x000fe200078ec0ff */
[C---:B------:R-:W-:Y:S01]  /*3f10*/  FMUL.FTZ R124, R94.reuse, R93 ;  /* 0x0000005d5e7c7220 */ /* 0x040fe20000410000 */
[----:B------:R-:W-:Y:S01]  /*3f20*/  FMUL.FTZ R94, R94, R95 ;  /* 0x0000005f5e5e7220 */ /* 0x000fe20000410000 */
[----:B------:R-:W-:-:S02]  /*3f30*/  F2FP.BF16.F32.PACK_AB R41, R41, R90 ;  /* 0x0000005a2929723e */ /* 0x000fc400000010ff */
[C---:B------:R-:W-:Y:S01]  /*3f40*/  FFMA.FTZ R124, R42.reuse, R95, -R124 ;  /* 0x0000005f2a7c7223 */ /* 0x040fe2000001087c */
[----:B------:R-:W-:Y:S01]  /*3f50*/  FFMA.FTZ R94, R42, R93, R94 ;  /* 0x0000005d2a5e7223 */ /* 0x000fe2000001005e */
[C---:B------:R-:W-:Y:S01]  /*3f60*/  LOP3.LUT R42, R43.reuse, 0xffff0000, RZ, 0xc0, !PT ;  /* 0xffff00002b2a7812 */ /* 0x040fe200078ec0ff */
[----:B------:R-:W-:-:S03]  /*3f70*/  IMAD.U32 R43, R43, 0x10000, RZ ;  /* 0x000100002b2b7824 */ /* 0x000fc600078e00ff */
[----:B------:R-:W-:Y:S01]  /*3f80*/  F2FP.BF16.F32.PACK_AB R94, R94, R124 ;  /* 0x0000007c5e5e723e */ /* 0x000fe200000010ff */
[C---:B------:R-:W-:Y:S01]  /*3f90*/  FMUL.FTZ R93, R42.reuse, R89 ;  /* 0x000000592a5d7220 */ /* 0x040fe20000410000 */
[----:B------:R-:W-:-:S03]  /*3fa0*/  FMUL.FTZ R42, R42, R92 ;  /* 0x0000005c2a2a7220 */ /* 0x000fc60000410000 */
        /* <DEDUP_REMOVED lines=10> */
[----:B------:R-:W-:Y:S02]  /*4050*/  IMAD.MOV.U32 R43, RZ, RZ, R42 ;  /* 0x000000ffff2b7224 */ /* 0x000fe400078e002a */
[----:B------:R-:W-:Y:S02]  /*4060*/  IMAD.MOV.U32 R42, RZ, RZ, R94 ;  /* 0x000000ffff2a7224 */ /* 0x000fe400078e005e */
[----:B------:R-:W-:-:S07]  /*4070*/  IMAD.MOV.U32 R40, RZ, RZ, R89 ;  /* 0x000000ffff287224 */ /* 0x000fce00078e0059 */
.L_x_460:
[----:B------:R-:W-:Y:S05]  /*4080*/  BSYNC B3 ;  /* 0x0000000000037941 */ /* 0x000fea0003800000 */
.L_x_459:
[----:B--2---:R2:W-:Y:S02]  /*4090*/  STG.E.128 desc[UR60][R46.64+0x40], R40 ;  /* 0x000040282e007986 */ /* 0x0045e4000c101d3c */
.L_x_458:
[----:B------:R-:W-:Y:S05]  /*40a0*/  BSYNC B2 ;  /* 0x0000000000027941 */ /* 0x000fea0003800000 */
.L_x_457:
[----:B------:R-:W-:Y:S01]  /*40b0*/  ISETP.NE.AND P3, PT, R33, RZ, PT ;  /* 0x000000ff2100720c */ /* 0x000fe20003f65270 */
[----:B------:R-:W-:-:S12]  /*40c0*/  BSSY B2, `(.L_x_461) ;  /* 0x0000038000027945 */ /* 0x000fd80003800000 */
[----:B------:R-:W-:Y:S05]  /*40d0*/  @!P3 BRA `(.L_x_462) ;  /* 0x0000000000d8b947 */ /* 0x000fea0003800000 */
[----:B-12---:R1:W2:Y:S01]  /*40e0*/  LDS.128 R40, [R38+0x24800] ;  /* 0x0248000026287984 */ /* 0x0062a20000000c00 */
[----:B------:R-:W-:Y:S01]  /*40f0*/  ISETP.GE.AND P3, PT, R207, R121, PT ;  /* 0x00000079cf00720c */ /* 0x000fe20003f66270 */
[----:B------:R-:W-:-:S12]  /*4100*/  BSSY B3, `(.L_x_463) ;  /* 0x0000032000037945 */ /* 0x000fd80003800000 */
[----:B-1----:R-:W-:Y:S05]  /*4110*/  @P3 BRA `(.L_x_464) ;  /* 0x0000000000c03947 */ /* 0x002fea0003800000 */
[--C-:B------:R-:W-:Y:S02]  /*4120*/  SHF.R.U64 R84, R84, 0x10, R85.reuse ;  /* 0x0000001054547819 */ /* 0x100fe40000001255 */
[----:B------:R-:W-:Y:S02]  /*4130*/  SHF.R.U32.HI R88, RZ, 0x10, R85 ;  /* 0x00000010ff587819 */ /* 0x000fe40000011655 */
[--C-:B------:R-:W-:Y:S02]  /*4140*/  SHF.R.U64 R85, R86, 0x10, R87.reuse ;  /* 0x0000001056557819 */ /* 0x100fe40000001257 */
[----:B------:R-:W-:Y:S02]  /*4150*/  SHF.R.U32.HI R89, RZ, 0x10, R87 ;  /* 0x00000010ff597819 */ /* 0x000fe40000011657 */
[----:B------:R-:W-:Y:S01]  /*4160*/  PRMT R87, R170, 0x5410, R85 ;  /* 0x00005410aa577816 */ /* 0x000fe20000000055 */
[----:B--2---:R-:W-:Y:S01]  /*4170*/  IMAD.U32 R85, R41, 0x10000, RZ ;  /* 0x0001000029557824 */ /* 0x004fe200078e00ff */
[----:B------:R-:W-:-:S02]  /*4180*/  PRMT R84, R168, 0x5432, R84 ;  /* 0x00005432a8547816 */ /* 0x000fc40000000054 */
[----:B------:R-:W-:Y:S02]  /*4190*/  LOP3.LUT R92, R41, 0xffff0000, RZ, 0xc0, !PT ;  /* 0xffff0000295c7812 */ /* 0x000fe400078ec0ff */
[C---:B------:R-:W-:Y:S01]  /*41a0*/  LOP3.LUT R90, R87.reuse, 0xffff0000, RZ, 0xc0, !PT ;  /* 0xffff0000575a7812 */ /* 0x040fe200078ec0ff */
[----:B------:R-:W-:Y:S01]  /*41b0*/  IMAD.U32 R87, R87, 0x10000, RZ ;  /* 0x0001000057577824 */ /* 0x000fe200078e00ff */
[C---:B------:R-:W-:Y:S01]  /*41c0*/  LOP3.LUT R86, R84.reuse, 0xffff0000, RZ, 0xc0, !PT ;  /* 0xffff000054567812 */ /* 0x040fe200078ec0ff */
[----:B------:R-:W-:Y:S02]  /*41d0*/  IMAD.U32 R84, R84, 0x10000, RZ ;  /* 0x0001000054547824 */ /* 0x000fe400078e00ff */
[C---:B------:R-:W-:Y:S02]  /*41e0*/  FMUL.FTZ R91, R92.reuse, R90 ;  /* 0x0000005a5c5b7220 */ /* 0x040fe40000410000 */
[-C--:B------:R-:W-:Y:S01]  /*41f0*/  FMUL.FTZ R41, R92, R86.reuse ;  /* 0x000000565c297220 */ /* 0x080fe20000410000 */
[C---:B------:R-:W-:Y:S01]  /*4200*/  LOP3.LUT R92, R42.reuse, 0xffff0000, RZ, 0xc0, !PT ;  /* 0xffff00002a5c7812 */ /* 0x040fe200078ec0ff */
[----:B------:R-:W-:Y:S01]  /*4210*/  FFMA.FTZ R86, R85, R86, -R91 ;  /* 0x0000005655567223 */ /* 0x000fe2000001085b */
[----:B------:R-:W-:-:S02]  /*4220*/  IMAD.U32 R42, R42, 0x10000, RZ ;  /* 0x000100002a2a7824 */ /* 0x000fc400078e00ff */
[----:B------:R-:W-:Y:S01]  /*4230*/  FFMA.FTZ R85, R85, R90, R41 ;  /* 0x0000005a55557223 */ /* 0x000fe20000010029 */
[----:B------:R-:W-:Y:S02]  /*4240*/  PRMT R41, R169, 0x5432, R88 ;  /* 0x00005432a9297816 */ /* 0x000fe40000000058 */
[----:B------:R-:W-:Y:S02]  /*4250*/  PRMT R88, R171, 0x5410, R89 ;  /* 0x00005410ab587816 */ /* 0x000fe40000000059 */
[----:B------:R-:W-:Y:S01]  /*4260*/  F2FP.BF16.F32.PACK_AB R85, R85, R86 ;  /* 0x000000565555723e */ /* 0x000fe200000010ff */
[C---:B------:R-:W-:Y:S01]  /*4270*/  IMAD.U32 R90, R41.reuse, 0x10000, RZ ;  /* 0x00010000295a7824 */ /* 0x040fe200078e00ff */
[----:B------:R-:W-:Y:S01]  /*4280*/  LOP3.LUT R41, R41, 0xffff0000, RZ, 0xc0, !PT ;  /* 0xffff000029297812 */ /* 0x000fe200078ec0ff */
[C---:B------:R-:W-:Y:S01]  /*4290*/  IMAD.U32 R89, R88.reuse, 0x10000, RZ ;  /* 0x0001000058597824 */ /* 0x040fe200078e00ff */
[----:B------:R-:W-:-:S03]  /*42a0*/  LOP3.LUT R88, R88, 0xffff0000, RZ, 0xc0, !PT ;  /* 0xffff000058587812 */ /* 0x000fc600078ec0ff */
        /* <DEDUP_REMOVED lines=10> */
[C---:B------:R-:W-:Y:S01]  /*4350*/  LOP3.LUT R41, R40.reuse, 0xffff0000, RZ, 0xc0, !PT ;  /* 0xffff000028297812 */ /* 0x040fe200078ec0ff */
[----:B------:R-:W-:Y:S01]  /*4360*/  FFMA.FTZ R42, R43, R88, R42 ;  /* 0x000000582b2a7223 */ /* 0x000fe2000001002a */
[----:B------:R-:W-:-:S03]  /*4370*/  IMAD.U32 R40, R40, 0x10000, RZ ;  /* 0x0001000028287824 */ /* 0x000fc600078e00ff */
[C---:B------:R-:W-:Y:S01]  /*4380*/  FMUL.FTZ R43, R41.reuse, R87 ;  /* 0x00000057292b7220 */ /* 0x040fe20000410000 */
[-C--:B------:R-:W-:Y:S01]  /*4390*/  FMUL.FTZ R41, R41, R84.reuse ;  /* 0x0000005429297220 */ /* 0x080fe20000410000 */
[----:B------:R-:W-:Y:S02]  /*43a0*/  F2FP.BF16.F32.PACK_AB R42, R42, R89 ;  /* 0x000000592a2a723e */ /* 0x000fe400000010ff */
[C---:B------:R-:W-:Y:S01]  /*43b0*/  FFMA.FTZ R43, R40.reuse, R84, -R43 ;  /* 0x00000054282b7223 */ /* 0x040fe2000001082b */
[----:B------:R-:W-:-:S05]  /*43c0*/  FFMA.FTZ R41, R40, R87, R41 ;  /* 0x0000005728297223 */ /* 0x000fca0000010029 */
[----:B------:R-:W-:Y:S01]  /*43d0*/  F2FP.BF16.F32.PACK_AB R41, R41, R43 ;  /* 0x0000002b2929723e */ /* 0x000fe200000010ff */
[----:B------:R-:W-:Y:S02]  /*43e0*/  IMAD.MOV.U32 R43, RZ, RZ, R42 ;  /* 0x000000ffff2b7224 */ /* 0x000fe400078e002a */
[----:B------:R-:W-:Y:S02]  /*43f0*/  IMAD.MOV.U32 R42, RZ, RZ, R91 ;  /* 0x000000ffff2a7224 */ /* 0x000fe400078e005b */
[----:B------:R-:W-:Y:S02]  /*4400*/  IMAD.MOV.U32 R40, RZ, RZ, R41 ;  /* 0x000000ffff287224 */ /* 0x000fe400078e0029 */
[----:B------:R-:W-:-:S07]  /*4410*/  IMAD.MOV.U32 R41, RZ, RZ, R85 ;  /* 0x000000ffff297224 */ /* 0x000fce00078e0055 */
.L_x_464:
[----:B------:R-:W-:Y:S05]  /*4420*/  BSYNC B3 ;  /* 0x0000000000037941 */ /* 0x000fea0003800000 */
.L_x_463:
[----:B--2---:R3:W-:Y:S02]  /*4430*/  STG.E.128 desc[UR60][R46.64+0x80], R40 ;  /* 0x000080282e007986 */ /* 0x0047e4000c101d3c */
.L_x_462:
[----:B------:R-:W-:Y:S05]  /*4440*/  BSYNC B2 ;  /* 0x0000000000027941 */ /* 0x000fea0003800000 */
.L_x_461:
[----:B------:R-:W-:Y:S01]  /*4450*/  ISETP.NE.AND P3, PT, R34, RZ, PT ;  /* 0x000000ff2200720c */ /* 0x000fe20003f65270 */
[----:B------:R-:W-:-:S12]  /*4460*/  BSSY B2, `(.L_x_465) ;  /* 0x0000038000027945 */ /* 0x000fd80003800000 */
[----:B------:R-:W-:Y:S05]  /*4470*/  @!P3 BRA `(.L_x_466) ;  /* 0x0000000000d8b947 */ /* 0x000fea0003800000 */
[----:B-123--:R1:W2:Y:S01]  /*4480*/  LDS.128 R40, [R39+0x24800] ;  /* 0x0248000027287984 */ /* 0x00e2a20000000c00 */
        /* <DEDUP_REMOVED lines=51> */
.L_x_468:
[----:B------:R-:W-:Y:S05]  /*47c0*/  BSYNC B3 ;  /* 0x0000000000037941 */ /* 0x000fea0003800000 */
.L_x_467:
[----:B--2---:R4:W-:Y:S02]  /*47d0*/  STG.E.128 desc[UR60][R46.64+0xc0], R40 ;  /* 0x0000c0282e007986 */ /* 0x0049e4000c101d3c */
.L_x_466:
[----:B------:R-:W-:Y:S05]  /*47e0*/  BSYNC B2 ;  /* 0x0000000000027941 */ /* 0x000fea0003800000 */
.L_x_465:
[----:B------:R-:W-:Y:S01]  /*47f0*/  ISETP.NE.AND P3, PT, R35, RZ, PT ;  /* 0x000000ff2300720c */ /* 0x000fe20003f65270 */
[----:B------:R-:W-:-:S12]  /*4800*/  BSSY B2, `(.L_x_469) ;  /* 0x0000036000027945 */ /* 0x000fd80003800000 */
[----:B------:R-:W-:Y:S05]  /*4810*/  @!P3 BRA `(.L_x_470) ;  /* 0x0000000000d0b947 */ /* 0x000fea0003800000 */
[----:B-1234-:R1:W2:Y:S01]  /*4820*/  LDS.128 R40, [R38+0x28000] ;  /* 0x0280000026287984 */ /* 0x01e2a20000000c00 */
[----:B------:R-:W-:Y:S01]  /*4830*/  ISETP.GE.AND P3, PT, R206, R121, PT ;  /* 0x00000079ce00720c */ /* 0x000fe20003f66270 */
[----:B------:R-:W-:-:S12]  /*4840*/  BSSY B3, `(.L_x_471) ;  /* 0x0000030000037945 */ /* 0x000fd80003800000 */
[----:B-1----:R-:W-:Y:S05]  /*4850*/  @P3 BRA `(.L_x_472) ;  /* 0x0000000000b83947 */ /* 0x002fea0003800000 */
[----:B------:R-:W-:Y:S02]  /*4860*/  SHF.R.U64 R80, R76, 0x10, R77 ;  /* 0x000000104c507819 */ /* 0x000fe4000000124d */
[--C-:B------:R-:W-:Y:S02]  /*4870*/  SHF.R.U64 R76, R78, 0x10, R79.reuse ;  /* 0x000000104e4c7819 */ /* 0x100fe4000000124f */
[C---:B------:R-:W-:Y:S02]  /*4880*/  PRMT R78, R166.reuse, 0x5432, R80 ;  /* 0x00005432a64e7816 */ /* 0x040fe40000000050 */
[----:B------:R-:W-:Y:S02]  /*4890*/  PRMT R76, R166, 0x5410, R76 ;  /* 0x00005410a64c7816 */ /* 0x000fe4000000004c */
[C---:B--2---:R-:W-:Y:S01]  /*48a0*/  LOP3.LUT R82, R41.reuse, 0xffff0000, RZ, 0xc0, !PT ;  /* 0xffff000029527812 */ /* 0x044fe200078ec0ff */
[----:B------:R-:W-:Y:S01]  /*48b0*/  IMAD.U32 R41, R41, 0x10000, RZ ;  /* 0x0001000029297824 */ /* 0x000fe200078e00ff */
[C---:B------:R-:W-:Y:S01]  /*48c0*/  LOP3.LUT R80, R76.reuse, 0xffff0000, RZ, 0xc0, !PT ;  /* 0xffff00004c507812 */ /* 0x040fe200078ec0ff */
[----:B------:R-:W-:Y:S01]  /*48d0*/  IMAD.U32 R76, R76, 0x10000, RZ ;  /* 0x000100004c4c7824 */ /* 0x000fe200078e00ff */
[C---:B------:R-:W-:Y:S01]  /*48e0*/  LOP3.LUT R81, R78.reuse, 0xffff0000, RZ, 0xc0, !PT ;  /* 0xffff00004e517812 */ /* 0x040fe200078ec0ff */
[----:B------:R-:W-:Y:S01]  /*48f0*/  IMAD.U32 R78, R78, 0x10000, RZ ;  /* 0x000100004e4e7824 */ /* 0x000fe200078e00ff */
[----:B------:R-:W-:Y:S01]  /*4900*/  SHF.R.U32.HI R79, RZ, 0x10, R79 ;  /* 0x00000010ff4f7819 */ /* 0x000fe2000001164f */
[CC--:B------:R-:W-:Y:S01]  /*4910*/  FMUL.FTZ R83, R82.reuse, R80.reuse ;  /* 0x0000005052537220 */ /* 0x0c0fe20000410000 */
[----:B------:R-:W-:Y:S01]  /*4920*/  SHF.R.U32.HI R77, RZ, 0x10, R77 ;  /* 0x00000010ff4d7819 */ /* 0x000fe2000001164d */
[-C--:B------:R-:W-:Y:S01]  /*4930*/  FMUL.FTZ R82, R82, R81.reuse ;  /* 0x0000005152527220 */ /* 0x080fe20000410000 */
[----:B------:R-:W-:Y:S01]  /*4940*/  PRMT R79, R165, 0x5432, R79 ;  /* 0x00005432a54f7816 */ /* 0x000fe2000000004f */
[----:B------:R-:W-:Y:S01]  /*4950*/  FFMA.FTZ R83, R41, R81, -R83 ;  /* 0x0000005129537223 */ /* 0x000fe20000010853 */
[----:B------:R-:W-:Y:S01]  /*4960*/  PRMT R77, R165, 0x5410, R77 ;  /* 0x00005410a54d7816 */ /* 0x000fe2000000004d */
[----:B------:R-:W-:Y:S01]  /*4970*/  FFMA.FTZ R82, R41, R80, R82 ;  /* 0x0000005029527223 */ /* 0x000fe20000010052 */
[C---:B------:R-:W-:Y:S01]  /*4980*/  IMAD.U32 R80, R42.reuse, 0x10000, RZ ;  /* 0x000100002a507824 */ /* 0x040fe200078e00ff */
[----:B------:R-:W-:Y:S01]  /*4990*/  LOP3.LUT R42, R42, 0xffff0000, RZ, 0xc0, !PT ;  /* 0xffff00002a2a7812 */ /* 0x000fe200078ec0ff */
[----:B------:R-:W-:Y:S01]  /*49a0*/  IMAD.U32 R84, R79, 0x10000, RZ ;  /* 0x000100004f547824 */ /* 0x000fe200078e00ff */
[----:B------:R-:W-:Y:S01]  /*49b0*/  LOP3.LUT R41, R43, 0xffff0000, RZ, 0xc0, !PT ;  /* 0xffff00002b297812 */ /* 0x000fe200078ec0ff */
[----:B------:R-:W-:Y:S01]  /*49c0*/  IMAD.U32 R85, R77, 0x10000, RZ ;  /* 0x000100004d557824 */ /* 0x000fe200078e00ff */
[----:B------:R-:W-:Y:S01]  /*49d0*/  LOP3.LUT R79, R79, 0xffff0000, RZ, 0xc0, !PT ;  /* 0xffff00004f4f7812 */ /* 0x000fe200078ec0ff */
[C---:B------:R-:W-:Y:S01]  /*49e0*/  FMUL.FTZ R86, R42.reuse, R84 ;  /* 0x000000542a567220 */ /* 0x040fe20000410000 */
[----:B------:R-:W-:Y:S01]  /*49f0*/  LOP3.LUT R77, R77, 0xffff0000, RZ, 0xc0, !PT ;  /* 0xffff00004d4d7812 */ /* 0x000fe200078ec0ff */
[----:B------:R-:W-:Y:S01]  /*4a00*/  FMUL.FTZ R42, R42, R85 ;  /* 0x000000552a2a7220 */ /* 0x000fe20000410000 */
[----:B------:R-:W-:-:S02]  /*4a10*/  IMAD.U32 R81, R43, 0x10000, RZ ;  /* 0x000100002b517824 */ /* 0x000fc400078e00ff */
[----:B------:R-:W-:Y:S01]  /*4a20*/  FFMA.FTZ R86, R80, R85, -R86 ;  /* 0x0000005550567223 */ /* 0x000fe20000010856 */
[C---:B------:R-:W-:Y:S01]  /*4a30*/  IMAD.U32 R43, R40.reuse, 0x10000, RZ ;  /* 0x00010000282b7824 */ /* 0x040fe200078e00ff */
[----:B------:R-:W-:Y:S01]  /*4a40*/  LOP3.LUT R40, R40, 0xffff0000, RZ, 0xc0, !PT ;  /* 0xffff000028287812 */ /* 0x000fe200078ec0ff */
[----:B------:R-:W-:Y:S01]  /*4a50*/  FFMA.FTZ R42, R80, R84, R42 ;  /* 0x00000054502a7223 */ /* 0x000fe2000001002a */
[C---:B------:R-:W-:Y:S01]  /*4a60*/  FMUL.FTZ R80, R41.reuse, R79 ;  /* 0x0000004f29507220 */ /* 0x040fe20000410000 */
[----:B------:R-:W-:Y:S01]  /*4a70*/  FMUL.FTZ R84, R41, R77 ;  /* 0x0000004d29547220 */ /* 0x000fe20000410000 */
[----:B------:R-:W-:Y:S01]  /*4a80*/  F2FP.BF16.F32.PACK_AB R82, R82, R83 ;  /* 0x000000535252723e */ /* 0x000fe200000010ff */
[C---:B------:R-:W-:Y:S01]  /*4a90*/  FMUL.FTZ R41, R40.reuse, R76 ;  /* 0x0000004c28297220 */ /* 0x040fe20000410000 */
[-C--:B------:R-:W-:Y:S01]  /*4aa0*/  FMUL.FTZ R40, R40, R78.reuse ;  /* 0x0000004e28287220 */ /* 0x080fe20000410000 */
[C---:B------:R-:W-:Y:S01]  /*4ab0*/  FFMA.FTZ R80, R81.reuse, R77, -R80 ;  /* 0x0000004d51507223 */ /* 0x040fe20000010850 */
[----:B------:R-:W-:Y:S01]  /*4ac0*/  FFMA.FTZ R84, R81, R79, R84 ;  /* 0x0000004f51547223 */ /* 0x000fe20000010054 */
[C---:B------:R-:W-:Y:S01]  /*4ad0*/  FFMA.FTZ R41, R43.reuse, R78, -R41 ;  /* 0x0000004e2b297223 */ /* 0x040fe20000010829 */
[----:B------:R-:W-:Y:S01]  /*4ae0*/  FFMA.FTZ R40, R43, R76, R40 ;  /* 0x0000004c2b287223 */ /* 0x000fe20000010028 */
[----:B------:R-:W-:-:S02]  /*4af0*/  F2FP.BF16.F32.PACK_AB R42, R42, R86 ;  /* 0x000000562a2a723e */ /* 0x000fc400000010ff */
[----:B------:R-:W-:Y:S02]  /*4b00*/  F2FP.BF16.F32.PACK_AB R80, R84, R80 ;  /* 0x000000505450723e */ /* 0x000fe400000010ff */
[----:B------:R-:W-:Y:S01]  /*4b10*/  F2FP.BF16.F32.PACK_AB R40, R40, R41 ;  /* 0x000000292828723e */ /* 0x000fe200000010ff */
[----:B------:R-:W-:Y:S02]  /*4b20*/  IMAD.MOV.U32 R41, RZ, RZ, R82 ;  /* 0x000000ffff297224 */ /* 0x000fe400078e0052 */
[----:B------:R-:W-:-:S07]  /*4b30*/  IMAD.MOV.U32 R43, RZ, RZ, R80 ;  /* 0x000000ffff2b7224 */ /* 0x000fce00078e0050 */
.L_x_472:
[----:B------:R-:W-:Y:S05]  /*4b40*/  BSYNC B3 ;  /* 0x0000000000037941 */ /* 0x000fea0003800000 */
.L_x_471:
[----:B--2---:R1:W-:Y:S02]  /*4b50*/  STG.E.128 desc[UR60][R46.64+0x100], R40 ;  /* 0x000100282e007986 */ /* 0x0043e4000c101d3c */
.L_x_470:
[----:B------:R-:W-:Y:S05]  /*4b60*/  BSYNC B2 ;  /* 0x0000000000027941 */ /* 0x000fea0003800000 */
.L_x_469:
[----:B------:R-:W-:-:S13]  /*4b70*/  ISETP.NE.AND P3, PT, R36, RZ, PT ;  /* 0x000000ff2400720c */ /* 0x000fda0003f65270 */
[----:B------:R-:W-:Y:S05]  /*4b80*/  @!P3 BRA `(.L_x_452) ;  /* 0x0000000000d0b947 */ /* 0x000fea0003800000 */
[----:B-1234-:R1:W2:Y:S01]  /*4b90*/  LDS.128 R40, [R39+0x28000] ;  /* 0x0280000027287984 */ /* 0x01e2a20000000c00 */
[----:B------:R-:W-:Y:S01]  /*4ba0*/  ISETP.GE.AND P3, PT, R211, R121, PT ;  /* 0x00000079d300720c */ /* 0x000fe20003f66270 */
[----:B------:R-:W-:-:S12]  /*4bb0*/  BSSY B2, `(.L_x_473) ;  /* 0x0000030000027945 */ /* 0x000fd80003800000 */
[----:B-1----:R-:W-:Y:S05]  /*4bc0*/  @P3 BRA `(.L_x_474) ;  /* 0x0000000000b83947 */ /* 0x002fea0003800000 */
[--C-:B------:R-:W-:Y:S01]  /*4bd0*/  SHF.R.U64 R72, R72, 0x10, R73.reuse ;  /* 0x0000001048487819 */ /* 0x100fe20000001249 */
[----:B--2---:R-:W-:Y:S01]  /*4be0*/  IMAD.U32 R79, R40, 0x10000, RZ ;  /* 0x00010000284f7824 */ /* 0x004fe200078e00ff */
[----:B------:R-:W-:Y:S02]  /*4bf0*/  SHF.R.U32.HI R76, RZ, 0x10, R73 ;  /* 0x00000010ff4c7819 */ /* 0x000fe40000011649 */
[--C-:B------:R-:W-:Y:S02]  /*4c00*/  SHF.R.U64 R73, R74, 0x10, R75.reuse ;  /* 0x000000104a497819 */ /* 0x100fe4000000124b */
[----:B------:R-:W-:Y:S01]  /*4c10*/  SHF.R.U32.HI R77, RZ, 0x10, R75 ;  /* 0x00000010ff4d7819 */ /* 0x000fe2000001164b */
[----:B------:R-:W-:Y:S01]  /*4c20*/  IMAD.U32 R75, R42, 0x10000, RZ ;  /* 0x000100002a4b7824 */ /* 0x000fe200078e00ff */
[C---:B------:R-:W-:Y:S02]  /*4c30*/  PRMT R73, R163.reuse, 0x5410, R73 ;  /* 0x00005410a3497816 */ /* 0x040fe40000000049 */
[----:B------:R-:W-:Y:S01]  /*4c40*/  PRMT R163, R163, 0x5432, R77 ;  /* 0x00005432a3a37816 */ /* 0x000fe2000000004d */
[----:B------:R-:W-:Y:S01]  /*4c50*/  IMAD.U32 R77, R41, 0x10000, RZ ;  /* 0x00010000294d7824 */ /* 0x000fe200078e00ff */
[----:B------:R-:W-:-:S02]  /*4c60*/  PRMT R72, R162, 0x5410, R72 ;  /* 0x00005410a2487816 */ /* 0x000fc40000000048 */
[----:B------:R-:W-:Y:S01]  /*4c70*/  PRMT R76, R162, 0x5432, R76 ;  /* 0x00005432a24c7816 */ /* 0x000fe2000000004c */
[----:B------:R-:W-:Y:S01]  /*4c80*/  IMAD.U32 R80, R163, 0x10000, RZ ;  /* 0x00010000a3507824 */ /* 0x000fe200078e00ff */
[----:B------:R-:W-:Y:S02]  /*4c90*/  LOP3.LUT R83, R41, 0xffff0000, RZ, 0xc0, !PT ;  /* 0xffff000029537812 */ /* 0x000fe400078ec0ff */
[----:B------:R-:W-:Y:S01]  /*4ca0*/  LOP3.LUT R42, R42, 0xffff0000, RZ, 0xc0, !PT ;  /* 0xffff00002a2a7812 */ /* 0x000fe200078ec0ff */
[----:B------:R-:W-:Y:S01]  /*4cb0*/  IMAD.U32 R81, R76, 0x10000, RZ ;  /* 0x000100004c517824 */ /* 0x000fe200078e00ff */
[C---:B------:R-:W-:Y:S01]  /*4cc0*/  LOP3.LUT R41, R73.reuse, 0xffff0000, RZ, 0xc0, !PT ;  /* 0xffff000049297812 */ /* 0x040fe200078ec0ff */
[----:B------:R-:W-:Y:S01]  /*4cd0*/  IMAD.U32 R73, R73, 0x10000, RZ ;  /* 0x0001000049497824 */ /* 0x000fe200078e00ff */
[----:B------:R-:W-:Y:S01]  /*4ce0*/  LOP3.LUT R78, R72, 0xffff0000, RZ, 0xc0, !PT ;  /* 0xffff0000484e7812 */ /* 0x000fe200078ec0ff */
[C---:B------:R-:W-:Y:S01]  /*4cf0*/  FMUL.FTZ R84, R42.reuse, R80 ;  /* 0x000000502a547220 */ /* 0x040fe20000410000 */
[----:B------:R-:W-:Y:S01]  /*4d00*/  LOP3.LUT R74, R43, 0xffff0000, RZ, 0xc0, !PT ;  /* 0xffff00002b4a7812 */ /* 0x000fe200078ec0ff */
[C---:B------:R-:W-:Y:S01]  /*4d10*/  FMUL.FTZ R82, R83.reuse, R41 ;  /* 0x0000002953527220 */ /* 0x040fe20000410000 */
[-C--:B------:R-:W-:Y:S01]  /*4d20*/  FMUL.FTZ R42, R42, R81.reuse ;  /* 0x000000512a2a7220 */ /* 0x080fe20000410000 */
[----:B------:R-:W-:Y:S01]  /*4d30*/  FMUL.FTZ R83, R83, R78 ;  /* 0x0000004e53537220 */ /* 0x000fe20000410000 */
[----:B------:R-:W-:Y:S01]  /*4d40*/  LOP3.LUT R163, R163, 0xffff0000, RZ, 0xc0, !PT ;  /* 0xffff0000a3a37812 */ /* 0x000fe200078ec0ff */
[----:B------:R-:W-:Y:S01]  /*4d50*/  FFMA.FTZ R84, R75, R81, -R84 ;  /* 0x000000514b547223 */ /* 0x000fe20000010854 */
[----:B------:R-:W-:Y:S01]  /*4d60*/  LOP3.LUT R76, R76, 0xffff0000, RZ, 0xc0, !PT ;  /* 0xffff00004c4c7812 */ /* 0x000fe200078ec0ff */
[----:B------:R-:W-:Y:S01]  /*4d70*/  FFMA.FTZ R83, R77, R41, R83 ;  /* 0x000000294d537223 */ /* 0x000fe20000010053 */
[----:B------:R-:W-:Y:S01]  /*4d80*/  FFMA.FTZ R42, R75, R80, R42 ;  /* 0x000000504b2a7223 */ /* 0x000fe2000001002a */
[----:B------:R-:W-:Y:S01]  /*4d90*/  IMAD.U32 R43, R43, 0x10000, RZ ;  /* 0x000100002b2b7824 */ /* 0x000fe200078e00ff */
[----:B------:R-:W-:Y:S01]  /*4da0*/  LOP3.LUT R40, R40, 0xffff0000, RZ, 0xc0, !PT ;  /* 0xffff000028287812 */ /* 0x000fe200078ec0ff */
[C---:B------:R-:W-:Y:S01]  /*4db0*/  FMUL.FTZ R41, R74.reuse, R163 ;  /* 0x000000a34a297220 */ /* 0x040fe20000410000 */
[----:B------:R-:W-:Y:S01]  /*4dc0*/  FMUL.FTZ R75, R74, R76 ;  /* 0x0000004c4a4b7220 */ /* 0x000fe20000410000 */
[----:B------:R-:W-:-:S02]  /*4dd0*/  IMAD.U32 R72, R72, 0x10000, RZ ;  /* 0x0001000048487824 */ /* 0x000fc400078e00ff */
[----:B------:R-:W-:Y:S01]  /*4de0*/  FFMA.FTZ R82, R77, R78, -R82 ;  /* 0x0000004e4d527223 */ /* 0x000fe20000010852 */
[C---:B------:R-:W-:Y:S01]  /*4df0*/  FFMA.FTZ R41, R43.reuse, R76, -R41 ;  /* 0x0000004c2b297223 */ /* 0x040fe20000010829 */
[----:B------:R-:W-:Y:S01]  /*4e00*/  FFMA.FTZ R75, R43, R163, R75 ;  /* 0x000000a32b4b7223 */ /* 0x000fe2000001004b */
[C---:B------:R-:W-:Y:S01]  /*4e10*/  FMUL.FTZ R74, R40.reuse, R73 ;  /* 0x00000049284a7220 */ /* 0x040fe20000410000 */
[----:B------:R-:W-:Y:S01]  /*4e20*/  FMUL.FTZ R40, R40, R72 ;  /* 0x0000004828287220 */ /* 0x000fe20000410000 */
[----:B------:R-:W-:Y:S02]  /*4e30*/  F2FP.BF16.F32.PACK_AB R82, R83, R82 ;  /* 0x000000525352723e */ /* 0x000fe400000010ff */
[----:B------:R-:W-:Y:S01]  /*4e40*/  F2FP.BF16.F32.PACK_AB R41, R75, R41 ;  /* 0x000000294b29723e */ /* 0x000fe200000010ff */
[C---:B------:R-:W-:Y:S01]  /*4e50*/  FFMA.FTZ R74, R79.reuse, R72, -R74 ;  /* 0x000000484f4a7223 */ /* 0x040fe2000001084a */
[----:B------:R-:W-:Y:S01]  /*4e60*/  FFMA.FTZ R40, R79, R73, R40 ;  /* 0x000000494f287223 */ /* 0x000fe20000010028 */
[----:B------:R-:W-:-:S02]  /*4e70*/  F2FP.BF16.F32.PACK_AB R42, R42, R84 ;  /* 0x000000542a2a723e */ /* 0x000fc400000010ff */
[----:B------:R-:W-:Y:S02]  /*4e80*/  IMAD.MOV.U32 R43, RZ, RZ, R41 ;  /* 0x000000ffff2b7224 */ /* 0x000fe400078e0029 */
[----:B------:R-:W-:Y:S01]  /*4e90*/  F2FP.BF16.F32.PACK_AB R40, R40, R74 ;  /* 0x0000004a2828723e */ /* 0x000fe200000010ff */
[----:B------:R-:W-:-:S07]  /*4ea0*/  IMAD.MOV.U32 R41, RZ, RZ, R82 ;  /* 0x000000ffff297224 */ /* 0x000fce00078e0052 */
.L_x_474:
[----:B------:R-:W-:Y:S05]  /*4eb0*/  BSYNC B2 ;  /* 0x0000000000027941 */ /* 0x000fea0003800000 */
.L_x_473:
[----:B--2---:R1:W-:Y:S02]  /*4ec0*/  STG.E.128 desc[UR60][R46.64+0x140], R40 ;  /* 0x000140282e007986 */ /* 0x0043e4000c101d3c */
.L_x_452:
[----:B------:R-:W-:Y:S05]  /*4ed0*/  BSYNC B1 ;  /* 0x0000000000017941 */ /* 0x000fea0003800000 */
.L_x_451:
[----:B------:R-:W-:Y:S05]  /*4ee0*/  @P4 BRA `(.L_x_475) ;  /* 0x00000054006c4947 */ /* 0x000fea0003800000 */
[----:B------:R-:W-:Y:S01]  /*4ef0*/  ISETP.NE.AND P3, PT, R28, RZ, PT ;  /* 0x000000ff1c00720c */ /* 0x000fe20003f65270 */
[----:B------:R-:W-:-:S12]  /*4f00*/  BSSY B1, `(.L_x_476) ;  /* 0x0000035000017945 */ /* 0x000fd80003800000 */
[----:B------:R-:W-:Y:S05]  /*4f10*/  @!P3 BRA `(.L_x_477) ;  /* 0x0000000000ccb947 */ /* 0x000fea0003800000 */
[----:B-1234-:R1:W2:Y:S01]  /*4f20*/  LDS.128 R40, [R38+0x23000] ;  /* 0x0230000026287984 */ /* 0x01e2a20000000c00 */
[----:B------:R-:W-:Y:S01]  /*4f30*/  ISETP.GE.AND P3, PT, R22, R121, PT ;  /* 0x000000791600720c */ /* 0x000fe20003f66270 */
[----:B------:R-:W-:-:S12]  /*4f40*/  BSSY B2, `(.L_x_478) ;  /* 0x000002f000027945 */ /* 0x000fd80003800000 */
[----:B-1----:R-:W-:Y:S05]  /*4f50*/  @P3 BRA `(.L_x_479) ;  /* 0x0000000000b43947 */ /* 0x002fea0003800000 */
[----:B------:R-:W-:Y:S01]  /*4f60*/  SHF.R.U64 R47, R70, 0x10, R71 ;  /* 0x00000010462f7819 */ /* 0x000fe20000001247 */
[----:B--2---:R-:W-:Y:S01]  /*4f70*/  IMAD.U32 R70, R42, 0x10000, RZ ;  /* 0x000100002a467824 */ /* 0x004fe200078e00ff */
[----:B------:R-:W-:Y:S01]  /*4f80*/  SHF.R.U64 R46, R68, 0x10, R69 ;  /* 0x00000010442e7819 */ /* 0x000fe20000001245 */
[----:B------:R-:W-:Y:S01]  /*4f90*/  IMAD.U32 R73, R40, 0x10000, RZ ;  /* 0x0001000028497824 */ /* 0x000fe200078e00ff */
[----:B------:R-:W-:Y:S02]  /*4fa0*/  SHF.R.U32.HI R71, RZ, 0x10, R71 ;  /* 0x00000010ff477819 */ /* 0x000fe40000011647 */
[----:B------:R-:W-:Y:S02]  /*4fb0*/  SHF.R.U32.HI R68, RZ, 0x10, R69 ;  /* 0x00000010ff447819 */ /* 0x000fe40000011645 */
        /* <DEDUP_REMOVED lines=15> */
[----:B------:R-:W-:Y:S01]  /*50b0*/  FMUL.FTZ R42, R42, R75 ;  /* 0x0000004b2a2a7220 */ /* 0x000fe20000410000 */
[----:B------:R-:W-:Y:S01]  /*50c0*/  FMUL.FTZ R77, R77, R72 ;  /* 0x000000484d4d7220 */ /* 0x000fe20000410000 */
[----:B------:R-:W-:Y:S01]  /*50d0*/  LOP3.LUT R164, R164, 0xffff0000, RZ, 0xc0, !PT ;  /* 0xffff0000a4a47812 */ /* 0x000fe200078ec0ff */
[----:B------:R-:W-:Y:S01]  /*50e0*/  IMAD.U32 R46, R46, 0x10000, RZ ;  /* 0x000100002e2e7824 */ /* 0x000fe200078e00ff */
[----:B------:R-:W-:Y:S01]  /*50f0*/  LOP3.LUT R68, R68, 0xffff0000, RZ, 0xc0, !PT ;  /* 0xffff000044447812 */ /* 0x000fe200078ec0ff */
[----:B------:R-:W-:Y:S01]  /*5100*/  FFMA.FTZ R77, R71, R41, R77 ;  /* 0x00000029474d7223 */ /* 0x000fe2000001004d */
[----:B------:R-:W-:Y:S01]  /*5110*/  LOP3.LUT R40, R40, 0xffff0000, RZ, 0xc0, !PT ;  /* 0xffff000028287812 */ /* 0x000fe200078ec0ff */
[C---:B------:R-:W-:Y:S01]  /*5120*/  FFMA.FTZ R78, R70.reuse, R75, -R78 ;  /* 0x0000004b464e7223 */ /* 0x040fe2000001084e */
[----:B------:R-:W-:Y:S01]  /*5130*/  FFMA.FTZ R42, R70, R74, R42 ;  /* 0x0000004a462a7223 */ /* 0x000fe2000001002a */
[C---:B------:R-:W-:Y:S01]  /*5140*/  FMUL.FTZ R41, R69.reuse, R164 ;  /* 0x000000a445297220 */ /* 0x040fe20000410000 */
[----:B------:R-:W-:Y:S01]  /*5150*/  FMUL.FTZ R70, R69, R68 ;  /* 0x0000004445467220 */ /* 0x000fe20000410000 */
[----:B------:R-:W-:-:S02]  /*5160*/  IMAD.U32 R43, R43, 0x10000, RZ ;  /* 0x000100002b2b7824 */ /* 0x000fc400078e00ff */
[----:B------:R-:W-:Y:S01]  /*5170*/  FFMA.FTZ R76, R71, R72, -R76 ;  /* 0x00000048474c7223 */ /* 0x000fe2000001084c */
[CC--:B------:R-:W-:Y:S01]  /*5180*/  FMUL.FTZ R69, R40.reuse, R47.reuse ;  /* 0x0000002f28457220 */ /* 0x0c0fe20000410000 */
[----:B------:R-:W-:Y:S01]  /*5190*/  FMUL.FTZ R40, R40, R46 ;  /* 0x0000002e28287220 */ /* 0x000fe20000410000 */
[C---:B------:R-:W-:Y:S01]  /*51a0*/  FFMA.FTZ R41, R43.reuse, R68, -R41 ;  /* 0x000000442b297223 */ /* 0x040fe20000010829 */
[----:B------:R-:W-:Y:S01]  /*51b0*/  FFMA.FTZ R70, R43, R164, R70 ;  /* 0x000000a42b467223 */ /* 0x000fe20000010046 */
[C---:B------:R-:W-:Y:S01]  /*51c0*/  FFMA.FTZ R69, R73.reuse, R46, -R69 ;  /* 0x0000002e49457223 */ /* 0x040fe20000010845 */
[----:B------:R-:W-:Y:S01]  /*51d0*/  FFMA.FTZ R40, R73, R47, R40 ;  /* 0x0000002f49287223 */ /* 0x000fe20000010028 */
[----:B------:R-:W-:Y:S02]  /*51e0*/  F2FP.BF16.F32.PACK_AB R76, R77, R76 ;  /* 0x0000004c4d4c723e */ /* 0x000fe400000010ff */
[----:B------:R-:W-:Y:S02]  /*51f0*/  F2FP.BF16.F32.PACK_AB R43, R70, R41 ;  /* 0x00000029462b723e */ /* 0x000fe400000010ff */
[----:B------:R-:W-:Y:S01]  /*5200*/  F2FP.BF16.F32.PACK_AB R42, R42, R78 ;  /* 0x0000004e2a2a723e */ /* 0x000fe200000010ff */
[----:B------:R-:W-:Y:S01]  /*5210*/  IMAD.MOV.U32 R41, RZ, RZ, R76 ;  /* 0x000000ffff297224 */ /* 0x000fe200078e004c */
[----:B------:R-:W-:-:S07]  /*5220*/  F2FP.BF16.F32.PACK_AB R40, R40, R69 ;  /* 0x000000452828723e */ /* 0x000fce00000010ff */
.L_x_479:
[----:B------:R-:W-:Y:S05]  /*5230*/  BSYNC B2 ;  /* 0x0000000000027941 */ /* 0x000fea0003800000 */
.L_x_478:
[----:B--2---:R1:W-:Y:S02]  /*5240*/  STG.E.128 desc[UR60][R44.64], R40 ;  /* 0x000000282c007986 */ /* 0x0043e4000c101d3c */
.L_x_477:
[----:B------:R-:W-:Y:S05]  /*5250*/  BSYNC B1 ;  /* 0x0000000000017941 */ /* 0x000fea0003800000 */
.L_x_476:
        /* <DEDUP_REMOVED lines=12> */
[----:B------:R-:W-:Y:S02]  /*5320*/  PRMT R47, R160, 0x5410, R47 ;  /* 0x00005410a02f7816 */ /* 0x000fe4000000002f */
[----:B------:R-:W-:Y:S02]  /*5330*/  PRMT R46, R159, 0x5410, R46 ;  /* 0x000054109f2e7816 */ /* 0x000fe4000000002e */
[----:B------:R-:W-:-:S02]  /*5340*/  SHF.R.U32.HI R64, RZ, 0x10, R65 ;  /* 0x00000010ff407819 */ /* 0x000fc40000011641 */
[----:B------:R-:W-:Y:S01]  /*5350*/  PRMT R160, R160, 0x5432, R67 ;  /* 0x00005432a0a07816 */ /* 0x000fe20000000043 */
[C---:B------:R-:W-:Y:S01]  /*5360*/  IMAD.U32 R67, R41.reuse, 0x10000, RZ ;  /* 0x0001000029437824 */ /* 0x040fe200078e00ff */
[----:B------:R-:W-:Y:S02]  /*5370*/  LOP3.LUT R73, R41, 0xffff0000, RZ, 0xc0, !PT ;  /* 0xffff000029497812 */ /* 0x000fe400078ec0ff */
[C---:B------:R-:W-:Y:S01]  /*5380*/  LOP3.LUT R41, R47.reuse, 0xffff0000, RZ, 0xc0, !PT ;  /* 0xffff00002f297812 */ /* 0x040fe200078ec0ff */
[----:B------:R-:W-:Y:S01]  /*5390*/  IMAD.U32 R70, R160, 0x10000, RZ ;  /* 0x00010000a0467824 */ /* 0x000fe200078e00ff */
[----:B------:R-:W-:Y:S01]  /*53a0*/  LOP3.LUT R68, R46, 0xffff0000, RZ, 0xc0, !PT ;  /* 0xffff00002e447812 */ /* 0x000fe200078ec0ff */
[----:B------:R-:W-:Y:S01]  /*53b0*/  IMAD.U32 R47, R47, 0x10000, RZ ;  /* 0x000100002f2f7824 */ /* 0x000fe200078e00ff */
[----:B------:R-:W-:Y:S01]  /*53c0*/  PRMT R64, R159, 0x5432, R64 ;  /* 0x000054329f407816 */ /* 0x000fe20000000040 */
[CC--:B------:R-:W-:Y:S01]  /*53d0*/  FMUL.FTZ R72, R73.reuse, R41.reuse ;  /* 0x0000002949487220 */ /* 0x0c0fe20000410000 */
[----:B------:R-:W-:Y:S01]  /*53e0*/  LOP3.LUT R42, R42, 0xffff0000, RZ, 0xc0, !PT ;  /* 0xffff00002a2a7812 */ /* 0x000fe200078ec0ff */
[----:B------:R-:W-:Y:S01]  /*53f0*/  FMUL.FTZ R73, R73, R68 ;  /* 0x0000004449497220 */ /* 0x000fe20000410000 */
[----:B------:R-:W-:Y:S01]  /*5400*/  LOP3.LUT R40, R40, 0xffff0000, RZ, 0xc0, !PT ;  /* 0xffff000028287812 */ /* 0x000fe200078ec0ff */
[----:B------:R-:W-:Y:S01]  /*5410*/  IMAD.U32 R71, R64, 0x10000, RZ ;  /* 0x0001000040477824 */ /* 0x000fe200078e00ff */
[----:B------:R-:W-:Y:S01]  /*5420*/  LOP3.LUT R65, R43, 0xffff0000, RZ, 0xc0, !PT ;  /* 0xffff00002b417812 */ /* 0x000fe200078ec0ff */
[C---:B------:R-:W-:Y:S01]  /*5430*/  FFMA.FTZ R73, R67.reuse, R41, R73 ;  /* 0x0000002943497223 */ /* 0x040fe20000010049 */
[CC--:B------:R-:W-:Y:S01]  /*5440*/  FMUL.FTZ R74, R42.reuse, R70.reuse ;  /* 0x000000462a4a7220 */ /* 0x0c0fe20000410000 */
[-C--:B------:R-:W-:Y:S01]  /*5450*/  FMUL.FTZ R41, R42, R71.reuse ;  /* 0x000000472a297220 */ /* 0x080fe20000410000 */
[----:B------:R-:W-:Y:S01]  /*5460*/  LOP3.LUT R160, R160, 0xffff0000, RZ, 0xc0, !PT ;  /* 0xffff0000a0a07812 */ /* 0x000fe200078ec0ff */
[----:B------:R-:W-:Y:S01]  /*5470*/  IMAD.U32 R46, R46, 0x10000, RZ ;  /* 0x000100002e2e7824 */ /* 0x000fe200078e00ff */
[----:B------:R-:W-:Y:S01]  /*5480*/  LOP3.LUT R64, R64, 0xffff0000, RZ, 0xc0, !PT ;  /* 0xffff000040407812 */ /* 0x000fe200078ec0ff */
[C---:B------:R-:W-:Y:S01]  /*5490*/  FFMA.FTZ R74, R66.reuse, R71, -R74 ;  /* 0x00000047424a7223 */ /* 0x040fe2000001084a */
[----:B------:R-:W-:Y:S01]  /*54a0*/  FFMA.FTZ R41, R66, R70, R41 ;  /* 0x0000004642297223 */ /* 0x000fe20000010029 */
[C---:B------:R-:W-:Y:S01]  /*54b0*/  FMUL.FTZ R42, R40.reuse, R47 ;  /* 0x0000002f282a7220 */ /* 0x040fe20000410000 */
[----:B------:R-:W-:Y:S01]  /*54c0*/  FFMA.FTZ R72, R67, R68, -R72 ;  /* 0x0000004443487223 */ /* 0x000fe20000010848 */
[----:B------:R-:W-:Y:S01]  /*54d0*/  FMUL.FTZ R66, R65, R160 ;  /* 0x000000a041427220 */ /* 0x000fe20000410000 */
[----:B------:R-:W-:Y:S01]  /*54e0*/  FMUL.FTZ R40, R40, R46 ;  /* 0x0000002e28287220 */ /* 0x000fe20000410000 */
[----:B------:R-:W-:-:S02]  /*54f0*/  IMAD.U32 R43, R43, 0x10000, RZ ;  /* 0x000100002b2b7824 */ /* 0x000fc400078e00ff */
        /* <DEDUP_REMOVED lines=9> */
[----:B------:R-:W-:Y:S01]  /*5590*/  F2FP.BF16.F32.PACK_AB R43, R65, R64 ;  /* 0x00000040412b723e */ /* 0x000fe200000010ff */
[----:B------:R-:W-:-:S07]  /*55a0*/  IMAD.MOV.U32 R42, RZ, RZ, R74 ;  /* 0x000000ffff2a7224 */ /* 0x000fce00078e004a */
.L_x_483:
[----:B------:R-:W-:Y:S05]  /*55b0*/  BSYNC B2 ;  /* 0x0000000000027941 */ /* 0x000fea0003800000 */
.L_x_482:
[----:B--2---:R1:W-:Y:S02]  /*55c0*/  STG.E.128 desc[UR60][R44.64+0x40], R40 ;  /* 0x000040282c007986 */ /* 0x0043e4000c101d3c */
.L_x_481:
[----:B------:R-:W-:Y:S05]  /*55d0*/  BSYNC B1 ;  /* 0x0000000000017941 */ /* 0x000fea0003800000 */
.L_x_480:
[----:B------:R-:W-:Y:S01]  /*55e0*/  ISETP.NE.AND P3, PT, R33, RZ, PT ;  /* 0x000000ff2100720c */ /* 0x000fe20003f65270 */
[----:B------:R-:W-:-:S12]  /*55f0*/  BSSY B1, `(.L_x_484) ;  /* 0x0000035000017945 */ /* 0x000fd80003800000 */
[----:B------:R-:W-:Y:S05]  /*5600*/  @!P3 BRA `(.L_x_485) ;  /* 0x0000000000ccb947 */ /* 0x000fea0003800000 */
[----:B-1234-:R1:W2:Y:S01]  /*5610*/  LDS.128 R40, [R38+0x26800] ;  /* 0x0268000026287984 */ /* 0x01e2a20000000c00 */
[----:B------:R-:W-:Y:S01]  /*5620*/  ISETP.GE.AND P3, PT, R207, R121, PT ;  /* 0x00000079cf00720c */ /* 0x000fe20003f66270 */
[----:B------:R-:W-:-:S12]  /*5630*/  BSSY B2, `(.L_x_486) ;  /* 0x000002f000027945 */ /* 0x000fd80003800000 */
[----:B-1----:R-:W-:Y:S05]  /*5640*/  @P3 BRA `(.L_x_487) ;  /* 0x0000000000b43947 */ /* 0x002fea0003800000 */
[--C-:B------:R-:W-:Y:S01]  /*5650*/  SHF.R.U64 R60, R60, 0x10, R61.reuse ;  /* 0x000000103c3c7819 */ /* 0x100fe2000000123d */
[----:B--2---:R-:W-:Y:S01]  /*5660*/  IMAD.U32 R65, R41, 0x10000, RZ ;  /* 0x0001000029417824 */ /* 0x004fe200078e00ff */
[----:B------:R-:W-:Y:S01]  /*5670*/  SHF.R.U32.HI R64, RZ, 0x10, R61 ;  /* 0x00000010ff407819 */ /* 0x000fe2000001163d */
[----:B------:R-:W-:Y:S01]  /*5680*/  IMAD.U32 R46, R42, 0x10000, RZ ;  /* 0x000100002a2e7824 */ /* 0x000fe200078e00ff */
[--C-:B------:R-:W-:Y:S02]  /*5690*/  SHF.R.U64 R61, R62, 0x10, R63.reuse ;  /* 0x000000103e3d7819 */ /* 0x100fe4000000123f */
[----:B------:R-:W-:Y:S02]  /*56a0*/  SHF.R.U32.HI R63, RZ, 0x10, R63 ;  /* 0x00000010ff3f7819 */ /* 0x000fe4000001163f */
[----:B------:R-:W-:Y:S02]  /*56b0*/  PRMT R62, R158, 0x5410, R61 ;  /* 0x000054109e3e7816 */ /* 0x000fe4000000003d */
[----:B------:R-:W-:-:S02]  /*56c0*/  PRMT R60, R157, 0x5410, R60 ;  /* 0x000054109d3c7816 */ /* 0x000fc4000000003c */
[----:B------:R-:W-:Y:S02]  /*56d0*/  PRMT R158, R158, 0x5432, R63 ;  /* 0x000054329e9e7816 */ /* 0x000fe4000000003f */
[----:B------:R-:W-:Y:S02]  /*56e0*/  PRMT R157, R157, 0x5432, R64 ;  /* 0x000054329d9d7816 */ /* 0x000fe40000000040 */
[----:B------:R-:W-:Y:S01]  /*56f0*/  LOP3.LUT R63, R41, 0xffff0000, RZ, 0xc0, !PT ;  /* 0xffff0000293f7812 */ /* 0x000fe200078ec0ff */
[----:B------:R-:W-:Y:S01]  /*5700*/  IMAD.U32 R61, R158, 0x10000, RZ ;  /* 0x000100009e3d7824 */ /* 0x000fe200078e00ff */
[----:B------:R-:W-:Y:S01]  /*5710*/  LOP3.LUT R68, R62, 0xffff0000, RZ, 0xc0, !PT ;  /* 0xffff00003e447812 */ /* 0x000fe200078ec0ff */
[----:B------:R-:W-:Y:S01]  /*5720*/  IMAD.U32 R66, R157, 0x10000, RZ ;  /* 0x000100009d427824 */ /* 0x000fe200078e00ff */
[----:B------:R-:W-:Y:S01]  /*5730*/  LOP3.LUT R64, R60, 0xffff0000, RZ, 0xc0, !PT ;  /* 0xffff00003c407812 */ /* 0x000fe200078ec0ff */
[----:B------:R-:W-:Y:S01]  /*5740*/  IMAD.U32 R41, R40, 0x10000, RZ ;  /* 0x0001000028297824 */ /* 0x000fe200078e00ff */
[----:B------:R-:W-:Y:S01]  /*5750*/  LOP3.LUT R47, R42, 0xffff0000, RZ, 0xc0, !PT ;  /* 0xffff00002a2f7812 */ /* 0x000fe200078ec0ff */
[----:B------:R-:W-:Y:S01]  /*5760*/  FMUL.FTZ R70, R63, R68 ;  /* 0x000000443f467220 */ /* 0x000fe20000410000 */
[----:B------:R-:W-:Y:S01]  /*5770*/  LOP3.LUT R42, R43, 0xffff0000, RZ, 0xc0, !PT ;  /* 0xffff00002b2a7812 */ /* 0x000fe200078ec0ff */
[-C--:B------:R-:W-:Y:S01]  /*5780*/  FMUL.FTZ R67, R63, R64.reuse ;  /* 0x000000403f437220 */ /* 0x080fe20000410000 */
[----:B------:R-:W-:Y:S01]  /*5790*/  LOP3.LUT R63, R40, 0xffff0000, RZ, 0xc0, !PT ;  /* 0xffff0000283f7812 */ /* 0x000fe200078ec0ff */
[----:B------:R-:W-:Y:S01]  /*57a0*/  FFMA.FTZ R40, R65, R64, -R70 ;  /* 0x0000004041287223 */ /* 0x000fe20000010846 */
[----:B------:R-:W-:Y:S01]  /*57b0*/  FMUL.FTZ R69, R47, R61 ;  /* 0x0000003d2f457220 */ /* 0x000fe20000410000 */
[----:B------:R-:W-:Y:S01]  /*57c0*/  FFMA.FTZ R65, R65, R68, R67 ;  /* 0x0000004441417223 */ /* 0x000fe20000010043 */
[-C--:B------:R-:W-:Y:S01]  /*57d0*/  FMUL.FTZ R67, R47, R66.reuse ;  /* 0x000000422f437220 */ /* 0x080fe20000410000 */
[----:B------:R-:W-:Y:S01]  /*57e0*/  LOP3.LUT R158, R158, 0xffff0000, RZ, 0xc0, !PT ;  /* 0xffff00009e9e7812 */ /* 0x000fe200078ec0ff */
[----:B------:R-:W-:Y:S01]  /*57f0*/  IMAD.U32 R62, R62, 0x10000, RZ ;  /* 0x000100003e3e7824 */ /* 0x000fe200078e00ff */
[----:B------:R-:W-:Y:S01]  /*5800*/  LOP3.LUT R157, R157, 0xffff0000, RZ, 0xc0, !PT ;  /* 0xffff00009d9d7812 */ /* 0x000fe200078ec0ff */
[----:B------:R-:W-:Y:S01]  /*5810*/  FFMA.FTZ R47, R46, R66, -R69 ;  /* 0x000000422e2f7223 */ /* 0x000fe20000010845 */
[----:B------:R-:W-:-:S02]  /*5820*/  IMAD.U32 R60, R60, 0x10000, RZ ;  /* 0x000100003c3c7824 */ /* 0x000fc400078e00ff */
[----:B------:R-:W-:Y:S01]  /*5830*/  FFMA.FTZ R46, R46, R61, R67 ;  /* 0x0000003d2e2e7223 */ /* 0x000fe20000010043 */
[C---:B------:R-:W-:Y:S01]  /*5840*/  FMUL.FTZ R64, R42.reuse, R158 ;  /* 0x0000009e2a407220 */ /* 0x040fe20000410000 */
[----:B------:R-:W-:Y:S01]  /*5850*/  FMUL.FTZ R61, R42, R157 ;  /* 0x0000009d2a3d7220 */ /* 0x000fe20000410000 */
[C---:B------:R-:W-:Y:S01]  /*5860*/  FMUL.FTZ R42, R63.reuse, R62 ;  /* 0x0000003e3f2a7220 */ /* 0x040fe20000410000 */
[-C--:B------:R-:W-:Y:S01]  /*5870*/  FMUL.FTZ R63, R63, R60.reuse ;  /* 0x0000003c3f3f7220 */ /* 0x080fe20000410000 */
[----:B------:R-:W-:Y:S01]  /*5880*/  IMAD.U32 R43, R43, 0x10000, RZ ;  /* 0x000100002b2b7824 */ /* 0x000fe200078e00ff */
[----:B------:R-:W-:Y:S01]  /*5890*/  F2FP.BF16.F32.PACK_AB R46, R46, R47 ;  /* 0x0000002f2e2e723e */ /* 0x000fe200000010ff */
[C---:B------:R-:W-:Y:S01]  /*58a0*/  FFMA.FTZ R42, R41.reuse, R60, -R42 ;  /* 0x0000003c292a7223 */ /* 0x040fe2000001082a */
[----:B------:R-:W-:Y:S01]  /*58b0*/  FFMA.FTZ R63, R41, R62, R63 ;  /* 0x0000003e293f7223 */ /* 0x000fe2000001003f */
[C---:B------:R-:W-:Y:S01]  /*58c0*/  FFMA.FTZ R64, R43.reuse, R157, -R64 ;  /* 0x0000009d2b407223 */ /* 0x040fe20000010840 */
[----:B------:R-:W-:Y:S01]  /*58d0*/  FFMA.FTZ R61, R43, R158, R61 ;  /* 0x0000009e2b3d7223 */ /* 0x000fe2000001003d */
[----:B------:R-:W-:-:S02]  /*58e0*/  F2FP.BF16.F32.PACK_AB R41, R65, R40 ;  /* 0x000000284129723e */ /* 0x000fc400000010ff */
[----:B------:R-:W-:Y:S01]  /*58f0*/  F2FP.BF16.F32.PACK_AB R40, R63, R42 ;  /* 0x0000002a3f28723e */ /* 0x000fe200000010ff */
[----:B------:R-:W-:Y:S01]  /*5900*/  IMAD.MOV.U32 R42, RZ, RZ, R46 ;  /* 0x000000ffff2a7224 */ /* 0x000fe200078e002e */
[----:B------:R-:W-:-:S07]  /*5910*/  F2FP.BF16.F32.PACK_AB R43, R61, R64 ;  /* 0x000000403d2b723e */ /* 0x000fce00000010ff */
.L_x_487:
[----:B------:R-:W-:Y:S05]  /*5920*/  BSYNC B2 ;  /* 0x0000000000027941 */ /* 0x000fea0003800000 */
.L_x_486:
[----:B--2---:R1:W-:Y:S02]  /*5930*/  STG.E.128 desc[UR60][R44.64+0x80], R40 ;  /* 0x000080282c007986 */ /* 0x0043e4000c101d3c */
.L_x_485:
[----:B------:R-:W-:Y:S05]  /*5940*/  BSYNC B1 ;  /* 0x0000000000017941 */ /* 0x000fea0003800000 */
.L_x_484:
        /* <DEDUP_REMOVED lines=10> */
[--C-:B------:R-:W-:Y:S01]  /*59f0*/  SHF.R.U64 R57, R58, 0x10, R59.reuse ;  /* 0x000000103a397819 */ /* 0x100fe2000000123b */
[----:B------:R-:W-:Y:S01]  /*5a00*/  IMAD.U32 R58, R41, 0x10000, RZ ;  /* 0x00010000293a7824 */ /* 0x000fe200078e00ff */
[----:B------:R-:W-:Y:S02]  /*5a10*/  SHF.R.U32.HI R59, RZ, 0x10, R59 ;  /* 0x00000010ff3b7819 */ /* 0x000fe4000001163b */
[----:B------:R-:W-:Y:S02]  /*5a20*/  PRMT R60, R156, 0x5410, R57 ;  /* 0x000054109c3c7816 */ /* 0x000fe40000000039 */
[----:B------:R-:W-:-:S02]  /*5a30*/  PRMT R47, R148, 0x5410, R47 ;  /* 0x00005410942f7816 */ /* 0x000fc4000000002f */
[----:B------:R-:W-:Y:S01]  /*5a40*/  LOP3.LUT R57, R41, 0xffff0000, RZ, 0xc0, !PT ;  /* 0xffff000029397812 */ /* 0x000fe200078ec0ff */
[----:B------:R-:W-:Y:S01]  /*5a50*/  IMAD.U32 R41, R40, 0x10000, RZ ;  /* 0x0001000028297824 */ /* 0x000fe200078e00ff */
[C---:B------:R-:W-:Y:S01]  /*5a60*/  LOP3.LUT R62, R60.reuse, 0xffff0000, RZ, 0xc0, !PT ;  /* 0xffff00003c3e7812 */ /* 0x040fe200078ec0ff */
[----:B------:R-:W-:Y:S01]  /*5a70*/  IMAD.U32 R60, R60, 0x10000, RZ ;  /* 0x000100003c3c7824 */ /* 0x000fe200078e00ff */
[----:B------:R-:W-:Y:S02]  /*5a80*/  PRMT R148, R148, 0x5432, R61 ;  /* 0x0000543294947816 */ /* 0x000fe4000000003d */
[----:B------:R-:W-:Y:S01]  /*5a90*/  PRMT R156, R156, 0x5432, R59 ;  /* 0x000054329c9c7816 */ /* 0x000fe2000000003b */
[----:B------:R-:W-:Y:S01]  /*5aa0*/  FMUL.FTZ R65, R57, R62 ;  /* 0x0000003e39417220 */ /* 0x000fe20000410000 */
[----:B------:R-:W-:Y:S01]  /*5ab0*/  LOP3.LUT R59, R47, 0xffff0000, RZ, 0xc0, !PT ;  /* 0xffff00002f3b7812 */ /* 0x000fe200078ec0ff */
[----:B------:R-:W-:Y:S01]  /*5ac0*/  IMAD.U32 R61, R148, 0x10000, RZ ;  /* 0x00010000943d7824 */ /* 0x000fe200078e00ff */
[----:B------:R-:W-:Y:S01]  /*5ad0*/  LOP3.LUT R56, R42, 0xffff0000, RZ, 0xc0, !PT ;  /* 0xffff00002a387812 */ /* 0x000fe200078ec0ff */
[----:B------:R-:W-:Y:S01]  /*5ae0*/  IMAD.U32 R63, R156, 0x10000, RZ ;  /* 0x000100009c3f7824 */ /* 0x000fe200078e00ff */
[----:B------:R-:W-:Y:S01]  /*5af0*/  LOP3.LUT R42, R43, 0xffff0000, RZ, 0xc0, !PT ;  /* 0xffff00002b2a7812 */ /* 0x000fe200078ec0ff */
[-C--:B------:R-:W-:Y:S01]  /*5b00*/  FMUL.FTZ R67, R57, R59.reuse ;  /* 0x0000003b39437220 */ /* 0x080fe20000410000 */
[----:B------:R-:W-:Y:S01]  /*5b10*/  LOP3.LUT R57, R40, 0xffff0000, RZ, 0xc0, !PT ;  /* 0xffff000028397812 */ /* 0x000fe200078ec0ff */
[----:B------:R-:W-:Y:S01]  /*5b20*/  FFMA.FTZ R40, R58, R59, -R65 ;  /* 0x0000003b3a287223 */ /* 0x000fe20000010841 */
[----:B------:R-:W-:Y:S01]  /*5b30*/  LOP3.LUT R156, R156, 0xffff0000, RZ, 0xc0, !PT ;  /* 0xffff00009c9c7812 */ /* 0x000fe200078ec0ff */
[----:B------:R-:W-:Y:S01]  /*5b40*/  FMUL.FTZ R69, R56, R63 ;  /* 0x0000003f38457220 */ /* 0x000fe20000410000 */
[----:B------:R-:W-:Y:S01]  /*5b50*/  LOP3.LUT R148, R148, 0xffff0000, RZ, 0xc0, !PT ;  /* 0xffff000094947812 */ /* 0x000fe200078ec0ff */
[----:B------:R-:W-:Y:S01]  /*5b60*/  FMUL.FTZ R59, R56, R61 ;  /* 0x0000003d383b7220 */ /* 0x000fe20000410000 */
[----:B------:R-:W-:-:S02]  /*5b70*/  IMAD.U32 R56, R47, 0x10000, RZ ;  /* 0x000100002f387824 */ /* 0x000fc400078e00ff */
[----:B------:R-:W-:Y:S01]  /*5b80*/  FFMA.FTZ R67, R58, R62, R67 ;  /* 0x0000003e3a437223 */ /* 0x000fe20000010043 */
[C---:B------:R-:W-:Y:S01]  /*5b90*/  FMUL.FTZ R58, R42.reuse, R156 ;  /* 0x0000009c2a3a7220 */ /* 0x040fe20000410000 */
[----:B------:R-:W-:Y:S01]  /*5ba0*/  FMUL.FTZ R47, R42, R148 ;  /* 0x000000942a2f7220 */ /* 0x000fe20000410000 */
[C---:B------:R-:W-:Y:S01]  /*5bb0*/  FFMA.FTZ R69, R46.reuse, R61, -R69 ;  /* 0x0000003d2e457223 */ /* 0x040fe20000010845 */
[C---:B------:R-:W-:Y:S01]  /*5bc0*/  FMUL.FTZ R42, R57.reuse, R60 ;  /* 0x0000003c392a7220 */ /* 0x040fe20000410000 */
[----:B------:R-:W-:Y:S01]  /*5bd0*/  FFMA.FTZ R46, R46, R63, R59 ;  /* 0x0000003f2e2e7223 */ /* 0x000fe2000001003b */
[-C--:B------:R-:W-:Y:S01]  /*5be0*/  FMUL.FTZ R57, R57, R56.reuse ;  /* 0x0000003839397220 */ /* 0x080fe20000410000 */
[----:B------:R-:W-:Y:S02]  /*5bf0*/  IMAD.U32 R43, R43, 0x10000, RZ ;  /* 0x000100002b2b7824 */ /* 0x000fe400078e00ff */
[C---:B------:R-:W-:Y:S01]  /*5c00*/  FFMA.FTZ R42, R41.reuse, R56, -R42 ;  /* 0x00000038292a7223 */ /* 0x040fe2000001082a */
[----:B------:R-:W-:Y:S01]  /*5c10*/  FFMA.FTZ R57, R41, R60, R57 ;  /* 0x0000003c29397223 */ /* 0x000fe20000010039 */
[C---:B------:R-:W-:Y:S01]  /*5c20*/  FFMA.FTZ R58, R43.reuse, R148, -R58 ;  /* 0x000000942b3a7223 */ /* 0x040fe2000001083a */
[----:B------:R-:W-:Y:S01]  /*5c30*/  FFMA.FTZ R47, R43, R156, R47 ;  /* 0x0000009c2b2f7223 */ /* 0x000fe2000001002f */
[----:B------:R-:W-:-:S02]  /*5c40*/  F2FP.BF16.F32.PACK_AB R46, R46, R69 ;  /* 0x000000452e2e723e */ /* 0x000fc400000010ff */
[----:B------:R-:W-:Y:S02]  /*5c50*/  F2FP.BF16.F32.PACK_AB R41, R67, R40 ;  /* 0x000000284329723e */ /* 0x000fe400000010ff */
[----:B------:R-:W-:Y:S01]  /*5c60*/  F2FP.BF16.F32.PACK_AB R40, R57, R42 ;  /* 0x0000002a3928723e */ /* 0x000fe200000010ff */
[----:B------:R-:W-:Y:S01]  /*5c70*/  IMAD.MOV.U32 R42, RZ, RZ, R46 ;  /* 0x000000ffff2a7224 */ /* 0x000fe200078e002e */
[----:B------:R-:W-:-:S07]  /*5c80*/  F2FP.BF16.F32.PACK_AB R43, R47, R58 ;  /* 0x0000003a2f2b723e */ /* 0x000fce00000010ff */
.L_x_491:
[----:B------:R-:W-:Y:S05]  /*5c90*/  BSYNC B2 ;  /* 0x0000000000027941 */ /* 0x000fea0003800000 */
.L_x_490:
[----:B--2---:R1:W-:Y:S02]  /*5ca0*/  STG.E.128 desc[UR60][R44.64+0xc0], R40 ;  /* 0x0000c0282c007986 */ /* 0x0043e4000c101d3c */
.L_x_489:
[----:B------:R-:W-:Y:S05]  /*5cb0*/  BSYNC B1 ;  /* 0x0000000000017941 */ /* 0x000fea0003800000 */
.L_x_488:
        /* <DEDUP_REMOVED lines=8> */
[--C-:B------:R-:W-:Y:S01]  /*5d40*/  SHF.R.U64 R62, R52, 0x10, R53.reuse ;  /* 0x00000010343e7819 */ /* 0x100fe20000001235 */
[----:B--2---:R-:W-:Y:S01]  /*5d50*/  IMAD.U32 R52, R42, 0x10000, RZ ;  /* 0x000100002a347824 */ /* 0x004fe200078e00ff */
[----:B------:R-:W-:Y:S02]  /*5d60*/  SHF.R.U32.HI R60, RZ, 0x10, R53 ;  /* 0x00000010ff3c7819 */ /* 0x000fe40000011635 */
        /* <DEDUP_REMOVED lines=12> */
[C---:B------:R-:W-:Y:S01]  /*5e30*/  IMAD.U32 R42, R43.reuse, 0x10000, RZ ;  /* 0x000100002b2a7824 */ /* 0x040fe200078e00ff */
[----:B------:R-:W-:Y:S01]  /*5e40*/  LOP3.LUT R46, R43, 0xffff0000, RZ, 0xc0, !PT ;  /* 0xffff00002b2e7812 */ /* 0x000fe200078ec0ff */
[----:B------:R-:W-:-:S02]  /*5e50*/  IMAD.U32 R43, R41, 0x10000, RZ ;  /* 0x00010000292b7824 */ /* 0x000fc400078e00ff */
[C---:B------:R-:W-:Y:S01]  /*5e60*/  FMUL.FTZ R60, R47.reuse, R58 ;  /* 0x0000003a2f3c7220 */ /* 0x040fe20000410000 */
[----:B------:R-:W-:Y:S02]  /*5e70*/  IMAD.U32 R41, R40, 0x10000, RZ ;  /* 0x0001000028297824 */ /* 0x000fe400078e00ff */
[-C--:B------:R-:W-:Y:S01]  /*5e80*/  FMUL.FTZ R47, R47, R56.reuse ;  /* 0x000000382f2f7220 */ /* 0x080fe20000410000 */
[----:B------:R-:W-:Y:S01]  /*5e90*/  LOP3.LUT R143, R143, 0xffff0000, RZ, 0xc0, !PT ;  /* 0xffff00008f8f7812 */ /* 0x000fe200078ec0ff */
[----:B------:R-:W-:Y:S01]  /*5ea0*/  IMAD.U32 R54, R54, 0x10000, RZ ;  /* 0x0001000036367824 */ /* 0x000fe200078e00ff */
[----:B------:R-:W-:Y:S01]  /*5eb0*/  LOP3.LUT R131, R131, 0xffff0000, RZ, 0xc0, !PT ;  /* 0xffff000083837812 */ /* 0x000fe200078ec0ff */
[C---:B------:R-:W-:Y:S01]  /*5ec0*/  FFMA.FTZ R60, R43.reuse, R56, -R60 ;  /* 0x000000382b3c7223 */ /* 0x040fe2000001083c */
[----:B------:R-:W-:Y:S01]  /*5ed0*/  LOP3.LUT R40, R40, 0xffff0000, RZ, 0xc0, !PT ;  /* 0xffff000028287812 */ /* 0x000fe200078ec0ff */
[----:B------:R-:W-:Y:S01]  /*5ee0*/  FFMA.FTZ R47, R43, R58, R47 ;  /* 0x0000003a2b2f7223 */ /* 0x000fe2000001002f */
[C---:B------:R-:W-:Y:S01]  /*5ef0*/  FMUL.FTZ R43, R46.reuse, R143 ;  /* 0x0000008f2e2b7220 */ /* 0x040fe20000410000 */
[----:B------:R-:W-:Y:S01]  /*5f00*/  FMUL.FTZ R56, R46, R131 ;  /* 0x000000832e387220 */ /* 0x000fe20000410000 */
[C---:B------:R-:W-:Y:S01]  /*5f10*/  FMUL.FTZ R61, R53.reuse, R59 ;  /* 0x0000003b353d7220 */ /* 0x040fe20000410000 */
[C---:B------:R-:W-:Y:S01]  /*5f20*/  FMUL.FTZ R46, R40.reuse, R57 ;  /* 0x00000039282e7220 */ /* 0x040fe20000410000 */
[-C--:B------:R-:W-:Y:S01]  /*5f30*/  FMUL.FTZ R40, R40, R54.reuse ;  /* 0x0000003628287220 */ /* 0x080fe20000410000 */
[-C--:B------:R-:W-:Y:S01]  /*5f40*/  FMUL.FTZ R53, R53, R55.reuse ;  /* 0x0000003735357220 */ /* 0x080fe20000410000 */
[C---:B------:R-:W-:Y:S01]  /*5f50*/  FFMA.FTZ R61, R52.reuse, R55, -R61 ;  /* 0x00000037343d7223 */ /* 0x040fe2000001083d */
[C---:B------:R-:W-:Y:S01]  /*5f60*/  FFMA.FTZ R46, R41.reuse, R54, -R46 ;  /* 0x00000036292e7223 */ /* 0x040fe2000001082e */
[----:B------:R-:W-:Y:S01]  /*5f70*/  FFMA.FTZ R41, R41, R57, R40 ;  /* 0x0000003929297223 */ /* 0x000fe20000010028 */
        /* <DEDUP_REMOVED lines=8> */
.L_x_495:
[----:B------:R-:W-:Y:S05]  /*6000*/  BSYNC B2 ;  /* 0x0000000000027941 */ /* 0x000fea0003800000 */
.L_x_494:
[----:B--2---:R1:W-:Y:S02]  /*6010*/  STG.E.128 desc[UR60][R44.64+0x100], R40 ;  /* 0x000100282c007986 */ /* 0x0043e4000c101d3c */
.L_x_493:
[----:B------:R-:W-:Y:S05]  /*6020*/  BSYNC B1 ;  /* 0x0000000000017941 */ /* 0x000fea0003800000 */
.L_x_492:
        /* <DEDUP_REMOVED lines=12> */
[C---:B------:R-:W-:Y:S02]  /*60f0*/  PRMT R50, R128.reuse, 0x5432, R55 ;  /* 0x0000543280327816 */ /* 0x040fe40000000037 */
[----:B------:R-:W-:-:S02]  /*6100*/  PRMT R128, R128, 0x5410, R53 ;  /* 0x0000541080807816 */ /* 0x000fc40000000035 */
[C---:B------:R-:W-:Y:S02]  /*6110*/  PRMT R53, R129.reuse, 0x5410, R54 ;  /* 0x0000541081357816 */ /* 0x040fe40000000036 */
[----:B------:R-:W-:Y:S01]  /*6120*/  PRMT R129, R129, 0x5432, R52 ;  /* 0x0000543281817816 */ /* 0x000fe20000000034 */
[----:B------:R-:W-:Y:S01]  /*6130*/  IMAD.U32 R52, R128, 0x10000, RZ ;  /* 0x0001000080347824 */ /* 0x000fe200078e00ff */
[----:B------:R-:W-:Y:S02]  /*6140*/  LOP3.LUT R49, R43, 0xffff0000, RZ, 0xc0, !PT ;  /* 0xffff00002b317812 */ /* 0x000fe400078ec0ff */
[----:B------:R-:W-:Y:S01]  /*6150*/  LOP3.LUT R43, R41, 0xffff0000, RZ, 0xc0, !PT ;  /* 0xffff0000292b7812 */ /* 0x000fe200078ec0ff */
[----:B------:R-:W-:Y:S01]  /*6160*/  IMAD.U32 R55, R129, 0x10000, RZ ;  /* 0x0001000081377824 */ /* 0x000fe200078e00ff */
[C---:B------:R-:W-:Y:S01]  /*6170*/  LOP3.LUT R54, R53.reuse, 0xffff0000, RZ, 0xc0, !PT ;  /* 0xffff000035367812 */ /* 0x040fe200078ec0ff */
[----:B------:R-:W-:Y:S01]  /*6180*/  IMAD.U32 R53, R53, 0x10000, RZ ;  /* 0x0001000035357824 */ /* 0x000fe200078e00ff */
[C---:B------:R-:W-:Y:S01]  /*6190*/  LOP3.LUT R51, R50.reuse, 0xffff0000, RZ, 0xc0, !PT ;  /* 0xffff000032337812 */ /* 0x040fe200078ec0ff */
[----:B------:R-:W-:Y:S01]  /*61a0*/  IMAD.U32 R50, R50, 0x10000, RZ ;  /* 0x0001000032327824 */ /* 0x000fe200078e00ff */
[----:B------:R-:W-:Y:S01]  /*61b0*/  LOP3.LUT R47, R42, 0xffff0000, RZ, 0xc0, !PT ;  /* 0xffff00002a2f7812 */ /* 0x000fe200078ec0ff */
[----:B------:R-:W-:-:S02]  /*61c0*/  IMAD.U32 R42, R41, 0x10000, RZ ;  /* 0x00010000292a7824 */ /* 0x000fc400078e00ff */
[C---:B------:R-:W-:Y:S01]  /*61d0*/  FMUL.FTZ R57, R43.reuse, R54 ;  /* 0x000000362b397220 */ /* 0x040fe20000410000 */
[C---:B------:R-:W-:Y:S02]  /*61e0*/  IMAD.U32 R41, R40.reuse, 0x10000, RZ ;  /* 0x0001000028297824 */ /* 0x040fe400078e00ff */
[----:B------:R-:W-:Y:S01]  /*61f0*/  FMUL.FTZ R43, R43, R51 ;  /* 0x000000332b2b7220 */ /* 0x000fe20000410000 */
[----:B------:R-:W-:Y:S01]  /*6200*/  LOP3.LUT R40, R40, 0xffff0000, RZ, 0xc0, !PT ;  /* 0xffff000028287812 */ /* 0x000fe200078ec0ff */
[C---:B------:R-:W-:Y:S01]  /*6210*/  FMUL.FTZ R59, R47.reuse, R55 ;  /* 0x000000372f3b7220 */ /* 0x040fe20000410000 */
[----:B------:R-:W-:Y:S01]  /*6220*/  FMUL.FTZ R47, R47, R52 ;  /* 0x000000342f2f7220 */ /* 0x000fe20000410000 */
[----:B------:R-:W-:Y:S01]  /*6230*/  LOP3.LUT R129, R129, 0xffff0000, RZ, 0xc0, !PT ;  /* 0xffff000081817812 */ /* 0x000fe200078ec0ff */
[----:B------:R-:W-:Y:S01]  /*6240*/  FFMA.FTZ R57, R42, R51, -R57 ;  /* 0x000000332a397223 */ /* 0x000fe20000010839 */
[----:B------:R-:W-:Y:S01]  /*6250*/  LOP3.LUT R128, R128, 0xffff0000, RZ, 0xc0, !PT ;  /* 0xffff000080807812 */ /* 0x000fe200078ec0ff */
[----:B------:R-:W-:Y:S01]  /*6260*/  FFMA.FTZ R54, R42, R54, R43 ;  /* 0x000000362a367223 */ /* 0x000fe2000001002b */
[----:B------:R-:W-:Y:S01]  /*6270*/  FFMA.FTZ R59, R46, R52, -R59 ;  /* 0x000000342e3b7223 */ /* 0x000fe2000001083b */
[----:B------:R-:W-:Y:S01]  /*6280*/  FMUL.FTZ R42, R40, R53 ;  /* 0x00000035282a7220 */ /* 0x000fe20000410000 */
[----:B------:R-:W-:Y:S01]  /*6290*/  FFMA.FTZ R46, R46, R55, R47 ;  /* 0x000000372e2e7223 */ /* 0x000fe2000001002f */
[----:B------:R-:W-:Y:S01]  /*62a0*/  FMUL.FTZ R40, R40, R50 ;  /* 0x0000003228287220 */ /* 0x000fe20000410000 */
[C---:B------:R-:W-:Y:S01]  /*62b0*/  FMUL.FTZ R43, R49.reuse, R129 ;  /* 0x00000081312b7220 */ /* 0x040fe20000410000 */
[----:B------:R-:W-:Y:S01]  /*62c0*/  FMUL.FTZ R52, R49, R128 ;  /* 0x0000008031347220 */ /* 0x000fe20000410000 */
        /* <DEDUP_REMOVED lines=8> */
[----:B------:R-:W-:Y:S01]  /*6350*/  F2FP.BF16.F32.PACK_AB R43, R52, R43 ;  /* 0x0000002b342b723e */ /* 0x000fe200000010ff */
[----:B------:R-:W-:-:S07]  /*6360*/  IMAD.MOV.U32 R42, RZ, RZ, R46 ;  /* 0x000000ffff2a7224 */ /* 0x000fce00078e002e */
.L_x_497:
[----:B------:R-:W-:Y:S05]  /*6370*/  BSYNC B1 ;  /* 0x0000000000017941 */ /* 0x000fea0003800000 */
.L_x_496:
[----:B--2---:R1:W-:Y:S01]  /*6380*/  STG.E.128 desc[UR60][R44.64+0x140], R40 ;  /* 0x000140282c007986 */ /* 0x0043e2000c101d3c */
[----:B------:R-:W-:Y:S05]  /*6390*/  BRA `(.L_x_475) ;  /* 0x0000004000407947 */ /* 0x000fea0003800000 */
.L_x_443:
        /* <DEDUP_REMOVED lines=22> */
[----:B------:R-:W-:Y:S06]  /*6500*/  @P4 BRA `(.L_x_499) ;  /* 0x00000000007c4947 */ /* 0x000fec0003800000 */
[----:B------:R-:W-:Y:S01]  /*6510*/  IADD3 R42, P2, R108, R90, RZ ;  /* 0x0000005a6c2a7210 */ /* 0x000fe20007f5e0ff */
[----:B------:R-:W-:Y:S01]  /*6520*/  ULDC.64 UR4, c[0x0][0x3e8] ;  /* 0x0000fa0000047ab9 */ /* 0x000fe20000000a00 */
[----:B------:R-:W-:Y:S02]  /*6530*/  CS2R R50, SRZ ;  /* 0x0000000000327805 */ /* 0x000fe4000001ff00 */
[----:B------:R-:W-:Y:S02]  /*6540*/  CS2R R48, SRZ ;  /* 0x0000000000307805 */ /* 0x000fe4000001ff00 */
[----:B------:R-:W-:Y:S01]  /*6550*/  CS2R R78, SRZ ;  /* 0x00000000004e7805 */ /* 0x000fe2000001ff00 */
[----:B------:R-:W-:Y:S01]  /*6560*/  IMAD.X R43, R97, 0x1, R15, P2 ;  /* 0x00000001612b7824 */ /* 0x000fe200010e060f */
[----:B------:R-:W-:Y:S02]  /*6570*/  IADD3 R40, P2, R102, R88, RZ ;  /* 0x0000005866287210 */ /* 0x000fe40007f5e0ff */
[----:B------:R-:W-:-:S03]  /*6580*/  CS2R R76, SRZ ;  /* 0x00000000004c7805 */ /* 0x000fc6000001ff00 */
        /* <DEDUP_REMOVED lines=8> */
[----:B------:R-:W-:Y:S02]  /*6610*/  CS2R R44, SRZ ;  /* 0x00000000002c7805 */ /* 0x000fe4000001ff00 */
[----:B------:R-:W-:Y:S02]  /*6620*/  CS2R R58, SRZ ;  /* 0x00000000003a7805 */ /* 0x000fe4000001ff00 */
[----:B------:R-:W-:-:S05]  /*6630*/  CS2R R56, SRZ ;  /* 0x0000000000387805 */ /* 0x000fca000001ff00 */
[----:B------:R0:W5:Y:S04]  /*6640*/  @!P2 LDG.E.128 R48, desc[UR60][R80.64] ;  /* 0x0000003c5030a981 */ /* 0x000168000c1e1d00 */
[----:B------:R0:W5:Y:S01]  /*6650*/  @!P2 LDG.E.128 R76, desc[UR60][R82.64] ;  /* 0x0000003c524ca981 */ /* 0x000162000c1e1d00 */
[----:B------:R-:W-:Y:S02]  /*6660*/  ISETP.GE.AND P2, PT, R0, R121, PT ;  /* 0x000000790000720c */ /* 0x000fe40003f46270 */
[----:B------:R-:W-:Y:S02]  /*6670*/  CS2R R42, SRZ ;  /* 0x00000000002a7805 */ /* 0x000fe4000001ff00 */
[----:B------:R-:W-:Y:S02]  /*6680*/  CS2R R40, SRZ ;  /* 0x0000000000287805 */ /* 0x000fe4000001ff00 */
[----:B------:R-:W-:-:S02]  /*6690*/  CS2R R54, SRZ ;  /* 0x0000000000367805 */ /* 0x000fc4000001ff00 */
[----:B------:R-:W-:-:S05]  /*66a0*/  CS2R R52, SRZ ;  /* 0x0000000000347805 */ /* 0x000fca000001ff00 */
[----:B------:R0:W5:Y:S04]  /*66b0*/  @!P2 LDG.E.128 R44, desc[UR60][R80.64+0x40] ;  /* 0x0000403c502ca981 */ /* 0x000168000c1e1d00 */
[----:B------:R0:W5:Y:S01]  /*66c0*/  @!P2 LDG.E.128 R56, desc[UR60][R82.64+0x40] ;  /* 0x0000403c5238a981 */ /* 0x000162000c1e1d00 */
[----:B------:R-:W-:-:S13]  /*66d0*/  ISETP.GE.AND P2, PT, R3, R121, PT ;  /* 0x000000790300720c */ /* 0x000fda0003f46270 */
[----:B------:R0:W5:Y:S04]  /*66e0*/  @!P2 LDG.E.128 R40, desc[UR60][R80.64+0x80] ;  /* 0x0000803c5028a981 */ /* 0x000168000c1e1d00 */
[----:B------:R0:W5:Y:S02]  /*66f0*/  @!P2 LDG.E.128 R52, desc[UR60][R82.64+0x80] ;  /* 0x0000803c5234a981 */ /* 0x000164000c1e1d00 */
.L_x_499:
[----:B------:R-:W-:Y:S05]  /*6700*/  BSYNC B1 ;  /* 0x0000000000017941 */ /* 0x000fea0003800000 */
.L_x_498:
[----:B------:R-:W-:Y:S01]  /*6710*/  ISETP.GE.AND P3, PT, R228, R96, PT ;  /* 0x00000060e400720c */ /* 0x000fe20003f66270 */
[----:B------:R-:W-:Y:S01]  /*6720*/  BSSY B1, `(.L_x_500) ;  /* 0x0000027000017945 */ /* 0x000fe20003800000 */
[----:B0-----:R-:W-:Y:S02]  /*6730*/  CS2R R82, SRZ ;  /* 0x0000000000527805 */ /* 0x001fe4000001ff00 */
[----:B------:R-:W-:Y:S02]  /*6740*/  CS2R R80, SRZ ;  /* 0x0000000000507805 */ /* 0x000fe4000001ff00 */
[----:B------:R-:W-:Y:S02]  /*6750*/  CS2R R86, SRZ ;  /* 0x0000000000567805 */ /* 0x000fe4000001ff00 */
[----:B------:R-:W-:Y:S01]  /*6760*/  CS2R R84, SRZ ;  /* 0x0000000000547805 */ /* 0x000fe2000001ff00 */
[----:B-----5:R-:W-:Y:S02]  /*6770*/  IMAD.MOV.U32 R94, RZ, RZ, R42 ;  /* 0x000000ffff5e7224 */ /* 0x020fe400078e002a */
[----:B------:R-:W-:-:S02]  /*6780*/  IMAD.MOV.U32 R93, RZ, RZ, R43 ;  /* 0x000000ffff5d7224 */ /* 0x000fc400078e002b */
[----:B------:R-:W-:Y:S05]  /*6790*/  @P3 BRA `(.L_x_501) ;  /* 0x00000000007c3947 */ /* 0x000fea0003800000 */
[----:B------:R-:W-:Y:S01]  /*67a0*/  IADD3 R90, P2, P5, R108, R90, R10 ;  /* 0x0000005a6c5a7210 */ /* 0x000fe20007d5e00a */
[----:B------:R-:W-:Y:S01]  /*67b0*/  ULDC.64 UR4, c[0x0][0x3e8] ;  /* 0x0000fa0000047ab9 */ /* 0x000fe20000000a00 */
[----:B------:R-:W-:Y:S02]  /*67c0*/  CS2R R70, SRZ ;  /* 0x0000000000467805 */ /* 0x000fe4000001ff00 */
[----:B------:R-:W-:Y:S02]  /*67d0*/  CS2R R68, SRZ ;  /* 0x0000000000447805 */ /* 0x000fe4000001ff00 */
[----:B------:R-:W-:Y:S02]  /*67e0*/  IADD3.X R97, R15, R97, R9, P2, P5 ;  /* 0x000000610f617210 */ /* 0x000fe400017ea409 */
[----:B------:R-:W-:Y:S02]  /*67f0*/  CS2R R86, SRZ ;  /* 0x0000000000567805 */ /* 0x000fe4000001ff00 */
[----:B------:R-:W-:-:S02]  /*6800*/  IADD3 R60, P2, P5, R102, R88, R13 ;  /* 0x00000058663c7210 */ /* 0x000fc40007d5e00d */
[----:B------:R-:W-:Y:S02]  /*6810*/  CS2R R84, SRZ ;  /* 0x0000000000547805 */ /* 0x000fe4000001ff00 */
[----:B------:R-:W-:Y:S02]  /*6820*/  IADD3.X R61, R21, R98, R12, P2, P5 ;  /* 0x00000062153d7210 */ /* 0x000fe400017ea40c */
        /* <DEDUP_REMOVED lines=22> */
.L_x_501:
[----:B------:R-:W-:Y:S05]  /*6990*/  BSYNC B1 ;  /* 0x0000000000017941 */ /* 0x000fea0003800000 */
.L_x_500:
[----:B0-----:R-:W-:Y:S01]  /*69a0*/  IMAD.MOV.U32 R89, RZ, RZ, R40 ;  /* 0x000000ffff597224 */ /* 0x001fe200078e0028 */
[----:B------:R-:W-:Y:S01]  /*69b0*/  ISETP.NE.AND P2, PT, R212, 0x3, PT ;  /* 0x00000003d400780c */ /* 0x000fe20003f45270 */
[----:B------:R-:W-:Y:S01]  /*69c0*/  IMAD.MOV.U32 R88, RZ, RZ, R41 ;  /* 0x000000ffff587224 */ /* 0x000fe200078e0029 */
[----:B------:R-:W-:Y:S01]  /*69d0*/  PRMT R176, R94, 0x7610, R176 ;  /* 0x000076105eb07816 */ /* 0x000fe200000000b0 */
[----:B------:R-:W-:Y:S01]  /*69e0*/  IMAD.MOV.U32 R90, RZ, RZ, R44 ;  /* 0x000000ffff5a7224 */ /* 0x000fe200078e002c */
[----:B------:R-:W-:Y:S01]  /*69f0*/  PRMT R177, R93, 0x5410, R89 ;  /* 0x000054105db17816 */ /* 0x000fe20000000059 */
[----:B------:R-:W-:Y:S01]  /*6a00*/  IMAD.MOV.U32 R89, RZ, RZ, R47 ;  /* 0x000000ffff597224 */ /* 0x000fe200078e002f */
[----:B------:R-:W-:Y:S01]  /*6a10*/  PRMT R178, R178, 0x5410, R88 ;  /* 0x00005410b2b27816 */ /* 0x000fe20000000058 */
[----:B------:R-:W-:Y:S02]  /*6a20*/  IMAD.MOV.U32 R88, RZ, RZ, R46 ;  /* 0x000000ffff587224 */ /* 0x000fe400078e002e */
[----:B------:R-:W-:-:S03]  /*6a30*/  IMAD.MOV.U32 R91, RZ, RZ, R45 ;  /* 0x000000ffff5b7224 */ /* 0x000fc600078e002d */
[----:B------:R-:W-:Y:S01]  /*6a40*/  PRMT R180, R88, 0x5410, R89 ;  /* 0x0000541058b47816 */ /* 0x000fe20000000059 */
[----:B------:R-:W-:Y:S01]  /*6a50*/  IMAD.MOV.U32 R88, RZ, RZ, R50 ;  /* 0x000000ffff587224 */ /* 0x000fe200078e0032 */
[----:B------:R-:W-:Y:S01]  /*6a60*/  PRMT R182, R91, 0x5410, R90 ;  /* 0x000054105bb67816 */ /* 0x000fe2000000005a */
[----:B------:R-:W-:Y:S02]  /*6a70*/  IMAD.MOV.U32 R89, RZ, RZ, R51 ;  /* 0x000000ffff597224 */ /* 0x000fe400078e0033 */
[----:B------:R-:W-:Y:S02]  /*6a80*/  IMAD.MOV.U32 R90, RZ, RZ, R48 ;  /* 0x000000ffff5a7224 */ /* 0x000fe400078e0030 */
[----:B------:R-:W-:Y:S01]  /*6a90*/  IMAD.MOV.U32 R91, RZ, RZ, R49 ;  /* 0x000000ffff5b7224 */ /* 0x000fe200078e0031 */
[----:B------:R-:W-:Y:S01]  /*6aa0*/  PRMT R163, R89, 0x5410, R88 ;  /* 0x0000541059a37816 */ /* 0x000fe20000000058 */
[----:B------:R-:W-:Y:S02]  /*6ab0*/  IMAD.MOV.U32 R89, RZ, RZ, R52 ;  /* 0x000000ffff597224 */ /* 0x000fe400078e0034 */
        /* <DEDUP_REMOVED lines=8> */
[----:B------:R-:W-:-:S04]  /*6b40*/  PRMT R176, R176, 0x5410, R90 ;  /* 0x00005410b0b07816 */ /* 0x000fc8000000005a */
[----:B------:R-:W-:Y:S01]  /*6b50*/  PRMT R181, R88, 0x5410, R89 ;  /* 0x0000541058b57816 */ /* 0x000fe20000000059 */
[----:B------:R-:W-:Y:S02]  /*6b60*/  IMAD.MOV.U32 R88, RZ, RZ, R56 ;  /* 0x000000ffff587224 */ /* 0x000fe400078e0038 */
[----:B------:R-:W-:-:S05]  /*6b70*/  IMAD.MOV.U32 R89, RZ, RZ, R57 ;  /* 0x000000ffff597224 */ /* 0x000fca00078e0039 */
[----:B------:R-:W-:Y:S01]  /*6b80*/  PRMT R183, R88, 0x5410, R89 ;  /* 0x0000541058b77816 */ /* 0x000fe20000000059 */
[----:B------:R-:W-:Y:S02]  /*6b90*/  IMAD.MOV.U32 R88, RZ, RZ, R78 ;  /* 0x000000ffff587224 */ /* 0x000fe400078e004e */
[----:B------:R-:W-:-:S03]  /*6ba0*/  IMAD.MOV.U32 R89, RZ, RZ, R79 ;  /* 0x000000ffff597224 */ /* 0x000fc600078e004f */
[----:B------:R-:W-:Y:S01]  /*6bb0*/  PRMT R168, R88, 0x7610, R168 ;  /* 0x0000761058a87816 */ /* 0x000fe200000000a8 */
[----:B------:R-:W-:Y:S01]  /*6bc0*/  IMAD.MOV.U32 R88, RZ, RZ, R76 ;  /* 0x000000ffff587224 */ /* 0x000fe200078e004c */
[----:B------:R-:W-:Y:S01]  /*6bd0*/  PRMT R169, R89, 0x7610, R169 ;  /* 0x0000761059a97816 */ /* 0x000fe200000000a9 */
[----:B------:R-:W-:-:S03]  /*6be0*/  IMAD.MOV.U32 R89, RZ, RZ, R77 ;  /* 0x000000ffff597224 */ /* 0x000fc600078e004d */
        /* <DEDUP_REMOVED lines=35> */
[----:B------:R-:W-:-:S05]  /*6e20*/  IMAD.MOV.U32 R88, RZ, RZ, R84 ;  /* 0x000000ffff587224 */ /* 0x000fca00078e0054 */
[----:B------:R-:W-:Y:S01]  /*6e30*/  PRMT R174, R88, 0x7610, R174 ;  /* 0x0000761058ae7816 */ /* 0x000fe200000000ae */
[----:B------:R-:W-:-:S05]  /*6e40*/  IMAD.MOV.U32 R88, RZ, RZ, R85 ;  /* 0x000000ffff587224 */ /* 0x000fca00078e0055 */
[----:B------:R-:W-:Y:S01]  /*6e50*/  PRMT R174, R174, 0x5410, R88 ;  /* 0x00005410aeae7816 */ /* 0x000fe20000000058 */
[----:B------:R-:W-:Y:S06]  /*6e60*/  @!P2 BRA `(.L_x_502) ;  /* 0x000000000004a947 */ /* 0x000fec0003800000 */
[----:B------:R-:W-:Y:S01]  /*6e70*/  BPT.TRAP 0x1 ;  /* 0x000000040000795c */ /* 0x000fe20000300000 */
.L_x_502:
[----:B------:R-:W-:Y:S01]  /*6e80*/  IMAD R97, R17, 0x8, R16 ;  /* 0x0000000811617824 */ /* 0x000fe200078e0210 */
[----:B------:R-:W-:Y:S01]  /*6e90*/  SHF.L.U32 R98, R205, 0x1f, RZ ;  /* 0x0000001fcd627819 */ /* 0x000fe200000006ff */
[----:B------:R-:W0:Y:S01]  /*6ea0*/  LDC R143, c[0x0][0x2f4] ;  /* 0x0000bd00ff8f7b82 */ /* 0x000e220000000800 */
[----:B------:R-:W-:Y:S01]  /*6eb0*/  BSSY B1, `(.L_x_503) ;  /* 0x0000004000017945 */ /* 0x000fe20003800000 */
[----:B------:R-:W-:Y:S01]  /*6ec0*/  IMAD.MOV.U32 R127, RZ, RZ, R92 ;  /* 0x000000ffff7f7224 */ /* 0x000fe200078e005c */
[----:B------:R-:W1:Y:S02]  /*6ed0*/  SYNCS.PHASECHK.TRANS64.TRYWAIT P5, [R97+URZ+0x36890], R98 ;  /* 0x03689062610075a7 */ /* 0x000e6400080a017f */
[----:B-1----:R-:W-:Y:S05]  /*6ee0*/  @!P5 BRA `(.L_x_504) ;  /* 0x0000021800dcd947 */ /* 0x002fea0003800000 */
.L_x_810:
[----:B------:R-:W-:Y:S05]  /*6ef0*/  BSYNC B1 ;  /* 0x0000000000017941 */ /* 0x000fea0003800000 */
.L_x_503:
[----:B------:R-:W2:Y:S01]  /*6f00*/  LDC.64 R128, c[0x0][0x300] ;  /* 0x0000c000ff807b82 */ /* 0x000ea20000000a00 */
[----:B------:R-:W-:Y:S01]  /*6f10*/  BSSY B1, `(.L_x_505) ;  /* 0x0000190000017945 */ /* 0x000fe20003800000 */
[----:B0-----:R-:W-:-:S03]  /*6f20*/  IMAD.IADD R148, R143, 0x1, -R132 ;  /* 0x000000018f947824 */ /* 0x001fc600078e0a84 */
[----:B------:R-:W-:Y:S05]  /*6f30*/  @P4 BRA `(.L_x_506) ;  /* 0x0000001800344947 */ /* 0x000fea0003800000 */
[----:B------:R-:W-:Y:S01]  /*6f40*/  ISETP.NE.AND P4, PT, R28, RZ, PT ;  /* 0x000000ff1c00720c */ /* 0x000fe20003f85270 */
[-C--:B--2---:R-:W-:Y:S01]  /*6f50*/  IMAD R156, R151, R128.reuse, RZ ;  /* 0x00000080979c7224 */ /* 0x084fe200078e02ff */
[----:B------:R-:W-:Y:S01]  /*6f60*/  BSSY B2, `(.L_x_507) ;  /* 0x0000084000027945 */ /* 0x000fe20003800000 */
[----:B------:R-:W-:-:S04]  /*6f70*/  IMAD.WIDE.U32 R130, R204, R128, R126 ;  /* 0x00000080cc827225 */ /* 0x000fc800078e007e */
[----:B------:R-:W-:-:S04]  /*6f80*/  IMAD R156, R204, R129, R156 ;  /* 0x00000081cc9c7224 */ /* 0x000fc800078e029c */
[----:B------:R-:W-:Y:S02]  /*6f90*/  IMAD.IADD R156, R156, 0x1, R131 ;  /* 0x000000019c9c7824 */ /* 0x000fe400078e0283 */
[----:B------:R-:W-:Y:S05]  /*6fa0*/  @!P4 BRA `(.L_x_508) ;  /* 0x0000000400fcc947 */ /* 0x000fea0003800000 */
[----:B------:R-:W-:Y:S01]  /*6fb0*/  SEL R88, R132, R148, !P0 ;  /* 0x0000009484587207 */ /* 0x000fe20004000000 */
[----:B------:R-:W-:Y:S01]  /*6fc0*/  BSSY B3, `(.L_x_509) ;  /* 0x0000071000037945 */ /* 0x000fe20003800000 */
[----:B------:R-:W-:Y:S02]  /*6fd0*/  ISETP.GE.AND P4, PT, R18, R121, PT ;  /* 0x000000791200720c */ /* 0x000fe40003f86270 */
[----:B------:R-:W-:-:S04]  /*6fe0*/  SHF.R.S32.HI R89, RZ, 0x1f, R88 ;  /* 0x0000001fff597819 */ /* 0x000fc80000011458 */
[----:B------:R-:W-:-:S04]  /*6ff0*/  LEA.HI R89, R89, R88, RZ, 0x4 ;  /* 0x0000005859597211 */ /* 0x000fc800078f20ff */
[----:B------:R-:W-:-:S04]  /*7000*/  LEA.HI.SX32 R161, R89, R119, 0x1c ;  /* 0x0000007759a17211 */ /* 0x000fc800078fe2ff */
[----:B------:R-:W-:-:S04]  /*7010*/  SHF.R.S32.HI R89, RZ, 0x1f, R161 ;  /* 0x0000001fff597819 */ /* 0x000fc800000114a1 */
[----:B------:R-:W-:Y:S01]  /*7020*/  LEA.HI R89, R89, R161, RZ, 0x3 ;  /* 0x000000a159597211 */ /* 0x000fe200078f18ff */
[----:B------:R-:W-:-:S03]  /*7030*/  IMAD.SHL.U32 R161, R161, 0x8, RZ ;  /* 0x00000008a1a17824 */ /* 0x000fc600078e00ff */
[----:B------:R-:W-:Y:S02]  /*7040*/  SHF.R.S32.HI R89, RZ, 0x3, R89 ;  /* 0x00000003ff597819 */ /* 0x000fe40000011459 */
[----:B------:R-:W-:-:S03]  /*7050*/  LOP3.LUT R88, R213, 0x38, R161, 0xf8, !PT ;  /* 0x00000038d5587812 */ /* 0x000fc600078ef8a1 */
[----:B------:R-:W-:Y:S01]  /*7060*/  IMAD R89, R89, 0x1c00, R215 ;  /* 0x00001c0059597824 */ /* 0x000fe200078e02d7 */
[----:B------:R-:W-:-:S05]  /*7070*/  LOP3.LUT R88, R88, R214, RZ, 0x3c, !PT ;  /* 0x000000d658587212 */ /* 0x000fca00078e3cff */
[----:B------:R-:W-:-:S04]  /*7080*/  IMAD.IADD R88, R89, 0x1, R88 ;  /* 0x0000000159587824 */ /* 0x000fc800078e0258 */
[C---:B------:R-:W-:Y:S02]  /*7090*/  IMAD R92, R17.reuse, 0x5400, R88 ;  /* 0x00005400115c7824 */ /* 0x040fe400078e0258 */
[----:B------:R-:W-:Y:S02]  /*70a0*/  IMAD R88, R17, 0x5400, R147 ;  /* 0x0000540011587824 */ /* 0x000fe400078e0293 */
[--C-:B------:R-:W-:Y:S02]  /*70b0*/  IMAD R92, R92, 0x2, R16.reuse ;  /* 0x000000025c5c7824 */ /* 0x100fe400078e0210 */
[----:B------:R-:W-:-:S04]  /*70c0*/  IMAD R88, R88, 0x2, R16 ;  /* 0x0000000258587824 */ /* 0x000fc800078e0210 */
[----:B------:R-:W0:Y:S04]  /*70d0*/  LDS.128 R92, [R92+0x21400] ;  /* 0x021400005c5c7984 */ /* 0x000e280000000c00 */
[----:B------:R-:W2:Y:S01]  /*70e0*/  LDS.128 R88, [R88+0x21400] ;  /* 0x0214000058587984 */ /* 0x000ea20000000c00 */
[----:B------:R-:W-:Y:S05]  /*70f0*/  @P4 BRA `(.L_x_510) ;  /* 0x0000000400744947 */ /* 0x000fea0003800000 */
[--C-:B------:R-:W-:Y:S01]  /*7100*/  SHF.R.U64 R48, R48, 0x10, R49.reuse ;  /* 0x0000001030307819 */ /* 0x100fe20000001231 */
[----:B0-----:R-:W-:Y:S01]  /*7110*/  IMAD.U32 R170, R93, 0x10000, RZ ;  /* 0x000100005daa7824 */ /* 0x001fe200078e00ff */
[----:B------:R-:W-:Y:S02]  /*7120*/  SHF.R.U32.HI R49, RZ, 0x10, R49 ;  /* 0x00000010ff317819 */ /* 0x000fe40000011631 */
[C---:B------:R-:W-:Y:S02]  /*7130*/  PRMT R48, R162.reuse, 0x5432, R48 ;  /* 0x00005432a2307816 */ /* 0x040fe40000000030 */
[----:B------:R-:W-:Y:S02]  /*7140*/  PRMT R49, R162, 0x5410, R49 ;  /* 0x00005410a2317816 */ /* 0x000fe40000000031 */
[----:B------:R-:W-:Y:S02]  /*7150*/  SHF.R.U64 R50, R50, 0x10, R51 ;  /* 0x0000001032327819 */ /* 0x000fe40000001233 */
[----:B------:R-:W-:-:S02]  /*7160*/  SHF.R.U32.HI R162, RZ, 0x10, R77 ;  /* 0x00000010ffa27819 */ /* 0x000fc4000001164d */
[----:B------:R-:W-:Y:S02]  /*7170*/  SHF.R.U64 R76, R76, 0x10, R77 ;  /* 0x000000104c4c7819 */ /* 0x000fe4000000124d */
[--C-:B------:R-:W-:Y:S02]  /*7180*/  SHF.R.U64 R77, R78, 0x10, R79.reuse ;  /* 0x000000104e4d7819 */ /* 0x100fe4000000124f */
[----:B------:R-:W-:Y:S02]  /*7190*/  PRMT R78, R163, 0x5432, R50 ;  /* 0x00005432a34e7816 */ /* 0x000fe40000000032 */
[----:B------:R-:W-:Y:S02]  /*71a0*/  SHF.R.U32.HI R79, RZ, 0x10, R79 ;  /* 0x00000010ff4f7819 */ /* 0x000fe4000001164f */
[----:B------:R-:W-:Y:S01]  /*71b0*/  PRMT R50, R169, 0x5432, R162 ;  /* 0x00005432a9327816 */ /* 0x000fe200000000a2 */
[----:B------:R-:W-:Y:S01]  /*71c0*/  IMAD.U32 R162, R49, 0x10000, RZ ;  /* 0x0001000031a27824 */ /* 0x000fe200078e00ff */
[----:B------:R-:W-:-:S02]  /*71d0*/  SHF.R.U32.HI R51, RZ, 0x10, R51 ;  /* 0x00000010ff337819 */ /* 0x000fc40000011633 */
[----:B------:R-:W-:Y:S01]  /*71e0*/  PRMT R79, R169, 0x5410, R79 ;  /* 0x00005410a94f7816 */ /* 0x000fe2000000004f */
[----:B------:R-:W-:Y:S01]  /*71f0*/  IMAD.U32 R169, R50, 0x10000, RZ ;  /* 0x0001000032a97824 */ /* 0x000fe200078e00ff */
[----:B------:R-:W-:Y:S02]  /*7200*/  PRMT R51, R163, 0x5410, R51 ;  /* 0x00005410a3337816 */ /* 0x000fe40000000033 */
[----:B------:R-:W-:Y:S01]  /*7210*/  PRMT R76, R168, 0x5432, R76 ;  /* 0x00005432a84c7816 */ /* 0x000fe2000000004c */
[-C--:B------:R-:W-:Y:S01]  /*7220*/  FMUL.FTZ R163, R170, R169.reuse ;  /* 0x000000a9aaa37220 */ /* 0x080fe20000410000 */
[----:B------:R-:W-:Y:S01]  /*7230*/  PRMT R77, R168, 0x5410, R77 ;  /* 0x00005410a84d7816 */ /* 0x000fe2000000004d */
[----:B--2---:R-:W-:Y:S01]  /*7240*/  IMAD.U32 R168, R89, 0x10000, RZ ;  /* 0x0001000059a87824 */ /* 0x004fe200078e00ff */
[----:B------:R-:W-:Y:S02]  /*7250*/  LOP3.LUT R50, R50, 0xffff0000, RZ, 0xc0, !PT ;  /* 0xffff000032327812 */ /* 0x000fe400078ec0ff */
[----:B------:R-:W-:Y:S01]  /*7260*/  LOP3.LUT R93, R93, 0xffff0000, RZ, 0xc0, !PT ;  /* 0xffff00005d5d7812 */ /* 0x000fe200078ec0ff */
[-C--:B------:R-:W-:Y:S01]  /*7270*/  FFMA.FTZ R163, R168, R162.reuse, -R163 ;  /* 0x000000a2a8a37223 */ /* 0x080fe200000108a3 */
[----:B------:R-:W-:Y:S01]  /*7280*/  FMUL.FTZ R162, R170, R162 ;  /* 0x000000a2aaa27220 */ /* 0x000fe20000410000 */
[----:B------:R-:W-:Y:S01]  /*7290*/  LOP3.LUT R89, R89, 0xffff0000, RZ, 0xc0, !PT ;  /* 0xffff000059597812 */ /* 0x000fe200078ec0ff */
[C---:B------:R-:W-:Y:S01]  /*72a0*/  IMAD.U32 R170, R95.reuse, 0x10000, RZ ;  /* 0x000100005faa7824 */ /* 0x040fe200078e00ff */
[----:B------:R-:W-:Y:S01]  /*72b0*/  LOP3.LUT R95, R95, 0xffff0000, RZ, 0xc0, !PT ;  /* 0xffff00005f5f7812 */ /* 0x000fe200078ec0ff */
[----:B------:R-:W-:Y:S01]  /*72c0*/  FFMA.FTZ R162, R168, R169, R162 ;  /* 0x000000a9a8a27223 */ /* 0x000fe200000100a2 */
[----:B------:R-:W-:Y:S01]  /*72d0*/  LOP3.LUT R168, R49, 0xffff0000, RZ, 0xc0, !PT ;  /* 0xffff000031a87812 */ /* 0x000fe200078ec0ff */
[----:B------:R-:W-:Y:S01]  /*72e0*/  FMUL.FTZ R49, R93, R50 ;  /* 0x000000325d317220 */ /* 0x000fe20000410000 */
[C---:B------:R-:W-:Y:S01]  /*72f0*/  IMAD.U32 R169, R79.reuse, 0x10000, RZ ;  /* 0x000100004fa97824 */ /* 0x040fe200078e00ff */
[----:B------:R-:W-:-:S02]  /*7300*/  LOP3.LUT R79, R79, 0xffff0000, RZ, 0xc0, !PT ;  /* 0xffff00004f4f7812 */ /* 0x000fc400078ec0ff */
[-C--:B------:R-:W-:Y:S01]  /*7310*/  FMUL.FTZ R93, R93, R168.reuse ;  /* 0x000000a85d5d7220 */ /* 0x080fe20000410000 */
[----:B------:R-:W-:Y:S01]  /*7320*/  FFMA.FTZ R49, R89, R168, -R49 ;  /* 0x000000a859317223 */ /* 0x000fe20000010831 */
[----:B------:R-:W-:Y:S02]  /*7330*/  IMAD.U32 R168, R91, 0x10000, RZ ;  /* 0x000100005ba87824 */ /* 0x000fe400078e00ff */
[----:B------:R-:W-:Y:S01]  /*7340*/  FFMA.FTZ R50, R89, R50, R93 ;  /* 0x0000003259327223 */ /* 0x000fe2000001005d */
[----:B------:R-:W-:Y:S02]  /*7350*/  IMAD.U32 R93, R51, 0x10000, RZ ;  /* 0x00010000335d7824 */ /* 0x000fe400078e00ff */
[----:B------:R-:W-:Y:S01]  /*7360*/  FMUL.FTZ R89, R170, R169 ;  /* 0x000000a9aa597220 */ /* 0x000fe20000410000 */
[----:B------:R-:W-:Y:S02]  /*7370*/  F2FP.BF16.F32.PACK_AB R49, R49, R163 ;  /* 0x000000a33131723e */ /* 0x000fe400000010ff */
[----:B------:R-:W-:Y:S01]  /*7380*/  F2FP.BF16.F32.PACK_AB R50, R50, R162 ;  /* 0x000000a23232723e */ /* 0x000fe200000010ff */
[-C--:B------:R-:W-:Y:S01]  /*7390*/  FFMA.FTZ R89, R168, R93.reuse, -R89 ;  /* 0x0000005da8597223 */ /* 0x080fe20000010859 */
[----:B------:R-:W-:-:S04]  /*73a0*/  FMUL.FTZ R93, R170, R93 ;  /* 0x0000005daa5d7220 */ /* 0x000fc80000410000 */
[----:B------:R-:W-:Y:S01]  /*73b0*/  FFMA.FTZ R93, R168, R169, R93 ;  /* 0x000000a9a85d7223 */ /* 0x000fe2000001005d */
[----:B------:R-:W-:Y:S02]  /*73c0*/  LOP3.LUT R168, R51, 0xffff0000, RZ, 0xc0, !PT ;  /* 0xffff000033a87812 */ /* 0x000fe400078ec0ff */
[----:B------:R-:W-:Y:S01]  /*73d0*/  LOP3.LUT R51, R91, 0xffff0000, RZ, 0xc0, !PT ;  /* 0xffff00005b337812 */ /* 0x000fe200078ec0ff */
[CC--:B------:R-:W-:Y:S02]  /*73e0*/  FMUL.FTZ R91, R95.reuse, R79.reuse ;  /* 0x0000004f5f5b7220 */ /* 0x0c0fe40000410000 */
[-C--:B------:R-:W-:Y:S02]  /*73f0*/  FMUL.FTZ R95, R95, R168.reuse ;  /* 0x000000a85f5f7220 */ /* 0x080fe40000410000 */
[C---:B------:R-:W-:Y:S02]  /*7400*/  FFMA.FTZ R91, R51.reuse, R168, -R91 ;  /* 0x000000a8335b7223 */ /* 0x040fe4000001085b */
[----:B------:R-:W-:Y:S01]  /*7410*/  FFMA.FTZ R95, R51, R79, R95 ;  /* 0x0000004f335f7223 */ /* 0x000fe2000001005f */
[C---:B------:R-:W-:Y:S01]  /*7420*/  IMAD.U32 R79, R76.reuse, 0x10000, RZ ;  /* 0x000100004c4f7824 */ /* 0x040fe200078e00ff */
[----:B------:R-:W-:Y:S01]  /*7430*/  LOP3.LUT R76, R76, 0xffff0000, RZ, 0xc0, !PT ;  /* 0xffff00004c4c7812 */ /* 0x000fe200078ec0ff */
[----:B------:R-:W-:Y:S01]  /*7440*/  IMAD.U32 R51, R88, 0x10000, RZ ;  /* 0x0001000058337824 */ /* 0x000fe200078e00ff */
[----:B------:R-:W-:Y:S01]  /*7450*/  F2FP.BF16.F32.PACK_AB R91, R91, R89 ;  /* 0x000000595b5b723e */ /* 0x000fe200000010ff */
[----:B------:R-:W-:Y:S01]  /*7460*/  IMAD.U32 R89, R92, 0x10000, RZ ;  /* 0x000100005c597824 */ /* 0x000fe200078e00ff */
[----:B------:R-:W-:Y:S01]  /*7470*/  F2FP.BF16.F32.PACK_AB R95, R95, R93 ;  /* 0x0000005d5f5f723e */ /* 0x000fe200000010ff */
[C---:B------:R-:W-:Y:S01]  /*7480*/  IMAD.U32 R93, R48.reuse, 0x10000, RZ ;  /* 0x00010000305d7824 */ /* 0x040fe200078e00ff */
[----:B------:R-:W-:Y:S01]  /*7490*/  LOP3.LUT R48, R48, 0xffff0000, RZ, 0xc0, !PT ;  /* 0xffff000030307812 */ /* 0x000fe200078ec0ff */
[----:B------:R-:W-:-:S02]  /*74a0*/  FMUL.FTZ R162, R89, R79 ;  /* 0x0000004f59a27220 */ /* 0x000fc40000410000 */
[-C--:B------:R-:W-:Y:S02]  /*74b0*/  FMUL.FTZ R89, R89, R93.reuse ;  /* 0x0000005d59597220 */ /* 0x080fe40000410000 */
[C---:B------:R-:W-:Y:S01]  /*74c0*/  FFMA.FTZ R162, R51.reuse, R93, -R162 ;  /* 0x0000005d33a27223 */ /* 0x040fe200000108a2 */
[----:B------:R-:W-:Y:S02]  /*74d0*/  IMAD.U32 R93, R94, 0x10000, RZ ;  /* 0x000100005e5d7824 */ /* 0x000fe400078e00ff */
[----:B------:R-:W-:Y:S01]  /*74e0*/  FFMA.FTZ R89, R51, R79, R89 ;  /* 0x0000004f33597223 */ /* 0x000fe20000010059 */
[----:B------:R-:W-:Y:S02]  /*74f0*/  LOP3.LUT R51, R92, 0xffff0000, RZ, 0xc0, !PT ;  /* 0xffff00005c337812 */ /* 0x000fe400078ec0ff */
[----:B------:R-:W-:-:S03]  /*7500*/  LOP3.LUT R79, R88, 0xffff0000, RZ, 0xc0, !PT ;  /* 0xffff0000584f7812 */ /* 0x000fc600078ec0ff */
[C---:B------:R-:W-:Y:S01]  /*7510*/  FMUL.FTZ R88, R51.reuse, R76 ;  /* 0x0000004c33587220 */ /* 0x040fe20000410000 */
[----:B------:R-:W-:-:S03]  /*7520*/  FMUL.FTZ R51, R51, R48 ;  /* 0x0000003033337220 */ /* 0x000fc60000410000 */
[C---:B------:R-:W-:Y:S01]  /*7530*/  FFMA.FTZ R48, R79.reuse, R48, -R88 ;  /* 0x000000304f307223 */ /* 0x040fe20000010858 */
[----:B------:R-:W-:Y:S01]  /*7540*/  FFMA.FTZ R51, R79, R76, R51 ;  /* 0x0000004c4f337223 */ /* 0x000fe20000010033 */
[C---:B------:R-:W-:Y:S01]  /*7550*/  IMAD.U32 R79, R77.reuse, 0x10000, RZ ;  /* 0x000100004d4f7824 */ /* 0x040fe200078e00ff */
[----:B------:R-:W-:Y:S01]  /*7560*/  LOP3.LUT R77, R77, 0xffff0000, RZ, 0xc0, !PT ;  /* 0xffff00004d4d7812 */ /* 0x000fe200078ec0ff */
[C---:B------:R-:W-:Y:S01]  /*7570*/  IMAD.U32 R88, R78.reuse, 0x10000, RZ ;  /* 0x000100004e587824 */ /* 0x040fe200078e00ff */
[----:B------:R-:W-:Y:S01]  /*7580*/  LOP3.LUT R78, R78, 0xffff0000, RZ, 0xc0, !PT ;  /* 0xffff00004e4e7812 */ /* 0x000fe200078ec0ff */
[C---:B------:R-:W-:Y:S01]  /*7590*/  FMUL.FTZ R92, R93.reuse, R79 ;  /* 0x0000004f5d5c7220 */ /* 0x040fe20000410000 */
[----:B------:R-:W-:Y:S02]  /*75a0*/  IMAD.U32 R76, R90, 0x10000, RZ ;  /* 0x000100005a4c7824 */ /* 0x000fe400078e00ff */
[----:B------:R-:W-:Y:S01]  /*75b0*/  FMUL.FTZ R93, R93, R88 ;  /* 0x000000585d5d7220 */ /* 0x000fe20000410000 */
[----:B------:R-:W-:Y:S01]  /*75c0*/  F2FP.BF16.F32.PACK_AB R48, R48, R162 ;  /* 0x000000a23030723e */ /* 0x000fe200000010ff */
[----:B------:R-:W-:-:S02]  /*75d0*/  FFMA.FTZ R92, R76, R88, -R92 ;  /* 0x000000584c5c7223 */ /* 0x000fc4000001085c */
[----:B------:R-:W-:Y:S01]  /*75e0*/  FFMA.FTZ R93, R76, R79, R93 ;  /* 0x0000004f4c5d7223 */ /* 0x000fe2000001005d */
[----:B------:R-:W-:Y:S02]  /*75f0*/  LOP3.LUT R76, R94, 0xffff0000, RZ, 0xc0, !PT ;  /* 0xffff00005e4c7812 */ /* 0x000fe400078ec0ff */
[----:B------:R-:W-:Y:S02]  /*7600*/  LOP3.LUT R79, R90, 0xffff0000, RZ, 0xc0, !PT ;  /* 0xffff00005a4f7812 */ /* 0x000fe400078ec0ff */
[----:B------:R-:W-:Y:S01]  /*7610*/  F2FP.BF16.F32.PACK_AB R51, R51, R89 ;  /* 0x000000593333723e */ /* 0x000fe200000010ff */
[CC--:B------:R-:W-:Y:S01]  /*7620*/  FMUL.FTZ R88, R76.reuse, R77.reuse ;  /* 0x0000004d4c587220 */ /* 0x0c0fe20000410000 */
[-C--:B------:R-:W-:Y:S01]  /*7630*/  FMUL.FTZ R76, R76, R78.reuse ;  /* 0x0000004e4c4c7220 */ /* 0x080fe20000410000 */
[----:B------:R-:W-:Y:S02]  /*7640*/  IMAD.MOV.U32 R89, RZ, RZ, R49 ;  /* 0x000000ffff597224 */ /* 0x000fe400078e0031 */
[C---:B------:R-:W-:Y:S01]  /*7650*/  FFMA.FTZ R88, R79.reuse, R78, -R88 ;  /* 0x0000004e4f587223 */ /* 0x040fe20000010858 */
[----:B------:R-:W-:-:S04]  /*7660*/  FFMA.FTZ R76, R79, R77, R76 ;  /* 0x0000004d4f4c7223 */ /* 0x000fc8000001004c */
[----:B------:R-:W-:Y:S01]  /*7670*/  F2FP.BF16.F32.PACK_AB R90, R88, R92 ;  /* 0x0000005c585a723e */ /* 0x000fe200000010ff */
[----:B------:R-:W-:Y:S01]  /*7680*/  IMAD.MOV.U32 R88, RZ, RZ, R48 ;  /* 0x000000ffff587224 */ /* 0x000fe200078e0030 */
[----:B------:R-:W-:Y:S01]  /*7690*/  F2FP.BF16.F32.PACK_AB R76, R76, R93 ;  /* 0x0000005d4c4c723e */ /* 0x000fe200000010ff */
[----:B------:R-:W-:Y:S02]  /*76a0*/  IMAD.MOV.U32 R92, RZ, RZ, R51 ;  /* 0x000000ffff5c7224 */ /* 0x000fe400078e0033 */
[----:B------:R-:W-:Y:S02]  /*76b0*/  IMAD.MOV.U32 R93, RZ, RZ, R50 ;  /* 0x000000ffff5d7224 */ /* 0x000fe400078e0032 */
[----:B------:R-:W-:-:S07]  /*76c0*/  IMAD.MOV.U32 R94, RZ, RZ, R76 ;  /* 0x000000ffff5e7224 */ /* 0x000fce00078e004c */
.L_x_510:
[----:B------:R-:W-:Y:S05]  /*76d0*/  BSYNC B3 ;  /* 0x0000000000037941 */ /* 0x000fea0003800000 */
.L_x_509:
[----:B------:R-:W-:-:S13]  /*76e0*/  ISETP.GE.AND P4, PT, R161, R143, PT ;  /* 0x0000008fa100720c */ /* 0x000fda0003f86270 */
[--C-:B------:R-:W-:Y:S02]  /*76f0*/  @!P4 SHF.R.S32.HI R51, RZ, 0x1f, R161.reuse ;  /* 0x0000001fff33c819 */ /* 0x100fe400000114a1 */
[----:B------:R-:W-:-:S04]  /*7700*/  @!P4 IADD3 R161, P5, P6, R116, R130, R161 ;  /* 0x0000008274a1c210 */ /* 0x000fc80007ebe0a1 */
[----:B------:R-:W-:Y:S02]  /*7710*/  @!P4 IADD3.X R51, R7, R156, R51, P5, P6 ;  /* 0x0000009c0733c210 */ /* 0x000fe40002fec433 */
[----:B------:R-:W-:-:S04]  /*7720*/  IADD3 R49, P5, P6, R116, R130, R25 ;  /* 0x0000008274317210 */ /* 0x000fc80007ebe019 */
[----:B------:R-:W-:Y:S02]  /*7730*/  IADD3.X R50, R7, R156, R29, P5, P6 ;  /* 0x0000009c07327210 */ /* 0x000fe40002fec41d */
[----:B------:R-:W-:-:S04]  /*7740*/  LEA R48, P5, R49, R124, 0x1 ;  /* 0x0000007c31307211 */ /* 0x000fc800078a08ff */
[----:B------:R-:W-:Y:S02]  /*7750*/  LEA.HI.X R49, R49, R125, R50, 0x1, P5 ;  /* 0x0000007d31317211 */ /* 0x000fe400028f0c32 */
[----:B------:R-:W-:-:S03]  /*7760*/  @!P4 LEA R50, P5, R161, R124, 0x1 ;  /* 0x0000007ca132c211 */ /* 0x000fc600078a08ff */
[----:B--2---:R2:W-:Y:S01]  /*7770*/  STG.E.128 desc[UR60][R48.64], R88 ;  /* 0x0000005830007986 */ /* 0x0045e2000c101d3c */
[----:B------:R-:W-:-:S05]  /*7780*/  @!P4 LEA.HI.X R51, R161, R125, R51, 0x1, P5 ;  /* 0x0000007da133c211 */ /* 0x000fca00028f0c33 */
[----:B0-----:R2:W-:Y:S04]  /*7790*/  @!P4 STG.E.128 desc[UR60][R50.64], R92 ;  /* 0x0000005c3200c986 */ /* 0x0015e8000c101d3c */
.L_x_508:
[----:B------:R-:W-:Y:S05]  /*77a0*/  BSYNC B2 ;  /* 0x0000000000027941 */ /* 0x000fea0003800000 */
.L_x_507:
[----:B------:R-:W-:Y:S01]  /*77b0*/  ISETP.NE.AND P4, PT, R32, RZ, PT ;  /* 0x000000ff2000720c */ /* 0x000fe20003f85270 */
[----:B------:R-:W-:-:S12]  /*77c0*/  BSSY B2, `(.L_x_511) ;  /* 0x0000080000027945 */ /* 0x000fd80003800000 */
[----:B------:R-:W-:Y:S05]  /*77d0*/  @!P4 BRA `(.L_x_512) ;  /* 0x0000000400f8c947 */ /* 0x000fea0003800000 */
[----:B--2---:R-:W-:Y:S01]  /*77e0*/  SEL R48, R132, R148, !P1 ;  /* 0x0000009484307207 */ /* 0x004fe20004800000 */
        /* <DEDUP_REMOVED lines=20> */
[----:B------:R-:W-:Y:S01]  /*7930*/  SHF.R.U64 R46, R46, 0x10, R47 ;  /* 0x000000102e2e7819 */ /* 0x000fe2000000122f */
[----:B0-----:R-:W-:Y:S01]  /*7940*/  IMAD.U32 R93, R77, 0x10000, RZ ;  /* 0x000100004d5d7824 */ /* 0x001fe200078e00ff */
[--C-:B------:R-:W-:Y:S01]  /*7950*/  SHF.R.U32.HI R89, RZ, 0x10, R57.reuse ;  /* 0x00000010ff597819 */ /* 0x100fe20000011639 */
[----:B--2---:R-:W-:Y:S01]  /*7960*/  IMAD.U32 R91, R49, 0x10000, RZ ;  /* 0x00010000315b7824 */ /* 0x004fe200078e00ff */
[----:B------:R-:W-:Y:S02]  /*7970*/  SHF.R.U64 R56, R56, 0x10, R57 ;  /* 0x0000001038387819 */ /* 0x000fe40000001239 */
[----:B------:R-:W-:Y:S02]  /*7980*/  SHF.R.U64 R57, R58, 0x10, R59 ;  /* 0x000000103a397819 */ /* 0x000fe4000000123b */
[----:B------:R-:W-:Y:S02]  /*7990*/  SHF.R.U64 R44, R44, 0x10, R45 ;  /* 0x000000102c2c7819 */ /* 0x000fe4000000122d */
[----:B------:R-:W-:-:S02]  /*79a0*/  PRMT R58, R180, 0x5410, R46 ;  /* 0x00005410b43a7816 */ /* 0x000fc4000000002e */
[----:B------:R-:W-:Y:S02]  /*79b0*/  SHF.R.U32.HI R45, RZ, 0x10, R45 ;  /* 0x00000010ff2d7819 */ /* 0x000fe4000001162d */
[----:B------:R-:W-:Y:S02]  /*79c0*/  PRMT R46, R183, 0x5432, R89 ;  /* 0x00005432b72e7816 */ /* 0x000fe40000000059 */
[----:B------:R-:W-:Y:S02]  /*79d0*/  PRMT R45, R182, 0x5410, R45 ;  /* 0x00005410b62d7816 */ /* 0x000fe4000000002d */
[----:B------:R-:W-:Y:S01]  /*79e0*/  SHF.R.U32.HI R59, RZ, 0x10, R59 ;  /* 0x00000010ff3b7819 */ /* 0x000fe2000001163b */
[C---:B------:R-:W-:Y:S01]  /*79f0*/  IMAD.U32 R92, R46.reuse, 0x10000, RZ ;  /* 0x000100002e5c7824 */ /* 0x040fe200078e00ff */
[----:B------:R-:W-:Y:S01]  /*7a00*/  LOP3.LUT R46, R46, 0xffff0000, RZ, 0xc0, !PT ;  /* 0xffff00002e2e7812 */ /* 0x000fe200078ec0ff */
[----:B------:R-:W-:Y:S01]  /*7a10*/  IMAD.U32 R89, R45, 0x10000, RZ ;  /* 0x000100002d597824 */ /* 0x000fe200078e00ff */
[----:B------:R-:W-:Y:S01]  /*7a20*/  LOP3.LUT R77, R77, 0xffff0000, RZ, 0xc0, !PT ;  /* 0xffff00004d4d7812 */ /* 0x000fe200078ec0ff */
[----:B------:R-:W-:Y:S01]  /*7a30*/  FMUL.FTZ R90, R93, R92 ;  /* 0x0000005c5d5a7220 */ /* 0x000fe20000410000 */
[----:B------:R-:W-:-:S02]  /*7a40*/  SHF.R.U32.HI R47, RZ, 0x10, R47 ;  /* 0x00000010ff2f7819 */ /* 0x000fc4000001162f */
[----:B------:R-:W-:Y:S01]  /*7a50*/  PRMT R59, R181, 0x5432, R59 ;  /* 0x00005432b53b7816 */ /* 0x000fe2000000003b */
[-C--:B------:R-:W-:Y:S01]  /*7a60*/  FFMA.FTZ R90, R91, R89.reuse, -R90 ;  /* 0x000000595b5a7223 */ /* 0x080fe2000001085a */
[----:B------:R-:W-:Y:S01]  /*7a70*/  FMUL.FTZ R89, R93, R89 ;  /* 0x000000595d597220 */ /* 0x000fe20000410000 */
[----:B------:R-:W-:Y:S01]  /*7a80*/  LOP3.LUT R49, R49, 0xffff0000, RZ, 0xc0, !PT ;  /* 0xffff000031317812 */ /* 0x000fe200078ec0ff */
[----:B------:R-:W-:Y:S01]  /*7a90*/  IMAD.U32 R93, R79, 0x10000, RZ ;  /* 0x000100004f5d7824 */ /* 0x000fe200078e00ff */
[----:B------:R-:W-:Y:S01]  /*7aa0*/  PRMT R47, R180, 0x5432, R47 ;  /* 0x00005432b42f7816 */ /* 0x000fe2000000002f */
[----:B------:R-:W-:Y:S01]  /*7ab0*/  FFMA.FTZ R89, R91, R92, R89 ;  /* 0x0000005c5b597223 */ /* 0x000fe20000010059 */
[----:B------:R-:W-:Y:S01]  /*7ac0*/  LOP3.LUT R91, R45, 0xffff0000, RZ, 0xc0, !PT ;  /* 0xffff00002d5b7812 */ /* 0x000fe200078ec0ff */
[----:B------:R-:W-:Y:S01]  /*7ad0*/  FMUL.FTZ R45, R77, R46 ;  /* 0x0000002e4d2d7220 */ /* 0x000fe20000410000 */
[C---:B------:R-:W-:Y:S01]  /*7ae0*/  IMAD.U32 R92, R59.reuse, 0x10000, RZ ;  /* 0x000100003b5c7824 */ /* 0x040fe200078e00ff */
[----:B------:R-:W-:-:S02]  /*7af0*/  LOP3.LUT R59, R59, 0xffff0000, RZ, 0xc0, !PT ;  /* 0xffff00003b3b7812 */ /* 0x000fc400078ec0ff */
[-C--:B------:R-:W-:Y:S01]  /*7b00*/  FMUL.FTZ R77, R77, R91.reuse ;  /* 0x0000005b4d4d7220 */ /* 0x080fe20000410000 */
[----:B------:R-:W-:Y:S01]  /*7b10*/  FFMA.FTZ R45, R49, R91, -R45 ;  /* 0x0000005b312d7223 */ /* 0x000fe2000001082d */
[----:B------:R-:W-:Y:S01]  /*7b20*/  IMAD.U32 R91, R51, 0x10000, RZ ;  /* 0x00010000335b7824 */ /* 0x000fe200078e00ff */
[----:B------:R-:W-:Y:S01]  /*7b30*/  LOP3.LUT R79, R79, 0xffff0000, RZ, 0xc0, !PT ;  /* 0xffff00004f4f7812 */ /* 0x000fe200078ec0ff */
[----:B------:R-:W-:Y:S01]  /*7b40*/  FFMA.FTZ R46, R49, R46, R77 ;  /* 0x0000002e312e7223 */ /* 0x000fe2000001004d */
[----:B------:R-:W-:Y:S02]  /*7b50*/  IMAD.U32 R77, R47, 0x10000, RZ ;  /* 0x000100002f4d7824 */ /* 0x000fe400078e00ff */
[----:B------:R-:W-:Y:S01]  /*7b60*/  FMUL.FTZ R49, R93, R92 ;  /* 0x0000005c5d317220 */ /* 0x000fe20000410000 */
[----:B------:R-:W-:Y:S02]  /*7b70*/  PRMT R56, R183, 0x5410, R56 ;  /* 0x00005410b7387816 */ /* 0x000fe40000000038 */
[----:B------:R-:W-:Y:S01]  /*7b80*/  PRMT R44, R182, 0x5432, R44 ;  /* 0x00005432b62c7816 */ /* 0x000fe2000000002c */
[-C--:B------:R-:W-:Y:S01]  /*7b90*/  FFMA.FTZ R49, R91, R77.reuse, -R49 ;  /* 0x0000004d5b317223 */ /* 0x080fe20000010831 */
[----:B------:R-:W-:Y:S01]  /*7ba0*/  FMUL.FTZ R77, R93, R77 ;  /* 0x0000004d5d4d7220 */ /* 0x000fe20000410000 */
[----:B------:R-:W-:-:S02]  /*7bb0*/  F2FP.BF16.F32.PACK_AB R46, R46, R89 ;  /* 0x000000592e2e723e */ /* 0x000fc400000010ff */
[----:B------:R-:W-:Y:S01]  /*7bc0*/  PRMT R57, R181, 0x5410, R57 ;  /* 0x00005410b5397816 */ /* 0x000fe20000000039 */
[----:B------:R-:W-:Y:S01]  /*7bd0*/  FFMA.FTZ R77, R91, R92, R77 ;  /* 0x0000005c5b4d7223 */ /* 0x000fe2000001004d */
[----:B------:R-:W-:Y:S02]  /*7be0*/  LOP3.LUT R91, R47, 0xffff0000, RZ, 0xc0, !PT ;  /* 0xffff00002f5b7812 */ /* 0x000fe400078ec0ff */
[----:B------:R-:W-:Y:S01]  /*7bf0*/  LOP3.LUT R47, R51, 0xffff0000, RZ, 0xc0, !PT ;  /* 0xffff0000332f7812 */ /* 0x000fe200078ec0ff */
[----:B------:R-:W-:Y:S01]  /*7c00*/  FMUL.FTZ R51, R79, R59 ;  /* 0x0000003b4f337220 */ /* 0x000fe20000410000 */
[----:B------:R-:W-:Y:S01]  /*7c10*/  F2FP.BF16.F32.PACK_AB R45, R45, R90 ;  /* 0x0000005a2d2d723e */ /* 0x000fe200000010ff */
[-C--:B------:R-:W-:Y:S02]  /*7c20*/  FMUL.FTZ R79, R79, R91.reuse ;  /* 0x0000005b4f4f7220 */ /* 0x080fe40000410000 */
[C---:B------:R-:W-:Y:S02]  /*7c30*/  FFMA.FTZ R51, R47.reuse, R91, -R51 ;  /* 0x0000005b2f337223 */ /* 0x040fe40000010833 */
[----:B------:R-:W-:Y:S01]  /*7c40*/  FFMA.FTZ R79, R47, R59, R79 ;  /* 0x0000003b2f4f7223 */ /* 0x000fe2000001004f */
[----:B------:R-:W-:-:S02]  /*7c50*/  IMAD.U32 R59, R76, 0x10000, RZ ;  /* 0x000100004c3b7824 */ /* 0x000fc400078e00ff */
[----:B------:R-:W-:Y:S01]  /*7c60*/  F2FP.BF16.F32.PACK_AB R51, R51, R49 ;  /* 0x000000313333723e */ /* 0x000fe200000010ff */
[----:B------:R-:W-:Y:S01]  /*7c70*/  IMAD.U32 R49, R56, 0x10000, RZ ;  /* 0x0001000038317824 */ /* 0x000fe200078e00ff */
[----:B------:R-:W-:Y:S01]  /*7c80*/  F2FP.BF16.F32.PACK_AB R79, R79, R77 ;  /* 0x0000004d4f4f723e */ /* 0x000fe200000010ff */
[----:B------:R-:W-:Y:S01]  /*7c90*/  IMAD.U32 R77, R44, 0x10000, RZ ;  /* 0x000100002c4d7824 */ /* 0x000fe200078e00ff */
[----:B------:R-:W-:Y:S01]  /*7ca0*/  LOP3.LUT R56, R56, 0xffff0000, RZ, 0xc0, !PT ;  /* 0xffff000038387812 */ /* 0x000fe200078ec0ff */
[C---:B------:R-:W-:Y:S01]  /*7cb0*/  FMUL.FTZ R89, R59.reuse, R49 ;  /* 0x000000313b597220 */ /* 0x040fe20000410000 */
[----:B------:R-:W-:Y:S02]  /*7cc0*/  IMAD.U32 R47, R48, 0x10000, RZ ;  /* 0x00010000302f7824 */ /* 0x000fe400078e00ff */
[-C--:B------:R-:W-:Y:S01]  /*7cd0*/  FMUL.FTZ R59, R59, R77.reuse ;  /* 0x0000004d3b3b7220 */ /* 0x080fe20000410000 */
[----:B------:R-:W-:Y:S01]  /*7ce0*/  LOP3.LUT R44, R44, 0xffff0000, RZ, 0xc0, !PT ;  /* 0xffff00002c2c7812 */ /* 0x000fe200078ec0ff */
[----:B------:R-:W-:-:S02]  /*7cf0*/  FFMA.FTZ R89, R47, R77, -R89 ;  /* 0x0000004d2f597223 */ /* 0x000fc40000010859 */
[----:B------:R-:W-:Y:S01]  /*7d00*/  FFMA.FTZ R59, R47, R49, R59 ;  /* 0x000000312f3b7223 */ /* 0x000fe2000001003b */
[----:B------:R-:W-:Y:S01]  /*7d10*/  LOP3.LUT R47, R76, 0xffff0000, RZ, 0xc0, !PT ;  /* 0xffff00004c2f7812 */ /* 0x000fe200078ec0ff */
[----:B------:R-:W-:Y:S01]  /*7d20*/  IMAD.U32 R77, R78, 0x10000, RZ ;  /* 0x000100004e4d7824 */ /* 0x000fe200078e00ff */
        /* <DEDUP_REMOVED lines=11> */
[-C--:B------:R-:W-:Y:S01]  /*7de0*/  FMUL.FTZ R77, R77, R56.reuse ;  /* 0x000000384d4d7220 */ /* 0x080fe20000410000 */
[----:B------:R-:W-:Y:S01]  /*7df0*/  F2FP.BF16.F32.PACK_AB R44, R44, R89 ;  /* 0x000000592c2c723e */ /* 0x000fe200000010ff */
[----:B------:R-:W-:-:S02]  /*7e00*/  FFMA.FTZ R76, R48, R56, -R76 ;  /* 0x00000038304c7223 */ /* 0x000fc4000001084c */
[----:B------:R-:W-:Y:S01]  /*7e10*/  FFMA.FTZ R77, R48, R49, R77 ;  /* 0x00000031304d7223 */ /* 0x000fe2000001004d */
[----:B------:R-:W-:Y:S02]  /*7e20*/  LOP3.LUT R48, R78, 0xffff0000, RZ, 0xc0, !PT ;  /* 0xffff00004e307812 */ /* 0x000fe400078ec0ff */
[----:B------:R-:W-:Y:S02]  /*7e30*/  LOP3.LUT R49, R50, 0xffff0000, RZ, 0xc0, !PT ;  /* 0xffff000032317812 */ /* 0x000fe400078ec0ff */
[----:B------:R-:W-:Y:S01]  /*7e40*/  F2FP.BF16.F32.PACK_AB R47, R47, R59 ;  /* 0x0000003b2f2f723e */ /* 0x000fe200000010ff */
[C---:B------:R-:W-:Y:S01]  /*7e50*/  FMUL.FTZ R50, R48.reuse, R57 ;  /* 0x0000003930327220 */ /* 0x040fe20000410000 */
[----:B------:R-:W-:-:S03]  /*7e60*/  FMUL.FTZ R48, R48, R58 ;  /* 0x0000003a30307220 */ /* 0x000fc60000410000 */
[C---:B------:R-:W-:Y:S01]  /*7e70*/  FFMA.FTZ R50, R49.reuse, R58, -R50 ;  /* 0x0000003a31327223 */ /* 0x040fe20000010832 */
[----:B------:R-:W-:Y:S01]  /*7e80*/  FFMA.FTZ R48, R49, R57, R48 ;  /* 0x0000003931307223 */ /* 0x000fe20000010030 */
[----:B------:R-:W-:-:S03]  /*7e90*/  IMAD.MOV.U32 R49, RZ, RZ, R45 ;  /* 0x000000ffff317224 */ /* 0x000fc600078e002d */
[----:B------:R-:W-:Y:S01]  /*7ea0*/  F2FP.BF16.F32.PACK_AB R50, R50, R76 ;  /* 0x0000004c3232723e */ /* 0x000fe200000010ff */
[----:B------:R-:W-:Y:S01]  /*7eb0*/  IMAD.MOV.U32 R76, RZ, RZ, R47 ;  /* 0x000000ffff4c7224 */ /* 0x000fe200078e002f */
[----:B------:R-:W-:Y:S01]  /*7ec0*/  F2FP.BF16.F32.PACK_AB R78, R48, R77 ;  /* 0x0000004d304e723e */ /* 0x000fe200000010ff */
[----:B------:R-:W-:Y:S02]  /*7ed0*/  IMAD.MOV.U32 R48, RZ, RZ, R44 ;  /* 0x000000ffff307224 */ /* 0x000fe400078e002c */
[----:B------:R-:W-:-:S07]  /*7ee0*/  IMAD.MOV.U32 R77, RZ, RZ, R46 ;  /* 0x000000ffff4d7224 */ /* 0x000fce00078e002e */
.L_x_514:
[----:B------:R-:W-:Y:S05]  /*7ef0*/  BSYNC B3 ;  /* 0x0000000000037941 */ /* 0x000fea0003800000 */
.L_x_513:
        /* <DEDUP_REMOVED lines=12> */
.L_x_512:
[----:B------:R-:W-:Y:S05]  /*7fc0*/  BSYNC B2 ;  /* 0x0000000000027941 */ /* 0x000fea0003800000 */
.L_x_511:
[----:B------:R-:W-:-:S13]  /*7fd0*/  ISETP.NE.AND P4, PT, R33, RZ, PT ;  /* 0x000000ff2100720c */ /* 0x000fda0003f85270 */
[----:B------:R-:W-:Y:S05]  /*7fe0*/  @!P4 BRA `(.L_x_506) ;  /* 0x000000080008c947 */ /* 0x000fea0003800000 */
[----:B---3--:R-:W3:Y:S01]  /*7ff0*/  LDL R44, [R1+0x10] ;  /* 0x00001000012c7983 */ /* 0x008ee20000100800 */
[----:B------:R-:W-:Y:S01]  /*8000*/  IADD3 R56, P4, P5, R116, R130, R27 ;  /* 0x0000008274387210 */ /* 0x000fe20007d9e01b */
[----:B------:R-:W-:Y:S03]  /*8010*/  BSSY B2, `(.L_x_515) ;  /* 0x0000075000027945 */ /* 0x000fe60003800000 */
[----:B------:R-:W-:Y:S02]  /*8020*/  IADD3.X R57, R7, R156, R31, P4, P5 ;  /* 0x0000009c07397210 */ /* 0x000fe400027ea41f */
[----:B------:R-:W-:Y:S02]  /*8030*/  ISETP.GE.AND P4, PT, R3, R121, PT ;  /* 0x000000790300720c */ /* 0x000fe40003f86270 */
[----:B---3--:R-:W-:-:S04]  /*8040*/  LOP3.LUT P6, RZ, R44, 0x1, RZ, 0xc0, !PT ;  /* 0x000000012cff7812 */ /* 0x008fc800078cc0ff */
[----:B------:R-:W-:-:S04]  /*8050*/  SEL R44, R132, R148, !P6 ;  /* 0x00000094842c7207 */ /* 0x000fc80007000000 */
        /* <DEDUP_REMOVED lines=11> */
[C---:B--2---:R-:W-:Y:S02]  /*8110*/  IMAD R48, R17.reuse, 0x5400, R44 ;  /* 0x0000540011307824 */ /* 0x044fe400078e022c */
[----:B------:R-:W-:Y:S02]  /*8120*/  IMAD R44, R17, 0x5400, R144 ;  /* 0x00005400112c7824 */ /* 0x000fe400078e0290 */
[--C-:B------:R-:W-:Y:S02]  /*8130*/  IMAD R48, R48, 0x2, R16.reuse ;  /* 0x0000000230307824 */ /* 0x100fe400078e0210 */
[----:B------:R-:W-:-:S04]  /*8140*/  IMAD R44, R44, 0x2, R16 ;  /* 0x000000022c2c7824 */ /* 0x000fc800078e0210 */
[----:B------:R-:W0:Y:S04]  /*8150*/  LDS.128 R48, [R48+0x21400] ;  /* 0x0214000030307984 */ /* 0x000e280000000c00 */
[----:B------:R-:W2:Y:S01]  /*8160*/  LDS.128 R44, [R44+0x21400] ;  /* 0x021400002c2c7984 */ /* 0x000ea20000000c00 */
[----:B------:R-:W-:Y:S05]  /*8170*/  @P4 BRA `(.L_x_516) ;  /* 0x0000000400784947 */ /* 0x000fea0003800000 */
[--C-:B------:R-:W-:Y:S01]  /*8180*/  SHF.R.U32.HI R59, RZ, 0x10, R41.reuse ;  /* 0x00000010ff3b7819 */ /* 0x100fe20000011629 */
[----:B0-----:R-:W-:Y:S01]  /*8190*/  IMAD.U32 R77, R49, 0x10000, RZ ;  /* 0x00010000314d7824 */ /* 0x001fe200078e00ff */
[----:B------:R-:W-:Y:S02]  /*81a0*/  SHF.R.U64 R40, R40, 0x10, R41 ;  /* 0x0000001028287819 */ /* 0x000fe40000001229 */
[----:B------:R-:W-:Y:S02]  /*81b0*/  SHF.R.U32.HI R76, RZ, 0x10, R53 ;  /* 0x00000010ff4c7819 */ /* 0x000fe40000011635 */
[--C-:B------:R-:W-:Y:S02]  /*81c0*/  SHF.R.U64 R41, R42, 0x10, R43.reuse ;  /* 0x000000102a297819 */ /* 0x100fe4000000122b */
[----:B------:R-:W-:Y:S02]  /*81d0*/  SHF.R.U32.HI R42, RZ, 0x10, R43 ;  /* 0x00000010ff2a7819 */ /* 0x000fe4000001162b */
[C---:B------:R-:W-:Y:S01]  /*81e0*/  PRMT R43, R178.reuse, 0x5432, R59 ;  /* 0x00005432b22b7816 */ /* 0x040fe2000000003b */
[----:B--2---:R-:W-:Y:S01]  /*81f0*/  IMAD.U32 R59, R45, 0x10000, RZ ;  /* 0x000100002d3b7824 */ /* 0x004fe200078e00ff */
[----:B------:R-:W-:-:S02]  /*8200*/  PRMT R178, R178, 0x5410, R76 ;  /* 0x00005410b2b27816 */ /* 0x000fc4000000004c */
[----:B------:R-:W-:Y:S01]  /*8210*/  LOP3.LUT R45, R45, 0xffff0000, RZ, 0xc0, !PT ;  /* 0xffff00002d2d7812 */ /* 0x000fe200078ec0ff */
[C---:B------:R-:W-:Y:S01]  /*8220*/  IMAD.U32 R78, R43.reuse, 0x10000, RZ ;  /* 0x000100002b4e7824 */ /* 0x040fe200078e00ff */
[----:B------:R-:W-:Y:S01]  /*8230*/  LOP3.LUT R43, R43, 0xffff0000, RZ, 0xc0, !PT ;  /* 0xffff00002b2b7812 */ /* 0x000fe200078ec0ff */
[C---:B------:R-:W-:Y:S01]  /*8240*/  IMAD.U32 R76, R178.reuse, 0x10000, RZ ;  /* 0x00010000b24c7824 */ /* 0x040fe200078e00ff */
[----:B------:R-:W-:Y:S02]  /*8250*/  LOP3.LUT R178, R178, 0xffff0000, RZ, 0xc0, !PT ;  /* 0xffff0000b2b27812 */ /* 0x000fe400078ec0ff */
[----:B------:R-:W-:Y:S01]  /*8260*/  PRMT R40, R177, 0x5432, R40 ;  /* 0x00005432b1287816 */ /* 0x000fe20000000028 */
[C---:B------:R-:W-:Y:S01]  /*8270*/  FMUL.FTZ R79, R77.reuse, R76 ;  /* 0x0000004c4d4f7220 */ /* 0x040fe20000410000 */
[-C--:B------:R-:W-:Y:S01]  /*8280*/  FMUL.FTZ R77, R77, R78.reuse ;  /* 0x0000004e4d4d7220 */ /* 0x080fe20000410000 */
[----:B------:R-:W-:Y:S02]  /*8290*/  PRMT R177, R177, 0x5410, R42 ;  /* 0x00005410b1b17816 */ /* 0x000fe4000000002a */
[C---:B------:R-:W-:Y:S01]  /*82a0*/  FFMA.FTZ R79, R59.reuse, R78, -R79 ;  /* 0x0000004e3b4f7223 */ /* 0x040fe2000001084f */
[----:B------:R-:W-:Y:S01]  /*82b0*/  FFMA.FTZ R77, R59, R76, R77 ;  /* 0x0000004c3b4d7223 */ /* 0x000fe2000001004d */
[----:B------:R-:W-:-:S02]  /*82c0*/  LOP3.LUT R59, R49, 0xffff0000, RZ, 0xc0, !PT ;  /* 0xffff0000313b7812 */ /* 0x000fc400078ec0ff */
[----:B------:R-:W-:Y:S02]  /*82d0*/  SHF.R.U32.HI R76, RZ, 0x10, R55 ;  /* 0x00000010ff4c7819 */ /* 0x000fe40000011637 */
[----:B------:R-:W-:Y:S01]  /*82e0*/  SHF.R.U64 R52, R52, 0x10, R53 ;  /* 0x0000001034347819 */ /* 0x000fe20000001235 */
[CC--:B------:R-:W-:Y:S01]  /*82f0*/  FMUL.FTZ R49, R59.reuse, R178.reuse ;  /* 0x000000b23b317220 */ /* 0x0c0fe20000410000 */
[-C--:B------:R-:W-:Y:S01]  /*8300*/  FMUL.FTZ R59, R59, R43.reuse ;  /* 0x0000002b3b3b7220 */ /* 0x080fe20000410000 */
[----:B------:R-:W-:Y:S01]  /*8310*/  PRMT R76, R176, 0x5432, R76 ;  /* 0x00005432b04c7816 */ /* 0x000fe2000000004c */
[----:B------:R-:W-:Y:S02]  /*8320*/  IMAD.U32 R53, R177, 0x10000, RZ ;  /* 0x00010000b1357824 */ /* 0x000fe400078e00ff */
[C---:B------:R-:W-:Y:S01]  /*8330*/  FFMA.FTZ R49, R45.reuse, R43, -R49 ;  /* 0x0000002b2d317223 */ /* 0x040fe20000010831 */
[----:B------:R-:W-:Y:S01]  /*8340*/  FFMA.FTZ R59, R45, R178, R59 ;  /* 0x000000b22d3b7223 */ /* 0x000fe2000001003b */
[----:B------:R-:W-:Y:S01]  /*8350*/  IMAD.U32 R45, R51, 0x10000, RZ ;  /* 0x00010000332d7824 */ /* 0x000fe200078e00ff */
[----:B------:R-:W-:Y:S01]  /*8360*/  PRMT R42, R175, 0x5432, R52 ;  /* 0x00005432af2a7816 */ /* 0x000fe20000000034 */
[C---:B------:R-:W-:Y:S01]  /*8370*/  IMAD.U32 R43, R76.reuse, 0x10000, RZ ;  /* 0x000100004c2b7824 */ /* 0x040fe200078e00ff */
[----:B------:R-:W-:Y:S01]  /*8380*/  LOP3.LUT R76, R76, 0xffff0000, RZ, 0xc0, !PT ;  /* 0xffff00004c4c7812 */ /* 0x000fe200078ec0ff */
[----:B------:R-:W-:Y:S01]  /*8390*/  IMAD.U32 R52, R47, 0x10000, RZ ;  /* 0x000100002f347824 */ /* 0x000fe200078e00ff */
[----:B------:R-:W-:Y:S01]  /*83a0*/  SHF.R.U64 R54, R54, 0x10, R55 ;  /* 0x0000001036367819 */ /* 0x000fe20000001237 */
[C---:B------:R-:W-:Y:S01]  /*83b0*/  FMUL.FTZ R78, R45.reuse, R43 ;  /* 0x0000002b2d4e7220 */ /* 0x040fe20000410000 */
[----:B------:R-:W-:Y:S01]  /*83c0*/  FMUL.FTZ R45, R45, R53 ;  /* 0x000000352d2d7220 */ /* 0x000fe20000410000 */
[----:B------:R-:W-:Y:S01]  /*83d0*/  PRMT R41, R176, 0x5410, R41 ;  /* 0x00005410b0297816 */ /* 0x000fe20000000029 */
[----:B------:R-:W-:-:S02]  /*83e0*/  IMAD.U32 R55, R50, 0x10000, RZ ;  /* 0x0001000032377824 */ /* 0x000fc400078e00ff */
[C---:B------:R-:W-:Y:S01]  /*83f0*/  FFMA.FTZ R53, R52.reuse, R53, -R78 ;  /* 0x0000003534357223 */ /* 0x040fe2000001084e */
[----:B------:R-:W-:Y:S01]  /*8400*/  FFMA.FTZ R52, R52, R43, R45 ;  /* 0x0000002b34347223 */ /* 0x000fe2000001002d */
[----:B------:R-:W-:Y:S02]  /*8410*/  LOP3.LUT R78, R51, 0xffff0000, RZ, 0xc0, !PT ;  /* 0xffff0000334e7812 */ /* 0x000fe400078ec0ff */
[----:B------:R-:W-:Y:S02]  /*8420*/  LOP3.LUT R45, R177, 0xffff0000, RZ, 0xc0, !PT ;  /* 0xffff0000b12d7812 */ /* 0x000fe400078ec0ff */
[----:B------:R-:W-:Y:S01]  /*8430*/  LOP3.LUT R43, R47, 0xffff0000, RZ, 0xc0, !PT ;  /* 0xffff00002f2b7812 */ /* 0x000fe200078ec0ff */
[C---:B------:R-:W-:Y:S01]  /*8440*/  FMUL.FTZ R51, R78.reuse, R76 ;  /* 0x0000004c4e337220 */ /* 0x040fe20000410000 */
[----:B------:R-:W-:Y:S01]  /*8450*/  PRMT R54, R175, 0x5410, R54 ;  /* 0x00005410af367816 */ /* 0x000fe20000000036 */
[----:B------:R-:W-:Y:S01]  /*8460*/  FMUL.FTZ R47, R78, R45 ;  /* 0x0000002d4e2f7220 */ /* 0x000fe20000410000 */
[----:B------:R-:W-:-:S02]  /*8470*/  IMAD.U32 R78, R40, 0x10000, RZ ;  /* 0x00010000284e7824 */ /* 0x000fc400078e00ff */
[C---:B------:R-:W-:Y:S01]  /*8480*/  FFMA.FTZ R45, R43.reuse, R45, -R51 ;  /* 0x0000002d2b2d7223 */ /* 0x040fe20000010833 */
[----:B------:R-:W-:Y:S02]  /*8490*/  IMAD.U32 R51, R42, 0x10000, RZ ;  /* 0x000100002a337824 */ /* 0x000fe400078e00ff */
[----:B------:R-:W-:Y:S01]  /*84a0*/  FFMA.FTZ R43, R43, R76, R47 ;  /* 0x0000004c2b2b7223 */ /* 0x000fe2000001002f */
[C---:B------:R-:W-:Y:S01]  /*84b0*/  IMAD.U32 R76, R48.reuse, 0x10000, RZ ;  /* 0x00010000304c7824 */ /* 0x040fe200078e00ff */
[----:B------:R-:W-:Y:S01]  /*84c0*/  LOP3.LUT R48, R48, 0xffff0000, RZ, 0xc0, !PT ;  /* 0xffff000030307812 */ /* 0x000fe200078ec0ff */
[----:B------:R-:W-:Y:S01]  /*84d0*/  IMAD.U32 R47, R44, 0x10000, RZ ;  /* 0x000100002c2f7824 */ /* 0x000fe200078e00ff */
[----:B------:R-:W-:Y:S01]  /*84e0*/  LOP3.LUT R42, R42, 0xffff0000, RZ, 0xc0, !PT ;  /* 0xffff00002a2a7812 */ /* 0x000fe200078ec0ff */
[C---:B------:R-:W-:Y:S01]  /*84f0*/  FMUL.FTZ R88, R76.reuse, R51 ;  /* 0x000000334c587220 */ /* 0x040fe20000410000 */
[----:B------:R-:W-:Y:S01]  /*8500*/  FMUL.FTZ R76, R76, R78 ;  /* 0x0000004e4c4c7220 */ /* 0x000fe20000410000 */
[----:B------:R-:W-:-:S02]  /*8510*/  LOP3.LUT R40, R40, 0xffff0000, RZ, 0xc0, !PT ;  /* 0xffff000028287812 */ /* 0x000fc400078ec0ff */
[C---:B------:R-:W-:Y:S01]  /*8520*/  FFMA.FTZ R88, R47.reuse, R78, -R88 ;  /* 0x0000004e2f587223 */ /* 0x040fe20000010858 */
[----:B------:R-:W-:Y:S01]  /*8530*/  FFMA.FTZ R76, R47, R51, R76 ;  /* 0x000000332f4c7223 */ /* 0x000fe2000001004c */
[----:B------:R-:W-:Y:S01]  /*8540*/  LOP3.LUT R44, R44, 0xffff0000, RZ, 0xc0, !PT ;  /* 0xffff00002c2c7812 */ /* 0x000fe200078ec0ff */
[C---:B------:R-:W-:Y:S01]  /*8550*/  FMUL.FTZ R47, R48.reuse, R42 ;  /* 0x0000002a302f7220 */ /* 0x040fe20000410000 */
[-C--:B------:R-:W-:Y:S01]  /*8560*/  FMUL.FTZ R48, R48, R40.reuse ;  /* 0x0000002830307220 */ /* 0x080fe20000410000 */
[----:B------:R-:W-:Y:S02]  /*8570*/  LOP3.LUT R50, R50, 0xffff0000, RZ, 0xc0, !PT ;  /* 0xffff000032327812 */ /* 0x000fe400078ec0ff */
[C---:B------:R-:W-:Y:S01]  /*8580*/  FFMA.FTZ R47, R44.reuse, R40, -R47 ;  /* 0x000000282c2f7223 */ /* 0x040fe2000001082f */
[----:B------:R-:W-:Y:S01]  /*8590*/  FFMA.FTZ R48, R44, R42, R48 ;  /* 0x0000002a2c307223 */ /* 0x000fe20000010030 */
[C---:B------:R-:W-:Y:S01]  /*85a0*/  IMAD.U32 R42, R54.reuse, 0x10000, RZ ;  /* 0x00010000362a7824 */ /* 0x040fe200078e00ff */
[----:B------:R-:W-:Y:S01]  /*85b0*/  LOP3.LUT R54, R54, 0xffff0000, RZ, 0xc0, !PT ;  /* 0xffff000036367812 */ /* 0x000fe200078ec0ff */
[C---:B------:R-:W-:Y:S01]  /*85c0*/  IMAD.U32 R44, R41.reuse, 0x10000, RZ ;  /* 0x00010000292c7824 */ /* 0x040fe200078e00ff */
[----:B------:R-:W-:Y:S01]  /*85d0*/  LOP3.LUT R41, R41, 0xffff0000, RZ, 0xc0, !PT ;  /* 0xffff000029297812 */ /* 0x000fe200078ec0ff */
[----:B------:R-:W-:Y:S01]  /*85e0*/  FMUL.FTZ R51, R55, R42 ;  /* 0x0000002a37337220 */ /* 0x000fe20000410000 */
[----:B------:R-:W-:-:S02]  /*85f0*/  IMAD.U32 R40, R46, 0x10000, RZ ;  /* 0x000100002e287824 */ /* 0x000fc400078e00ff */
[-C--:B------:R-:W-:Y:S01]  /*8600*/  FMUL.FTZ R55, R55, R44.reuse ;  /* 0x0000002c37377220 */ /* 0x080fe20000410000 */
[----:B------:R-:W-:Y:S01]  /*8610*/  LOP3.LUT R46, R46, 0xffff0000, RZ, 0xc0, !PT ;  /* 0xffff00002e2e7812 */ /* 0x000fe200078ec0ff */
[C---:B------:R-:W-:Y:S02]  /*8620*/  FFMA.FTZ R51, R40.reuse, R44, -R51 ;  /* 0x0000002c28337223 */ /* 0x040fe40000010833 */
[----:B------:R-:W-:Y:S01]  /*8630*/  FFMA.FTZ R55, R40, R42, R55 ;  /* 0x0000002a28377223 */ /* 0x000fe20000010037 */
[C---:B------:R-:W-:Y:S01]  /*8640*/  FMUL.FTZ R40, R50.reuse, R54 ;  /* 0x0000003632287220 */ /* 0x040fe20000410000 */
[----:B------:R-:W-:Y:S01]  /*8650*/  FMUL.FTZ R50, R50, R41 ;  /* 0x0000002932327220 */ /* 0x000fe20000410000 */
[----:B------:R-:W-:Y:S02]  /*8660*/  F2FP.BF16.F32.PACK_AB R49, R49, R79 ;  /* 0x0000004f3131723e */ /* 0x000fe400000010ff */
[C---:B------:R-:W-:Y:S01]  /*8670*/  FFMA.FTZ R40, R46.reuse, R41, -R40 ;  /* 0x000000292e287223 */ /* 0x040fe20000010828 */
[----:B------:R-:W-:Y:S01]  /*8680*/  F2FP.BF16.F32.PACK_AB R47, R47, R88 ;  /* 0x000000582f2f723e */ /* 0x000fe200000010ff */
[----:B------:R-:W-:Y:S01]  /*8690*/  FFMA.FTZ R50, R46, R54, R50 ;  /* 0x000000362e327223 */ /* 0x000fe20000010032 */
[----:B------:R-:W-:Y:S01]  /*86a0*/  F2FP.BF16.F32.PACK_AB R53, R45, R53 ;  /* 0x000000352d35723e */ /* 0x000fe200000010ff */
[----:B------:R-:W-:Y:S01]  /*86b0*/  IMAD.MOV.U32 R45, RZ, RZ, R49 ;  /* 0x000000ffff2d7224 */ /* 0x000fe200078e0031 */
        /* <DEDUP_REMOVED lines=9> */
[----:B------:R-:W-:-:S07]  /*8750*/  IMAD.MOV.U32 R46, RZ, RZ, R40 ;  /* 0x000000ffff2e7224 */ /* 0x000fce00078e0028 */
.L_x_516:
[----:B------:R-:W-:Y:S05]  /*8760*/  BSYNC B2 ;  /* 0x0000000000027941 */ /* 0x000fea0003800000 */
.L_x_515:
[----:B------:R-:W-:-:S13]  /*8770*/  ISETP.GE.AND P4, PT, R58, R143, PT ;  /* 0x0000008f3a00720c */ /* 0x000fda0003f86270 */
[--C-:B------:R-:W-:Y:S02]  /*8780*/  @!P4 SHF.R.S32.HI R40, RZ, 0x1f, R58.reuse ;  /* 0x0000001fff28c819 */ /* 0x100fe4000001143a */
[----:B------:R-:W-:-:S04]  /*8790*/  @!P4 IADD3 R58, P5, P6, R116, R130, R58 ;  /* 0x00000082743ac210 */ /* 0x000fc80007ebe03a */
[----:B------:R-:W-:Y:S02]  /*87a0*/  @!P4 IADD3.X R156, R7, R156, R40, P5, P6 ;  /* 0x0000009c079cc210 */ /* 0x000fe40002fec428 */
[----:B------:R-:W-:-:S04]  /*87b0*/  LEA R40, P5, R56, R124, 0x1 ;  /* 0x0000007c38287211 */ /* 0x000fc800078a08ff */
[----:B------:R-:W-:Y:S02]  /*87c0*/  LEA.HI.X R41, R56, R125, R57, 0x1, P5 ;  /* 0x0000007d38297211 */ /* 0x000fe400028f0c39 */
[----:B------:R-:W-:-:S03]  /*87d0*/  @!P4 LEA R42, P5, R58, R124, 0x1 ;  /* 0x0000007c3a2ac211 */ /* 0x000fc600078a08ff */
[----:B--2---:R4:W-:Y:S01]  /*87e0*/  STG.E.128 desc[UR60][R40.64], R44 ;  /* 0x0000002c28007986 */ /* 0x0049e2000c101d3c */
[----:B------:R-:W-:-:S05]  /*87f0*/  @!P4 LEA.HI.X R43, R58, R125, R156, 0x1, P5 ;  /* 0x0000007d3a2bc211 */ /* 0x000fca00028f0c9c */
[----:B0-----:R4:W-:Y:S04]  /*8800*/  @!P4 STG.E.128 desc[UR60][R42.64], R48 ;  /* 0x000000302a00c986 */ /* 0x0019e8000c101d3c */
.L_x_506:
[----:B------:R-:W-:Y:S05]  /*8810*/  BSYNC B1 ;  /* 0x0000000000017941 */ /* 0x000fea0003800000 */
.L_x_505:
[-C--:B--2-4-:R-:W-:Y:S02]  /*8820*/  IMAD R40, R152, R128.reuse, RZ ;  /* 0x0000008098287224 */ /* 0x094fe400078e02ff */
[----:B------:R-:W-:-:S04]  /*8830*/  IMAD.WIDE.U32 R126, R228, R128, R126 ;  /* 0x00000080e47e7225 */ /* 0x000fc800078e007e */
[----:B------:R-:W-:Y:S01]  /*8840*/  IMAD R40, R228, R129, R40 ;  /* 0x00000081e4287224 */ /* 0x000fe200078e0228 */
[----:B------:R-:W-:Y:S06]  /*8850*/  @P3 BRA `(.L_x_475) ;  /* 0x0000001c00103947 */ /* 0x000fec0003800000 */
[----:B------:R-:W-:Y:S01]  /*8860*/  ISETP.NE.AND P3, PT, R28, RZ, PT ;  /* 0x000000ff1c00720c */ /* 0x000fe20003f65270 */
[----:B------:R-:W-:Y:S01]  /*8870*/  BSSY B1, `(.L_x_517) ;  /* 0x0000082000017945 */ /* 0x000fe20003800000 */
[----:B------:R-:W-:-:S11]  /*8880*/  IMAD.IADD R52, R127, 0x1, R40 ;  /* 0x000000017f347824 */ /* 0x000fd600078e0228 */
[----:B------:R-:W-:Y:S05]  /*8890*/  @!P3 BRA `(.L_x_518) ;  /* 0x0000000400fcb947 */ /* 0x000fea0003800000 */
[----:B------:R-:W-:Y:S01]  /*88a0*/  SEL R40, R132, R148, !P0 ;  /* 0x0000009484287207 */ /* 0x000fe20004000000 */
[----:B------:R-:W-:Y:S01]  /*88b0*/  BSSY B2, `(.L_x_519) ;  /* 0x0000073000027945 */ /* 0x000fe20003800000 */
[----:B------:R-:W-:Y:S02]  /*88c0*/  SHF.R.U32.HI R42, RZ, 0x3, R208 ;  /* 0x00000003ff2a7819 */ /* 0x000fe400000116d0 */
[----:B------:R-:W-:Y:S02]  /*88d0*/  SHF.R.S32.HI R41, RZ, 0x1f, R40 ;  /* 0x0000001fff297819 */ /* 0x000fe40000011428 */
[----:B---3--:R-:W-:Y:S02]  /*88e0*/  IADD3 R49, P3, P4, R116, R126, R25 ;  /* 0x0000007e74317210 */ /* 0x008fe40007c7e019 */
[----:B------:R-:W-:Y:S02]  /*88f0*/  LEA.HI R41, R41, R40, RZ, 0x4 ;  /* 0x0000002829297211 */ /* 0x000fe400078f20ff */
[----:B------:R-:W-:-:S02]  /*8900*/  IADD3.X R50, R7, R52, R29, P3, P4 ;  /* 0x0000003407327210 */ /* 0x000fc40001fe841d */
[----:B------:R-:W-:Y:S02]  /*8910*/  LEA.HI.SX32 R48, R41, R119, 0x1c ;  /* 0x0000007729307211 */ /* 0x000fe400078fe2ff */
[----:B------:R-:W-:Y:S02]  /*8920*/  ISETP.GE.AND P3, PT, R18, R121, PT ;  /* 0x000000791200720c */ /* 0x000fe40003f66270 */
[----:B------:R-:W-:-:S04]  /*8930*/  SHF.R.S32.HI R41, RZ, 0x1f, R48 ;  /* 0x0000001fff297819 */ /* 0x000fc80000011430 */
[----:B------:R-:W-:Y:S01]  /*8940*/  LEA.HI R41, R41, R48, RZ, 0x3 ;  /* 0x0000003029297211 */ /* 0x000fe200078f18ff */
[----:B------:R-:W-:-:S03]  /*8950*/  IMAD.SHL.U32 R48, R48, 0x8, RZ ;  /* 0x0000000830307824 */ /* 0x000fc600078e00ff */
[----:B------:R-:W-:Y:S02]  /*8960*/  SHF.R.S32.HI R41, RZ, 0x3, R41 ;  /* 0x00000003ff297819 */ /* 0x000fe40000011429 */
[----:B------:R-:W-:-:S03]  /*8970*/  LOP3.LUT R40, R208, 0x38, R48, 0xf8, !PT ;  /* 0x00000038d0287812 */ /* 0x000fc600078ef830 */
[----:B------:R-:W-:Y:S01]  /*8980*/  IMAD R41, R41, 0x1c00, R216 ;  /* 0x00001c0029297824 */ /* 0x000fe200078e02d8 */
[----:B------:R-:W-:-:S05]  /*8990*/  LOP3.LUT R40, R40, R42, RZ, 0x3c, !PT ;  /* 0x0000002a28287212 */ /* 0x000fca00078e3cff */
[----:B------:R-:W-:Y:S02]  /*89a0*/  IMAD.IADD R41, R41, 0x1, R40 ;  /* 0x0000000129297824 */ /* 0x000fe400078e0228 */
[C---:B------:R-:W-:Y:S02]  /*89b0*/  IMAD R40, R17.reuse, 0x5400, R145 ;  /* 0x0000540011287824 */ /* 0x040fe400078e0291 */
[----:B------:R-:W-:Y:S02]  /*89c0*/  IMAD R44, R17, 0x5400, R41 ;  /* 0x00005400112c7824 */ /* 0x000fe400078e0229 */
[--C-:B------:R-:W-:Y:S02]  /*89d0*/  IMAD R40, R40, 0x2, R16.reuse ;  /* 0x0000000228287824 */ /* 0x100fe400078e0210 */
[----:B------:R-:W-:-:S04]  /*89e0*/  IMAD R44, R44, 0x2, R16 ;  /* 0x000000022c2c7824 */ /* 0x000fc800078e0210 */
[----:B------:R-:W0:Y:S04]  /*89f0*/  LDS.128 R40, [R40+0x21400] ;  /* 0x0214000028287984 */ /* 0x000e280000000c00 */
[----:B------:R-:W2:Y:S01]  /*8a00*/  LDS.128 R44, [R44+0x21400] ;  /* 0x021400002c2c7984 */ /* 0x000ea20000000c00 */
[----:B------:R-:W-:Y:S05]  /*8a10*/  @P3 BRA `(.L_x_520) ;  /* 0x0000000400703947 */ /* 0x000fea0003800000 */
[----:B------:R-:W-:Y:S01]  /*8a20*/  SHF.R.U32.HI R56, RZ, 0x10, R85 ;  /* 0x00000010ff387819 */ /* 0x000fe20000011655 */
[----:B0-----:R-:W-:Y:S01]  /*8a30*/  IMAD.U32 R58, R41, 0x10000, RZ ;  /* 0x00010000293a7824 */ /* 0x001fe200078e00ff */
[----:B------:R-:W-:Y:S01]  /*8a40*/  SHF.R.U32.HI R55, RZ, 0x10, R69 ;  /* 0x00000010ff377819 */ /* 0x000fe20000011645 */
[----:B------:R-:W-:Y:S01]  /*8a50*/  IMAD.U32 R57, R40, 0x10000, RZ ;  /* 0x0001000028397824 */ /* 0x000fe200078e00ff */
[----:B------:R-:W-:Y:S01]  /*8a60*/  PRMT R56, R174, 0x5432, R56 ;  /* 0x00005432ae387816 */ /* 0x000fe20000000038 */
[----:B--2---:R-:W-:Y:S01]  /*8a70*/  IMAD.U32 R77, R46, 0x10000, RZ ;  /* 0x000100002e4d7824 */ /* 0x004fe200078e00ff */
[----:B------:R-:W-:Y:S02]  /*8a80*/  PRMT R55, R172, 0x5432, R55 ;  /* 0x00005432ac377816 */ /* 0x000fe40000000037 */
[----:B------:R-:W-:Y:S01]  /*8a90*/  SHF.R.U64 R51, R68, 0x10, R69 ;  /* 0x0000001044337819 */ /* 0x000fe20000001245 */
[C---:B------:R-:W-:Y:S01]  /*8aa0*/  IMAD.U32 R69, R45.reuse, 0x10000, RZ ;  /* 0x000100002d457824 */ /* 0x040fe200078e00ff */
[----:B------:R-:W-:Y:S01]  /*8ab0*/  LOP3.LUT R45, R45, 0xffff0000, RZ, 0xc0, !PT ;  /* 0xffff00002d2d7812 */ /* 0x000fe200078ec0ff */
[C---:B------:R-:W-:Y:S01]  /*8ac0*/  IMAD.U32 R59, R56.reuse, 0x10000, RZ ;  /* 0x00010000383b7824 */ /* 0x040fe200078e00ff */
[----:B------:R-:W-:Y:S01]  /*8ad0*/  LOP3.LUT R56, R56, 0xffff0000, RZ, 0xc0, !PT ;  /* 0xffff000038387812 */ /* 0x000fe200078ec0ff */
[----:B------:R-:W-:Y:S01]  /*8ae0*/  IMAD.U32 R68, R55, 0x10000, RZ ;  /* 0x0001000037447824 */ /* 0x000fe200078e00ff */
[----:B------:R-:W-:-:S02]  /*8af0*/  SHF.R.U64 R54, R86, 0x10, R87 ;  /* 0x0000001056367819 */ /* 0x000fc40000001257 */
[----:B------:R-:W-:Y:S01]  /*8b00*/  LOP3.LUT R55, R55, 0xffff0000, RZ, 0xc0, !PT ;  /* 0xffff000037377812 */ /* 0x000fe200078ec0ff */
[----:B------:R-:W-:Y:S01]  /*8b10*/  FMUL.FTZ R78, R45, R56 ;  /* 0x000000382d4e7220 */ /* 0x000fe20000410000 */
[----:B------:R-:W-:Y:S01]  /*8b20*/  SHF.R.U64 R53, R70, 0x10, R71 ;  /* 0x0000001046357819 */ /* 0x000fe20000001247 */
[-C--:B------:R-:W-:Y:S01]  /*8b30*/  FMUL.FTZ R76, R69, R68.reuse ;  /* 0x00000044454c7220 */ /* 0x080fe20000410000 */
[----:B------:R-:W-:Y:S01]  /*8b40*/  SHF.R.U32.HI R86, RZ, 0x10, R87 ;  /* 0x00000010ff567819 */ /* 0x000fe20000011657 */
[----:B------:R-:W-:Y:S01]  /*8b50*/  FMUL.FTZ R45, R45, R55 ;  /* 0x000000372d2d7220 */ /* 0x000fe20000410000 */
[----:B------:R-:W-:Y:S01]  /*8b60*/  SHF.R.U32.HI R70, RZ, 0x10, R71 ;  /* 0x00000010ff467819 */ /* 0x000fe20000011647 */
[-C--:B------:R-:W-:Y:S01]  /*8b70*/  FMUL.FTZ R71, R69, R59.reuse ;  /* 0x0000003b45477220 */ /* 0x080fe20000410000 */
[----:B------:R-:W-:Y:S01]  /*8b80*/  LOP3.LUT R41, R41, 0xffff0000, RZ, 0xc0, !PT ;  /* 0xffff000029297812 */ /* 0x000fe200078ec0ff */
[C---:B------:R-:W-:Y:S01]  /*8b90*/  FFMA.FTZ R76, R58.reuse, R59, R76 ;  /* 0x0000003b3a4c7223 */ /* 0x040fe2000001004c */
[----:B------:R-:W-:Y:S01]  /*8ba0*/  PRMT R86, R173, 0x5432, R86 ;  /* 0x00005432ad567816 */ /* 0x000fe20000000056 */
[----:B------:R-:W-:Y:S01]  /*8bb0*/  FFMA.FTZ R71, R58, R68, -R71 ;  /* 0x000000443a477223 */ /* 0x000fe20000010847 */
[----:B------:R-:W-:Y:S01]  /*8bc0*/  PRMT R70, R171, 0x5432, R70 ;  /* 0x00005432ab467816 */ /* 0x000fe20000000046 */
[C---:B------:R-:W-:Y:S01]  /*8bd0*/  FFMA.FTZ R78, R41.reuse, R55, -R78 ;  /* 0x00000037294e7223 */ /* 0x040fe2000001084e */
[----:B------:R-:W-:Y:S01]  /*8be0*/  FFMA.FTZ R45, R41, R56, R45 ;  /* 0x00000038292d7223 */ /* 0x000fe2000001002d */
[C---:B------:R-:W-:Y:S01]  /*8bf0*/  IMAD.U32 R68, R47.reuse, 0x10000, RZ ;  /* 0x000100002f447824 */ /* 0x040fe200078e00ff */
[----:B------:R-:W-:Y:S01]  /*8c00*/  SHF.R.U64 R84, R84, 0x10, R85 ;  /* 0x0000001054547819 */ /* 0x000fe20000001255 */
[----:B------:R-:W-:Y:S01]  /*8c10*/  IMAD.U32 R41, R86, 0x10000, RZ ;  /* 0x0001000056297824 */ /* 0x000fe200078e00ff */
[----:B------:R-:W-:Y:S01]  /*8c20*/  LOP3.LUT R47, R47, 0xffff0000, RZ, 0xc0, !PT ;  /* 0xffff00002f2f7812 */ /* 0x000fe200078ec0ff */
[----:B------:R-:W-:Y:S01]  /*8c30*/  IMAD.U32 R55, R70, 0x10000, RZ ;  /* 0x0001000046377824 */ /* 0x000fe200078e00ff */
[----:B------:R-:W-:Y:S01]  /*8c40*/  LOP3.LUT R86, R86, 0xffff0000, RZ, 0xc0, !PT ;  /* 0xffff000056567812 */ /* 0x000fe200078ec0ff */
[----:B------:R-:W-:Y:S01]  /*8c50*/  FMUL.FTZ R56, R68, R41 ;  /* 0x0000002944387220 */ /* 0x000fe20000410000 */
[----:B------:R-:W-:-:S02]  /*8c60*/  IMAD.U32 R59, R43, 0x10000, RZ ;  /* 0x000100002b3b7824 */ /* 0x000fc400078e00ff */
[-C--:B------:R-:W-:Y:S01]  /*8c70*/  FMUL.FTZ R68, R68, R55.reuse ;  /* 0x0000003744447220 */ /* 0x080fe20000410000 */
[----:B------:R-:W-:Y:S01]  /*8c80*/  PRMT R84, R174, 0x5410, R84 ;  /* 0x00005410ae547816 */ /* 0x000fe20000000054 */
[----:B------:R-:W-:Y:S01]  /*8c90*/  IMAD.U32 R69, R44, 0x10000, RZ ;  /* 0x000100002c457824 */ /* 0x000fe200078e00ff */
[----:B------:R-:W-:Y:S01]  /*8ca0*/  LOP3.LUT R43, R43, 0xffff0000, RZ, 0xc0, !PT ;  /* 0xffff00002b2b7812 */ /* 0x000fe200078ec0ff */
[C---:B------:R-:W-:Y:S01]  /*8cb0*/  FFMA.FTZ R56, R59.reuse, R55, -R56 ;  /* 0x000000373b387223 */ /* 0x040fe20000010838 */
[----:B------:R-:W-:Y:S01]  /*8cc0*/  LOP3.LUT R70, R70, 0xffff0000, RZ, 0xc0, !PT ;  /* 0xffff000046467812 */ /* 0x000fe200078ec0ff */
[----:B------:R-:W-:Y:S01]  /*8cd0*/  FFMA.FTZ R68, R59, R41, R68 ;  /* 0x000000293b447223 */ /* 0x000fe20000010044 */
[----:B------:R-:W-:Y:S01]  /*8ce0*/  PRMT R51, R172, 0x5410, R51 ;  /* 0x00005410ac337816 */ /* 0x000fe20000000033 */
[C---:B------:R-:W-:Y:S01]  /*8cf0*/  FMUL.FTZ R59, R47.reuse, R86 ;  /* 0x000000562f3b7220 */ /* 0x040fe20000410000 */
[----:B------:R-:W-:Y:S02]  /*8d00*/  IMAD.U32 R55, R84, 0x10000, RZ ;  /* 0x0001000054377824 */ /* 0x000fe400078e00ff */
[-C--:B------:R-:W-:Y:S01]  /*8d10*/  FMUL.FTZ R47, R47, R70.reuse ;  /* 0x000000462f2f7220 */ /* 0x080fe20000410000 */
[----:B------:R-:W-:Y:S01]  /*8d20*/  LOP3.LUT R44, R44, 0xffff0000, RZ, 0xc0, !PT ;  /* 0xffff00002c2c7812 */ /* 0x000fe200078ec0ff */
[----:B------:R-:W-:Y:S01]  /*8d30*/  FFMA.FTZ R59, R43, R70, -R59 ;  /* 0x000000462b3b7223 */ /* 0x000fe2000001083b */
[C---:B------:R-:W-:Y:S01]  /*8d40*/  IMAD.U32 R41, R51.reuse, 0x10000, RZ ;  /* 0x0001000033297824 */ /* 0x040fe200078e00ff */
[----:B------:R-:W-:Y:S01]  /*8d50*/  LOP3.LUT R70, R51, 0xffff0000, RZ, 0xc0, !PT ;  /* 0xffff000033467812 */ /* 0x000fe200078ec0ff */
[----:B------:R-:W-:Y:S01]  /*8d60*/  FMUL.FTZ R51, R69, R55 ;  /* 0x0000003745337220 */ /* 0x000fe20000410000 */
[----:B------:R-:W-:Y:S01]  /*8d70*/  PRMT R54, R173, 0x5410, R54 ;  /* 0x00005410ad367816 */ /* 0x000fe20000000036 */
[-C--:B------:R-:W-:Y:S01]  /*8d80*/  FMUL.FTZ R69, R69, R41.reuse ;  /* 0x0000002945457220 */ /* 0x080fe20000410000 */
[----:B------:R-:W-:Y:S01]  /*8d90*/  LOP3.LUT R84, R84, 0xffff0000, RZ, 0xc0, !PT ;  /* 0xffff000054547812 */ /* 0x000fe200078ec0ff */
[----:B------:R-:W-:Y:S01]  /*8da0*/  FFMA.FTZ R47, R43, R86, R47 ;  /* 0x000000562b2f7223 */ /* 0x000fe2000001002f */
[----:B------:R-:W-:Y:S01]  /*8db0*/  PRMT R53, R171, 0x5410, R53 ;  /* 0x00005410ab357816 */ /* 0x000fe20000000035 */
[C---:B------:R-:W-:Y:S01]  /*8dc0*/  FFMA.FTZ R51, R57.reuse, R41, -R51 ;  /* 0x0000002939337223 */ /* 0x040fe20000010833 */
[----:B------:R-:W-:Y:S01]  /*8dd0*/  LOP3.LUT R40, R40, 0xffff0000, RZ, 0xc0, !PT ;  /* 0xffff000028287812 */ /* 0x000fe200078ec0ff */
[----:B------:R-:W-:Y:S01]  /*8de0*/  FMUL.FTZ R43, R44, R84 ;  /* 0x000000542c2b7220 */ /* 0x000fe20000410000 */
[----:B------:R-:W-:Y:S01]  /*8df0*/  IMAD.U32 R41, R54, 0x10000, RZ ;  /* 0x0001000036297824 */ /* 0x000fe200078e00ff */
[----:B------:R-:W-:Y:S01]  /*8e00*/  LOP3.LUT R46, R46, 0xffff0000, RZ, 0xc0, !PT ;  /* 0xffff00002e2e7812 */ /* 0x000fe200078ec0ff */
[----:B------:R-:W-:Y:S01]  /*8e10*/  FMUL.FTZ R44, R44, R70 ;  /* 0x000000462c2c7220 */ /* 0x000fe20000410000 */
[----:B------:R-:W-:Y:S01]  /*8e20*/  LOP3.LUT R54, R54, 0xffff0000, RZ, 0xc0, !PT ;  /* 0xffff000036367812 */ /* 0x000fe200078ec0ff */
[----:B------:R-:W-:Y:S01]  /*8e30*/  FFMA.FTZ R69, R57, R55, R69 ;  /* 0x0000003739457223 */ /* 0x000fe20000010045 */
[C---:B------:R-:W-:Y:S01]  /*8e40*/  IMAD.U32 R58, R42.reuse, 0x10000, RZ ;  /* 0x000100002a3a7824 */ /* 0x040fe200078e00ff */
[----:B------:R-:W-:Y:S01]  /*8e50*/  LOP3.LUT R42, R42, 0xffff0000, RZ, 0xc0, !PT ;  /* 0xffff00002a2a7812 */ /* 0x000fe200078ec0ff */
[----:B------:R-:W-:-:S02]  /*8e60*/  IMAD.U32 R55, R53, 0x10000, RZ ;  /* 0x0001000035377824 */ /* 0x000fc400078e00ff */
[C---:B------:R-:W-:Y:S01]  /*8e70*/  FFMA.FTZ R43, R40.reuse, R70, -R43 ;  /* 0x00000046282b7223 */ /* 0x040fe2000001082b */
[----:B------:R-:W-:Y:S01]  /*8e80*/  LOP3.LUT R53, R53, 0xffff0000, RZ, 0xc0, !PT ;  /* 0xffff000035357812 */ /* 0x000fe200078ec0ff */
[----:B------:R-:W-:Y:S01]  /*8e90*/  FFMA.FTZ R44, R40, R84, R44 ;  /* 0x00000054282c7223 */ /* 0x000fe2000001002c */
[C---:B------:R-:W-:Y:S01]  /*8ea0*/  FMUL.FTZ R40, R77.reuse, R41 ;  /* 0x000000294d287220 */ /* 0x040fe20000410000 */
[CC--:B------:R-:W-:Y:S01]  /*8eb0*/  FMUL.FTZ R57, R46.reuse, R54.reuse ;  /* 0x000000362e397220 */ /* 0x0c0fe20000410000 */
[----:B------:R-:W-:Y:S01]  /*8ec0*/  FMUL.FTZ R77, R77, R55 ;  /* 0x000000374d4d7220 */ /* 0x000fe20000410000 */
[----:B------:R-:W-:Y:S01]  /*8ed0*/  FMUL.FTZ R46, R46, R53 ;  /* 0x000000352e2e7220 */ /* 0x000fe20000410000 */
[----:B------:R-:W-:Y:S01]  /*8ee0*/  FFMA.FTZ R40, R58, R55, -R40 ;  /* 0x000000373a287223 */ /* 0x000fe20000010828 */
[----:B------:R-:W-:Y:S01]  /*8ef0*/  FFMA.FTZ R57, R42, R53, -R57 ;  /* 0x000000352a397223 */ /* 0x000fe20000010839 */
[----:B------:R-:W-:Y:S01]  /*8f00*/  F2FP.BF16.F32.PACK_AB R43, R43, R51 ;  /* 0x000000332b2b723e */ /* 0x000fe200000010ff */
[----:B------:R-:W-:Y:S01]  /*8f10*/  FFMA.FTZ R77, R58, R41, R77 ;  /* 0x000000293a4d7223 */ /* 0x000fe2000001004d */
[----:B------:R-:W-:Y:S01]  /*8f20*/  FFMA.FTZ R46, R42, R54, R46 ;  /* 0x000000362a2e7223 */ /* 0x000fe2000001002e */
[----:B------:R-:W-:-:S02]  /*8f30*/  F2FP.BF16.F32.PACK_AB R71, R78, R71 ;  /* 0x000000474e47723e */ /* 0x000fc400000010ff */
[----:B------:R-:W-:Y:S02]  /*8f40*/  F2FP.BF16.F32.PACK_AB R56, R59, R56 ;  /* 0x000000383b38723e */ /* 0x000fe400000010ff */
        /* <DEDUP_REMOVED lines=8> */
[----:B------:R-:W-:-:S07]  /*8fd0*/  F2FP.BF16.F32.PACK_AB R46, R46, R77 ;  /* 0x0000004d2e2e723e */ /* 0x000fce00000010ff */
.L_x_520:
[----:B------:R-:W-:Y:S05]  /*8fe0*/  BSYNC B2 ;  /* 0x0000000000027941 */ /* 0x000fea0003800000 */
.L_x_519:
[----:B------:R-:W-:-:S13]  /*8ff0*/  ISETP.GE.AND P3, PT, R48, R143, PT ;  /* 0x0000008f3000720c */ /* 0x000fda0003f66270 */
[--C-:B------:R-:W-:Y:S02]  /*9000*/  @!P3 SHF.R.S32.HI R53, RZ, 0x1f, R48.reuse ;  /* 0x0000001fff35b819 */ /* 0x100fe40000011430 */
[----:B------:R-:W-:-:S04]  /*9010*/  @!P3 IADD3 R51, P4, P5, R116, R126, R48 ;  /* 0x0000007e7433b210 */ /* 0x000fc80007d9e030 */
[----:B------:R-:W-:Y:S02]  /*9020*/  @!P3 IADD3.X R53, R7, R52, R53, P4, P5 ;  /* 0x000000340735b210 */ /* 0x000fe400027ea435 */
[----:B------:R-:W-:-:S04]  /*9030*/  LEA R48, P4, R49, R124, 0x1 ;  /* 0x0000007c31307211 */ /* 0x000fc800078808ff */
[----:B------:R-:W-:Y:S02]  /*9040*/  LEA.HI.X R49, R49, R125, R50, 0x1, P4 ;  /* 0x0000007d31317211 */ /* 0x000fe400020f0c32 */
[----:B------:R-:W-:-:S03]  /*9050*/  @!P3 LEA R50, P4, R51, R124, 0x1 ;  /* 0x0000007c3332b211 */ /* 0x000fc600078808ff */
[----:B0-----:R0:W-:Y:S01]  /*9060*/  STG.E.128 desc[UR60][R48.64], R40 ;  /* 0x0000002830007986 */ /* 0x0011e2000c101d3c */
[----:B------:R-:W-:-:S05]  /*9070*/  @!P3 LEA.HI.X R51, R51, R125, R53, 0x1, P4 ;  /* 0x0000007d3333b211 */ /* 0x000fca00020f0c35 */
[----:B--2---:R0:W-:Y:S04]  /*9080*/  @!P3 STG.E.128 desc[UR60][R50.64], R44 ;  /* 0x0000002c3200b986 */ /* 0x0041e8000c101d3c */
.L_x_518:
[----:B------:R-:W-:Y:S05]  /*9090*/  BSYNC B1 ;  /* 0x0000000000017941 */ /* 0x000fea0003800000 */
.L_x_517:
[----:B------:R-:W-:Y:S01]  /*90a0*/  ISETP.NE.AND P3, PT, R32, RZ, PT ;  /* 0x000000ff2000720c */ /* 0x000fe20003f65270 */
[----:B------:R-:W-:-:S12]  /*90b0*/  BSSY B1, `(.L_x_521) ;  /* 0x0000083000017945 */ /* 0x000fd80003800000 */
[----:B------:R-:W-:Y:S05]  /*90c0*/  @!P3 BRA `(.L_x_522) ;  /* 0x000000080004b947 */ /* 0x000fea0003800000 */
[----:B0-----:R-:W-:Y:S01]  /*90d0*/  SEL R40, R132, R148, !P1 ;  /* 0x0000009484287207 */ /* 0x001fe20004800000 */
        /* <DEDUP_REMOVED lines=8> */
[----:B------:R-:W-:Y:S01]  /*9160*/  SHF.R.S32.HI R40, RZ, 0x1f, R41 ;  /* 0x0000001fff287819 */ /* 0x000fe20000011429 */
[----:B------:R-:W-:-:S03]  /*9170*/  IMAD.SHL.U32 R48, R41, 0x8, RZ ;  /* 0x0000000829307824 */ /* 0x000fc600078e00ff */
[----:B------:R-:W-:-:S04]  /*9180*/  LEA.HI R40, R40, R41, RZ, 0x3 ;  /* 0x0000002928287211 */ /* 0x000fc800078f18ff */
        /* <DEDUP_REMOVED lines=13> */
[----:B--2---:R-:W-:Y:S01]  /*9260*/  IMAD.U32 R58, R45, 0x10000, RZ ;  /* 0x000100002d3a7824 */ /* 0x004fe200078e00ff */
[----:B------:R-:W-:Y:S01]  /*9270*/  SHF.R.U64 R51, R64, 0x10, R65 ;  /* 0x0000001040337819 */ /* 0x000fe20000001241 */
[----:B0-----:R-:W-:Y:S01]  /*9280*/  IMAD.U32 R56, R41, 0x10000, RZ ;  /* 0x0001000029387824 */ /* 0x001fe200078e00ff */
[----:B------:R-:W-:Y:S01]  /*9290*/  SHF.R.U32.HI R80, RZ, 0x10, R81 ;  /* 0x00000010ff507819 */ /* 0x000fe20000011651 */
[----:B------:R-:W-:Y:S01]  /*92a0*/  IMAD.U32 R68, R47, 0x10000, RZ ;  /* 0x000100002f447824 */ /* 0x000fe200078e00ff */
[----:B------:R-:W-:Y:S01]  /*92b0*/  SHF.R.U32.HI R64, RZ, 0x10, R65 ;  /* 0x00000010ff407819 */ /* 0x000fe20000011641 */
[----:B------:R-:W-:Y:S01]  /*92c0*/  IMAD.U32 R69, R46, 0x10000, RZ ;  /* 0x000100002e457824 */ /* 0x000fe200078e00ff */
[----:B------:R-:W-:Y:S01]  /*92d0*/  PRMT R80, R167, 0x5432, R80 ;  /* 0x00005432a7507816 */ /* 0x000fe20000000050 */
[----:B------:R-:W-:Y:S01]  /*92e0*/  IMAD.U32 R65, R42, 0x10000, RZ ;  /* 0x000100002a417824 */ /* 0x000fe200078e00ff */
[----:B------:R-:W-:-:S02]  /*92f0*/  PRMT R64, R165, 0x5432, R64 ;  /* 0x00005432a5407816 */ /* 0x000fc40000000040 */
[----:B------:R-:W-:Y:S01]  /*9300*/  SHF.R.U64 R55, R82, 0x10, R83 ;  /* 0x0000001052377819 */ /* 0x000fe20000001253 */
[----:B------:R-:W-:Y:S01]  /*9310*/  IMAD.U32 R70, R80, 0x10000, RZ ;  /* 0x0001000050467824 */ /* 0x000fe200078e00ff */
[----:B------:R-:W-:Y:S01]  /*9320*/  SHF.R.U64 R53, R66, 0x10, R67 ;  /* 0x0000001042357819 */ /* 0x000fe20000001243 */
[----:B------:R-:W-:Y:S01]  /*9330*/  IMAD.U32 R71, R64, 0x10000, RZ ;  /* 0x0001000040477824 */ /* 0x000fe200078e00ff */
[----:B------:R-:W-:Y:S02]  /*9340*/  SHF.R.U32.HI R82, RZ, 0x10, R83 ;  /* 0x00000010ff527819 */ /* 0x000fe40000011653 */
[----:B------:R-:W-:Y:S01]  /*9350*/  SHF.R.U32.HI R66, RZ, 0x10, R67 ;  /* 0x00000010ff427819 */ /* 0x000fe20000011643 */
[----:B------:R-:W-:Y:S01]  /*9360*/  IMAD.U32 R67, R43, 0x10000, RZ ;  /* 0x000100002b437824 */ /* 0x000fe200078e00ff */
[----:B------:R-:W-:Y:S01]  /*9370*/  LOP3.LUT R59, R45, 0xffff0000, RZ, 0xc0, !PT ;  /* 0xffff00002d3b7812 */ /* 0x000fe200078ec0ff */
[----:B------:R-:W-:Y:S01]  /*9380*/  IMAD.U32 R45, R44, 0x10000, RZ ;  /* 0x000100002c2d7824 */ /* 0x000fe200078e00ff */
[----:B------:R-:W-:Y:S01]  /*9390*/  PRMT R76, R166, 0x5410, R55 ;  /* 0x00005410a64c7816 */ /* 0x000fe20000000037 */
[----:B------:R-:W-:Y:S01]  /*93a0*/  FMUL.FTZ R55, R58, R70 ;  /* 0x000000463a377220 */ /* 0x000fe20000410000 */
[----:B------:R-:W-:Y:S01]  /*93b0*/  LOP3.LUT R80, R80, 0xffff0000, RZ, 0xc0, !PT ;  /* 0xffff000050507812 */ /* 0x000fe200078ec0ff */
[-C--:B------:R-:W-:Y:S01]  /*93c0*/  FMUL.FTZ R58, R58, R71.reuse ;  /* 0x000000473a3a7220 */ /* 0x080fe20000410000 */
[----:B------:R-:W-:Y:S01]  /*93d0*/  PRMT R82, R166, 0x5432, R82 ;  /* 0x00005432a6527816 */ /* 0x000fe20000000052 */
[----:B------:R-:W-:Y:S01]  /*93e0*/  FFMA.FTZ R55, R56, R71, -R55 ;  /* 0x0000004738377223 */ /* 0x000fe20000010837 */
[----:B------:R-:W-:Y:S01]  /*93f0*/  PRMT R66, R164, 0x5432, R66 ;  /* 0x00005432a4427816 */ /* 0x000fe20000000042 */
[----:B------:R-:W-:Y:S01]  /*9400*/  FMUL.FTZ R77, R59, R80 ;  /* 0x000000503b4d7220 */ /* 0x000fe20000410000 */
[----:B------:R-:W-:Y:S01]  /*9410*/  LOP3.LUT R57, R41, 0xffff0000, RZ, 0xc0, !PT ;  /* 0xffff000029397812 */ /* 0x000fe200078ec0ff */
[----:B------:R-:W-:Y:S01]  /*9420*/  IMAD.U32 R71, R82, 0x10000, RZ ;  /* 0x0001000052477824 */ /* 0x000fe200078e00ff */
[----:B------:R-:W-:Y:S01]  /*9430*/  LOP3.LUT R64, R64, 0xffff0000, RZ, 0xc0, !PT ;  /* 0xffff000040407812 */ /* 0x000fe200078ec0ff */
[----:B------:R-:W-:Y:S01]  /*9440*/  FFMA.FTZ R58, R56, R70, R58 ;  /* 0x00000046383a7223 */ /* 0x000fe2000001003a */
[----:B------:R-:W-:Y:S01]  /*9450*/  IMAD.U32 R56, R66, 0x10000, RZ ;  /* 0x0001000042387824 */ /* 0x000fe200078e00ff */
[----:B------:R-:W-:Y:S01]  /*9460*/  LOP3.LUT R47, R47, 0xffff0000, RZ, 0xc0, !PT ;  /* 0xffff00002f2f7812 */ /* 0x000fe200078ec0ff */
[----:B------:R-:W-:-:S02]  /*9470*/  IMAD.U32 R41, R40, 0x10000, RZ ;  /* 0x0001000028297824 */ /* 0x000fc400078e00ff */
[-C--:B------:R-:W-:Y:S01]  /*9480*/  FMUL.FTZ R59, R59, R64.reuse ;  /* 0x000000403b3b7220 */ /* 0x080fe20000410000 */
[----:B------:R-:W-:Y:S01]  /*9490*/  FFMA.FTZ R77, R57, R64, -R77 ;  /* 0x00000040394d7223 */ /* 0x000fe2000001084d */
[-C--:B------:R-:W-:Y:S01]  /*94a0*/  FMUL.FTZ R64, R68, R71.reuse ;  /* 0x0000004744407220 */ /* 0x080fe20000410000 */
[----:B------:R-:W-:Y:S01]  /*94b0*/  LOP3.LUT R82, R82, 0xffff0000, RZ, 0xc0, !PT ;  /* 0xffff000052527812 */ /* 0x000fe200078ec0ff */
[-C--:B------:R-:W-:Y:S01]  /*94c0*/  FMUL.FTZ R68, R68, R56.reuse ;  /* 0x0000003844447220 */ /* 0x080fe20000410000 */
[----:B------:R-:W-:Y:S01]  /*94d0*/  PRMT R54, R167, 0x5410, R54 ;  /* 0x00005410a7367816 */ /* 0x000fe20000000036 */
[----:B------:R-:W-:Y:S01]  /*94e0*/  FFMA.FTZ R64, R67, R56, -R64 ;  /* 0x0000003843407223 */ /* 0x000fe20000010840 */
[----:B------:R-:W-:Y:S01]  /*94f0*/  PRMT R51, R165, 0x5410, R51 ;  /* 0x00005410a5337816 */ /* 0x000fe20000000033 */
[----:B------:R-:W-:Y:S01]  /*9500*/  FFMA.FTZ R68, R67, R71, R68 ;  /* 0x0000004743447223 */ /* 0x000fe20000010044 */
[----:B------:R-:W-:Y:S01]  /*9510*/  LOP3.LUT R43, R43, 0xffff0000, RZ, 0xc0, !PT ;  /* 0xffff00002b2b7812 */ /* 0x000fe200078ec0ff */
[----:B------:R-:W-:Y:S01]  /*9520*/  FMUL.FTZ R67, R47, R82 ;  /* 0x000000522f437220 */ /* 0x000fe20000410000 */
[----:B------:R-:W-:Y:S01]  /*9530*/  LOP3.LUT R66, R66, 0xffff0000, RZ, 0xc0, !PT ;  /* 0xffff000042427812 */ /* 0x000fe200078ec0ff */
[----:B------:R-:W-:Y:S01]  /*9540*/  FFMA.FTZ R59, R57, R80, R59 ;  /* 0x00000050393b7223 */ /* 0x000fe2000001003b */
[----:B------:R-:W-:Y:S01]  /*9550*/  IMAD.U32 R57, R54, 0x10000, RZ ;  /* 0x0001000036397824 */ /* 0x000fe200078e00ff */
[----:B------:R-:W-:Y:S01]  /*9560*/  LOP3.LUT R44, R44, 0xffff0000, RZ, 0xc0, !PT ;  /* 0xffff00002c2c7812 */ /* 0x000fe200078ec0ff */
[----:B------:R-:W-:-:S02]  /*9570*/  IMAD.U32 R56, R51, 0x10000, RZ ;  /* 0x0001000033387824 */ /* 0x000fc400078e00ff */
[-C--:B------:R-:W-:Y:S01]  /*9580*/  FMUL.FTZ R47, R47, R66.reuse ;  /* 0x000000422f2f7220 */ /* 0x080fe20000410000 */
[----:B------:R-:W-:Y:S01]  /*9590*/  FFMA.FTZ R67, R43, R66, -R67 ;  /* 0x000000422b437223 */ /* 0x000fe20000010843 */
[----:B------:R-:W-:Y:S02]  /*95a0*/  LOP3.LUT R54, R54, 0xffff0000, RZ, 0xc0, !PT ;  /* 0xffff000036367812 */ /* 0x000fe400078ec0ff */
[----:B------:R-:W-:Y:S01]  /*95b0*/  LOP3.LUT R66, R51, 0xffff0000, RZ, 0xc0, !PT ;  /* 0xffff000033427812 */ /* 0x000fe200078ec0ff */
[CC--:B------:R-:W-:Y:S01]  /*95c0*/  FMUL.FTZ R51, R45.reuse, R57.reuse ;  /* 0x000000392d337220 */ /* 0x0c0fe20000410000 */
[----:B------:R-:W-:Y:S01]  /*95d0*/  FMUL.FTZ R45, R45, R56 ;  /* 0x000000382d2d7220 */ /* 0x000fe20000410000 */
[----:B------:R-:W-:Y:S01]  /*95e0*/  LOP3.LUT R40, R40, 0xffff0000, RZ, 0xc0, !PT ;  /* 0xffff000028287812 */ /* 0x000fe200078ec0ff */
[----:B------:R-:W-:Y:S01]  /*95f0*/  FFMA.FTZ R47, R43, R82, R47 ;  /* 0x000000522b2f7223 */ /* 0x000fe2000001002f */
[----:B------:R-:W-:Y:S01]  /*9600*/  PRMT R53, R164, 0x5410, R53 ;  /* 0x00005410a4357816 */ /* 0x000fe20000000035 */
[C---:B------:R-:W-:Y:S01]  /*9610*/  FMUL.FTZ R43, R44.reuse, R54 ;  /* 0x000000362c2b7220 */ /* 0x040fe20000410000 */
[C---:B------:R-:W-:Y:S01]  /*9620*/  FFMA.FTZ R51, R41.reuse, R56, -R51 ;  /* 0x0000003829337223 */ /* 0x040fe20000010833 */
[----:B------:R-:W-:Y:S01]  /*9630*/  FFMA.FTZ R45, R41, R57, R45 ;  /* 0x00000039292d7223 */ /* 0x000fe2000001002d */
[-C--:B------:R-:W-:Y:S01]  /*9640*/  FMUL.FTZ R41, R44, R66.reuse ;  /* 0x000000422c297220 */ /* 0x080fe20000410000 */
[----:B------:R-:W-:Y:S01]  /*9650*/  FFMA.FTZ R66, R40, R66, -R43 ;  /* 0x0000004228427223 */ /* 0x000fe2000001082b */
[----:B------:R-:W-:Y:S01]  /*9660*/  LOP3.LUT R46, R46, 0xffff0000, RZ, 0xc0, !PT ;  /* 0xffff00002e2e7812 */ /* 0x000fe200078ec0ff */
[C---:B------:R-:W-:Y:S01]  /*9670*/  IMAD.U32 R44, R53.reuse, 0x10000, RZ ;  /* 0x00010000352c7824 */ /* 0x040fe200078e00ff */
[C---:B------:R-:W-:Y:S01]  /*9680*/  LOP3.LUT R43, R76.reuse, 0xffff0000, RZ, 0xc0, !PT ;  /* 0xffff00004c2b7812 */ /* 0x040fe200078ec0ff */
[----:B------:R-:W-:Y:S01]  /*9690*/  IMAD.U32 R56, R76, 0x10000, RZ ;  /* 0x000100004c387824 */ /* 0x000fe200078e00ff */
[----:B------:R-:W-:Y:S01]  /*96a0*/  LOP3.LUT R53, R53, 0xffff0000, RZ, 0xc0, !PT ;  /* 0xffff000035357812 */ /* 0x000fe200078ec0ff */
[----:B------:R-:W-:Y:S01]  /*96b0*/  FFMA.FTZ R40, R40, R54, R41 ;  /* 0x0000003628287223 */ /* 0x000fe20000010029 */
[----:B------:R-:W-:Y:S01]  /*96c0*/  LOP3.LUT R42, R42, 0xffff0000, RZ, 0xc0, !PT ;  /* 0xffff00002a2a7812 */ /* 0x000fe200078ec0ff */
[C---:B------:R-:W-:Y:S01]  /*96d0*/  FMUL.FTZ R54, R69.reuse, R56 ;  /* 0x0000003845367220 */ /* 0x040fe20000410000 */
[C---:B------:R-:W-:Y:S01]  /*96e0*/  FMUL.FTZ R41, R46.reuse, R43 ;  /* 0x0000002b2e297220 */ /* 0x040fe20000410000 */
[-C--:B------:R-:W-:Y:S01]  /*96f0*/  FMUL.FTZ R69, R69, R44.reuse ;  /* 0x0000002c45457220 */ /* 0x080fe20000410000 */
[-C--:B------:R-:W-:Y:S01]  /*9700*/  FMUL.FTZ R46, R46, R53.reuse ;  /* 0x000000352e2e7220 */ /* 0x080fe20000410000 */
[----:B------:R-:W-:Y:S01]  /*9710*/  FFMA.FTZ R44, R65, R44, -R54 ;  /* 0x0000002c412c7223 */ /* 0x000fe20000010836 */
[C---:B------:R-:W-:Y:S01]  /*9720*/  FFMA.FTZ R41, R42.reuse, R53, -R41 ;  /* 0x000000352a297223 */ /* 0x040fe20000010829 */
[----:B------:R-:W-:Y:S01]  /*9730*/  F2FP.BF16.F32.PACK_AB R68, R47, R68 ;  /* 0x000000442f44723e */ /* 0x000fe200000010ff */
[----:B------:R-:W-:Y:S01]  /*9740*/  FFMA.FTZ R56, R65, R56, R69 ;  /* 0x0000003841387223 */ /* 0x000fe20000010045 */
[----:B------:R-:W-:Y:S01]  /*9750*/  FFMA.FTZ R43, R42, R43, R46 ;  /* 0x0000002b2a2b7223 */ /* 0x000fe2000001002e */
[----:B------:R-:W-:-:S02]  /*9760*/  F2FP.BF16.F32.PACK_AB R47, R40, R45 ;  /* 0x0000002d282f723e */ /* 0x000fc400000010ff */
[----:B------:R-:W-:Y:S02]  /*9770*/  F2FP.BF16.F32.PACK_AB R55, R77, R55 ;  /* 0x000000374d37723e */ /* 0x000fe400000010ff */
[----:B------:R-:W-:Y:S02]  /*9780*/  F2FP.BF16.F32.PACK_AB R64, R67, R64 ;  /* 0x000000404340723e */ /* 0x000fe400000010ff */
[----:B------:R-:W-:Y:S02]  /*9790*/  F2FP.BF16.F32.PACK_AB R58, R59, R58 ;  /* 0x0000003a3b3a723e */ /* 0x000fe400000010ff */
[----:B------:R-:W-:Y:S02]  /*97a0*/  F2FP.BF16.F32.PACK_AB R54, R66, R51 ;  /* 0x000000334236723e */ /* 0x000fe400000010ff */
[----:B------:R-:W-:Y:S01]  /*97b0*/  F2FP.BF16.F32.PACK_AB R42, R41, R44 ;  /* 0x0000002c292a723e */ /* 0x000fe200000010ff */
[----:B------:R-:W-:Y:S01]  /*97c0*/  IMAD.MOV.U32 R44, RZ, RZ, R47 ;  /* 0x000000ffff2c7224 */ /* 0x000fe200078e002f */
[----:B------:R-:W-:Y:S01]  /*97d0*/  F2FP.BF16.F32.PACK_AB R46, R43, R56 ;  /* 0x000000382b2e723e */ /* 0x000fe200000010ff */
[----:B------:R-:W-:-:S02]  /*97e0*/  IMAD.MOV.U32 R40, RZ, RZ, R54 ;  /* 0x000000ffff287224 */ /* 0x000fc400078e0036 */
[----:B------:R-:W-:Y:S02]  /*97f0*/  IMAD.MOV.U32 R41, RZ, RZ, R55 ;  /* 0x000000ffff297224 */ /* 0x000fe400078e0037 */
[----:B------:R-:W-:Y:S02]  /*9800*/  IMAD.MOV.U32 R45, RZ, RZ, R58 ;  /* 0x000000ffff2d7224 */ /* 0x000fe400078e003a */
[----:B------:R-:W-:Y:S02]  /*9810*/  IMAD.MOV.U32 R43, RZ, RZ, R64 ;  /* 0x000000ffff2b7224 */ /* 0x000fe400078e0040 */
[----:B------:R-:W-:-:S07]  /*9820*/  IMAD.MOV.U32 R47, RZ, RZ, R68 ;  /* 0x000000ffff2f7224 */ /* 0x000fce00078e0044 */
.L_x_524:
[----:B------:R-:W-:Y:S05]  /*9830*/  BSYNC B2 ;  /* 0x0000000000027941 */ /* 0x000fea0003800000 */
.L_x_523:
        /* <DEDUP_REMOVED lines=10> */
.L_x_522:
[----:B------:R-:W-:Y:S05]  /*98e0*/  BSYNC B1 ;  /* 0x0000000000017941 */ /* 0x000fea0003800000 */
.L_x_521:
[----:B------:R-:W-:-:S13]  /*98f0*/  ISETP.NE.AND P3, PT, R33, RZ, PT ;  /* 0x000000ff2100720c */ /* 0x000fda0003f65270 */
[----:B------:R-:W-:Y:S05]  /*9900*/  @!P3 BRA `(.L_x_475) ;  /* 0x0000000800e4b947 */ /* 0x000fea0003800000 */
[----:B0---4-:R-:W2:Y:S01]  /*9910*/  LDL R40, [R1+0x10] ;  /* 0x0000100001287983 */ /* 0x011ea20000100800 */
[----:B------:R-:W-:Y:S01]  /*9920*/  SHF.R.U32.HI R42, RZ, 0x3, R208 ;  /* 0x00000003ff2a7819 */ /* 0x000fe200000116d0 */
[----:B------:R-:W-:Y:S01]  /*9930*/  BSSY B1, `(.L_x_525) ;  /* 0x0000077000017945 */ /* 0x000fe20003800000 */
[----:B--2---:R-:W-:Y:S02]  /*9940*/  LOP3.LUT P5, RZ, R40, 0x1, RZ, 0xc0, !PT ;  /* 0x0000000128ff7812 */ /* 0x004fe400078ac0ff */
[----:B------:R-:W-:Y:S02]  /*9950*/  IADD3 R40, P3, P4, R116, R126, R27 ;  /* 0x0000007e74287210 */ /* 0x000fe40007c7e01b */
[----:B------:R-:W-:Y:S02]  /*9960*/  SEL R148, R132, R148, !P5 ;  /* 0x0000009484947207 */ /* 0x000fe40006800000 */
[----:B------:R-:W-:Y:S02]  /*9970*/  IADD3.X R41, R7, R52, R31, P3, P4 ;  /* 0x0000003407297210 */ /* 0x000fe40001fe841f */
[----:B---3--:R-:W-:-:S04]  /*9980*/  LEA R48, P3, R40, R124, 0x1 ;  /* 0x0000007c28307211 */ /* 0x008fc800078608ff */
[----:B------:R-:W-:Y:S02]  /*9990*/  LEA.HI.X R49, R40, R125, R41, 0x1, P3 ;  /* 0x0000007d28317211 */ /* 0x000fe400018f0c29 */
[----:B------:R-:W-:Y:S02]  /*99a0*/  SHF.R.S32.HI R41, RZ, 0x1f, R148 ;  /* 0x0000001fff297819 */ /* 0x000fe40000011494 */
[----:B------:R-:W-:Y:S02]  /*99b0*/  ISETP.GE.AND P3, PT, R3, R121, PT ;  /* 0x000000790300720c */ /* 0x000fe40003f66270 */
[----:B------:R-:W-:-:S04]  /*99c0*/  LEA.HI R148, R41, R148, RZ, 0x4 ;  /* 0x0000009429947211 */ /* 0x000fc800078f20ff */
[----:B------:R-:W-:-:S04]  /*99d0*/  LEA.HI.SX32 R148, R148, R99, 0x1c ;  /* 0x0000006394947211 */ /* 0x000fc800078fe2ff */
[----:B------:R-:W-:Y:S01]  /*99e0*/  SHF.R.S32.HI R41, RZ, 0x1f, R148 ;  /* 0x0000001fff297819 */ /* 0x000fe20000011494 */
[----:B------:R-:W-:-:S03]  /*99f0*/  IMAD.SHL.U32 R51, R148, 0x8, RZ ;  /* 0x0000000894337824 */ /* 0x000fc600078e00ff */
[----:B------:R-:W-:Y:S02]  /*9a00*/  LEA.HI R41, R41, R148, RZ, 0x3 ;  /* 0x0000009429297211 */ /* 0x000fe400078f18ff */
[----:B------:R-:W-:Y:S02]  /*9a10*/  LOP3.LUT R40, R208, 0x38, R51, 0xf8, !PT ;  /* 0x00000038d0287812 */ /* 0x000fe400078ef833 */
[----:B------:R-:W-:Y:S02]  /*9a20*/  SHF.R.S32.HI R41, RZ, 0x3, R41 ;  /* 0x00000003ff297819 */ /* 0x000fe40000011429 */
[----:B------:R-:W-:-:S03]  /*9a30*/  LOP3.LUT R40, R40, R42, RZ, 0x3c, !PT ;  /* 0x0000002a28287212 */ /* 0x000fc600078e3cff */
[----:B------:R-:W-:-:S04]  /*9a40*/  IMAD R41, R41, 0x1c00, R216 ;  /* 0x00001c0029297824 */ /* 0x000fc800078e02d8 */
        /* <DEDUP_REMOVED lines=9> */
[----:B--2---:R-:W-:Y:S01]  /*9ae0*/  IMAD.U32 R64, R45, 0x10000, RZ ;  /* 0x000100002d407824 */ /* 0x004fe200078e00ff */
[----:B------:R-:W-:Y:S01]  /*9af0*/  SHF.R.U32.HI R73, RZ, 0x10, R73 ;  /* 0x00000010ff497819 */ /* 0x000fe20000011649 */
[----:B------:R-:W-:Y:S01]  /*9b00*/  IMAD.U32 R65, R47, 0x10000, RZ ;  /* 0x000100002f417824 */ /* 0x000fe200078e00ff */
[--C-:B------:R-:W-:Y:S01]  /*9b10*/  SHF.R.U64 R53, R60, 0x10, R61.reuse ;  /* 0x000000103c357819 */ /* 0x100fe2000000123d */
[----:B0-----:R-:W-:Y:S01]  /*9b20*/  IMAD.U32 R60, R43, 0x10000, RZ ;  /* 0x000100002b3c7824 */ /* 0x001fe200078e00ff */
[----:B------:R-:W-:Y:S01]  /*9b30*/  SHF.R.U32.HI R61, RZ, 0x10, R61 ;  /* 0x00000010ff3d7819 */ /* 0x000fe2000001163d */
[----:B------:R-:W-:Y:S01]  /*9b40*/  IMAD.U32 R56, R41, 0x10000, RZ ;  /* 0x0001000029387824 */ /* 0x000fe200078e00ff */
[----:B------:R-:W-:Y:S01]  /*9b50*/  PRMT R73, R160, 0x5432, R73 ;  /* 0x00005432a0497816 */ /* 0x000fe20000000049 */
[----:B------:R-:W-:Y:S01]  /*9b60*/  IMAD.U32 R59, R42, 0x10000, RZ ;  /* 0x000100002a3b7824 */ /* 0x000fe200078e00ff */
[----:B------:R-:W-:-:S02]  /*9b70*/  SHF.R.U64 R54, R74, 0x10, R75 ;  /* 0x000000104a367819 */ /* 0x000fc4000000124b */
[----:B------:R-:W-:Y:S01]  /*9b80*/  SHF.R.U64 R50, R62, 0x10, R63 ;  /* 0x000000103e327819 */ /* 0x000fe2000000123f */
[----:B------:R-:W-:Y:S01]  /*9b90*/  IMAD.U32 R67, R73, 0x10000, RZ ;  /* 0x0001000049437824 */ /* 0x000fe200078e00ff */
[----:B------:R-:W-:Y:S02]  /*9ba0*/  SHF.R.U32.HI R74, RZ, 0x10, R75 ;  /* 0x00000010ff4a7819 */ /* 0x000fe4000001164b */
[----:B------:R-:W-:Y:S01]  /*9bb0*/  PRMT R61, R158, 0x5432, R61 ;  /* 0x000054329e3d7816 */ /* 0x000fe2000000003d */
[----:B------:R-:W-:Y:S01]  /*9bc0*/  FMUL.FTZ R69, R64, R67 ;  /* 0x0000004340457220 */ /* 0x000fe20000410000 */
[----:B------:R-:W-:Y:S02]  /*9bd0*/  SHF.R.U32.HI R62, RZ, 0x10, R63 ;  /* 0x00000010ff3e7819 */ /* 0x000fe4000001163f */
[----:B------:R-:W-:Y:S01]  /*9be0*/  LOP3.LUT R58, R45, 0xffff0000, RZ, 0xc0, !PT ;  /* 0xffff00002d3a7812 */ /* 0x000fe200078ec0ff */
[----:B------:R-:W-:Y:S01]  /*9bf0*/  IMAD.U32 R45, R44, 0x10000, RZ ;  /* 0x000100002c2d7824 */ /* 0x000fe200078e00ff */
[----:B------:R-:W-:-:S02]  /*9c00*/  LOP3.LUT R73, R73, 0xffff0000, RZ, 0xc0, !PT ;  /* 0xffff000049497812 */ /* 0x000fc400078ec0ff */
[----:B------:R-:W-:Y:S01]  /*9c10*/  PRMT R160, R160, 0x5410, R55 ;  /* 0x00005410a0a07816 */ /* 0x000fe20000000037 */
[----:B------:R-:W-:Y:S01]  /*9c20*/  IMAD.U32 R55, R61, 0x10000, RZ ;  /* 0x000100003d377824 */ /* 0x000fe200078e00ff */
[----:B------:R-:W-:Y:S01]  /*9c30*/  PRMT R74, R159, 0x5432, R74 ;  /* 0x000054329f4a7816 */ /* 0x000fe2000000004a */
[----:B------:R-:W-:Y:S01]  /*9c40*/  FMUL.FTZ R68, R58, R73 ;  /* 0x000000493a447220 */ /* 0x000fe20000410000 */
        /* <DEDUP_REMOVED lines=10> */
[C---:B------:R-:W-:Y:S01]  /*9cf0*/  FMUL.FTZ R61, R65.reuse, R66 ;  /* 0x00000042413d7220 */ /* 0x040fe20000410000 */
[----:B------:R-:W-:Y:S01]  /*9d00*/  PRMT R53, R158, 0x5410, R53 ;  /* 0x000054109e357816 */ /* 0x000fe20000000035 */
[-C--:B------:R-:W-:Y:S01]  /*9d10*/  FMUL.FTZ R65, R65, R64.reuse ;  /* 0x0000004041417220 */ /* 0x080fe20000410000 */
[----:B------:R-:W-:Y:S01]  /*9d20*/  LOP3.LUT R62, R62, 0xffff0000, RZ, 0xc0, !PT ;  /* 0xffff00003e3e7812 */ /* 0x000fe200078ec0ff */
[C---:B------:R-:W-:Y:S01]  /*9d30*/  FFMA.FTZ R61, R60.reuse, R64, -R61 ;  /* 0x000000403c3d7223 */ /* 0x040fe2000001083d */
[----:B------:R-:W-:Y:S01]  /*9d40*/  LOP3.LUT R43, R43, 0xffff0000, RZ, 0xc0, !PT ;  /* 0xffff00002b2b7812 */ /* 0x000fe200078ec0ff */
[----:B------:R-:W-:Y:S01]  /*9d50*/  FFMA.FTZ R60, R60, R66, R65 ;  /* 0x000000423c3c7223 */ /* 0x000fe20000010041 */
[----:B------:R-:W-:Y:S01]  /*9d60*/  FMUL.FTZ R68, R47, R74 ;  /* 0x0000004a2f447220 */ /* 0x000fe20000410000 */
[----:B------:R-:W-:-:S02]  /*9d70*/  IMAD.U32 R64, R53, 0x10000, RZ ;  /* 0x0001000035407824 */ /* 0x000fc400078e00ff */
[----:B------:R-:W-:Y:S01]  /*9d80*/  FFMA.FTZ R57, R57, R73, R70 ;  /* 0x0000004939397223 */ /* 0x000fe20000010046 */
[----:B------:R-:W-:Y:S02]  /*9d90*/  IMAD.U32 R66, R160, 0x10000, RZ ;  /* 0x00010000a0427824 */ /* 0x000fe400078e00ff */
[-C--:B------:R-:W-:Y:S01]  /*9da0*/  FMUL.FTZ R70, R47, R62.reuse ;  /* 0x0000003e2f467220 */ /* 0x080fe20000410000 */
[----:B------:R-:W-:Y:S01]  /*9db0*/  LOP3.LUT R44, R44, 0xffff0000, RZ, 0xc0, !PT ;  /* 0xffff00002c2c7812 */ /* 0x000fe200078ec0ff */
[----:B------:R-:W-:Y:S01]  /*9dc0*/  FFMA.FTZ R62, R43, R62, -R68 ;  /* 0x0000003e2b3e7223 */ /* 0x000fe20000010844 */
[----:B------:R-:W-:Y:S01]  /*9dd0*/  LOP3.LUT R47, R160, 0xffff0000, RZ, 0xc0, !PT ;  /* 0xffff0000a02f7812 */ /* 0x000fe200078ec0ff */
[----:B------:R-:W-:Y:S01]  /*9de0*/  IMAD.U32 R41, R40, 0x10000, RZ ;  /* 0x0001000028297824 */ /* 0x000fe200078e00ff */
[----:B------:R-:W-:Y:S01]  /*9df0*/  LOP3.LUT R53, R53, 0xffff0000, RZ, 0xc0, !PT ;  /* 0xffff000035357812 */ /* 0x000fe200078ec0ff */
[----:B------:R-:W-:Y:S01]  /*9e00*/  FMUL.FTZ R68, R45, R66 ;  /* 0x000000422d447220 */ /* 0x000fe20000410000 */
[----:B------:R-:W-:Y:S01]  /*9e10*/  PRMT R50, R157, 0x5410, R50 ;  /* 0x000054109d327816 */ /* 0x000fe20000000032 */
[-C--:B------:R-:W-:Y:S01]  /*9e20*/  FMUL.FTZ R65, R45, R64.reuse ;  /* 0x000000402d417220 */ /* 0x080fe20000410000 */
[----:B------:R-:W-:Y:S01]  /*9e30*/  PRMT R54, R159, 0x5410, R54 ;  /* 0x000054109f367816 */ /* 0x000fe20000000036 */
[----:B------:R-:W-:Y:S01]  /*9e40*/  FFMA.FTZ R55, R56, R55, -R69 ;  /* 0x0000003738377223 */ /* 0x000fe20000010845 */
[----:B------:R-:W-:Y:S01]  /*9e50*/  LOP3.LUT R40, R40, 0xffff0000, RZ, 0xc0, !PT ;  /* 0xffff000028287812 */ /* 0x000fe200078ec0ff */
[----:B------:R-:W-:Y:S01]  /*9e60*/  FFMA.FTZ R56, R56, R67, R71 ;  /* 0x0000004338387223 */ /* 0x000fe20000010047 */
[----:B------:R-:W-:Y:S01]  /*9e70*/  LOP3.LUT R63, R42, 0xffff0000, RZ, 0xc0, !PT ;  /* 0xffff00002a3f7812 */ /* 0x000fe200078ec0ff */
[C---:B------:R-:W-:Y:S01]  /*9e80*/  FMUL.FTZ R67, R44.reuse, R47 ;  /* 0x0000002f2c437220 */ /* 0x040fe20000410000 */
[C---:B------:R-:W-:Y:S01]  /*9e90*/  FFMA.FTZ R45, R41.reuse, R64, -R68 ;  /* 0x00000040292d7223 */ /* 0x040fe20000010844 */
[----:B------:R-:W-:Y:S01]  /*9ea0*/  FFMA.FTZ R65, R41, R66, R65 ;  /* 0x0000004229417223 */ /* 0x000fe20000010041 */
[-C--:B------:R-:W-:Y:S01]  /*9eb0*/  FMUL.FTZ R69, R44, R53.reuse ;  /* 0x000000352c457220 */ /* 0x080fe20000410000 */
[C---:B------:R-:W-:Y:S01]  /*9ec0*/  IMAD.U32 R42, R46.reuse, 0x10000, RZ ;  /* 0x000100002e2a7824 */ /* 0x040fe200078e00ff */
[----:B------:R-:W-:Y:S01]  /*9ed0*/  LOP3.LUT R46, R46, 0xffff0000, RZ, 0xc0, !PT ;  /* 0xffff00002e2e7812 */ /* 0x000fe200078ec0ff */
[C---:B------:R-:W-:Y:S01]  /*9ee0*/  IMAD.U32 R44, R54.reuse, 0x10000, RZ ;  /* 0x00010000362c7824 */ /* 0x040fe200078e00ff */
[----:B------:R-:W-:Y:S01]  /*9ef0*/  LOP3.LUT R54, R54, 0xffff0000, RZ, 0xc0, !PT ;  /* 0xffff000036367812 */ /* 0x000fe200078ec0ff */
[C---:B------:R-:W-:Y:S01]  /*9f00*/  IMAD.U32 R41, R50.reuse, 0x10000, RZ ;  /* 0x0001000032297824 */ /* 0x040fe200078e00ff */
[----:B------:R-:W-:Y:S01]  /*9f10*/  LOP3.LUT R50, R50, 0xffff0000, RZ, 0xc0, !PT ;  /* 0xffff000032327812 */ /* 0x000fe200078ec0ff */
[C---:B------:R-:W-:Y:S01]  /*9f20*/  FFMA.FTZ R64, R40.reuse, R53, -R67 ;  /* 0x0000003528407223 */ /* 0x040fe20000010843 */
[----:B------:R-:W-:Y:S01]  /*9f30*/  FFMA.FTZ R40, R40, R47, R69 ;  /* 0x0000002f28287223 */ /* 0x000fe20000010045 */
[C---:B------:R-:W-:Y:S01]  /*9f40*/  FMUL.FTZ R66, R42.reuse, R44 ;  /* 0x0000002c2a427220 */ /* 0x040fe20000410000 */
[-C--:B------:R-:W-:Y:S01]  /*9f50*/  FMUL.FTZ R47, R42, R41.reuse ;  /* 0x000000292a2f7220 */ /* 0x080fe20000410000 */
[----:B------:R-:W-:Y:S01]  /*9f60*/  FFMA.FTZ R43, R43, R74, R70 ;  /* 0x0000004a2b2b7223 */ /* 0x000fe20000010046 */
        /* <DEDUP_REMOVED lines=8> */
[----:B------:R-:W-:Y:S02]  /*9ff0*/  F2FP.BF16.F32.PACK_AB R56, R57, R56 ;  /* 0x000000383938723e */ /* 0x000fe400000010ff */
[----:B------:R-:W-:Y:S01]  /*a000*/  F2FP.BF16.F32.PACK_AB R60, R43, R60 ;  /* 0x0000003c2b3c723e */ /* 0x000fe200000010ff */
[----:B------:R-:W-:Y:S01]  /*a010*/  IMAD.MOV.U32 R43, RZ, RZ, R61 ;  /* 0x000000ffff2b7224 */ /* 0x000fe200078e003d */
[----:B------:R-:W-:Y:S01]  /*a020*/  F2FP.BF16.F32.PACK_AB R64, R64, R45 ;  /* 0x0000002d4040723e */ /* 0x000fe200000010ff */
[----:B------:R-:W-:Y:S01]  /*a030*/  IMAD.MOV.U32 R45, RZ, RZ, R56 ;  /* 0x000000ffff2d7224 */ /* 0x000fe200078e0038 */
[----:B------:R-:W-:Y:S02]  /*a040*/  F2FP.BF16.F32.PACK_AB R44, R40, R65 ;  /* 0x00000041282c723e */ /* 0x000fe400000010ff */
[----:B------:R-:W-:Y:S01]  /*a050*/  F2FP.BF16.F32.PACK_AB R42, R41, R66 ;  /* 0x00000042292a723e */ /* 0x000fe200000010ff */
[----:B------:R-:W-:Y:S01]  /*a060*/  IMAD.MOV.U32 R40, RZ, RZ, R64 ;  /* 0x000000ffff287224 */ /* 0x000fe200078e0040 */
[----:B------:R-:W-:Y:S01]  /*a070*/  F2FP.BF16.F32.PACK_AB R46, R54, R47 ;  /* 0x0000002f362e723e */ /* 0x000fe200000010ff */
[----:B------:R-:W-:-:S02]  /*a080*/  IMAD.MOV.U32 R41, RZ, RZ, R55 ;  /* 0x000000ffff297224 */ /* 0x000fc400078e0037 */
[----:B------:R-:W-:-:S07]  /*a090*/  IMAD.MOV.U32 R47, RZ, RZ, R60 ;  /* 0x000000ffff2f7224 */ /* 0x000fce00078e003c */
.L_x_526:
[----:B------:R-:W-:Y:S05]  /*a0a0*/  BSYNC B1 ;  /* 0x0000000000017941 */ /* 0x000fea0003800000 */
.L_x_525:
[----:B0-----:R0:W-:Y:S01]  /*a0b0*/  STG.E.128 desc[UR60][R48.64], R40 ;  /* 0x0000002830007986 */ /* 0x0011e2000c101d3c */
[----:B------:R-:W-:-:S13]  /*a0c0*/  ISETP.GE.AND P3, PT, R51, R143, PT ;  /* 0x0000008f3300720c */ /* 0x000fda0003f66270 */
[----:B------:R-:W-:Y:S05]  /*a0d0*/  @P3 BRA `(.L_x_475) ;  /* 0x0000000000f03947 */ /* 0x000fea0003800000 */
[--C-:B0-----:R-:W-:Y:S02]  /*a0e0*/  SHF.R.S32.HI R40, RZ, 0x1f, R51.reuse ;  /* 0x0000001fff287819 */ /* 0x101fe40000011433 */
[----:B------:R-:W-:-:S04]  /*a0f0*/  IADD3 R51, P3, P4, R116, R126, R51 ;  /* 0x0000007e74337210 */ /* 0x000fc80007c7e033 */
[----:B------:R-:W-:Y:S02]  /*a100*/  IADD3.X R52, R7, R52, R40, P3, P4 ;  /* 0x0000003407347210 */ /* 0x000fe40001fe8428 */
[----:B------:R-:W-:-:S04]  /*a110*/  LEA R124, P3, R51, R124, 0x1 ;  /* 0x0000007c337c7211 */ /* 0x000fc800078608ff */
[----:B------:R-:W-:-:S05]  /*a120*/  LEA.HI.X R125, R51, R125, R52, 0x1, P3 ;  /* 0x0000007d337d7211 */ /* 0x000fca00018f0c34 */
[----:B--2---:R0:W-:Y:S01]  /*a130*/  STG.E.128 desc[UR60][R124.64], R44 ;  /* 0x0000002c7c007986 */ /* 0x0041e2000c101d3c */
[----:B------:R-:W-:Y:S05]  /*a140*/  BRA `(.L_x_475) ;  /* 0x0000000000d47947 */ /* 0x000fea0003800000 */
.L_x_442:
[----:B------:R-:W-:-:S13]  /*a150*/  ISETP.NE.AND P2, PT, R212, 0x3, PT ;  /* 0x00000003d400780c */ /* 0x000fda0003f45270 */
[----:B------:R-:W-:Y:S05]  /*a160*/  @!P2 BRA `(.L_x_527) ;  /* 0x000000000004a947 */ /* 0x000fea0003800000 */
[----:B------:R-:W-:Y:S01]  /*a170*/  BPT.TRAP 0x1 ;  /* 0x000000040000795c */ /* 0x000fe20000300000 */
.L_x_527:
[----:B------:R-:W-:Y:S01]  /*a180*/  IMAD R97, R17, 0x8, R16 ;  /* 0x0000000811617824 */ /* 0x000fe200078e0210 */
[----:B------:R-:W-:Y:S01]  /*a190*/  SHF.L.U32 R98, R205, 0x1f, RZ ;  /* 0x0000001fcd627819 */ /* 0x000fe200000006ff */
[----:B------:R-:W-:Y:S01]  /*a1a0*/  IMAD R96, R24, -0x70, R2 ;  /* 0xffffff9018607824 */ /* 0x000fe200078e0202 */
[----:B------:R-:W-:Y:S02]  /*a1b0*/  BSSY B1, `(.L_x_528) ;  /* 0x0000004000017945 */ /* 0x000fe40003800000 */
[----:B------:R-:W1:Y:S02]  /*a1c0*/  SYNCS.PHASECHK.TRANS64.TRYWAIT P3, [R97+URZ+0x36890], R98 ;  /* 0x03689062610075a7 */ /* 0x000e64000806017f */
[----:B------:R-:W-:Y:S01]  /*a1d0*/  VIMNMX R96, R96, 0x70, PT ;  /* 0x0000007060607848 */ /* 0x000fe20003fe0100 */
[----:B-1----:R-:W-:Y:S06]  /*a1e0*/  @!P3 BRA `(.L_x_529) ;  /* 0x000001e80030b947 */ /* 0x002fec0003800000 */
.L_x_811:
[----:B------:R-:W-:Y:S05]  /*a1f0*/  BSYNC B1 ;  /* 0x0000000000017941 */ /* 0x000fea0003800000 */
.L_x_528:
[----:B------:R-:W-:Y:S01]  /*a200*/  ISETP.GE.AND P3, PT, R204, R96, PT ;  /* 0x00000060cc00720c */ /* 0x000fe20003f66270 */
[----:B------:R-:W-:-:S12]  /*a210*/  BSSY B1, `(.L_x_530) ;  /* 0x0000014000017945 */ /* 0x000fd80003800000 */
[----:B------:R-:W-:Y:S05]  /*a220*/  @P3 BRA `(.L_x_531) ;  /* 0x0000000000483947 */ /* 0x000fea0003800000 */
[----:B------:R-:W-:-:S13]  /*a230*/  ISETP.NE.AND P3, PT, R28, RZ, PT ;  /* 0x000000ff1c00720c */ /* 0x000fda0003f65270 */
[----:B0-----:R-:W0:Y:S04]  /*a240*/  @P3 LDS.128 R40, [R38+0x21000] ;  /* 0x0210000026283984 */ /* 0x001e280000000c00 */
[----:B0-----:R-:W-:Y:S01]  /*a250*/  @P3 STG.E.128 desc[UR60][R46.64], R40 ;  /* 0x000000282e003986 */ /* 0x001fe2000c101d3c */
[----:B------:R-:W-:-:S13]  /*a260*/  ISETP.NE.AND P3, PT, R32, RZ, PT ;  /* 0x000000ff2000720c */ /* 0x000fda0003f65270 */
[----:B------:R-:W0:Y:S04]  /*a270*/  @P3 LDS.128 R40, [R39+0x21000] ;  /* 0x0210000027283984 */ /* 0x000e280000000c00 */
        /* <DEDUP_REMOVED lines=12> */
[----:B0-----:R2:W-:Y:S02]  /*a340*/  @P3 STG.E.128 desc[UR60][R46.64+0x140], R40 ;  /* 0x000140282e003986 */ /* 0x0015e4000c101d3c */
.L_x_531:
[----:B------:R-:W-:Y:S05]  /*a350*/  BSYNC B1 ;  /* 0x0000000000017941 */ /* 0x000fea0003800000 */
.L_x_530:
[----:B------:R-:W-:-:S13]  /*a360*/  ISETP.GE.AND P3, PT, R228, R96, PT ;  /* 0x00000060e400720c */ /* 0x000fda0003f66270 */
[----:B------:R-:W-:Y:S05]  /*a370*/  @P3 BRA `(.L_x_475) ;  /* 0x0000000000483947 */ /* 0x000fea0003800000 */
[----:B------:R-:W-:-:S13]  /*a380*/  ISETP.NE.AND P3, PT, R28, RZ, PT ;  /* 0x000000ff1c00720c */ /* 0x000fda0003f65270 */
[----:B0-2---:R-:W0:Y:S04]  /*a390*/  @P3 LDS.128 R40, [R38+0x23000] ;  /* 0x0230000026283984 */ /* 0x005e280000000c00 */
        /* <DEDUP_REMOVED lines=16> */
.L_x_475:
[----:B------:R-:W-:Y:S05]  /*a4a0*/  BSYNC B0 ;  /* 0x0000000000007941 */ /* 0x000fea0003800000 */
.L_x_441:
[----:B01234-:R-:W0:Y:S01]  /*a4b0*/  S2R R40, SR_TID.X ;  /* 0x0000000000287919 */ /* 0x01fe220000002100 */
[----:B------:R-:W-:Y:S01]  /*a4c0*/  @!PT LDS RZ, [RZ] ;  /* 0x00000000fffff984 */ /* 0x000fe20000000800 */
[----:B------:R-:W-:Y:S01]  /*a4d0*/  @!PT LDS RZ, [RZ] ;  /* 0x00000000fffff984 */ /* 0x000fe20000000800 */
[----:B------:R-:W-:Y:S01]  /*a4e0*/  @!PT LDS RZ, [RZ] ;  /* 0x00000000fffff984 */ /* 0x000fe20000000800 */
[----:B------:R-:W-:Y:S01]  /*a4f0*/  @!PT LDS RZ, [RZ] ;  /* 0x00000000fffff984 */ /* 0x000fe20000000800 */
[----:B------:R1:W-:Y:S06]  /*a500*/  MEMBAR.ALL.CTA ;  /* 0x0000000000007992 */ /* 0x0003ec0000008000 */
[----:B-1----:R-:W1:Y:S01]  /*a510*/  FENCE.VIEW.ASYNC.S ;  /* 0x00000000000073c6 */ /* 0x002e620000000000 */
[----:B------:R-:W-:Y:S05]  /*a520*/  WARPSYNC.ALL ;  /* 0x0000000000007948 */ /* 0x000fea0003800000 */
[----:B------:R-:W-:Y:S01]  /*a530*/  BSSY B0, `(.L_x_532) ;  /* 0x0000009000007945 */ /* 0x000fe20003800000 */
[----:B0-----:R-:W-:Y:S01]  /*a540*/  LOP3.LUT R40, R40, 0x7f, RZ, 0xc0, !PT ;  /* 0x0000007f28287812 */ /* 0x001fe200078ec0ff */
[----:B-1----:R0:W-:Y:S03]  /*a550*/  BAR.SYNC.DEFER_BLOCKING R179, 0x80 ;  /* 0x000200b30000751d */ /* 0x0021e60000010000 */
[----:B------:R-:W-:-:S13]  /*a560*/  ISETP.NE.AND P3, PT, R40, RZ, PT ;  /* 0x000000ff2800720c */ /* 0x000fda0003f65270 */
[----:B------:R-:W-:-:S05]  /*a570*/  @!P3 VIADD R40, R97, 0x368a0 ;  /* 0x000368a06128b836 */ /* 0x000fca0000000000 */
[----:B------:R-:W-:-:S04]  /*a580*/  @!P3 PRMT R40, RZ, 0x654, R40 ;  /* 0x00000654ff28b816 */ /* 0x000fc80000000028 */
[----:B------:R0:W-:Y:S01]  /*a590*/  @!P3 SYNCS.ARRIVE.TRANS64.RED.A1T0 RZ, [R40+URZ], RZ ;  /* 0x000000ff28ffb9a7 */ /* 0x0001e2000810043f */
[----:B------:R-:W-:Y:S05]  /*a5a0*/  @!P2 BRA `(.L_x_533) ;  /* 0x000000000004a947 */ /* 0x000fea0003800000 */
[----:B------:R-:W-:Y:S01]  /*a5b0*/  BPT.TRAP 0x1 ;  /* 0x000000040000795c */ /* 0x000fe20000300000 */
.L_x_533:
[----:B------:R-:W-:Y:S05]  /*a5c0*/  BSYNC B0 ;  /* 0x0000000000007941 */ /* 0x000fea0003800000 */
.L_x_532:
[----:B------:R-:W1:Y:S01]  /*a5d0*/  SYNCS.PHASECHK.TRANS64.TRYWAIT P2, [R97+URZ+0x368b0], R98 ;  /* 0x0368b062610075a7 */ /* 0x000e62000804017f */
[----:B------:R-:W-:Y:S01]  /*a5e0*/  ULDC.64 UR6, c[0x0][0x328] ;  /* 0x0000ca0000067ab9 */ /* 0x000fe20000000a00 */
[----:B------:R-:W-:Y:S01]  /*a5f0*/  ULDC.64 UR4, c[0x0][0x318] ;  /* 0x0000c60000047ab9 */ /* 0x000fe20000000a00 */
[----:B------:R-:W-:Y:S01]  /*a600*/  IMAD.U32 R41, RZ, RZ, UR6 ;  /* 0x00000006ff297e24 */ /* 0x000fe2000f8e00ff */
[----:B------:R-:W-:Y:S01]  /*a610*/  BSSY B0, `(.L_x_534) ;  /* 0x000000a000007945 */ /* 0x000fe20003800000 */
[----:B0-----:R-:W-:Y:S02]  /*a620*/  IMAD.U32 R40, RZ, RZ, UR7 ;  /* 0x00000007ff287e24 */ /* 0x001fe4000f8e00ff */
[----:B------:R-:W-:Y:S01]  /*a630*/  IMAD.WIDE R44, R24, 0x70, R122 ;  /* 0x00000070182c7825 */ /* 0x000fe200078e027a */
[----:B------:R0:W-:Y:S04]  /*a640*/  STL [R1+0x18], R41 ;  /* 0x0000182901007387 */ /* 0x0001e80000100800 */
[----:B------:R2:W-:Y:S01]  /*a650*/  STL [R1+0x14], R40 ;  /* 0x0000142801007387 */ /* 0x0005e20000100800 */
[----:B0-----:R-:W-:-:S02]  /*a660*/  IMAD.U32 R41, RZ, RZ, UR4 ;  /* 0x00000004ff297e24 */ /* 0x001fc4000f8e00ff */
[----:B--2---:R-:W-:-:S05]  /*a670*/  IMAD.U32 R40, RZ, RZ, UR5 ;  /* 0x00000005ff287e24 */ /* 0x004fca000f8e00ff */
[----:B------:R0:W-:Y:S04]  /*a680*/  STL [R1+0x8], R40 ;  /* 0x0000082801007387 */ /* 0x0001e80000100800 */
[----:B------:R0:W-:Y:S01]  /*a690*/  STL [R1+0xc], R41 ;  /* 0x00000c2901007387 */ /* 0x0001e20000100800 */
[----:B-1----:R-:W-:Y:S05]  /*a6a0*/  @!P2 BRA `(.L_x_535) ;  /* 0x000001e40014a947 */ /* 0x002fea0003800000 */
.L_x_812:
[----:B------:R-:W-:Y:S05]  /*a6b0*/  BSYNC B0 ;  /* 0x0000000000007941 */ /* 0x000fea0003800000 */
.L_x_534:
[----:B------:R2:W5:Y:S04]  /*a6c0*/  LDL R51, [R1+0x18] ;  /* 0x0000180001337983 */ /* 0x0005680000100800 */
[----:B------:R2:W5:Y:S04]  /*a6d0*/  LDL R50, [R1+0x14] ;  /* 0x0000140001327983 */ /* 0x0005680000100800 */
[----:B------:R2:W5:Y:S04]  /*a6e0*/  LDL R49, [R1+0xc] ;  /* 0x00000c0001317983 */ /* 0x0005680000100800 */
[----:B------:R2:W5:Y:S01]  /*a6f0*/  LDL R48, [R1+0x8] ;  /* 0x0000080001307983 */ /* 0x0005620000100800 */
[----:B------:R-:W-:Y:S01]  /*a700*/  ISETP.GE.AND P2, PT, R204, R96, PT ;  /* 0x00000060cc00720c */ /* 0x000fe20003f46270 */
[----:B------:R-:W-:-:S12]  /*a710*/  BSSY B0, `(.L_x_536) ;  /* 0x0000021000007945 */ /* 0x000fd80003800000 */
[----:B--2---:R-:W-:Y:S05]  /*a720*/  @P2 BRA `(.L_x_537) ;  /* 0x00000000007c2947 */ /* 0x004fea0003800000 */
[----:B-----5:R-:W-:Y:S01]  /*a730*/  R2UR UR7, R51 ;  /* 0x00000000330772ca */ /* 0x020fe200000e0000 */
[----:B0-----:R-:W-:Y:S01]  /*a740*/  IMAD.MOV.U32 R40, RZ, RZ, R114 ;  /* 0x000000ffff287224 */ /* 0x001fe200078e0072 */
[----:B------:R-:W-:Y:S01]  /*a750*/  R2UR UR4, R50 ;  /* 0x00000000320472ca */ /* 0x000fe200000e0000 */
[----:B------:R-:W-:Y:S01]  /*a760*/  IMAD.MOV.U32 R41, RZ, RZ, R37 ;  /* 0x000000ffff297224 */ /* 0x000fe200078e0025 */
[----:B------:R-:W-:Y:S02]  /*a770*/  R2UR UR6, R49 ;  /* 0x00000000310672ca */ /* 0x000fe400000e0000 */
[----:B------:R-:W-:-:S07]  /*a780*/  R2UR UR5, R48 ;  /* 0x00000000300572ca */ /* 0x000fce00000e0000 */
[----:B------:R-:W-:Y:S02]  /*a790*/  IMAD R43, R45, UR7, RZ ;  /* 0x000000072d2b7c24 */ /* 0x000fe4000f8e02ff */
[----:B------:R-:W-:-:S04]  /*a7a0*/  IMAD.WIDE.U32 R40, R44, UR7, R40 ;  /* 0x000000072c287c25 */ /* 0x000fc8000f8e0028 */
[----:B------:R-:W-:Y:S01]  /*a7b0*/  IMAD R43, R44, UR4, R43 ;  /* 0x000000042c2b7c24 */ /* 0x000fe2000f8e022b */
[----:B------:R-:W-:Y:S01]  /*a7c0*/  LEA R46, P2, R40, UR6, 0x1 ;  /* 0x00000006282e7c11 */ /* 0x000fe2000f8408ff */
[----:B------:R-:W-:Y:S02]  /*a7d0*/  ULDC UR4, c[0x0][0x2f4] ;  /* 0x0000bd0000047ab9 */ /* 0x000fe40000000800 */
[----:B------:R-:W-:-:S05]  /*a7e0*/  IMAD.IADD R41, R41, 0x1, R43 ;  /* 0x0000000129297824 */ /* 0x000fca00078e022b */
[----:B------:R-:W-:Y:S02]  /*a7f0*/  LEA.HI.X R47, R40, UR5, R41, 0x1, P2 ;  /* 0x00000005282f7c11 */ /* 0x000fe400090f0c29 */
[----:B------:R-:W-:-:S13]  /*a800*/  ISETP.GE.AND P2, PT, R18, UR4, PT ;  /* 0x0000000412007c0c */ /* 0x000fda000bf46270 */
[----:B------:R-:W0:Y:S04]  /*a810*/  @!P2 LDS.128 R40, [R38] ;  /* 0x000000002628a984 */ /* 0x000e280000000c00 */
[----:B0-----:R-:W-:Y:S01]  /*a820*/  @!P2 STG.E.128 desc[UR60][R46.64], R40 ;  /* 0x000000282e00a986 */ /* 0x001fe2000c101d3c */
[----:B------:R-:W-:-:S13]  /*a830*/  ISETP.GE.AND P2, PT, R0, UR4, PT ;  /* 0x0000000400007c0c */ /* 0x000fda000bf46270 */
[----:B------:R-:W0:Y:S04]  /*a840*/  @!P2 LDS.128 R40, [R39] ;  /* 0x000000002728a984 */ /* 0x000e280000000c00 */
[----:B0-----:R-:W-:Y:S01]  /*a850*/  @!P2 STG.E.128 desc[UR60][R46.64+0x40], R40 ;  /* 0x000040282e00a986 */ /* 0x001fe2000c101d3c */
[----:B------:R-:W-:-:S13]  /*a860*/  ISETP.GE.AND P2, PT, R3, UR4, PT ;  /* 0x0000000403007c0c */ /* 0x000fda000bf46270 */
[----:B------:R-:W0:Y:S04]  /*a870*/  @!P2 LDS.128 R40, [R38+0x3800] ;  /* 0x003800002628a984 */ /* 0x000e280000000c00 */
        /* <DEDUP_REMOVED lines=9> */
[----:B0-----:R2:W-:Y:S02]  /*a910*/  @!P2 STG.E.128 desc[UR60][R46.64+0x140], R40 ;  /* 0x000140282e00a986 */ /* 0x0015e4000c101d3c */
.L_x_537:
[----:B------:R-:W-:Y:S05]  /*a920*/  BSYNC B0 ;  /* 0x0000000000007941 */ /* 0x000fea0003800000 */
.L_x_536:
[----:B------:R-:W-:Y:S01]  /*a930*/  ISETP.GE.AND P2, PT, R228, R96, PT ;  /* 0x00000060e400720c */ /* 0x000fe20003f46270 */
[----:B------:R-:W-:-:S12]  /*a940*/  BSSY B0, `(.L_x_538) ;  /* 0x0000023000007945 */ /* 0x000fd80003800000 */
[----:B------:R-:W-:Y:S05]  /*a950*/  @P2 BRA `(.L_x_539) ;  /* 0x0000000000842947 */ /* 0x000fea0003800000 */
[----:B-----5:R-:W-:Y:S01]  /*a960*/  R2UR UR7, R51 ;  /* 0x00000000330772ca */ /* 0x020fe200000e0000 */
[----:B0-2---:R-:W-:Y:S01]  /*a970*/  IMAD.MOV.U32 R40, RZ, RZ, R114 ;  /* 0x000000ffff287224 */ /* 0x005fe200078e0072 */
[----:B------:R-:W-:Y:S01]  /*a980*/  R2UR UR4, R50 ;  /* 0x00000000320472ca */ /* 0x000fe200000e0000 */
[----:B------:R-:W-:Y:S01]  /*a990*/  IMAD.MOV.U32 R41, RZ, RZ, R37 ;  /* 0x000000ffff297224 */ /* 0x000fe200078e0025 */
[----:B------:R-:W-:Y:S02]  /*a9a0*/  IADD3 R43, P2, R44, 0x40, RZ ;  /* 0x000000402c2b7810 */ /* 0x000fe40007f5e0ff */
[----:B------:R-:W-:Y:S02]  /*a9b0*/  R2UR UR6, R49 ;  /* 0x00000000310672ca */ /* 0x000fe400000e0000 */
[----:B------:R-:W-:Y:S01]  /*a9c0*/  R2UR UR5, R48 ;  /* 0x00000000300572ca */ /* 0x000fe200000e0000 */
[----:B------:R-:W-:-:S04]  /*a9d0*/  IMAD.X R44, RZ, RZ, R45, P2 ;  /* 0x000000ffff2c7224 */ /* 0x000fc800010e062d */
        /* <DEDUP_REMOVED lines=25> */
.L_x_539:
[----:B------:R-:W-:Y:S05]  /*ab70*/  BSYNC B0 ;  /* 0x0000000000007941 */ /* 0x000fea0003800000 */
.L_x_538:
[----:B------:R-:W4:Y:S01]  /*ab80*/  LDL R38, [R1+0x10] ;  /* 0x0000100001267983 */ /* 0x000f220000100800 */
[----:B------:R-:W-:Y:S02]  /*ab90*/  VIADD R17, R17, 0x1 ;  /* 0x0000000111117836 */ /* 0x000fe40000000000 */
[----:B-1----:R-:W-:Y:S01]  /*aba0*/  @!P3 VIADD R97, R97, 0x368c0 ;  /* 0x000368c06161b836 */ /* 0x002fe20000000000 */
[----:B------:R-:W-:Y:S01]  /*abb0*/  @!PT LDS RZ, [RZ] ;  /* 0x00000000fffff984 */ /* 0x000fe20000000800 */
[----:B------:R-:W-:Y:S01]  /*abc0*/  @!PT LDS RZ, [RZ] ;  /* 0x00000000fffff984 */ /* 0x000fe20000000800 */
[----:B------:R-:W-:Y:S01]  /*abd0*/  @!PT LDS RZ, [RZ] ;  /* 0x00000000fffff984 */ /* 0x000fe20000000800 */
[----:B------:R-:W-:Y:S01]  /*abe0*/  @!PT LDS RZ, [RZ] ;  /* 0x00000000fffff984 */ /* 0x000fe20000000800 */
[----:B------:R1:W-:Y:S06]  /*abf0*/  MEMBAR.ALL.CTA ;  /* 0x0000000000007992 */ /* 0x0003ec0000008000 */
[----:B-1----:R-:W1:Y:S02]  /*ac00*/  FENCE.VIEW.ASYNC.S ;  /* 0x00000000000073c6 */ /* 0x002e640000000000 */
[----:B-1----:R1:W-:Y:S01]  /*ac10*/  BAR.SYNC.DEFER_BLOCKING R179, 0x80 ;  /* 0x000200b30000751d */ /* 0x0023e20000010000 */
[----:B------:R-:W-:-:S02]  /*ac20*/  ISETP.NE.AND P2, PT, R17, 0x2, PT ;  /* 0x000000021100780c */ /* 0x000fc40003f45270 */
[----:B------:R-:W-:Y:S02]  /*ac30*/  @!P3 PRMT R97, RZ, 0x654, R97 ;  /* 0x00000654ff61b816 */ /* 0x000fe40000000061 */
[----:B------:R-:W-:Y:S02]  /*ac40*/  SEL R17, R17, RZ, P2 ;  /* 0x000000ff11117207 */ /* 0x000fe40001000000 */
[----:B------:R1:W-:Y:S01]  /*ac50*/  @!P3 SYNCS.ARRIVE.TRANS64.RED.A1T0 RZ, [R97+URZ], RZ ;  /* 0x000000ff61ffb9a7 */ /* 0x0003e2000810043f */
[----:B----4-:R-:W-:Y:S02]  /*ac60*/  LOP3.LUT P4, RZ, R38, 0x2, RZ, 0xc0, !PT ;  /* 0x0000000226ff7812 */ /* 0x010fe4000788c0ff */
[----:B------:R-:W-:Y:S02]  /*ac70*/  SEL R38, RZ, 0x1, P2 ;  /* 0x00000001ff267807 */ /* 0x000fe40001000000 */
[----:B------:R-:W-:Y:S02]  /*ac80*/  PLOP3.LUT P2, PT, PT, PT, PT, 0x8, 0x0 ;  /* 0x000000000000781c */ /* 0x000fe40003f4e170 */
[----:B------:R-:W-:-:S07]  /*ac90*/  LOP3.LUT R205, R205, R38, RZ, 0x3c, !PT ;  /* 0x00000026cdcd7212 */ /* 0x000fce00078e3cff */
[----:B-1----:R-:W-:Y:S05]  /*aca0*/  @P4 BRA `(.L_x_540) ;  /* 0xffffff7c00584947 */ /* 0x002fea000383ffff */
.L_x_436:
[----:B------:R-:W-:Y:S01]  /*acb0*/  BSSY B0, `(.L_x_541) ;  /* 0x0000005000007945 */ /* 0x000fe20003800000 */
[----:B------:R-:W-:-:S03]  /*acc0*/  IMAD.MOV.U32 R0, RZ, RZ, RZ ;  /* 0x000000ffff007224 */ /* 0x000fc600078e00ff */
[----:B------:R-:W-:Y:S05]  /*acd0*/  @P2 BRA `(.L_x_542) ;  /* 0x0000000000082947 */ /* 0x000fea0003800000 */
[----:B------:R-:W4:Y:S02]  /*ace0*/  FENCE.VIEW.ASYNC.G ;  /* 0x00000000000073c6 */ /* 0x000f240000000100 */
[----:B----4-:R-:W-:Y:S06]  /*acf0*/  BAR.ARV 0xc, 0x180 ;  /* 0x0306000000007b1d */ /* 0x010fec0000002000 */
.L_x_542:
[----:B------:R-:W-:Y:S05]  /*ad00*/  BSYNC B0 ;  /* 0x0000000000007941 */ /* 0x000fea0003800000 */
.L_x_541:
[----:B------:R-:W4:Y:S01]  /*ad10*/  LDL R2, [R1+0x10] ;  /* 0x0000100001027983 */ /* 0x000f220000100800 */
[----:B------:R-:W-:Y:S01]  /*ad20*/  BSSY B0, `(.L_x_543) ;  /* 0x0000021000007945 */ /* 0x000fe20003800000 */
[----:B----4-:R-:W-:-:S13]  /*ad30*/  LOP3.LUT P0, RZ, R2, 0x8, RZ, 0xc0, !PT ;  /* 0x0000000802ff7812 */ /* 0x010fda000780c0ff */
[----:B------:R-:W-:Y:S05]  /*ad40*/  @!P0 BRA `(.L_x_544) ;  /* 0x0000000000788947 */ /* 0x000fea0003800000 */
[----:B------:R-:W-:Y:S01]  /*ad50*/  ISETP.NE.AND P0, PT, R223, RZ, PT ;  /* 0x000000ffdf00720c */ /* 0x000fe20003f05270 */
[----:B------:R-:W-:-:S03]  /*ad60*/  ULDC UR4, c[0x0][0x9f0] ;  /* 0x00027c0000047ab9 */ /* 0x000fc60000000800 */
[----:B-1----:R-:W-:-:S04]  /*ad70*/  SEL R6, R223, UR4, P0 ;  /* 0x00000004df067c07 */ /* 0x002fc80008000000 */
[-C--:B------:R-:W-:Y:S02]  /*ad80*/  IABS R5, R6.reuse ;  /* 0x0000000600057213 */ /* 0x080fe40000000000 */
[----:B------:R-:W-:Y:S02]  /*ad90*/  IADD3 R0, R153, -0x1, R6 ;  /* 0xffffffff99007810 */ /* 0x000fe40007ffe006 */
[----:B------:R-:W1:Y:S01]  /*ada0*/  I2F.RP R4, R5 ;  /* 0x0000000500047306 */ /* 0x000e620000209400 */
[----:B------:R-:W-:-:S05]  /*adb0*/  IABS R9, R6 ;  /* 0x0000000600097213 */ /* 0x000fca0000000000 */
[----:B------:R-:W-:Y:S02]  /*adc0*/  IMAD.MOV R9, RZ, RZ, -R9 ;  /* 0x000000ffff097224 */ /* 0x000fe400078e0a09 */
[----:B-1----:R-:W1:Y:S02]  /*add0*/  MUFU.RCP R4, R4 ;  /* 0x0000000400047308 */ /* 0x002e640000001000 */
[----:B-1----:R-:W-:Y:S01]  /*ade0*/  VIADD R2, R4, 0xffffffe ;  /* 0x0ffffffe04027836 */ /* 0x002fe20000000000 */
[----:B------:R-:W-:Y:S02]  /*adf0*/  IABS R4, R0 ;  /* 0x0000000000047213 */ /* 0x000fe40000000000 */
[----:B------:R-:W-:-:S03]  /*ae00*/  LOP3.LUT R0, R0, R6, RZ, 0x3c, !PT ;  /* 0x0000000600007212 */ /* 0x000fc600078e3cff */
[----:B------:R1:W4:Y:S01]  /*ae10*/  F2I.FTZ.U32.TRUNC.NTZ R3, R2 ;  /* 0x0000000200037305 */ /* 0x000322000021f000 */
[----:B------:R-:W-:Y:S01]  /*ae20*/  ISETP.GE.AND P2, PT, R0, RZ, PT ;  /* 0x000000ff0000720c */ /* 0x000fe20003f46270 */
[----:B-1----:R-:W-:Y:S02]  /*ae30*/  IMAD.MOV.U32 R2, RZ, RZ, RZ ;  /* 0x000000ffff027224 */ /* 0x002fe400078e00ff */
[----:B----4-:R-:W-:-:S04]  /*ae40*/  IMAD.MOV R8, RZ, RZ, -R3 ;  /* 0x000000ffff087224 */ /* 0x010fc800078e0a03 */
[----:B------:R-:W-:-:S04]  /*ae50*/  IMAD R7, R8, R5, RZ ;  /* 0x0000000508077224 */ /* 0x000fc800078e02ff */
[----:B------:R-:W-:-:S04]  /*ae60*/  IMAD.HI.U32 R3, R3, R7, R2 ;  /* 0x0000000703037227 */ /* 0x000fc800078e0002 */
[----:B------:R-:W-:Y:S02]  /*ae70*/  IMAD.MOV.U32 R2, RZ, RZ, R9 ;  /* 0x000000ffff027224 */ /* 0x000fe400078e0009 */
        /* <DEDUP_REMOVED lines=11> */
.L_x_544:
[----:B------:R-:W-:Y:S05]  /*af30*/  BSYNC B0 ;  /* 0x0000000000007941 */ /* 0x000fea0003800000 */
.L_x_543:
[-C--:B------:R-:W-:Y:S01]  /*af40*/  IMAD R219, R232, R0.reuse, RZ ;  /* 0x00000000e8db7224 */ /* 0x080fe200078e02ff */
[----:B------:R-:W-:Y:S02]  /*af50*/  PLOP3.LUT P0, PT, PT, PT, PT, 0x80, 0x0 ;  /* 0x000000000000781c */ /* 0x000fe40003f0f070 */
[----:B------:R-:W-:Y:S02]  /*af60*/  CS2R R2, SRZ ;  /* 0x0000000000027805 */ /* 0x000fe4000001ff00 */
[----:B------:R-:W-:Y:S02]  /*af70*/  CS2R R118, SRZ ;  /* 0x0000000000767805 */ /* 0x000fe4000001ff00 */
[----:B------:R-:W-:Y:S02]  /*af80*/  CS2R R116, SRZ ;  /* 0x0000000000747805 */ /* 0x000fe4000001ff00 */
[----:B------:R-:W-:Y:S02]  /*af90*/  VIADDMNMX R153, R219, R0, R153, PT ;  /* 0x00000000db997246 */ /* 0x000fe40003800199 */
[----:B------:R-:W-:-:S02]  /*afa0*/  CS2R R114, SRZ ;  /* 0x0000000000727805 */ /* 0x000fc4000001ff00 */
[----:B------:R-:W-:Y:S02]  /*afb0*/  CS2R R112, SRZ ;  /* 0x0000000000707805 */ /* 0x000fe4000001ff00 */
[----:B------:R-:W-:Y:S02]  /*afc0*/  CS2R R110, SRZ ;  /* 0x00000000006e7805 */ /* 0x000fe4000001ff00 */
[----:B------:R-:W-:Y:S02]  /*afd0*/  ISETP.GT.AND P1, PT, R153, R219, PT ;  /* 0x000000db9900720c */ /* 0x000fe40003f24270 */
        /* <DEDUP_REMOVED lines=29> */
[----:B-----5:R-:W-:Y:S02]  /*b1b0*/  CS2R R50, SRZ ;  /* 0x0000000000327805 */ /* 0x020fe4000001ff00 */
[----:B------:R-:W-:Y:S02]  /*b1c0*/  CS2R R48, SRZ ;  /* 0x0000000000307805 */ /* 0x000fe4000001ff00 */
[----:B--2---:R-:W-:Y:S02]  /*b1d0*/  CS2R R46, SRZ ;  /* 0x00000000002e7805 */ /* 0x004fe4000001ff00 */
[----:B---3--:R-:W-:-:S02]  /*b1e0*/  CS2R R44, SRZ ;  /* 0x00000000002c7805 */ /* 0x008fc4000001ff00 */
[----:B------:R-:W-:Y:S02]  /*b1f0*/  CS2R R42, SRZ ;  /* 0x00000000002a7805 */ /* 0x000fe4000001ff00 */
[----:B0-----:R-:W-:Y:S02]  /*b200*/  CS2R R40, SRZ ;  /* 0x0000000000287805 */ /* 0x001fe4000001ff00 */
[----:B------:R-:W-:Y:S02]  /*b210*/  CS2R R38, SRZ ;  /* 0x0000000000267805 */ /* 0x000fe4000001ff00 */
[----:B------:R-:W-:Y:S02]  /*b220*/  CS2R R36, SRZ ;  /* 0x0000000000247805 */ /* 0x000fe4000001ff00 */
[----:B------:R-:W-:Y:S02]  /*b230*/  CS2R R34, SRZ ;  /* 0x0000000000227805 */ /* 0x000fe4000001ff00 */
[----:B------:R-:W-:-:S02]  /*b240*/  CS2R R32, SRZ ;  /* 0x0000000000207805 */ /* 0x000fc4000001ff00 */
[----:B------:R-:W-:Y:S02]  /*b250*/  CS2R R30, SRZ ;  /* 0x00000000001e7805 */ /* 0x000fe4000001ff00 */
[----:B------:R-:W-:Y:S02]  /*b260*/  CS2R R28, SRZ ;  /* 0x00000000001c7805 */ /* 0x000fe4000001ff00 */
[----:B-1----:R-:W-:Y:S02]  /*b270*/  CS2R R26, SRZ ;  /* 0x00000000001a7805 */ /* 0x002fe4000001ff00 */
[----:B------:R-:W-:Y:S01]  /*b280*/  CS2R R24, SRZ ;  /* 0x0000000000187805 */ /* 0x000fe2000001ff00 */
[----:B------:R-:W-:Y:S06]  /*b290*/  @!P1 BRA `(.L_x_545) ;  /* 0x00000114005c9947 */ /* 0x000fec0003800000 */
[----:B------:R-:W0:Y:S01]  /*b2a0*/  S2R R37, SR_TID.X ;  /* 0x0000000000257919 */ /* 0x000e220000002100 */
[----:B------:R-:W-:Y:S01]  /*b2b0*/  LOP3.LUT P0, RZ, R229, 0x9f, RZ, 0xc0, !PT ;  /* 0x0000009fe5ff7812 */ /* 0x000fe2000780c0ff */
[----:B0-----:R-:W-:-:S05]  /*b2c0*/  VIADD R37, R37, 0xffffff80 ;  /* 0xffffff8025257836 */ /* 0x001fca0000000000 */
[----:B------:R-:W-:-:S04]  /*b2d0*/  SHF.R.S32.HI R36, RZ, 0x1f, R37 ;  /* 0x0000001fff247819 */ /* 0x000fc80000011425 */
[----:B------:R-:W-:-:S04]  /*b2e0*/  LEA.HI R0, R36, R37, RZ, 0x7 ;  /* 0x0000002524007211 */ /* 0x000fc800078f38ff */
[----:B------:R-:W-:-:S05]  /*b2f0*/  SHF.R.S32.HI R4, RZ, 0x7, R0 ;  /* 0x00000007ff047819 */ /* 0x000fca0000011400 */
[----:B------:R-:W0:Y:S02]  /*b300*/  SHFL.IDX PT, R0, R4, RZ, 0x1f ;  /* 0x00001fff04007589 */ /* 0x000e2400000e0000 */
[----:B0-----:R-:W-:-:S04]  /*b310*/  LEA.HI R2, R0, R0, RZ, 0x1 ;  /* 0x0000000000027211 */ /* 0x001fc800078f08ff */
[----:B------:R-:W-:-:S05]  /*b320*/  LOP3.LUT R3, R2, 0x1e, RZ, 0xc0, !PT ;  /* 0x0000001e02037812 */ /* 0x000fca00078ec0ff */
[----:B------:R-:W-:-:S04]  /*b330*/  IMAD.IADD R0, R0, 0x1, -R3 ;  /* 0x0000000100007824 */ /* 0x000fc800078e0a03 */
[----:B------:R-:W-:-:S05]  /*b340*/  IMAD R0, R0, 0x2000, R229 ;  /* 0x0000200000007824 */ /* 0x000fca00078e02e5 */
[----:B------:R-:W-:-:S04]  /*b350*/  SHF.R.U32.HI R0, RZ, 0x4, R0 ;  /* 0x00000004ff007819 */ /* 0x000fc80000011600 */
[----:B------:R-:W-:Y:S01]  /*b360*/  LOP3.LUT R2, R0, 0x3fff, RZ, 0xc0, !PT ;  /* 0x00003fff00027812 */ /* 0x000fe200078ec0ff */
[----:B------:R-:W-:Y:S06]  /*b370*/  @!P0 BRA `(.L_x_546) ;  /* 0x0000000000408947 */ /* 0x000fec0003800000 */
        /* <DEDUP_REMOVED lines=16> */
.L_x_546:
[----:B------:R-:W-:Y:S02]  /*b480*/  ULDC UR4, c[0x0][0x3f4] ;  /* 0x0000fd0000047ab9 */ /* 0x000fe40000000800 */
[----:B------:R-:W-:-:S13]  /*b490*/  ISETP.LT.AND P0, PT, RZ, UR4, PT ;  /* 0x00000004ff007c0c */ /* 0x000fda000bf01270 */
[----:B------:R-:W-:Y:S05]  /*b4a0*/  @P0 BRA `(.L_x_547) ;  /* 0x00000000003c0947 */ /* 0x000fea0003800000 */
[----:B------:R-:W-:-:S04]  /*b4b0*/  LEA.HI R0, R227, R227, RZ, 0x1 ;  /* 0x000000e3e3007211 */ /* 0x000fc800078f08ff */
[----:B------:R-:W-:-:S05]  /*b4c0*/  LOP3.LUT R0, R0, 0xfffffffe, RZ, 0xc0, !PT ;  /* 0xfffffffe00007812 */ /* 0x000fca00078ec0ff */
[----:B------:R-:W-:-:S05]  /*b4d0*/  IMAD.IADD R0, R227, 0x1, -R0 ;  /* 0x00000001e3007824 */ /* 0x000fca00078e0a00 */
[----:B------:R-:W-:-:S04]  /*b4e0*/  SHF.L.U32 R3, R0, 0x1f, RZ ;  /* 0x0000001f00037819 */ /* 0x000fc800000006ff */
[----:B------:R0:W1:Y:S03]  /*b4f0*/  SYNCS.PHASECHK.TRANS64.TRYWAIT P0, [R16+URZ+0x36800], R3 ;  /* 0x03680003100075a7 */ /* 0x000066000800017f */
[----:B-1----:R-:W-:Y:S05]  /*b500*/  @!P0 NANOSLEEP.SYNCS 0x989680 ;  /* 0x009896800000895d */ /* 0x002fea0003900000 */
[----:B------:R-:W1:Y:S01]  /*b510*/  @!P0 SYNCS.PHASECHK.TRANS64 P0, [R16+URZ+0x36800], R3 ;  /* 0x03680003100085a7 */ /* 0x000e62000800007f */
[----:B------:R-:W-:Y:S04]  /*b520*/  BSSY B0, `(.L_x_548) ;  /* 0x0000006000007945 */ /* 0x000fe80003800000 */
[----:B-1----:R-:W-:Y:S05]  /*b530*/  @P0 BRA `(.L_x_549) ;  /* 0x0000000000100947 */ /* 0x002fea0003800000 */
.L_x_550:
[----:B-1----:R1:W2:Y:S02]  /*b540*/  SYNCS.PHASECHK.TRANS64.TRYWAIT P0, [R16+URZ+0x36800], R3 ;  /* 0x03680003100075a7 */ /* 0x0022a4000800017f */
[----:B--2---:R-:W-:Y:S05]  /*b550*/  @!P0 NANOSLEEP.SYNCS 0x989680 ;  /* 0x009896800000895d */ /* 0x004fea0003900000 */
[----:B------:R-:W2:Y:S02]  /*b560*/  @!P0 SYNCS.PHASECHK.TRANS64 P0, [R16+URZ+0x36800], R3 ;  /* 0x03680003100085a7 */ /* 0x000ea4000800007f */
[----:B--2---:R-:W-:Y:S05]  /*b570*/  @!P0 BRA `(.L_x_550) ;  /* 0xfffffffc00f08947 */ /* 0x004fea000383ffff */
.L_x_549:
[----:B------:R-:W-:Y:S05]  /*b580*/  BSYNC B0 ;  /* 0x0000000000007941 */ /* 0x000fea0003800000 */
.L_x_548:
[----:B------:R-:W-:Y:S05]  /*b590*/  BRA `(.L_x_551) ;  /* 0x0000005c00847947 */ /* 0x000fea0003800000 */
.L_x_547:
[----:B------:R-:W-:Y:S01]  /*b5a0*/  SHF.R.S32.HI R0, RZ, 0x1f, R150 ;  /* 0x0000001fff007819 */ /* 0x000fe20000011496 */
[----:B------:R-:W-:Y:S01]  /*b5b0*/  ULDC.64 UR4, c[0x0][0x3f8] ;  /* 0x0000fe0000047ab9 */ /* 0x000fe20000000a00 */
[----:B------:R-:W-:Y:S01]  /*b5c0*/  ULDC.64 UR6, c[0x0][0x408] ;  /* 0x0001020000067ab9 */ /* 0x000fe20000000a00 */
[----:B------:R-:W-:Y:S01]  /*b5d0*/  LOP3.LUT P0, RZ, R229, 0x3ff, RZ, 0xc0, !PT ;  /* 0x000003ffe5ff7812 */ /* 0x000fe2000780c0ff */
[----:B------:R-:W-:-:S04]  /*b5e0*/  IMAD.WIDE.U32 R4, R150, UR4, RZ ;  /* 0x0000000496047c25 */ /* 0x000fc8000f8e00ff */
[C---:B------:R-:W-:Y:S02]  /*b5f0*/  IMAD R3, R0.reuse, UR4, RZ ;  /* 0x0000000400037c24 */ /* 0x040fe4000f8e02ff */
[----:B------:R-:W-:Y:S02]  /*b600*/  IMAD R7, R0, UR6, RZ ;  /* 0x0000000600077c24 */ /* 0x000fe4000f8e02ff */
[C---:B------:R-:W-:Y:S01]  /*b610*/  IMAD R3, R150.reuse, UR5, R3 ;  /* 0x0000000596037c24 */ /* 0x040fe2000f8e0203 */
[----:B------:R-:W-:Y:S01]  /*b620*/  ULDC.64 UR4, c[0x0][0x3e8] ;  /* 0x0000fa0000047ab9 */ /* 0x000fe20000000a00 */
[----:B------:R-:W-:Y:S01]  /*b630*/  IMAD R7, R150, UR7, R7 ;  /* 0x0000000796077c24 */ /* 0x000fe2000f8e0207 */
[----:B------:R-:W-:Y:S01]  /*b640*/  LEA R24, P1, R4, UR4, 0x1 ;  /* 0x0000000404187c11 */ /* 0x000fe2000f8208ff */
[----:B------:R-:W-:Y:S01]  /*b650*/  IMAD.WIDE.U32 R150, R150, UR6, RZ ;  /* 0x0000000696967c25 */ /* 0x000fe2000f8e00ff */
[----:B------:R-:W-:-:S03]  /*b660*/  ULDC.64 UR6, c[0x0][0x400] ;  /* 0x0001000000067ab9 */ /* 0x000fc60000000a00 */
[----:B------:R-:W-:Y:S01]  /*b670*/  IMAD.IADD R25, R3, 0x1, R5 ;  /* 0x0000000103197824 */ /* 0x000fe200078e0205 */
[----:B------:R-:W-:Y:S01]  /*b680*/  LEA R26, P2, R150, UR6, 0x1 ;  /* 0x00000006961a7c11 */ /* 0x000fe2000f8408ff */
[----:B------:R-:W-:-:S03]  /*b690*/  IMAD.IADD R27, R7, 0x1, R151 ;  /* 0x00000001071b7824 */ /* 0x000fc600078e0297 */
[----:B------:R-:W-:Y:S02]  /*b6a0*/  LEA.HI.X R25, R4, UR5, R25, 0x1, P1 ;  /* 0x0000000504197c11 */ /* 0x000fe400088f0c19 */
[----:B------:R-:W-:Y:S01]  /*b6b0*/  LEA.HI.X R27, R150, UR7, R27, 0x1, P2 ;  /* 0x00000007961b7c11 */ /* 0x000fe200090f0c1b */
        /* <DEDUP_REMOVED lines=17> */
.L_x_552:
[----:B------:R-:W-:Y:S01]  /*b7d0*/  ULDC.U8 UR4, c[0x0][0x410] ;  /* 0x0001040000047ab9 */ /* 0x000fe20000000000 */
[----:B------:R-:W-:Y:S01]  /*b7e0*/  BSSY B0, `(.L_x_553) ;  /* 0x00005b4000007945 */ /* 0x000fe20003800000 */
[----:B------:R-:W-:Y:S01]  /*b7f0*/  ISETP.NE.AND P0, PT, RZ, UR4, PT ;  /* 0x00000004ff007c0c */ /* 0x000fe2000bf05270 */
[----:B------:R-:W-:-:S12]  /*b800*/  IMAD R4, R149, 0x80, R204 ;  /* 0x0000008095047824 */ /* 0x000fd800078e02cc */
[----:B------:R-:W-:Y:S05]  /*b810*/  @!P0 BRA `(.L_x_554) ;  /* 0x0000002800f08947 */ /* 0x000fea0003800000 */
[----:B------:R-:W-:-:S03]  /*b820*/  UMOV UR4, 0xffffffff ;  /* 0xffffffff00047882 */ /* 0x000fc60000000000 */
[----:B------:R-:W-:Y:S05]  /*b830*/  BRA.DIV UR4, `(.L_x_555) ;  /* 0x000001d204c47947 */ /* 0x000fea000b800000 */
[----:B------:R0:W1:Y:S04]  /*b840*/  SHFL.IDX PT, R3, R25, RZ, 0x1c1f ;  /* 0x001c1fff19037589 */ /* 0x00006800000e0000 */
[----:B------:R0:W2:Y:S04]  /*b850*/  SHFL.IDX PT, R0, R24, RZ, 0x1c1f ;  /* 0x001c1fff18007589 */ /* 0x0000a800000e0000 */
[----:B------:R0:W3:Y:S04]  /*b860*/  SHFL.IDX PT, R5, R27, RZ, 0x1c1f ;  /* 0x001c1fff1b057589 */ /* 0x0000e800000e0000 */
[----:B------:R0:W4:Y:S02]  /*b870*/  SHFL.IDX PT, R14, R26, RZ, 0x1c1f ;  /* 0x001c1fff1a0e7589 */ /* 0x00012400000e0000 */
.L_x_818:
[----:B------:R-:W-:Y:S01]  /*b880*/  ULDC UR4, c[0x0][0x448] ;  /* 0x0001120000047ab9 */ /* 0x000fe20000000800 */
[----:B------:R-:W-:Y:S01]  /*b890*/  LEA.HI R36, R36, R37, RZ, 0x2 ;  /* 0x0000002524247211 */ /* 0x000fe200078f10ff */
[----:B------:R-:W-:Y:S01]  /*b8a0*/  IMAD R15, R154, UR4, RZ ;  /* 0x000000049a0f7c24 */ /* 0x000fe2000f8e02ff */
[----:B------:R-:W-:Y:S01]  /*b8b0*/  BSSY B1, `(.L_x_556) ;  /* 0x000005c000017945 */ /* 0x000fe20003800000 */
[----:B------:R-:W-:Y:S02]  /*b8c0*/  CS2R R20, SRZ ;  /* 0x0000000000147805 */ /* 0x000fe4000001ff00 */
[----:B------:R-:W-:Y:S02]  /*b8d0*/  SHF.R.S32.HI R7, RZ, 0x1f, R36 ;  /* 0x0000001fff077819 */ /* 0x000fe40000011424 */
[----:B------:R-:W-:Y:S02]  /*b8e0*/  CS2R R12, SRZ ;  /* 0x00000000000c7805 */ /* 0x000fe4000001ff00 */
[----:B------:R-:W-:Y:S01]  /*b8f0*/  ISETP.GE.AND P0, PT, R4, R15, PT ;  /* 0x0000000f0400720c */ /* 0x000fe20003f06270 */
[----:B------:R-:W-:Y:S01]  /*b900*/  IMAD R15, R149, -0x80, R15 ;  /* 0xffffff80950f7824 */ /* 0x000fe200078e020f */
[----:B------:R-:W-:-:S02]  /*b910*/  LEA.HI R7, R7, R204, RZ, 0x3 ;  /* 0x000000cc07077211 */ /* 0x000fc400078f18ff */
[----:B------:R-:W-:Y:S02]  /*b920*/  CS2R R28, SRZ ;  /* 0x00000000001c7805 */ /* 0x000fe4000001ff00 */
[----:B------:R-:W-:Y:S02]  /*b930*/  CS2R R44, SRZ ;  /* 0x00000000002c7805 */ /* 0x000fe4000001ff00 */
[----:B------:R-:W-:Y:S02]  /*b940*/  CS2R R46, SRZ ;  /* 0x00000000002e7805 */ /* 0x000fe4000001ff00 */
[----:B0-----:R-:W-:Y:S02]  /*b950*/  LOP3.LUT R25, R7, 0xfffffff8, RZ, 0xc0, !PT ;  /* 0xfffffff807197812 */ /* 0x001fe400078ec0ff */
[----:B------:R-:W-:Y:S02]  /*b960*/  CS2R R42, SRZ ;  /* 0x00000000002a7805 */ /* 0x000fe4000001ff00 */
[----:B------:R-:W-:-:S02]  /*b970*/  CS2R R10, SRZ ;  /* 0x00000000000a7805 */ /* 0x000fc4000001ff00 */
[----:B------:R-:W-:Y:S02]  /*b980*/  CS2R R8, SRZ ;  /* 0x0000000000087805 */ /* 0x000fe4000001ff00 */
[----:B------:R-:W-:Y:S02]  /*b990*/  CS2R R6, SRZ ;  /* 0x0000000000067805 */ /* 0x000fe4000001ff00 */
[----:B------:R-:W-:Y:S02]  /*b9a0*/  CS2R R32, SRZ ;  /* 0x0000000000207805 */ /* 0x000fe4000001ff00 */
[----:B------:R-:W-:Y:S01]  /*b9b0*/  CS2R R48, SRZ ;  /* 0x0000000000307805 */ /* 0x000fe2000001ff00 */
[----:B------:R-:W-:Y:S01]  /*b9c0*/  IMAD.IADD R52, R204, 0x1, -R25 ;  /* 0x00000001cc347824 */ /* 0x000fe200078e0a19 */
[----:B------:R-:W-:Y:S01]  /*b9d0*/  CS2R R50, SRZ ;  /* 0x0000000000327805 */ /* 0x000fe2000001ff00 */
[----:B------:R-:W-:Y:S06]  /*b9e0*/  @P0 BRA `(.L_x_557) ;  /* 0x0000000400200947 */ /* 0x000fec0003800000 */
[----:B------:R-:W-:Y:S01]  /*b9f0*/  ULDC UR4, c[0x0][0x3f4] ;  /* 0x0000fd0000047ab9 */ /* 0x000fe20000000800 */
[C---:B------:R-:W-:Y:S01]  /*ba00*/  IMAD.SHL.U32 R43, R210.reuse, 0x2, RZ ;  /* 0x00000002d22b7824 */ /* 0x040fe200078e00ff */
[----:B------:R-:W-:Y:S01]  /*ba10*/  ISETP.GE.AND P3, PT, R210, UR4, PT ;  /* 0x00000004d2007c0c */ /* 0x000fe2000bf66270 */
[C---:B------:R-:W-:Y:S01]  /*ba20*/  IMAD.SHL.U32 R39, R207.reuse, 0x2, RZ ;  /* 0x00000002cf277824 */ /* 0x040fe200078e00ff */
[----:B------:R-:W-:Y:S01]  /*ba30*/  ISETP.GE.AND P2, PT, R207, UR4, PT ;  /* 0x00000004cf007c0c */ /* 0x000fe2000bf46270 */
[C---:B------:R-:W-:Y:S01]  /*ba40*/  IMAD.SHL.U32 R35, R209.reuse, 0x2, RZ ;  /* 0x00000002d1237824 */ /* 0x040fe200078e00ff */
[----:B------:R-:W-:Y:S01]  /*ba50*/  ISETP.GE.AND P1, PT, R209, UR4, PT ;  /* 0x00000004d1007c0c */ /* 0x000fe2000bf26270 */
[----:B------:R-:W-:Y:S01]  /*ba60*/  IMAD.SHL.U32 R25, R206, 0x2, RZ ;  /* 0x00000002ce197824 */ /* 0x000fe200078e00ff */
[----:B------:R-:W-:Y:S02]  /*ba70*/  SHF.R.S32.HI R7, RZ, 0x1f, R210 ;  /* 0x0000001fff077819 */ /* 0x000fe400000114d2 */
[----:B------:R-:W-:-:S02]  /*ba80*/  CS2R R20, SRZ ;  /* 0x0000000000147805 */ /* 0x000fc4000001ff00 */
[----:B------:R-:W-:Y:S02]  /*ba90*/  SHF.R.S32.HI R6, RZ, 0x1f, R207 ;  /* 0x0000001fff067819 */ /* 0x000fe400000114cf */
[----:B------:R-:W-:Y:S01]  /*baa0*/  SHF.L.U64.HI R4, R210, 0x1, R7 ;  /* 0x00000001d2047819 */ /* 0x000fe20000010207 */
[----:B------:R-:W-:Y:S01]  /*bab0*/  IMAD.SHL.U32 R7, R211, 0x2, RZ ;  /* 0x00000002d3077824 */ /* 0x000fe200078e00ff */
[----:B------:R-:W-:Y:S02]  /*bac0*/  ISETP.GE.AND P0, PT, R206, UR4, PT ;  /* 0x00000004ce007c0c */ /* 0x000fe4000bf06270 */
[C---:B--2---:R-:W-:Y:S02]  /*bad0*/  @!P3 IADD3 R46, P4, R0.reuse, R43, RZ ;  /* 0x0000002b002eb210 */ /* 0x044fe40007f9e0ff */
[----:B------:R-:W-:Y:S02]  /*bae0*/  SHF.L.U64.HI R6, R207, 0x1, R6 ;  /* 0x00000001cf067819 */ /* 0x000fe40000010206 */
[----:B------:R-:W-:Y:S01]  /*baf0*/  @!P2 IADD3 R40, P6, R0, R39, RZ ;  /* 0x000000270028a210 */ /* 0x000fe20007fde0ff */
[----:B-1----:R-:W-:Y:S01]  /*bb00*/  @!P3 IMAD.X R47, R3, 0x1, R4, P4 ;  /* 0x00000001032fb824 */ /* 0x002fe200020e0604 */
[----:B------:R-:W-:-:S02]  /*bb10*/  SHF.R.S32.HI R8, RZ, 0x1f, R209 ;  /* 0x0000001fff087819 */ /* 0x000fc400000114d1 */
[C---:B----4-:R-:W-:Y:S01]  /*bb20*/  @!P3 IADD3 R42, P5, R14.reuse, R43, RZ ;  /* 0x0000002b0e2ab210 */ /* 0x050fe20007fbe0ff */
[----:B------:R-:W-:Y:S01]  /*bb30*/  @!P2 IMAD.X R41, R3, 0x1, R6, P6 ;  /* 0x000000010329a824 */ /* 0x000fe200030e0606 */
[C---:B------:R-:W-:Y:S02]  /*bb40*/  @!P2 IADD3 R38, P4, R14.reuse, R39, RZ ;  /* 0x000000270e26a210 */ /* 0x040fe40007f9e0ff */
[----:B------:R-:W-:Y:S01]  /*bb50*/  SHF.L.U64.HI R8, R209, 0x1, R8 ;  /* 0x00000001d1087819 */ /* 0x000fe20000010208 */
[C---:B---3--:R-:W-:Y:S01]  /*bb60*/  @!P3 IMAD.X R43, R5.reuse, 0x1, R4, P5 ;  /* 0x00000001052bb824 */ /* 0x048fe200028e0604 */
[-C--:B------:R-:W-:Y:S01]  /*bb70*/  @!P1 IADD3 R34, P6, R14, R35.reuse, RZ ;  /* 0x000000230e229210 */ /* 0x080fe20007fde0ff */
[C---:B------:R-:W-:Y:S01]  /*bb80*/  @!P2 IMAD.X R39, R5.reuse, 0x1, R6, P4 ;  /* 0x000000010527a824 */ /* 0x040fe200020e0606 */
[----:B------:R-:W-:Y:S02]  /*bb90*/  SHF.R.S32.HI R9, RZ, 0x1f, R206 ;  /* 0x0000001fff097819 */ /* 0x000fe400000114ce */
[----:B------:R-:W-:Y:S01]  /*bba0*/  @!P1 IADD3 R36, P5, R0, R35, RZ ;  /* 0x0000002300249210 */ /* 0x000fe20007fbe0ff */
[----:B------:R-:W-:Y:S01]  /*bbb0*/  @!P1 IMAD.X R35, R5, 0x1, R8, P6 ;  /* 0x0000000105239824 */ /* 0x000fe200030e0608 */
[----:B------:R-:W-:-:S02]  /*bbc0*/  ISETP.GE.AND P4, PT, R211, UR4, PT ;  /* 0x00000004d3007c0c */ /* 0x000fc4000bf86270 */
[----:B------:R-:W-:Y:S01]  /*bbd0*/  SHF.L.U64.HI R10, R206, 0x1, R9 ;  /* 0x00000001ce0a7819 */ /* 0x000fe20000010209 */
[C---:B------:R-:W-:Y:S01]  /*bbe0*/  @!P1 IMAD.X R37, R3.reuse, 0x1, R8, P5 ;  /* 0x0000000103259824 */ /* 0x040fe200028e0608 */
[-C--:B------:R-:W-:Y:S02]  /*bbf0*/  @!P0 IADD3 R30, P6, R0, R25.reuse, RZ ;  /* 0x00000019001e8210 */ /* 0x080fe40007fde0ff */
[----:B------:R-:W-:Y:S02]  /*bc00*/  ISETP.GE.AND P5, PT, R22, UR4, PT ;  /* 0x0000000416007c0c */ /* 0x000fe4000bfa6270 */
[----:B------:R-:W-:Y:S01]  /*bc10*/  SHF.R.S32.HI R4, RZ, 0x1f, R211 ;  /* 0x0000001fff047819 */ /* 0x000fe200000114d3 */
[----:B------:R-:W-:Y:S01]  /*bc20*/  @!P0 IMAD.X R31, R3, 0x1, R10, P6 ;  /* 0x00000001031f8824 */ /* 0x000fe200030e060a */
[----:B------:R-:W-:Y:S02]  /*bc30*/  @!P0 IADD3 R24, P6, R14, R25, RZ ;  /* 0x000000190e188210 */ /* 0x000fe40007fde0ff */
[----:B------:R-:W-:-:S03]  /*bc40*/  SHF.L.U64.HI R8, R211, 0x1, R4 ;  /* 0x00000001d3087819 */ /* 0x000fc60000010204 */
[----:B------:R-:W-:Y:S01]  /*bc50*/  @!P0 IMAD.X R25, R5, 0x1, R10, P6 ;  /* 0x0000000105198824 */ /* 0x000fe200030e060a */
[-C--:B------:R-:W-:Y:S02]  /*bc60*/  @!P4 IADD3 R26, P6, R0, R7.reuse, RZ ;  /* 0x00000007001ac210 */ /* 0x080fe40007fde0ff */
[----:B------:R-:W-:Y:S01]  /*bc70*/  CS2R R10, SRZ ;  /* 0x00000000000a7805 */ /* 0x000fe2000001ff00 */
[----:B------:R-:W-:Y:S02]  /*bc80*/  @!P5 IMAD.MOV.U32 R48, RZ, RZ, R0 ;  /* 0x000000ffff30d224 */ /* 0x000fe400078e0000 */
[----:B------:R-:W-:Y:S01]  /*bc90*/  @!P4 IMAD.X R27, R3, 0x1, R8, P6 ;  /* 0x00000001031bc824 */ /* 0x000fe200030e0608 */
[----:B------:R-:W-:Y:S01]  /*bca0*/  @!P4 IADD3 R4, P6, R14, R7, RZ ;  /* 0x000000070e04c210 */ /* 0x000fe20007fde0ff */
[----:B------:R-:W-:Y:S02]  /*bcb0*/  @!P5 IMAD.MOV.U32 R49, RZ, RZ, R3 ;  /* 0x000000ffff31d224 */ /* 0x000fe400078e0003 */
[----:B------:R-:W-:-:S02]  /*bcc0*/  @!P5 IMAD.MOV.U32 R6, RZ, RZ, R14 ;  /* 0x000000ffff06d224 */ /* 0x000fc400078e000e */
[----:B------:R-:W-:Y:S01]  /*bcd0*/  @!P5 IMAD.MOV.U32 R7, RZ, RZ, R5 ;  /* 0x000000ffff07d224 */ /* 0x000fe200078e0005 */
[----:B------:R-:W-:Y:S01]  /*bce0*/  CS2R R12, SRZ ;  /* 0x00000000000c7805 */ /* 0x000fe2000001ff00 */
[----:B------:R-:W-:Y:S01]  /*bcf0*/  @!P4 IMAD.X R5, R5, 0x1, R8, P6 ;  /* 0x000000010505c824 */ /* 0x000fe200030e0608 */
[----:B------:R-:W-:Y:S01]  /*bd00*/  CS2R R8, SRZ ;  /* 0x0000000000087805 */ /* 0x000fe2000001ff00 */
[C---:B------:R-:W-:Y:S01]  /*bd10*/  @!P5 IMAD.WIDE R48, R22.reuse, 0x2, R48 ;  /* 0x000000021630d825 */ /* 0x040fe200078e0230 */
[----:B------:R-:W-:Y:S02]  /*bd20*/  CS2R R28, SRZ ;  /* 0x00000000001c7805 */ /* 0x000fe4000001ff00 */
[----:B------:R-:W-:Y:S01]  /*bd30*/  CS2R R32, SRZ ;  /* 0x0000000000207805 */ /* 0x000fe2000001ff00 */
[----:B------:R0:W5:Y:S01]  /*bd40*/  @!P3 LD.E.64 R12, desc[UR60][R42.64] ;  /* 0x0000003c2a0cb980 */ /* 0x000162000c101b00 */
[----:B------:R-:W-:Y:S01]  /*bd50*/  @!P5 IMAD.WIDE R50, R22, 0x2, R6 ;  /* 0x000000021632d825 */ /* 0x000fe200078e0206 */
[----:B------:R-:W-:-:S02]  /*bd60*/  CS2R R6, SRZ ;  /* 0x0000000000067805 */ /* 0x000fc4000001ff00 */
[----:B------:R-:W-:Y:S01]  /*bd70*/  CS2R R44, SRZ ;  /* 0x00000000002c7805 */ /* 0x000fe2000001ff00 */
[----:B------:R1:W5:Y:S04]  /*bd80*/  @!P5 LD.E.64 R10, desc[UR60][R48.64] ;  /* 0x0000003c300ad980 */ /* 0x000368000c101b00 */
[----:B------:R2:W5:Y:S01]  /*bd90*/  @!P5 LD.E.64 R20, desc[UR60][R50.64] ;  /* 0x0000003c3214d980 */ /* 0x000562000c101b00 */
[----:B0-----:R-:W-:-:S03]  /*bda0*/  CS2R R42, SRZ ;  /* 0x00000000002a7805 */ /* 0x001fc6000001ff00 */
[----:B------:R0:W5:Y:S01]  /*bdb0*/  @!P3 LD.E.64 R8, desc[UR60][R46.64] ;  /* 0x0000003c2e08b980 */ /* 0x000162000c101b00 */
[----:B-1----:R-:W-:-:S03]  /*bdc0*/  CS2R R48, SRZ ;  /* 0x0000000000307805 */ /* 0x002fc6000001ff00 */
[----:B------:R1:W5:Y:S01]  /*bdd0*/  @!P2 LD.E.64 R6, desc[UR60][R40.64] ;  /* 0x0000003c2806a980 */ /* 0x000362000c101b00 */
[----:B--2---:R-:W-:-:S03]  /*bde0*/  CS2R R50, SRZ ;  /* 0x0000000000327805 */ /* 0x004fc6000001ff00 */
[----:B------:R1:W5:Y:S01]  /*bdf0*/  @!P2 LD.E.64 R28, desc[UR60][R38.64] ;  /* 0x0000003c261ca980 */ /* 0x000362000c101b00 */
[----:B0-----:R-:W-:-:S03]  /*be00*/  CS2R R46, SRZ ;  /* 0x00000000002e7805 */ /* 0x001fc6000001ff00 */
[----:B------:R1:W5:Y:S04]  /*be10*/  @!P1 LD.E.64 R32, desc[UR60][R36.64] ;  /* 0x0000003c24209980 */ /* 0x000368000c101b00 */
[----:B------:R1:W5:Y:S04]  /*be20*/  @!P1 LD.E.64 R44, desc[UR60][R34.64] ;  /* 0x0000003c222c9980 */ /* 0x000368000c101b00 */
[----:B------:R1:W5:Y:S04]  /*be30*/  @!P0 LD.E.64 R48, desc[UR60][R30.64] ;  /* 0x0000003c1e308980 */ /* 0x000368000c101b00 */
[----:B------:R1:W5:Y:S04]  /*be40*/  @!P0 LD.E.64 R46, desc[UR60][R24.64] ;  /* 0x0000003c182e8980 */ /* 0x000368000c101b00 */
[----:B------:R1:W5:Y:S04]  /*be50*/  @!P4 LD.E.64 R50, desc[UR60][R26.64] ;  /* 0x0000003c1a32c980 */ /* 0x000368000c101b00 */
[----:B------:R1:W5:Y:S02]  /*be60*/  @!P4 LD.E.64 R42, desc[UR60][R4.64] ;  /* 0x0000003c042ac980 */ /* 0x000364000c101b00 */
.L_x_557:
[----:B------:R-:W-:Y:S05]  /*be70*/  BSYNC B1 ;  /* 0x0000000000017941 */ /* 0x000fea0003800000 */
.L_x_556:
[----:B--2---:R-:W-:Y:S01]  /*be80*/  LEA.HI R0, R227, R227, RZ, 0x1 ;  /* 0x000000e3e3007211 */ /* 0x004fe200078f08ff */
[----:B-1---5:R-:W-:Y:S01]  /*be90*/  IMAD.MOV.U32 R39, RZ, RZ, R48 ;  /* 0x000000ffff277224 */ /* 0x022fe200078e0030 */
[----:B------:R-:W-:Y:S01]  /*bea0*/  LOP3.LUT R3, R213, 0x18, R18, 0xf8, !PT ;  /* 0x00000018d5037812 */ /* 0x000fe200078ef812 */
[----:B------:R-:W-:Y:S01]  /*beb0*/  IMAD.MOV.U32 R30, RZ, RZ, R8 ;  /* 0x000000ffff1e7224 */ /* 0x000fe200078e0008 */
[----:B------:R-:W-:Y:S01]  /*bec0*/  LOP3.LUT R0, R0, 0xfffffffe, RZ, 0xc0, !PT ;  /* 0xfffffffe00007812 */ /* 0x000fe200078ec0ff */
[----:B------:R-:W-:Y:S01]  /*bed0*/  IMAD.MOV.U32 R31, RZ, RZ, R9 ;  /* 0x000000ffff1f7224 */ /* 0x000fe200078e0009 */
[----:B------:R-:W-:Y:S01]  /*bee0*/  LOP3.LUT R4, R3, R214, RZ, 0x3c, !PT ;  /* 0x000000d603047212 */ /* 0x000fe200078e3cff */
[----:B------:R-:W-:Y:S01]  /*bef0*/  IMAD.MOV.U32 R26, RZ, RZ, R6 ;  /* 0x000000ffff1a7224 */ /* 0x000fe200078e0006 */
[----:B------:R-:W-:Y:S01]  /*bf00*/  LOP3.LUT P1, RZ, R52, 0x4, RZ, 0xc0, !PT ;  /* 0x0000000434ff7812 */ /* 0x000fe2000782c0ff */
[----:B------:R-:W-:Y:S01]  /*bf10*/  IMAD.IADD R0, R227, 0x1, -R0 ;  /* 0x00000001e3007824 */ /* 0x000fe200078e0a00 */
[----:B------:R-:W-:Y:S01]  /*bf20*/  SHF.R.U64 R58, R48, 0x10, R49 ;  /* 0x00000010303a7819 */ /* 0x000fe20000001231 */
[----:B------:R-:W-:Y:S01]  /*bf30*/  IMAD.IADD R3, R215, 0x1, R4 ;  /* 0x00000001d7037824 */ /* 0x000fe200078e0204 */
[--C-:B------:R-:W-:Y:S01]  /*bf40*/  SHF.R.U64 R67, R8, 0x10, R9.reuse ;  /* 0x0000001008437819 */ /* 0x100fe20000001209 */
[----:B------:R-:W-:Y:S01]  /*bf50*/  IMAD.MOV.U32 R8, RZ, RZ, R32 ;  /* 0x000000ffff087224 */ /* 0x000fe200078e0020 */
[----:B---3--:R-:W-:Y:S01]  /*bf60*/  SHF.L.U32 R5, R0, 0x1f, RZ ;  /* 0x0000001f00057819 */ /* 0x008fe200000006ff */
[----:B------:R-:W-:Y:S01]  /*bf70*/  IMAD R3, R3, 0x2, R16 ;  /* 0x0000000203037824 */ /* 0x000fe200078e0210 */
[----:B------:R-:W-:Y:S01]  /*bf80*/  SHF.R.U32.HI R64, RZ, 0x10, R9 ;  /* 0x00000010ff407819 */ /* 0x000fe20000011609 */
[----:B------:R-:W-:Y:S01]  /*bf90*/  IMAD.MOV.U32 R27, RZ, RZ, R7 ;  /* 0x000000ffff1b7224 */ /* 0x000fe200078e0007 */
[----:B------:R-:W0:Y:S01]  /*bfa0*/  SYNCS.PHASECHK.TRANS64.TRYWAIT P0, [R16+URZ+0x36800], R5 ;  /* 0x03680005100075a7 */ /* 0x000e22000800017f */
[--C-:B------:R-:W-:Y:S01]  /*bfb0*/  SHF.R.U64 R63, R32, 0x10, R33.reuse ;  /* 0x00000010203f7819 */ /* 0x100fe20000001221 */
[----:B------:R-:W-:Y:S01]  /*bfc0*/  IMAD.MOV.U32 R9, RZ, RZ, R33 ;  /* 0x000000ffff097224 */ /* 0x000fe200078e0021 */
[----:B------:R-:W-:Y:S01]  /*bfd0*/  SHF.R.U64 R65, R6, 0x10, R7 ;  /* 0x0000001006417819 */ /* 0x000fe20000001207 */
[----:B------:R-:W-:Y:S01]  /*bfe0*/  IMAD.MOV.U32 R48, RZ, RZ, R51 ;  /* 0x000000ffff307224 */ /* 0x000fe200078e0033 */
[----:B------:R-:W-:Y:S01]  /*bff0*/  SHF.R.U32.HI R62, RZ, 0x10, R7 ;  /* 0x00000010ff3e7819 */ /* 0x000fe20000011607 */
[----:B------:R-:W-:Y:S01]  /*c000*/  IMAD.MOV.U32 R32, RZ, RZ, R12 ;  /* 0x000000ffff207224 */ /* 0x000fe200078e000c */
[----:B------:R-:W-:Y:S01]  /*c010*/  SHF.R.U32.HI R60, RZ, 0x10, R33 ;  /* 0x00000010ff3c7819 */ /* 0x000fe20000011621 */
[----:B------:R-:W-:Y:S01]  /*c020*/  IMAD.MOV.U32 R34, RZ, RZ, R10 ;  /* 0x000000ffff227224 */ /* 0x000fe200078e000a */
[----:B------:R-:W-:Y:S01]  /*c030*/  SHF.R.U64 R56, R50, 0x10, R51 ;  /* 0x0000001032387819 */ /* 0x000fe20000001233 */
[----:B------:R-:W-:Y:S01]  /*c040*/  IMAD.MOV.U32 R35, RZ, RZ, R11 ;  /* 0x000000ffff237224 */ /* 0x000fe200078e000b */
[----:B------:R-:W-:Y:S01]  /*c050*/  SHF.R.U32.HI R59, RZ, 0x10, R51 ;  /* 0x00000010ff3b7819 */ /* 0x000fe20000011633 */
[----:B------:R-:W-:Y:S01]  /*c060*/  IMAD.MOV.U32 R40, RZ, RZ, R49 ;  /* 0x000000ffff287224 */ /* 0x000fe200078e0031 */
[----:B------:R-:W-:Y:S01]  /*c070*/  SHF.R.U64 R55, R12, 0x10, R13 ;  /* 0x000000100c377819 */ /* 0x000fe2000000120d */
[----:B------:R-:W-:Y:S01]  /*c080*/  IMAD.MOV.U32 R41, RZ, RZ, R50 ;  /* 0x000000ffff297224 */ /* 0x000fe200078e0032 */
[----:B------:R-:W-:Y:S01]  /*c090*/  SHF.R.U64 R51, R44, 0x10, R45 ;  /* 0x000000102c337819 */ /* 0x000fe2000000122d */
[----:B------:R-:W-:Y:S01]  /*c0a0*/  IMAD.MOV.U32 R36, RZ, RZ, R20 ;  /* 0x000000ffff247224 */ /* 0x000fe200078e0014 */
[----:B------:R-:W-:Y:S01]  /*c0b0*/  PRMT R12, R39, 0x5410, R58 ;  /* 0x00005410270c7816 */ /* 0x000fe2000000003a */
[----:B------:R-:W-:Y:S01]  /*c0c0*/  IMAD.MOV.U32 R37, RZ, RZ, R21 ;  /* 0x000000ffff257224 */ /* 0x000fe200078e0015 */
[----:B------:R-:W-:Y:S01]  /*c0d0*/  SHF.R.U64 R69, R10, 0x10, R11 ;  /* 0x000000100a457819 */ /* 0x000fe2000000120b */
[----:B------:R-:W-:Y:S01]  /*c0e0*/  IMAD.MOV.U32 R33, RZ, RZ, R13 ;  /* 0x000000ffff217224 */ /* 0x000fe200078e000d */
[----:B------:R-:W-:Y:S01]  /*c0f0*/  SHF.R.U32.HI R66, RZ, 0x10, R11 ;  /* 0x00000010ff427819 */ /* 0x000fe2000001160b */
[----:B------:R-:W-:Y:S01]  /*c100*/  IMAD.MOV.U32 R6, RZ, RZ, R28 ;  /* 0x000000ffff067224 */ /* 0x000fe200078e001c */
[----:B------:R-:W-:Y:S01]  /*c110*/  SHF.R.U32.HI R61, RZ, 0x10, R49 ;  /* 0x00000010ff3d7819 */ /* 0x000fe20000011631 */
[----:B------:R-:W-:Y:S01]  /*c120*/  IMAD.MOV.U32 R7, RZ, RZ, R29 ;  /* 0x000000ffff077224 */ /* 0x000fe200078e001d */
[--C-:B------:R-:W-:Y:S01]  /*c130*/  SHF.R.U64 R57, R20, 0x10, R21.reuse ;  /* 0x0000001014397819 */ /* 0x100fe20000001215 */
[----:B------:R-:W-:Y:S01]  /*c140*/  IMAD.MOV.U32 R24, RZ, RZ, R44 ;  /* 0x000000ffff187224 */ /* 0x000fe200078e002c */
[----:B------:R-:W-:Y:S01]  /*c150*/  SHF.R.U32.HI R54, RZ, 0x10, R21 ;  /* 0x00000010ff367819 */ /* 0x000fe20000011615 */
[----:B------:R-:W-:Y:S01]  /*c160*/  IMAD.MOV.U32 R25, RZ, RZ, R45 ;  /* 0x000000ffff197224 */ /* 0x000fe200078e002d */
[----:B------:R-:W-:Y:S01]  /*c170*/  SHF.R.U32.HI R52, RZ, 0x10, R13 ;  /* 0x00000010ff347819 */ /* 0x000fe2000001160d */
[C---:B------:R-:W-:Y:S01]  /*c180*/  VIADD R4, R3.reuse, 0x15400 ;  /* 0x0001540003047836 */ /* 0x040fe20000000000 */
[--C-:B------:R-:W-:Y:S01]  /*c190*/  SHF.R.U64 R53, R28, 0x10, R29.reuse ;  /* 0x000000101c357819 */ /* 0x100fe2000000121d */
[----:B------:R-:W-:Y:S01]  /*c1a0*/  BSSY B1, `(.L_x_558) ;  /* 0x0000023000017945 */ /* 0x000fe20003800000 */
[----:B------:R-:W-:Y:S01]  /*c1b0*/  SHF.R.U32.HI R50, RZ, 0x10, R29 ;  /* 0x00000010ff327819 */ /* 0x000fe2000001161d */
[----:B------:R-:W-:Y:S01]  /*c1c0*/  VIADD R0, R3, 0x15440 ;  /* 0x0001544003007836 */ /* 0x000fe20000000000 */
[----:B------:R-:W-:Y:S01]  /*c1d0*/  SHF.R.U32.HI R44, RZ, 0x10, R45 ;  /* 0x00000010ff2c7819 */ /* 0x000fe2000001162d */
[----:B------:R-:W-:Y:S01]  /*c1e0*/  IMAD.MOV.U32 R11, RZ, RZ, R42 ;  /* 0x000000ffff0b7224 */ /* 0x000fe200078e002a */
[----:B------:R-:W-:Y:S01]  /*c1f0*/  VIMNMX R39, R15, 0x80, PT ;  /* 0x000000800f277848 */ /* 0x000fe20003fe0100 */
[--C-:B------:R-:W-:Y:S01]  /*c200*/  IMAD.MOV.U32 R38, RZ, RZ, R43.reuse ;  /* 0x000000ffff267224 */ /* 0x100fe200078e002b */
[----:B------:R-:W-:Y:S01]  /*c210*/  SHF.R.U64 R42, R42, 0x10, R43 ;  /* 0x000000102a2a7819 */ /* 0x000fe2000000122b */
[----:B------:R-:W-:Y:S01]  /*c220*/  @P1 VIADD R0, R4, 0xffffffc0 ;  /* 0xffffffc004001836 */ /* 0x000fe20000000000 */
[----:B------:R-:W-:Y:S01]  /*c230*/  PRMT R20, R8, 0x5410, R63 ;  /* 0x0000541008147816 */ /* 0x000fe2000000003f */
[----:B----4-:R-:W-:Y:S01]  /*c240*/  IMAD.MOV.U32 R14, RZ, RZ, R46 ;  /* 0x000000ffff0e7224 */ /* 0x010fe200078e002e */
[----:B------:R-:W-:Y:S01]  /*c250*/  PRMT R21, R9, 0x5410, R60 ;  /* 0x0000541009157816 */ /* 0x000fe2000000003c */
[--C-:B------:R-:W-:Y:S01]  /*c260*/  IMAD.MOV.U32 R10, RZ, RZ, R47.reuse ;  /* 0x000000ffff0a7224 */ /* 0x100fe200078e002f */
[----:B------:R-:W-:-:S02]  /*c270*/  SHF.R.U64 R49, R46, 0x10, R47 ;  /* 0x000000102e317819 */ /* 0x000fc4000000122f */
[----:B------:R-:W-:Y:S02]  /*c280*/  SHF.R.U32.HI R45, RZ, 0x10, R47 ;  /* 0x00000010ff2d7819 */ /* 0x000fe4000001162f */
[----:B------:R-:W-:Y:S02]  /*c290*/  SHF.R.U32.HI R43, RZ, 0x10, R43 ;  /* 0x00000010ff2b7819 */ /* 0x000fe4000001162b */
[----:B------:R-:W-:Y:S02]  /*c2a0*/  PRMT R34, R34, 0x5410, R69 ;  /* 0x0000541022227816 */ /* 0x000fe40000000045 */
[----:B------:R-:W-:Y:S02]  /*c2b0*/  PRMT R35, R35, 0x5410, R66 ;  /* 0x0000541023237816 */ /* 0x000fe40000000042 */
[----:B------:R-:W-:Y:S02]  /*c2c0*/  PRMT R30, R30, 0x5410, R67 ;  /* 0x000054101e1e7816 */ /* 0x000fe40000000043 */
[----:B------:R-:W-:-:S02]  /*c2d0*/  PRMT R31, R31, 0x5410, R64 ;  /* 0x000054101f1f7816 */ /* 0x000fc40000000040 */
[----:B------:R-:W-:Y:S02]  /*c2e0*/  PRMT R26, R26, 0x5410, R65 ;  /* 0x000054101a1a7816 */ /* 0x000fe40000000041 */
[----:B------:R-:W-:Y:S02]  /*c2f0*/  PRMT R27, R27, 0x5410, R62 ;  /* 0x000054101b1b7816 */ /* 0x000fe4000000003e */
[----:B------:R-:W-:Y:S02]  /*c300*/  PRMT R13, R40, 0x5410, R61 ;  /* 0x00005410280d7816 */ /* 0x000fe4000000003d */
[----:B------:R-:W-:Y:S02]  /*c310*/  PRMT R8, R41, 0x5410, R56 ;  /* 0x0000541029087816 */ /* 0x000fe40000000038 */
[----:B------:R-:W-:Y:S02]  /*c320*/  PRMT R9, R48, 0x5410, R59 ;  /* 0x0000541030097816 */ /* 0x000fe4000000003b */
[----:B------:R-:W-:-:S02]  /*c330*/  PRMT R36, R36, 0x5410, R57 ;  /* 0x0000541024247816 */ /* 0x000fc40000000039 */
[----:B------:R-:W-:Y:S02]  /*c340*/  ISETP.GE.AND P1, PT, R204, R39, PT ;  /* 0x00000027cc00720c */ /* 0x000fe40003f26270 */
[----:B------:R-:W-:Y:S02]  /*c350*/  PRMT R37, R37, 0x5410, R54 ;  /* 0x0000541025257816 */ /* 0x000fe40000000036 */
[----:B------:R-:W-:Y:S02]  /*c360*/  PRMT R32, R32, 0x5410, R55 ;  /* 0x0000541020207816 */ /* 0x000fe40000000037 */
[----:B------:R-:W-:Y:S02]  /*c370*/  PRMT R33, R33, 0x5410, R52 ;  /* 0x0000541021217816 */ /* 0x000fe40000000034 */
[----:B------:R-:W-:Y:S02]  /*c380*/  PRMT R28, R6, 0x5410, R53 ;  /* 0x00005410061c7816 */ /* 0x000fe40000000035 */
[----:B------:R-:W-:-:S02]  /*c390*/  PRMT R29, R7, 0x5410, R50 ;  /* 0x00005410071d7816 */ /* 0x000fc40000000032 */
[----:B------:R-:W-:Y:S02]  /*c3a0*/  PRMT R24, R24, 0x5410, R51 ;  /* 0x0000541018187816 */ /* 0x000fe40000000033 */
[----:B------:R-:W-:Y:S01]  /*c3b0*/  PRMT R25, R25, 0x5410, R44 ;  /* 0x0000541019197816 */ /* 0x000fe2000000002c */
[----:B0-----:R-:W-:Y:S06]  /*c3c0*/  @!P0 BRA `(.L_x_559) ;  /* 0x000001c800508947 */ /* 0x001fec0003800000 */
.L_x_819:
[----:B------:R-:W-:Y:S05]  /*c3d0*/  BSYNC B1 ;  /* 0x0000000000017941 */ /* 0x000fea0003800000 */
.L_x_558:
[----:B------:R-:W-:Y:S01]  /*c3e0*/  BSSY B1, `(.L_x_560) ;  /* 0x0000101000017945 */ /* 0x000fe20003800000 */
[----:B------:R-:W-:Y:S02]  /*c3f0*/  PRMT R15, R10, 0x5410, R45 ;  /* 0x000054100a0f7816 */ /* 0x000fe4000000002d */
[----:B------:R-:W-:Y:S02]  /*c400*/  PRMT R10, R11, 0x5410, R42 ;  /* 0x000054100b0a7816 */ /* 0x000fe4000000002a */
[----:B------:R-:W-:Y:S02]  /*c410*/  PRMT R14, R14, 0x5410, R49 ;  /* 0x000054100e0e7816 */ /* 0x000fe40000000031 */
[----:B------:R-:W-:Y:S01]  /*c420*/  PRMT R11, R38, 0x5410, R43 ;  /* 0x00005410260b7816 */ /* 0x000fe2000000002b */
[----:B------:R-:W-:Y:S06]  /*c430*/  @P1 BRA `(.L_x_561) ;  /* 0x0000000c00ec1947 */ /* 0x000fec0003800000 */
[----:B------:R-:W1:Y:S01]  /*c440*/  LDC R4, c[0x0][0x3f4] ;  /* 0x0000fd00ff047b82 */ /* 0x000e620000000800 */
[----:B------:R-:W-:Y:S01]  /*c450*/  BSSY B2, `(.L_x_562) ;  /* 0x000002e000027945 */ /* 0x000fe20003800000 */
[-C--:B-1----:R-:W-:Y:S02]  /*c460*/  ISETP.GE.AND P0, PT, R22, R4.reuse, PT ;  /* 0x000000041600720c */ /* 0x082fe40003f06270 */
[-C--:B------:R-:W-:Y:S02]  /*c470*/  ISETP.GE.AND P1, PT, R210, R4.reuse, PT ;  /* 0x00000004d200720c */ /* 0x080fe40003f26270 */
[-C--:B------:R-:W-:Y:S02]  /*c480*/  ISETP.GE.AND P2, PT, R207, R4.reuse, PT ;  /* 0x00000004cf00720c */ /* 0x080fe40003f46270 */
[-C--:B------:R-:W-:Y:S02]  /*c490*/  ISETP.GE.AND P3, PT, R209, R4.reuse, PT ;  /* 0x00000004d100720c */ /* 0x080fe40003f66270 */
[----:B------:R-:W-:-:S02]  /*c4a0*/  ISETP.GE.AND P4, PT, R206, R4, PT ;  /* 0x00000004ce00720c */ /* 0x000fc40003f86270 */
[----:B------:R-:W-:-:S03]  /*c4b0*/  ISETP.GE.AND P5, PT, R211, R4, PT ;  /* 0x00000004d300720c */ /* 0x000fc60003fa6270 */
[----:B------:R-:W-:Y:S10]  /*c4c0*/  @P0 BRA `(.L_x_563) ;  /* 0x0000000000980947 */ /* 0x000ff40003800000 */
[----:B0-----:R-:W0:Y:S01]  /*c4d0*/  LDS.128 R4, [R3+0x15400] ;  /* 0x0154000003047984 */ /* 0x001e220000000c00 */
[----:B------:R-:W-:Y:S01]  /*c4e0*/  IMAD.U32 R45, R36, 0x10000, RZ ;  /* 0x00010000242d7824 */ /* 0x000fe200078e00ff */
[C---:B------:R-:W-:Y:S01]  /*c4f0*/  LOP3.LUT R44, R34.reuse, 0xffff0000, RZ, 0xc0, !PT ;  /* 0xffff0000222c7812 */ /* 0x040fe200078ec0ff */
[----:B------:R-:W-:Y:S01]  /*c500*/  IMAD.U32 R43, R34, 0x10000, RZ ;  /* 0x00010000222b7824 */ /* 0x000fe200078e00ff */
[----:B------:R-:W-:Y:S01]  /*c510*/  LOP3.LUT R46, R36, 0xffff0000, RZ, 0xc0, !PT ;  /* 0xffff0000242e7812 */ /* 0x000fe200078ec0ff */
[C---:B0-----:R-:W-:Y:S01]  /*c520*/  IMAD.U32 R38, R4.reuse, 0x10000, RZ ;  /* 0x0001000004267824 */ /* 0x041fe200078e00ff */
[----:B------:R-:W-:Y:S01]  /*c530*/  LOP3.LUT R4, R4, 0xffff0000, RZ, 0xc0, !PT ;  /* 0xffff000004047812 */ /* 0x000fe200078ec0ff */
[C---:B------:R-:W-:Y:S01]  /*c540*/  IMAD.U32 R40, R5.reuse, 0x10000, RZ ;  /* 0x0001000005287824 */ /* 0x040fe200078e00ff */
[----:B------:R-:W-:Y:S01]  /*c550*/  LOP3.LUT R5, R5, 0xffff0000, RZ, 0xc0, !PT ;  /* 0xffff000005057812 */ /* 0x000fe200078ec0ff */
[C---:B------:R-:W-:Y:S01]  /*c560*/  IMAD.U32 R41, R6.reuse, 0x10000, RZ ;  /* 0x0001000006297824 */ /* 0x040fe200078e00ff */
[----:B------:R-:W-:Y:S01]  /*c570*/  LOP3.LUT R6, R6, 0xffff0000, RZ, 0xc0, !PT ;  /* 0xffff000006067812 */ /* 0x000fe200078ec0ff */
[C---:B------:R-:W-:Y:S01]  /*c580*/  FMUL.FTZ R47, R4.reuse, R45 ;  /* 0x0000002d042f7220 */ /* 0x040fe20000410000 */
[----:B------:R-:W-:Y:S01]  /*c590*/  FMUL.FTZ R4, R4, R43 ;  /* 0x0000002b04047220 */ /* 0x000fe20000410000 */
[----:B------:R-:W-:-:S02]  /*c5a0*/  IMAD.U32 R42, R7, 0x10000, RZ ;  /* 0x00010000072a7824 */ /* 0x000fc400078e00ff */
[C---:B------:R-:W-:Y:S01]  /*c5b0*/  FMUL.FTZ R49, R5.reuse, R46 ;  /* 0x0000002e05317220 */ /* 0x040fe20000410000 */
[C---:B------:R-:W-:Y:S01]  /*c5c0*/  FFMA.FTZ R47, R38.reuse, R43, -R47 ;  /* 0x0000002b262f7223 */ /* 0x040fe2000001082f */
[----:B------:R-:W-:Y:S01]  /*c5d0*/  FFMA.FTZ R48, R38, R45, R4 ;  /* 0x0000002d26307223 */ /* 0x000fe20000010004 */
[-C--:B------:R-:W-:Y:S01]  /*c5e0*/  FMUL.FTZ R45, R5, R44.reuse ;  /* 0x0000002c052d7220 */ /* 0x080fe20000410000 */
        /* <DEDUP_REMOVED lines=17> */
[----:B------:R-:W-:Y:S02]  /*c700*/  F2FP.BF16.F32.PACK_AB R6, R45, R6 ;  /* 0x000000062d06723e */ /* 0x000fe400000010ff */
[----:B------:R-:W-:-:S05]  /*c710*/  F2FP.BF16.F32.PACK_AB R7, R46, R7 ;  /* 0x000000072e07723e */ /* 0x000fca00000010ff */
[----:B------:R1:W-:Y:S02]  /*c720*/  STS.128 [R3+0x15400], R4 ;  /* 0x0154000403007388 */ /* 0x0003e40000000c00 */
.L_x_563:
[----:B------:R-:W-:Y:S05]  /*c730*/  BSYNC B2 ;  /* 0x0000000000027941 */ /* 0x000fea0003800000 */
.L_x_562:
[----:B------:R-:W-:Y:S04]  /*c740*/  BSSY B2, `(.L_x_564) ;  /* 0x0000028000027945 */ /* 0x000fe80003800000 */
[----:B------:R-:W-:Y:S05]  /*c750*/  @P1 BRA `(.L_x_565) ;  /* 0x0000000000981947 */ /* 0x000fea0003800000 */
[----:B01----:R-:W0:Y:S01]  /*c760*/  LDS.128 R4, [R0] ;  /* 0x0000000000047984 */ /* 0x003e220000000c00 */
        /* <DEDUP_REMOVED lines=36> */
[----:B------:R2:W-:Y:S02]  /*c9b0*/  STS.128 [R0], R4 ;  /* 0x0000000400007388 */ /* 0x0005e40000000c00 */
.L_x_565:
[----:B------:R-:W-:Y:S05]  /*c9c0*/  BSYNC B2 ;  /* 0x0000000000027941 */ /* 0x000fea0003800000 */
.L_x_564:
[----:B------:R-:W-:Y:S04]  /*c9d0*/  BSSY B2, `(.L_x_566) ;  /* 0x0000028000027945 */ /* 0x000fe80003800000 */
[----:B------:R-:W-:Y:S05]  /*c9e0*/  @P2 BRA `(.L_x_567) ;  /* 0x0000000000982947 */ /* 0x000fea0003800000 */
[----:B012---:R-:W0:Y:S01]  /*c9f0*/  LDS.128 R4, [R3+0x19400] ;  /* 0x0194000003047984 */ /* 0x007e220000000c00 */
        /* <DEDUP_REMOVED lines=37> */
.L_x_567:
[----:B------:R-:W-:Y:S05]  /*cc50*/  BSYNC B2 ;  /* 0x0000000000027941 */ /* 0x000fea0003800000 */
.L_x_566:
[----:B------:R-:W-:Y:S04]  /*cc60*/  BSSY B2, `(.L_x_568) ;  /* 0x0000028000027945 */ /* 0x000fe80003800000 */
[----:B------:R-:W-:Y:S05]  /*cc70*/  @P3 BRA `(.L_x_569) ;  /* 0x0000000000983947 */ /* 0x000fea0003800000 */
[----:B0123--:R-:W0:Y:S01]  /*cc80*/  LDS.128 R4, [R0+0x4000] ;  /* 0x0040000000047984 */ /* 0x00fe220000000c00 */
        /* <DEDUP_REMOVED lines=37> */
.L_x_569:
[----:B------:R-:W-:Y:S05]  /*cee0*/  BSYNC B2 ;  /* 0x0000000000027941 */ /* 0x000fea0003800000 */
.L_x_568:
[----:B------:R-:W-:Y:S04]  /*cef0*/  BSSY B2, `(.L_x_570) ;  /* 0x0000028000027945 */ /* 0x000fe80003800000 */
[----:B------:R-:W-:Y:S05]  /*cf00*/  @P4 BRA `(.L_x_571) ;  /* 0x0000000000984947 */ /* 0x000fea0003800000 */
[----:B01234-:R-:W0:Y:S01]  /*cf10*/  LDS.128 R4, [R3+0x1d400] ;  /* 0x01d4000003047984 */ /* 0x01fe220000000c00 */
        /* <DEDUP_REMOVED lines=37> */
.L_x_571:
[----:B------:R-:W-:Y:S05]  /*d170*/  BSYNC B2 ;  /* 0x0000000000027941 */ /* 0x000fea0003800000 */
.L_x_570:
        /* <DEDUP_REMOVED lines=39> */
.L_x_561:
[----:B------:R-:W-:Y:S05]  /*d3f0*/  BSYNC B1 ;  /* 0x0000000000017941 */ /* 0x000fea0003800000 */
.L_x_560:
[----:B------:R-:W-:-:S13]  /*d400*/  ISETP.GE.AND P0, PT, R228, R39, PT ;  /* 0x00000027e400720c */ /* 0x000fda0003f06270 */
[----:B------:R-:W-:Y:S05]  /*d410*/  @P0 BRA `(.L_x_572) ;  /* 0x0000003c00c00947 */ /* 0x000fea0003800000 */
[----:B01234-:R-:W0:Y:S01]  /*d420*/  LDC R4, c[0x0][0x3f4] ;  /* 0x0000fd00ff047b82 */ /* 0x01fe220000000800 */
[----:B------:R-:W-:Y:S01]  /*d430*/  BSSY B1, `(.L_x_573) ;  /* 0x000002e000017945 */ /* 0x000fe20003800000 */
[-C--:B0-----:R-:W-:Y:S02]  /*d440*/  ISETP.GE.AND P0, PT, R22, R4.reuse, PT ;  /* 0x000000041600720c */ /* 0x081fe40003f06270 */
[-C--:B------:R-:W-:Y:S02]  /*d450*/  ISETP.GE.AND P1, PT, R210, R4.reuse, PT ;  /* 0x00000004d200720c */ /* 0x080fe40003f26270 */
[-C--:B------:R-:W-:Y:S02]  /*d460*/  ISETP.GE.AND P2, PT, R207, R4.reuse, PT ;  /* 0x00000004cf00720c */ /* 0x080fe40003f46270 */
[-C--:B------:R-:W-:Y:S02]  /*d470*/  ISETP.GE.AND P3, PT, R209, R4.reuse, PT ;  /* 0x00000004d100720c */ /* 0x080fe40003f66270 */
[----:B------:R-:W-:-:S02]  /*d480*/  ISETP.GE.AND P4, PT, R206, R4, PT ;  /* 0x00000004ce00720c */ /* 0x000fc40003f86270 */
[----:B------:R-:W-:-:S03]  /*d490*/  ISETP.GE.AND P5, PT, R211, R4, PT ;  /* 0x00000004d300720c */ /* 0x000fc60003fa6270 */
[----:B------:R-:W-:Y:S10]  /*d4a0*/  @P0 BRA `(.L_x_574) ;  /* 0x0000000000980947 */ /* 0x000ff40003800000 */
[----:B------:R-:W0:Y:S01]  /*d4b0*/  LDS.128 R4, [R3+0x17400] ;  /* 0x0174000003047984 */ /* 0x000e220000000c00 */
[----:B------:R-:W-:Y:S01]  /*d4c0*/  IMAD.U32 R42, R34, 0x10000, RZ ;  /* 0x00010000222a7824 */ /* 0x000fe200078e00ff */
[C---:B------:R-:W-:Y:S01]  /*d4d0*/  LOP3.LUT R47, R36.reuse, 0xffff0000, RZ, 0xc0, !PT ;  /* 0xffff0000242f7812 */ /* 0x040fe200078ec0ff */
[----:B------:R-:W-:Y:S01]  /*d4e0*/  IMAD.U32 R44, R36, 0x10000, RZ ;  /* 0x00010000242c7824 */ /* 0x000fe200078e00ff */
[----:B------:R-:W-:Y:S02]  /*d4f0*/  LOP3.LUT R45, R34, 0xffff0000, RZ, 0xc0, !PT ;  /* 0xffff0000222d7812 */ /* 0x000fe400078ec0ff */
[----:B------:R-:W-:Y:S01]  /*d500*/  LOP3.LUT R46, R37, 0xffff0000, RZ, 0xc0, !PT ;  /* 0xffff0000252e7812 */ /* 0x000fe200078ec0ff */
[C---:B0-----:R-:W-:Y:S01]  /*d510*/  IMAD.U32 R38, R4.reuse, 0x10000, RZ ;  /* 0x0001000004267824 */ /* 0x041fe200078e00ff */
[----:B------:R-:W-:Y:S01]  /*d520*/  LOP3.LUT R4, R4, 0xffff0000, RZ, 0xc0, !PT ;  /* 0xffff000004047812 */ /* 0x000fe200078ec0ff */
[C---:B------:R-:W-:Y:S01]  /*d530*/  IMAD.U32 R39, R5.reuse, 0x10000, RZ ;  /* 0x0001000005277824 */ /* 0x040fe200078e00ff */
[----:B------:R-:W-:Y:S01]  /*d540*/  LOP3.LUT R5, R5, 0xffff0000, RZ, 0xc0, !PT ;  /* 0xffff000005057812 */ /* 0x000fe200078ec0ff */
[C---:B------:R-:W-:Y:S01]  /*d550*/  IMAD.U32 R36, R7.reuse, 0x10000, RZ ;  /* 0x0001000007247824 */ /* 0x040fe200078e00ff */
[----:B------:R-:W-:Y:S01]  /*d560*/  LOP3.LUT R7, R7, 0xffff0000, RZ, 0xc0, !PT ;  /* 0xffff000007077812 */ /* 0x000fe200078ec0ff */
[-C--:B------:R-:W-:Y:S01]  /*d570*/  FMUL.FTZ R41, R44, R4.reuse ;  /* 0x000000042c297220 */ /* 0x080fe20000410000 */
[----:B------:R-:W-:Y:S01]  /*d580*/  FMUL.FTZ R43, R42, R4 ;  /* 0x000000042a2b7220 */ /* 0x000fe20000410000 */
[----:B------:R-:W-:Y:S01]  /*d590*/  FMUL.FTZ R40, R47, R5 ;  /* 0x000000052f287220 */ /* 0x000fe20000410000 */
[----:B------:R-:W-:-:S02]  /*d5a0*/  IMAD.U32 R34, R6, 0x10000, RZ ;  /* 0x0001000006227824 */ /* 0x000fc400078e00ff */
[-C--:B------:R-:W-:Y:S01]  /*d5b0*/  FFMA.FTZ R4, R42, R38.reuse, -R41 ;  /* 0x000000262a047223 */ /* 0x080fe20000010829 */
[----:B------:R-:W-:Y:S01]  /*d5c0*/  FFMA.FTZ R43, R44, R38, R43 ;  /* 0x000000262c2b7223 */ /* 0x000fe2000001002b */
[C---:B------:R-:W-:Y:S01]  /*d5d0*/  FMUL.FTZ R38, R45.reuse, R5 ;  /* 0x000000052d267220 */ /* 0x040fe20000410000 */
[----:B------:R-:W-:Y:S01]  /*d5e0*/  LOP3.LUT R6, R6, 0xffff0000, RZ, 0xc0, !PT ;  /* 0xffff000006067812 */ /* 0x000fe200078ec0ff */
[-C--:B------:R-:W-:Y:S01]  /*d5f0*/  FFMA.FTZ R5, R45, R39.reuse, -R40 ;  /* 0x000000272d057223 */ /* 0x080fe20000010828 */
[----:B------:R-:W-:Y:S01]  /*d600*/  LOP3.LUT R42, R35, 0xffff0000, RZ, 0xc0, !PT ;  /* 0xffff0000232a7812 */ /* 0x000fe200078ec0ff */
[----:B------:R-:W-:Y:S02]  /*d610*/  IMAD.U32 R44, R37, 0x10000, RZ ;  /* 0x00010000252c7824 */ /* 0x000fe400078e00ff */
[----:B------:R-:W-:Y:S01]  /*d620*/  FFMA.FTZ R38, R47, R39, R38 ;  /* 0x000000272f267223 */ /* 0x000fe20000010026 */
[----:B------:R-:W-:Y:S02]  /*d630*/  IMAD.U32 R40, R35, 0x10000, RZ ;  /* 0x0001000023287824 */ /* 0x000fe400078e00ff */
[-C--:B------:R-:W-:Y:S01]  /*d640*/  FMUL.FTZ R39, R46, R7.reuse ;  /* 0x000000072e277220 */ /* 0x080fe20000410000 */
[-C--:B------:R-:W-:Y:S01]  /*d650*/  FMUL.FTZ R35, R44, R6.reuse ;  /* 0x000000062c237220 */ /* 0x080fe20000410000 */
[----:B------:R-:W-:Y:S01]  /*d660*/  FMUL.FTZ R41, R42, R7 ;  /* 0x000000072a297220 */ /* 0x000fe20000410000 */
[----:B------:R-:W-:Y:S01]  /*d670*/  FMUL.FTZ R37, R40, R6 ;  /* 0x0000000628257220 */ /* 0x000fe20000410000 */
[----:B------:R-:W-:Y:S01]  /*d680*/  FFMA.FTZ R7, R42, R36, -R39 ;  /* 0x000000242a077223 */ /* 0x000fe20000010827 */
[----:B------:R-:W-:Y:S01]  /*d690*/  FFMA.FTZ R6, R40, R34, -R35 ;  /* 0x0000002228067223 */ /* 0x000fe20000010823 */
[----:B------:R-:W-:Y:S01]  /*d6a0*/  FFMA.FTZ R36, R46, R36, R41 ;  /* 0x000000242e247223 */ /* 0x000fe20000010029 */
[----:B------:R-:W-:Y:S01]  /*d6b0*/  FFMA.FTZ R37, R44, R34, R37 ;  /* 0x000000222c257223 */ /* 0x000fe20000010025 */
[----:B------:R-:W-:-:S02]  /*d6c0*/  F2FP.BF16.F32.PACK_AB R4, R43, R4 ;  /* 0x000000042b04723e */ /* 0x000fc400000010ff */
[----:B------:R-:W-:Y:S02]  /*d6d0*/  F2FP.BF16.F32.PACK_AB R5, R38, R5 ;  /* 0x000000052605723e */ /* 0x000fe400000010ff */
[----:B------:R-:W-:Y:S02]  /*d6e0*/  F2FP.BF16.F32.PACK_AB R6, R37, R6 ;  /* 0x000000062506723e */ /* 0x000fe400000010ff */
[----:B------:R-:W-:-:S05]  /*d6f0*/  F2FP.BF16.F32.PACK_AB R7, R36, R7 ;  /* 0x000000072407723e */ /* 0x000fca00000010ff */
[----:B------:R0:W-:Y:S02]  /*d700*/  STS.128 [R3+0x17400], R4 ;  /* 0x0174000403007388 */ /* 0x0001e40000000c00 */
.L_x_574:
[----:B------:R-:W-:Y:S05]  /*d710*/  BSYNC B1 ;  /* 0x0000000000017941 */ /* 0x000fea0003800000 */
.L_x_573:
[----:B------:R-:W-:Y:S04]  /*d720*/  BSSY B1, `(.L_x_575) ;  /* 0x0000028000017945 */ /* 0x000fe80003800000 */
[----:B------:R-:W-:Y:S05]  /*d730*/  @P1 BRA `(.L_x_576) ;  /* 0x0000000000981947 */ /* 0x000fea0003800000 */
[----:B0-----:R-:W0:Y:S01]  /*d740*/  LDS.128 R4, [R0+0x2000] ;  /* 0x0020000000047984 */ /* 0x001e220000000c00 */
        /* <DEDUP_REMOVED lines=37> */
.L_x_576:
[----:B------:R-:W-:Y:S05]  /*d9a0*/  BSYNC B1 ;  /* 0x0000000000017941 */ /* 0x000fea0003800000 */
.L_x_575:
[----:B------:R-:W-:Y:S04]  /*d9b0*/  BSSY B1, `(.L_x_577) ;  /* 0x0000028000017945 */ /* 0x000fe80003800000 */
[----:B------:R-:W-:Y:S05]  /*d9c0*/  @P2 BRA `(.L_x_578) ;  /* 0x0000000000982947 */ /* 0x000fea0003800000 */
[----:B01----:R-:W0:Y:S01]  /*d9d0*/  LDS.128 R4, [R3+0x1b400] ;  /* 0x01b4000003047984 */ /* 0x003e220000000c00 */
        /* <DEDUP_REMOVED lines=37> */
.L_x_578:
[----:B------:R-:W-:Y:S05]  /*dc30*/  BSYNC B1 ;  /* 0x0000000000017941 */ /* 0x000fea0003800000 */
.L_x_577:
[----:B------:R-:W-:Y:S04]  /*dc40*/  BSSY B1, `(.L_x_579) ;  /* 0x0000028000017945 */ /* 0x000fe80003800000 */
[----:B------:R-:W-:Y:S05]  /*dc50*/  @P3 BRA `(.L_x_580) ;  /* 0x0000000000983947 */ /* 0x000fea0003800000 */
[----:B012---:R-:W0:Y:S01]  /*dc60*/  LDS.128 R4, [R0+0x6000] ;  /* 0x0060000000047984 */ /* 0x007e220000000c00 */
        /* <DEDUP_REMOVED lines=37> */
.L_x_580:
[----:B------:R-:W-:Y:S05]  /*dec0*/  BSYNC B1 ;  /* 0x0000000000017941 */ /* 0x000fea0003800000 */
.L_x_579:
[----:B------:R-:W-:Y:S04]  /*ded0*/  BSSY B1, `(.L_x_581) ;  /* 0x0000028000017945 */ /* 0x000fe80003800000 */
[----:B------:R-:W-:Y:S05]  /*dee0*/  @P4 BRA `(.L_x_582) ;  /* 0x0000000000984947 */ /* 0x000fea0003800000 */
[----:B0123--:R-:W0:Y:S01]  /*def0*/  LDS.128 R4, [R3+0x1f400] ;  /* 0x01f4000003047984 */ /* 0x00fe220000000c00 */
        /* <DEDUP_REMOVED lines=37> */
.L_x_582:
[----:B------:R-:W-:Y:S05]  /*e150*/  BSYNC B1 ;  /* 0x0000000000017941 */ /* 0x000fea0003800000 */
.L_x_581:
[----:B------:R-:W-:Y:S05]  /*e160*/  @P5 BRA `(.L_x_572) ;  /* 0x00000030006c5947 */ /* 0x000fea0003800000 */
[----:B01234-:R-:W0:Y:S01]  /*e170*/  LDS.128 R4, [R0+0xa000] ;  /* 0x00a0000000047984 */ /* 0x01fe220000000c00 */
[C---:B------:R-:W-:Y:S01]  /*e180*/  IMAD.U32 R21, R10.reuse, 0x10000, RZ ;  /* 0x000100000a157824 */ /* 0x040fe200078e00ff */
[----:B------:R-:W-:Y:S01]  /*e190*/  LOP3.LUT R26, R10, 0xffff0000, RZ, 0xc0, !PT ;  /* 0xffff00000a1a7812 */ /* 0x000fe200078ec0ff */
[C---:B------:R-:W-:Y:S01]  /*e1a0*/  IMAD.U32 R15, R8.reuse, 0x10000, RZ ;  /* 0x00010000080f7824 */ /* 0x040fe200078e00ff */
        /* <DEDUP_REMOVED lines=14> */
[----:B------:R-:W-:Y:S01]  /*e290*/  FMUL.FTZ R15, R24, R5 ;  /* 0x00000005180f7220 */ /* 0x000fe20000410000 */
        /* <DEDUP_REMOVED lines=18> */
[----:B------:R0:W-:Y:S01]  /*e3c0*/  STS.128 [R0+0xa000], R4 ;  /* 0x00a0000400007388 */ /* 0x0001e20000000c00 */
[----:B------:R-:W-:Y:S05]  /*e3d0*/  BRA `(.L_x_572) ;  /* 0x0000002c00d07947 */ /* 0x000fea0003800000 */
.L_x_554:
[----:B------:R-:W-:-:S03]  /*e3e0*/  UMOV UR4, 0xffffffff ;  /* 0xffffffff00047882 */ /* 0x000fc60000000000 */
[----:B------:R-:W-:Y:S05]  /*e3f0*/  BRA.DIV UR4, `(.L_x_583) ;  /* 0x000001aa04587947 */ /* 0x000fea000b800000 */
[----:B------:R-:W0:Y:S04]  /*e400*/  SHFL.IDX PT, R3, R25, RZ, 0x1c1f ;  /* 0x001c1fff19037589 */ /* 0x000e2800000e0000 */
[----:B------:R-:W1:Y:S04]  /*e410*/  SHFL.IDX PT, R0, R24, RZ, 0x1c1f ;  /* 0x001c1fff18007589 */ /* 0x000e6800000e0000 */
[----:B------:R2:W3:Y:S04]  /*e420*/  SHFL.IDX PT, R5, R27, RZ, 0x1c1f ;  /* 0x001c1fff1b057589 */ /* 0x0004e800000e0000 */
[----:B------:R2:W4:Y:S01]  /*e430*/  SHFL.IDX PT, R14, R26, RZ, 0x1c1f ;  /* 0x001c1fff1a0e7589 */ /* 0x00052200000e0000 */
[----:B0-----:R-:W-:-:S02]  /*e440*/  IMAD.MOV.U32 R21, RZ, RZ, R3 ;  /* 0x000000ffff157224 */ /* 0x001fc400078e0003 */
[----:B-12---:R-:W-:-:S07]  /*e450*/  IMAD.MOV.U32 R20, RZ, RZ, R0 ;  /* 0x000000ffff147224 */ /* 0x006fce00078e0000 */
.L_x_825:
[----:B------:R-:W-:Y:S01]  /*e460*/  ULDC UR4, c[0x0][0x448] ;  /* 0x0001120000047ab9 */ /* 0x000fe20000000800 */
[----:B------:R-:W-:Y:S01]  /*e470*/  BSSY B1, `(.L_x_584) ;  /* 0x000003b000017945 */ /* 0x000fe20003800000 */
[----:B------:R-:W-:Y:S01]  /*e480*/  IMAD R46, R154, UR4, RZ ;  /* 0x000000049a2e7c24 */ /* 0x000fe2000f8e02ff */
[----:B------:R-:W-:Y:S01]  /*e490*/  CS2R R6, SRZ ;  /* 0x0000000000067805 */ /* 0x000fe2000001ff00 */
[----:B----4-:R-:W-:Y:S01]  /*e4a0*/  IMAD.MOV.U32 R38, RZ, RZ, R14 ;  /* 0x000000ffff267224 */ /* 0x010fe200078e000e */
[----:B------:R-:W-:Y:S01]  /*e4b0*/  CS2R R8, SRZ ;  /* 0x0000000000087805 */ /* 0x000fe2000001ff00 */
[----:B---3--:R-:W-:Y:S01]  /*e4c0*/  IMAD.MOV.U32 R39, RZ, RZ, R5 ;  /* 0x000000ffff277224 */ /* 0x008fe200078e0005 */
[----:B------:R-:W-:Y:S01]  /*e4d0*/  ISETP.GE.AND P0, PT, R4, R46, PT ;  /* 0x0000002e0400720c */ /* 0x000fe20003f06270 */
[----:B------:R-:W-:Y:S01]  /*e4e0*/  IMAD R46, R149, -0x80, R46 ;  /* 0xffffff80952e7824 */ /* 0x000fe200078e022e */
        /* <DEDUP_REMOVED lines=10> */
[----:B------:R-:W-:Y:S06]  /*e590*/  @P0 BRA `(.L_x_585) ;  /* 0x0000000000a00947 */ /* 0x000fec0003800000 */
[C---:B------:R-:W-:Y:S01]  /*e5a0*/  VIADD R0, R18.reuse, 0x20 ;  /* 0x0000002012007836 */ /* 0x040fe20000000000 */
[----:B------:R-:W-:Y:S01]  /*e5b0*/  ULDC UR4, c[0x0][0x3f4] ;  /* 0x0000fd0000047ab9 */ /* 0x000fe20000000800 */
[C---:B------:R-:W-:Y:S01]  /*e5c0*/  VIADD R3, R18.reuse, 0x40 ;  /* 0x0000004012037836 */ /* 0x040fe20000000000 */
[----:B------:R-:W-:Y:S01]  /*e5d0*/  ISETP.GE.AND P0, PT, R18, UR4, PT ;  /* 0x0000000412007c0c */ /* 0x000fe2000bf06270 */
[----:B------:R-:W-:Y:S01]  /*e5e0*/  IMAD.IADD R4, R22, 0x1, R206 ;  /* 0x0000000116047824 */ /* 0x000fe200078e02ce */
[----:B------:R-:W-:Y:S01]  /*e5f0*/  ISETP.GE.AND P1, PT, R0, UR4, PT ;  /* 0x0000000400007c0c */ /* 0x000fe2000bf26270 */
[----:B------:R-:W-:Y:S01]  /*e600*/  IMAD.IADD R0, R22, 0x1, R207 ;  /* 0x0000000116007824 */ /* 0x000fe200078e02cf */
[----:B------:R-:W-:Y:S02]  /*e610*/  ISETP.GE.AND P2, PT, R3, UR4, PT ;  /* 0x0000000403007c0c */ /* 0x000fe4000bf46270 */
[----:B------:R-:W-:Y:S02]  /*e620*/  CS2R R24, SRZ ;  /* 0x0000000000187805 */ /* 0x000fe4000001ff00 */
[----:B------:R-:W-:-:S02]  /*e630*/  SHF.R.S32.HI R5, RZ, 0x1f, R4 ;  /* 0x0000001fff057819 */ /* 0x000fc40000011404 */
[----:B------:R-:W-:Y:S02]  /*e640*/  CS2R R26, SRZ ;  /* 0x00000000001a7805 */ /* 0x000fe4000001ff00 */
[----:B------:R-:W-:-:S04]  /*e650*/  SHF.R.S32.HI R3, RZ, 0x1f, R0 ;  /* 0x0000001fff037819 */ /* 0x000fc80000011400 */
[----:B------:R-:W-:Y:S01]  /*e660*/  LEA.HI R3, R3, R0, RZ, 0x3 ;  /* 0x0000000003037211 */ /* 0x000fe200078f18ff */
[----:B------:R-:W-:Y:S01]  /*e670*/  @!P0 IMAD.WIDE R12, R18, 0x2, R20 ;  /* 0x00000002120c8825 */ /* 0x000fe200078e0214 */
[----:B------:R-:W-:Y:S02]  /*e680*/  LEA.HI R0, R5, R4, RZ, 0x3 ;  /* 0x0000000405007211 */ /* 0x000fe400078f18ff */
[----:B------:R-:W-:Y:S02]  /*e690*/  SHF.R.S32.HI R3, RZ, 0x3, R3 ;  /* 0x00000003ff037819 */ /* 0x000fe40000011403 */
[----:B------:R-:W-:Y:S01]  /*e6a0*/  SHF.R.S32.HI R0, RZ, 0x3, R0 ;  /* 0x00000003ff007819 */ /* 0x000fe20000011400 */
[----:B------:R0:W5:Y:S01]  /*e6b0*/  @!P0 LD.E.128 R24, desc[UR60][R12.64] ;  /* 0x0000003c0c188980 */ /* 0x000162000c101d00 */
[----:B------:R-:W-:Y:S01]  /*e6c0*/  CS2R R4, SRZ ;  /* 0x0000000000047805 */ /* 0x000fe2000001ff00 */
[----:B------:R-:W-:Y:S01]  /*e6d0*/  @!P1 IMAD.SHL.U32 R3, R3, 0x8, RZ ;  /* 0x0000000803039824 */ /* 0x000fe200078e00ff */
[----:B------:R-:W-:Y:S01]  /*e6e0*/  CS2R R6, SRZ ;  /* 0x0000000000067805 */ /* 0x000fe2000001ff00 */
[----:B------:R-:W-:Y:S01]  /*e6f0*/  @!P2 IMAD.SHL.U32 R45, R0, 0x8, RZ ;  /* 0x00000008002da824 */ /* 0x000fe200078e00ff */
[----:B------:R-:W-:Y:S01]  /*e700*/  CS2R R28, SRZ ;  /* 0x00000000001c7805 */ /* 0x000fe2000001ff00 */
[----:B------:R-:W-:Y:S01]  /*e710*/  @!P1 IMAD.WIDE R40, R3, 0x2, R20 ;  /* 0x0000000203289825 */ /* 0x000fe200078e0214 */
[----:B------:R-:W-:-:S02]  /*e720*/  CS2R R30, SRZ ;  /* 0x00000000001e7805 */ /* 0x000fc4000001ff00 */
[----:B------:R-:W-:Y:S02]  /*e730*/  CS2R R8, SRZ ;  /* 0x0000000000087805 */ /* 0x000fe4000001ff00 */
[----:B------:R-:W-:Y:S01]  /*e740*/  CS2R R10, SRZ ;  /* 0x00000000000a7805 */ /* 0x000fe2000001ff00 */
[----:B------:R-:W-:Y:S01]  /*e750*/  @!P2 IMAD.WIDE R42, R45, 0x2, R20 ;  /* 0x000000022d2aa825 */ /* 0x000fe200078e0214 */
[----:B------:R-:W-:Y:S02]  /*e760*/  CS2R R32, SRZ ;  /* 0x0000000000207805 */ /* 0x000fe4000001ff00 */
[----:B------:R-:W-:Y:S02]  /*e770*/  CS2R R34, SRZ ;  /* 0x0000000000227805 */ /* 0x000fe4000001ff00 */
[----:B0-----:R-:W-:Y:S01]  /*e780*/  CS2R R12, SRZ ;  /* 0x00000000000c7805 */ /* 0x001fe2000001ff00 */
[--C-:B------:R-:W-:Y:S01]  /*e790*/  @!P1 IMAD.WIDE R20, R3, 0x2, R38.reuse ;  /* 0x0000000203149825 */ /* 0x100fe200078e0226 */
[----:B------:R-:W-:Y:S01]  /*e7a0*/  CS2R R14, SRZ ;  /* 0x00000000000e7805 */ /* 0x000fe2000001ff00 */
[----:B------:R0:W5:Y:S02]  /*e7b0*/  @!P1 LD.E.128 R28, desc[UR60][R40.64] ;  /* 0x0000003c281c9980 */ /* 0x000164000c101d00 */
[----:B------:R-:W-:-:S02]  /*e7c0*/  @!P2 IMAD.WIDE R44, R45, 0x2, R38 ;  /* 0x000000022d2ca825 */ /* 0x000fc400078e0226 */
[----:B------:R0:W5:Y:S02]  /*e7d0*/  @!P1 LD.E.128 R8, desc[UR60][R20.64] ;  /* 0x0000003c14089980 */ /* 0x000164000c101d00 */
[----:B------:R-:W-:Y:S02]  /*e7e0*/  @!P0 IMAD.WIDE R38, R18, 0x2, R38 ;  /* 0x0000000212268825 */ /* 0x000fe400078e0226 */
[----:B------:R0:W5:Y:S04]  /*e7f0*/  @!P2 LD.E.128 R32, desc[UR60][R42.64] ;  /* 0x0000003c2a20a980 */ /* 0x000168000c101d00 */
[----:B------:R0:W5:Y:S04]  /*e800*/  @!P0 LD.E.128 R4, desc[UR60][R38.64] ;  /* 0x0000003c26048980 */ /* 0x000168000c101d00 */
[----:B------:R0:W5:Y:S02]  /*e810*/  @!P2 LD.E.128 R12, desc[UR60][R44.64] ;  /* 0x0000003c2c0ca980 */ /* 0x000164000c101d00 */
.L_x_585:
[----:B------:R-:W-:Y:S05]  /*e820*/  BSYNC B1 ;  /* 0x0000000000017941 */ /* 0x000fea0003800000 */
.L_x_584:
[C---:B0-----:R-:W-:Y:S01]  /*e830*/  LEA.HI R20, R227.reuse, R227, RZ, 0x1 ;  /* 0x000000e3e3147211 */ /* 0x041fe200078f08ff */
[--C-:B-----5:R-:W-:Y:S01]  /*e840*/  IMAD.MOV.U32 R39, RZ, RZ, R5.reuse ;  /* 0x000000ffff277224 */ /* 0x120fe200078e0005 */
[----:B------:R-:W-:Y:S01]  /*e850*/  SHF.R.U64 R55, R4, 0x10, R5 ;  /* 0x0000001004377819 */ /* 0x000fe20000001205 */
[----:B------:R-:W-:Y:S01]  /*e860*/  IMAD.MOV.U32 R3, RZ, RZ, R25 ;  /* 0x000000ffff037224 */ /* 0x000fe200078e0019 */
[----:B------:R-:W-:Y:S01]  /*e870*/  LOP3.LUT R20, R20, 0xfffffffe, RZ, 0xc0, !PT ;  /* 0xfffffffe14147812 */ /* 0x000fe200078ec0ff */
[----:B------:R-:W-:Y:S01]  /*e880*/  IMAD.MOV.U32 R43, RZ, RZ, R31 ;  /* 0x000000ffff2b7224 */ /* 0x000fe200078e001f */
[----:B------:R-:W-:Y:S01]  /*e890*/  SHF.R.U32.HI R54, RZ, 0x10, R5 ;  /* 0x00000010ff367819 */ /* 0x000fe20000011605 */
[----:B------:R-:W-:Y:S01]  /*e8a0*/  IMAD.MOV.U32 R0, RZ, RZ, R24 ;  /* 0x000000ffff007224 */ /* 0x000fe200078e0018 */
[--C-:B------:R-:W-:Y:S01]  /*e8b0*/  SHF.R.U64 R67, R24, 0x10, R25.reuse ;  /* 0x0000001018437819 */ /* 0x100fe20000001219 */
[----:B------:R-:W-:Y:S01]  /*e8c0*/  IMAD.IADD R20, R227, 0x1, -R20 ;  /* 0x00000001e3147824 */ /* 0x000fe200078e0a14 */
[----:B------:R-:W-:Y:S01]  /*e8d0*/  SHF.R.U32.HI R66, RZ, 0x10, R25 ;  /* 0x00000010ff427819 */ /* 0x000fe20000011619 */
[--C-:B------:R-:W-:Y:S01]  /*e8e0*/  IMAD.MOV.U32 R25, RZ, RZ, R27.reuse ;  /* 0x000000ffff197224 */ /* 0x100fe200078e001b */
[----:B------:R-:W-:Y:S01]  /*e8f0*/  SHF.R.U64 R65, R26, 0x10, R27 ;  /* 0x000000101a417819 */ /* 0x000fe2000000121b */
[----:B------:R-:W-:Y:S01]  /*e900*/  IMAD.MOV.U32 R48, RZ, RZ, R35 ;  /* 0x000000ffff307224 */ /* 0x000fe200078e0023 */
[----:B------:R-:W-:Y:S01]  /*e910*/  SHF.L.U32 R5, R20, 0x1f, RZ ;  /* 0x0000001f14057819 */ /* 0x000fe200000006ff */
[----:B------:R-:W-:Y:S01]  /*e920*/  IMAD.MOV.U32 R24, RZ, RZ, R26 ;  /* 0x000000ffff187224 */ /* 0x000fe200078e001a */
[----:B------:R-:W-:Y:S01]  /*e930*/  SHF.R.U32.HI R64, RZ, 0x10, R27 ;  /* 0x00000010ff407819 */ /* 0x000fe2000001161b */
[--C-:B------:R-:W-:Y:S01]  /*e940*/  IMAD.MOV.U32 R27, RZ, RZ, R29.reuse ;  /* 0x000000ffff1b7224 */ /* 0x100fe200078e001d */
[----:B------:R-:W0:Y:S01]  /*e950*/  SYNCS.PHASECHK.TRANS64.TRYWAIT P0, [R16+URZ+0x36800], R5 ;  /* 0x03680005100075a7 */ /* 0x000e22000800017f */
        /* <DEDUP_REMOVED lines=8> */
[----:B------:R-:W-:Y:S01]  /*e9e0*/  PRMT R35, R25, 0x5410, R64 ;  /* 0x0000541019237816 */ /* 0x000fe20000000040 */
        /* <DEDUP_REMOVED lines=9> */
[----:B------:R-:W-:Y:S01]  /*ea80*/  PRMT R27, R43, 0x5410, R60 ;  /* 0x000054102b1b7816 */ /* 0x000fe2000000003c */
[----:B------:R-:W-:Y:S01]  /*ea90*/  IMAD.MOV.U32 R29, RZ, RZ, R9 ;  /* 0x000000ffff1d7224 */ /* 0x000fe200078e0009 */
[--C-:B------:R-:W-:Y:S01]  /*eaa0*/  SHF.R.U64 R59, R32, 0x10, R33.reuse ;  /* 0x00000010203b7819 */ /* 0x100fe20000001221 */
[----:B------:R-:W-:Y:S01]  /*eab0*/  IMAD.MOV.U32 R30, RZ, RZ, R10 ;  /* 0x000000ffff1e7224 */ /* 0x000fe200078e000a */
[----:B------:R-:W-:Y:S01]  /*eac0*/  SHF.R.U32.HI R58, RZ, 0x10, R33 ;  /* 0x00000010ff3a7819 */ /* 0x000fe20000011621 */
[----:B------:R-:W-:Y:S01]  /*ead0*/  IMAD.MOV.U32 R31, RZ, RZ, R11 ;  /* 0x000000ffff1f7224 */ /* 0x000fe200078e000b */
[--C-:B------:R-:W-:Y:S01]  /*eae0*/  SHF.R.U64 R53, R6, 0x10, R7.reuse ;  /* 0x0000001006357819 */ /* 0x100fe20000001207 */
[----:B------:R-:W-:Y:S01]  /*eaf0*/  BSSY B1, `(.L_x_586) ;  /* 0x0000021000017945 */ /* 0x000fe20003800000 */
[----:B------:R-:W-:Y:S01]  /*eb00*/  SHF.R.U32.HI R52, RZ, 0x10, R7 ;  /* 0x00000010ff347819 */ /* 0x000fe20000011607 */
[----:B------:R-:W-:Y:S01]  /*eb10*/  IMAD.MOV.U32 R4, RZ, RZ, R12 ;  /* 0x000000ffff047224 */ /* 0x000fe200078e000c */
[----:B------:R-:W-:Y:S01]  /*eb20*/  SHF.R.U64 R51, R8, 0x10, R9 ;  /* 0x0000001008337819 */ /* 0x000fe20000001209 */
[----:B------:R-:W-:Y:S01]  /*eb30*/  IMAD.MOV.U32 R6, RZ, RZ, R13 ;  /* 0x000000ffff067224 */ /* 0x000fe200078e000d */
[----:B------:R-:W-:Y:S01]  /*eb40*/  SHF.R.U32.HI R50, RZ, 0x10, R9 ;  /* 0x00000010ff327819 */ /* 0x000fe20000011609 */
[----:B------:R-:W-:Y:S01]  /*eb50*/  IMAD.MOV.U32 R20, RZ, RZ, R14 ;  /* 0x000000ffff147224 */ /* 0x000fe200078e000e */
[----:B------:R-:W-:Y:S01]  /*eb60*/  SHF.R.U32.HI R10, RZ, 0x10, R11 ;  /* 0x00000010ff0a7819 */ /* 0x000fe2000001160b */
[----:B------:R-:W-:Y:S01]  /*eb70*/  IMAD.MOV.U32 R21, RZ, RZ, R15 ;  /* 0x000000ffff157224 */ /* 0x000fe200078e000f */
[----:B------:R-:W-:-:S02]  /*eb80*/  VIMNMX R43, R46, 0x80, PT ;  /* 0x000000802e2b7848 */ /* 0x000fc40003fe0100 */
[----:B------:R-:W-:Y:S02]  /*eb90*/  PRMT R34, R24, 0x5410, R65 ;  /* 0x0000541018227816 */ /* 0x000fe40000000041 */
[--C-:B------:R-:W-:Y:S02]  /*eba0*/  SHF.R.U64 R11, R12, 0x10, R13.reuse ;  /* 0x000000100c0b7819 */ /* 0x100fe4000000120d */
[----:B------:R-:W-:Y:S02]  /*ebb0*/  SHF.R.U32.HI R9, RZ, 0x10, R13 ;  /* 0x00000010ff097819 */ /* 0x000fe4000001160d */
[----:B------:R-:W-:Y:S02]  /*ebc0*/  PRMT R32, R0, 0x5410, R67 ;  /* 0x0000541000207816 */ /* 0x000fe40000000043 */
[----:B------:R-:W-:Y:S02]  /*ebd0*/  PRMT R33, R3, 0x5410, R66 ;  /* 0x0000541003217816 */ /* 0x000fe40000000042 */
[----:B------:R-:W-:-:S02]  /*ebe0*/  PRMT R24, R26, 0x5410, R63 ;  /* 0x000054101a187816 */ /* 0x000fc4000000003f */
[--C-:B------:R-:W-:Y:S02]  /*ebf0*/  SHF.R.U64 R7, R14, 0x10, R15.reuse ;  /* 0x000000100e077819 */ /* 0x100fe4000000120f */
[----:B------:R-:W-:Y:S02]  /*ec00*/  SHF.R.U32.HI R8, RZ, 0x10, R15 ;  /* 0x00000010ff087819 */ /* 0x000fe4000001160f */
[----:B------:R-:W-:Y:S02]  /*ec10*/  PRMT R26, R42, 0x5410, R61 ;  /* 0x000054102a1a7816 */ /* 0x000fe4000000003d */
[----:B------:R-:W-:Y:S02]  /*ec20*/  PRMT R0, R44, 0x5410, R59 ;  /* 0x000054102c007816 */ /* 0x000fe4000000003b */
[----:B------:R-:W-:Y:S02]  /*ec30*/  PRMT R3, R45, 0x5410, R58 ;  /* 0x000054102d037816 */ /* 0x000fe4000000003a */
[----:B------:R-:W-:-:S02]  /*ec40*/  PRMT R12, R47, 0x5410, R56 ;  /* 0x000054102f0c7816 */ /* 0x000fc40000000038 */
[----:B------:R-:W-:Y:S02]  /*ec50*/  PRMT R13, R48, 0x5410, R57 ;  /* 0x00005410300d7816 */ /* 0x000fe40000000039 */
[----:B------:R-:W-:Y:S02]  /*ec60*/  PRMT R38, R38, 0x5410, R55 ;  /* 0x0000541026267816 */ /* 0x000fe40000000037 */
[----:B------:R-:W-:Y:S02]  /*ec70*/  ISETP.GE.AND P1, PT, R204, R43, PT ;  /* 0x0000002bcc00720c */ /* 0x000fe40003f26270 */
[----:B------:R-:W-:Y:S02]  /*ec80*/  PRMT R39, R39, 0x5410, R54 ;  /* 0x0000541027277816 */ /* 0x000fe40000000036 */
[----:B------:R-:W-:Y:S02]  /*ec90*/  PRMT R40, R40, 0x5410, R53 ;  /* 0x0000541028287816 */ /* 0x000fe40000000035 */
[----:B------:R-:W-:-:S02]  /*eca0*/  PRMT R41, R41, 0x5410, R52 ;  /* 0x0000541029297816 */ /* 0x000fc40000000034 */
[----:B------:R-:W-:Y:S02]  /*ecb0*/  PRMT R28, R28, 0x5410, R51 ;  /* 0x000054101c1c7816 */ /* 0x000fe40000000033 */
[----:B------:R-:W-:Y:S02]  /*ecc0*/  PRMT R29, R29, 0x5410, R50 ;  /* 0x000054101d1d7816 */ /* 0x000fe40000000032 */
[----:B------:R-:W-:Y:S02]  /*ecd0*/  PRMT R30, R30, 0x5410, R49 ;  /* 0x000054101e1e7816 */ /* 0x000fe40000000031 */
[----:B------:R-:W-:Y:S01]  /*ece0*/  PRMT R31, R31, 0x5410, R10 ;  /* 0x000054101f1f7816 */ /* 0x000fe2000000000a */
[----:B0-----:R-:W-:Y:S06]  /*ecf0*/  @!P0 BRA `(.L_x_587) ;  /* 0x000001a000908947 */ /* 0x001fec0003800000 */
.L_x_826:
[----:B------:R-:W-:Y:S05]  /*ed00*/  BSYNC B1 ;  /* 0x0000000000017941 */ /* 0x000fea0003800000 */
.L_x_586:
[----:B------:R-:W-:Y:S01]  /*ed10*/  BSSY B1, `(.L_x_588) ;  /* 0x0000132000017945 */ /* 0x000fe20003800000 */
[----:B------:R-:W-:Y:S02]  /*ed20*/  PRMT R14, R4, 0x5410, R11 ;  /* 0x00005410040e7816 */ /* 0x000fe4000000000b */
[----:B------:R-:W-:Y:S02]  /*ed30*/  PRMT R15, R6, 0x5410, R9 ;  /* 0x00005410060f7816 */ /* 0x000fe40000000009 */
[----:B------:R-:W-:Y:S02]  /*ed40*/  PRMT R20, R20, 0x5410, R7 ;  /* 0x0000541014147816 */ /* 0x000fe40000000007 */
[----:B------:R-:W-:Y:S01]  /*ed50*/  PRMT R21, R21, 0x5410, R8 ;  /* 0x0000541015157816 */ /* 0x000fe20000000008 */
[----:B------:R-:W-:Y:S06]  /*ed60*/  @P1 BRA `(.L_x_589) ;  /* 0x0000001000b01947 */ /* 0x000fec0003800000 */
[----:B------:R-:W1:Y:S01]  /*ed70*/  LDC R45, c[0x0][0x3f4] ;  /* 0x0000fd00ff2d7b82 */ /* 0x000e620000000800 */
[C---:B------:R-:W-:Y:S01]  /*ed80*/  VIADD R4, R18.reuse, 0x20 ;  /* 0x0000002012047836 */ /* 0x040fe20000000000 */
[----:B------:R-:W-:Y:S01]  /*ed90*/  BSSY B2, `(.L_x_590) ;  /* 0x0000063000027945 */ /* 0x000fe20003800000 */
[C---:B------:R-:W-:Y:S01]  /*eda0*/  VIADD R6, R18.reuse, 0x40 ;  /* 0x0000004012067836 */ /* 0x040fe20000000000 */
[-C--:B-1----:R-:W-:Y:S02]  /*edb0*/  ISETP.GE.AND P0, PT, R18, R45.reuse, PT ;  /* 0x0000002d1200720c */ /* 0x082fe40003f06270 */
[-C--:B------:R-:W-:Y:S02]  /*edc0*/  ISETP.GE.AND P1, PT, R4, R45.reuse, PT ;  /* 0x0000002d0400720c */ /* 0x080fe40003f26270 */
[----:B------:R-:W-:-:S09]  /*edd0*/  ISETP.GE.AND P2, PT, R6, R45, PT ;  /* 0x0000002d0600720c */ /* 0x000fd20003f46270 */
[----:B------:R-:W-:Y:S05]  /*ede0*/  @P0 BRA `(.L_x_591) ;  /* 0x0000000400740947 */ /* 0x000fea0003800000 */
[----:B------:R-:W-:Y:S01]  /*edf0*/  LEA.HI R4, R36, R37, RZ, 0x2 ;  /* 0x0000002524047211 */ /* 0x000fe200078f10ff */
[----:B------:R-:W-:Y:S01]  /*ee00*/  IMAD.U32 R55, R38, 0x10000, RZ ;  /* 0x0001000026377824 */ /* 0x000fe200078e00ff */
[----:B0-----:R-:W-:Y:S01]  /*ee10*/  LOP3.LUT R5, R213, 0x38, R18, 0xf8, !PT ;  /* 0x00000038d5057812 */ /* 0x001fe200078ef812 */
[----:B------:R-:W-:Y:S01]  /*ee20*/  IMAD.U32 R53, R32, 0x10000, RZ ;  /* 0x0001000020357824 */ /* 0x000fe200078e00ff */
[----:B------:R-:W-:Y:S02]  /*ee30*/  LOP3.LUT R4, R4, 0xfffffffc, RZ, 0xc0, !PT ;  /* 0xfffffffc04047812 */ /* 0x000fe400078ec0ff */
[----:B------:R-:W-:-:S03]  /*ee40*/  LOP3.LUT R57, R38, 0xffff0000, RZ, 0xc0, !PT ;  /* 0xffff000026397812 */ /* 0x000fc600078ec0ff */
[----:B------:R-:W-:-:S05]  /*ee50*/  IMAD.IADD R4, R37, 0x1, -R4 ;  /* 0x0000000125047824 */ /* 0x000fca00078e0a04 */
[----:B------:R-:W-:Y:S02]  /*ee60*/  LEA.HI R6, R45, R4, RZ, 0x1d ;  /* 0x000000042d067211 */ /* 0x000fe400078fe8ff */
[----:B------:R-:W-:Y:S02]  /*ee70*/  LOP3.LUT R4, R5, R214, RZ, 0x3c, !PT ;  /* 0x000000d605047212 */ /* 0x000fe400078e3cff */
[----:B------:R-:W-:Y:S01]  /*ee80*/  SHF.R.S32.HI R7, RZ, 0x1f, R6 ;  /* 0x0000001fff077819 */ /* 0x000fe20000011406 */
[----:B------:R-:W-:Y:S02]  /*ee90*/  IMAD.SHL.U32 R8, R6, 0x8, RZ ;  /* 0x0000000806087824 */ /* 0x000fe400078e00ff */
[----:B------:R-:W-:Y:S01]  /*eea0*/  IMAD.IADD R5, R215, 0x1, R4 ;  /* 0x00000001d7057824 */ /* 0x000fe200078e0204 */
[----:B------:R-:W-:Y:S02]  /*eeb0*/  LEA.HI R6, R7, R6, RZ, 0x3 ;  /* 0x0000000607067211 */ /* 0x000fe400078f18ff */
[----:B------:R-:W-:Y:S01]  /*eec0*/  LOP3.LUT R7, R213, 0x38, R8, 0xf8, !PT ;  /* 0x00000038d5077812 */ /* 0x000fe200078ef808 */
[----:B------:R-:W-:-:S02]  /*eed0*/  IMAD R60, R5, 0x2, R16 ;  /* 0x00000002053c7824 */ /* 0x000fc400078e0210 */
[----:B------:R-:W-:Y:S01]  /*eee0*/  IMAD.SHL.U32 R6, R6, 0x400, RZ ;  /* 0x0000040006067824 */ /* 0x000fe200078e00ff */
[----:B------:R-:W-:-:S04]  /*eef0*/  LOP3.LUT R7, R7, R214, RZ, 0x3c, !PT ;  /* 0x000000d607077212 */ /* 0x000fc800078e3cff */
[----:B------:R-:W-:-:S04]  /*ef00*/  LOP3.LUT R6, R6, 0x7fffe000, RZ, 0xc0, !PT ;  /* 0x7fffe00006067812 */ /* 0x000fc800078ec0ff */
[----:B------:R-:W-:Y:S02]  /*ef10*/  IADD3 R9, R7, R6, R215 ;  /* 0x0000000607097210 */ /* 0x000fe40007ffe0d7 */
[----:B------:R-:W0:Y:S03]  /*ef20*/  LDS.128 R4, [R60+0x15400] ;  /* 0x015400003c047984 */ /* 0x000e260000000c00 */
[----:B------:R-:W-:-:S05]  /*ef30*/  IMAD R62, R9, 0x2, R16 ;  /* 0x00000002093e7824 */ /* 0x000fca00078e0210 */
[----:B------:R-:W1:Y:S01]  /*ef40*/  LDS.128 R8, [R62+0x15400] ;  /* 0x015400003e087984 */ /* 0x000e620000000c00 */
[C---:B0-----:R-:W-:Y:S01]  /*ef50*/  IMAD.U32 R42, R4.reuse, 0x10000, RZ ;  /* 0x00010000042a7824 */ /* 0x041fe200078e00ff */
[----:B------:R-:W-:Y:S01]  /*ef60*/  LOP3.LUT R4, R4, 0xffff0000, RZ, 0xc0, !PT ;  /* 0xffff000004047812 */ /* 0x000fe200078ec0ff */
[C---:B------:R-:W-:Y:S01]  /*ef70*/  IMAD.U32 R44, R5.reuse, 0x10000, RZ ;  /* 0x00010000052c7824 */ /* 0x040fe200078e00ff */
[----:B------:R-:W-:Y:S01]  /*ef80*/  LOP3.LUT R5, R5, 0xffff0000, RZ, 0xc0, !PT ;  /* 0xffff000005057812 */ /* 0x000fe200078ec0ff */
[C---:B------:R-:W-:Y:S01]  /*ef90*/  IMAD.U32 R46, R6.reuse, 0x10000, RZ ;  /* 0x00010000062e7824 */ /* 0x040fe200078e00ff */
[----:B------:R-:W-:Y:S01]  /*efa0*/  LOP3.LUT R6, R6, 0xffff0000, RZ, 0xc0, !PT ;  /* 0xffff000006067812 */ /* 0x000fe200078ec0ff */
[C---:B------:R-:W-:Y:S01]  /*efb0*/  IMAD.U32 R47, R7.reuse, 0x10000, RZ ;  /* 0x00010000072f7824 */ /* 0x040fe200078e00ff */
[----:B------:R-:W-:Y:S01]  /*efc0*/  LOP3.LUT R7, R7, 0xffff0000, RZ, 0xc0, !PT ;  /* 0xffff000007077812 */ /* 0x000fe200078ec0ff */
[C---:B-1----:R-:W-:Y:S01]  /*efd0*/  IMAD.U32 R48, R8.reuse, 0x10000, RZ ;  /* 0x0001000008307824 */ /* 0x042fe200078e00ff */
[----:B------:R-:W-:Y:S01]  /*efe0*/  LOP3.LUT R8, R8, 0xffff0000, RZ, 0xc0, !PT ;  /* 0xffff000008087812 */ /* 0x000fe200078ec0ff */
[C---:B------:R-:W-:Y:S01]  /*eff0*/  IMAD.U32 R49, R9.reuse, 0x10000, RZ ;  /* 0x0001000009317824 */ /* 0x040fe200078e00ff */
[----:B------:R-:W-:Y:S01]  /*f000*/  LOP3.LUT R9, R9, 0xffff0000, RZ, 0xc0, !PT ;  /* 0xffff000009097812 */ /* 0x000fe200078ec0ff */
[C---:B------:R-:W-:Y:S01]  /*f010*/  FMUL.FTZ R59, R48.reuse, R55 ;  /* 0x00000037303b7220 */ /* 0x040fe20000410000 */
[----:B------:R-:W-:Y:S01]  /*f020*/  FMUL.FTZ R61, R48, R53 ;  /* 0x00000035303d7220 */ /* 0x000fe20000410000 */
[----:B------:R-:W-:Y:S01]  /*f030*/  FMUL.FTZ R63, R8, R57 ;  /* 0x00000039083f7220 */ /* 0x000fe20000410000 */
[----:B------:R-:W-:-:S02]  /*f040*/  IMAD.U32 R48, R39, 0x10000, RZ ;  /* 0x0001000027307824 */ /* 0x000fc400078e00ff */
[----:B------:R-:W-:Y:S01]  /*f050*/  FFMA.FTZ R59, R42, R53, -R59 ;  /* 0x000000352a3b7223 */ /* 0x000fe2000001083b */
[----:B------:R-:W-:Y:S01]  /*f060*/  LOP3.LUT R53, R32, 0xffff0000, RZ, 0xc0, !PT ;  /* 0xffff000020357812 */ /* 0x000fe200078ec0ff */
[----:B------:R-:W-:Y:S01]  /*f070*/  FFMA.FTZ R61, R42, R55, R61 ;  /* 0x000000372a3d7223 */ /* 0x000fe2000001003d */
[----:B------:R-:W-:Y:S02]  /*f080*/  IMAD.U32 R42, R33, 0x10000, RZ ;  /* 0x00010000212a7824 */ /* 0x000fe400078e00ff */
[----:B------:R-:W-:Y:S02]  /*f090*/  IMAD.U32 R50, R10, 0x10000, RZ ;  /* 0x000100000a327824 */ /* 0x000fe400078e00ff */
[-C--:B------:R-:W-:Y:S01]  /*f0a0*/  FMUL.FTZ R65, R8, R53.reuse ;  /* 0x0000003508417220 */ /* 0x080fe20000410000 */
[----:B------:R-:W-:Y:S01]  /*f0b0*/  FFMA.FTZ R52, R4, R53, -R63 ;  /* 0x0000003504347223 */ /* 0x000fe2000001083f */
[----:B------:R-:W-:Y:S01]  /*f0c0*/  FMUL.FTZ R53, R49, R48 ;  /* 0x0000003031357220 */ /* 0x000fe20000410000 */
[----:B------:R-:W-:-:S02]  /*f0d0*/  IMAD.U32 R55, R40, 0x10000, RZ ;  /* 0x0001000028377824 */ /* 0x000fc400078e00ff */
[-C--:B------:R-:W-:Y:S01]  /*f0e0*/  FMUL.FTZ R63, R49, R42.reuse ;  /* 0x0000002a313f7220 */ /* 0x080fe20000410000 */
[----:B------:R-:W-:Y:S01]  /*f0f0*/  FFMA.FTZ R54, R4, R57, R65 ;  /* 0x0000003904367223 */ /* 0x000fe20000010041 */
[----:B------:R-:W-:Y:S01]  /*f100*/  LOP3.LUT R10, R10, 0xffff0000, RZ, 0xc0, !PT ;  /* 0xffff00000a0a7812 */ /* 0x000fe200078ec0ff */
[----:B------:R-:W-:Y:S01]  /*f110*/  FFMA.FTZ R56, R44, R42, -R53 ;  /* 0x0000002a2c387223 */ /* 0x000fe20000010835 */
[----:B------:R-:W-:Y:S02]  /*f120*/  IMAD.U32 R49, R34, 0x10000, RZ ;  /* 0x0001000022317824 */ /* 0x000fe400078e00ff */
[----:B------:R-:W-:Y:S01]  /*f130*/  FMUL.FTZ R65, R50, R55 ;  /* 0x0000003732417220 */ /* 0x000fe20000410000 */
[----:B------:R-:W-:Y:S01]  /*f140*/  LOP3.LUT R57, R40, 0xffff0000, RZ, 0xc0, !PT ;  /* 0xffff000028397812 */ /* 0x000fe200078ec0ff */
[----:B------:R-:W-:Y:S01]  /*f150*/  IMAD.U32 R51, R11, 0x10000, RZ ;  /* 0x000100000b337824 */ /* 0x000fe200078e00ff */
[----:B------:R-:W-:Y:S01]  /*f160*/  LOP3.LUT R53, R34, 0xffff0000, RZ, 0xc0, !PT ;  /* 0xffff000022357812 */ /* 0x000fe200078ec0ff */
[----:B------:R-:W-:-:S02]  /*f170*/  IMAD.U32 R42, R41, 0x10000, RZ ;  /* 0x00010000292a7824 */ /* 0x000fc400078e00ff */
[-C--:B------:R-:W-:Y:S01]  /*f180*/  FMUL.FTZ R67, R50, R49.reuse ;  /* 0x0000003132437220 */ /* 0x080fe20000410000 */
[----:B------:R-:W-:Y:S01]  /*f190*/  FFMA.FTZ R65, R46, R49, -R65 ;  /* 0x000000312e417223 */ /* 0x000fe20000010841 */
[C---:B------:R-:W-:Y:S01]  /*f1a0*/  FMUL.FTZ R49, R10.reuse, R57 ;  /* 0x000000390a317220 */ /* 0x040fe20000410000 */
[----:B------:R-:W-:Y:S02]  /*f1b0*/  IMAD.U32 R4, R35, 0x10000, RZ ;  /* 0x0001000023047824 */ /* 0x000fe400078e00ff */
[----:B------:R-:W-:Y:S01]  /*f1c0*/  FMUL.FTZ R10, R10, R53 ;  /* 0x000000350a0a7220 */ /* 0x000fe20000410000 */
[----:B------:R-:W-:Y:S01]  /*f1d0*/  FMUL.FTZ R8, R51, R42 ;  /* 0x0000002a33087220 */ /* 0x000fe20000410000 */
[----:B------:R-:W-:Y:S01]  /*f1e0*/  FFMA.FTZ R63, R44, R48, R63 ;  /* 0x000000302c3f7223 */ /* 0x000fe2000001003f */
[----:B------:R-:W-:Y:S01]  /*f1f0*/  FFMA.FTZ R67, R46, R55, R67 ;  /* 0x000000372e437223 */ /* 0x000fe20000010043 */
[C---:B------:R-:W-:Y:S01]  /*f200*/  FFMA.FTZ R46, R6.reuse, R57, R10 ;  /* 0x00000039062e7223 */ /* 0x040fe2000001000a */
[-C--:B------:R-:W-:Y:S01]  /*f210*/  FFMA.FTZ R48, R47, R4.reuse, -R8 ;  /* 0x000000042f307223 */ /* 0x080fe20000010808 */
[----:B------:R-:W-:Y:S01]  /*f220*/  LOP3.LUT R11, R11, 0xffff0000, RZ, 0xc0, !PT ;  /* 0xffff00000b0b7812 */ /* 0x000fe200078ec0ff */
[----:B------:R-:W-:Y:S01]  /*f230*/  FFMA.FTZ R44, R6, R53, -R49 ;  /* 0x00000035062c7223 */ /* 0x000fe20000010831 */
[----:B------:R-:W-:Y:S01]  /*f240*/  FMUL.FTZ R50, R51, R4 ;  /* 0x0000000433327220 */ /* 0x000fe20000410000 */
[----:B------:R-:W-:-:S02]  /*f250*/  LOP3.LUT R8, R39, 0xffff0000, RZ, 0xc0, !PT ;  /* 0xffff000027087812 */ /* 0x000fc400078ec0ff */
[----:B------:R-:W-:Y:S01]  /*f260*/  LOP3.LUT R10, R41, 0xffff0000, RZ, 0xc0, !PT ;  /* 0xffff0000290a7812 */ /* 0x000fe200078ec0ff */
[----:B------:R-:W-:Y:S01]  /*f270*/  FFMA.FTZ R50, R47, R42, R50 ;  /* 0x0000002a2f327223 */ /* 0x000fe20000010032 */
[----:B------:R-:W-:Y:S01]  /*f280*/  LOP3.LUT R4, R33, 0xffff0000, RZ, 0xc0, !PT ;  /* 0xffff000021047812 */ /* 0x000fe200078ec0ff */
[----:B------:R-:W-:Y:S01]  /*f290*/  FMUL.FTZ R42, R9, R8 ;  /* 0x00000008092a7220 */ /* 0x000fe20000410000 */
[----:B------:R-:W-:Y:S01]  /*f2a0*/  LOP3.LUT R6, R35, 0xffff0000, RZ, 0xc0, !PT ;  /* 0xffff000023067812 */ /* 0x000fe200078ec0ff */
[----:B------:R-:W-:Y:S02]  /*f2b0*/  FMUL.FTZ R58, R11, R10 ;  /* 0x0000000a0b3a7220 */ /* 0x000fe40000410000 */
[-C--:B------:R-:W-:Y:S01]  /*f2c0*/  FMUL.FTZ R47, R9, R4.reuse ;  /* 0x00000004092f7220 */ /* 0x080fe20000410000 */
[----:B------:R-:W-:Y:S01]  /*f2d0*/  FFMA.FTZ R9, R5, R4, -R42 ;  /* 0x0000000405097223 */ /* 0x000fe2000001082a */
[-C--:B------:R-:W-:Y:S01]  /*f2e0*/  FMUL.FTZ R49, R11, R6.reuse ;  /* 0x000000060b317220 */ /* 0x080fe20000410000 */
[----:B------:R-:W-:Y:S01]  /*f2f0*/  FFMA.FTZ R11, R7, R6, -R58 ;  /* 0x00000006070b7223 */ /* 0x000fe2000001083a */
[----:B------:R-:W-:Y:S01]  /*f300*/  FFMA.FTZ R42, R5, R8, R47 ;  /* 0x00000008052a7223 */ /* 0x000fe2000001002f */
[----:B------:R-:W-:Y:S01]  /*f310*/  F2FP.BF16.F32.PACK_AB R6, R44, R65 ;  /* 0x000000412c06723e */ /* 0x000fe200000010ff */
[----:B------:R-:W-:Y:S01]  /*f320*/  FFMA.FTZ R49, R7, R10, R49 ;  /* 0x0000000a07317223 */ /* 0x000fe20000010031 */
[----:B------:R-:W-:-:S02]  /*f330*/  F2FP.BF16.F32.PACK_AB R4, R52, R59 ;  /* 0x0000003b3404723e */ /* 0x000fc400000010ff */
[----:B------:R-:W-:Y:S02]  /*f340*/  F2FP.BF16.F32.PACK_AB R5, R9, R56 ;  /* 0x000000380905723e */ /* 0x000fe400000010ff */
[----:B------:R-:W-:Y:S02]  /*f350*/  F2FP.BF16.F32.PACK_AB R7, R11, R48 ;  /* 0x000000300b07723e */ /* 0x000fe400000010ff */
[----:B------:R-:W-:Y:S02]  /*f360*/  F2FP.BF16.F32.PACK_AB R10, R46, R67 ;  /* 0x000000432e0a723e */ /* 0x000fe400000010ff */
[----:B------:R-:W-:Y:S01]  /*f370*/  F2FP.BF16.F32.PACK_AB R8, R54, R61 ;  /* 0x0000003d3608723e */ /* 0x000fe200000010ff */
[----:B------:R1:W-:Y:S01]  /*f380*/  STS.128 [R60+0x15400], R4 ;  /* 0x015400043c007388 */ /* 0x0003e20000000c00 */
[----:B------:R-:W-:Y:S02]  /*f390*/  F2FP.BF16.F32.PACK_AB R9, R42, R63 ;  /* 0x0000003f2a09723e */ /* 0x000fe400000010ff */
[----:B------:R-:W-:-:S05]  /*f3a0*/  F2FP.BF16.F32.PACK_AB R11, R49, R50 ;  /* 0x00000032310b723e */ /* 0x000fca00000010ff */
[----:B------:R1:W-:Y:S02]  /*f3b0*/  STS.128 [R62+0x15400], R8 ;  /* 0x015400083e007388 */ /* 0x0003e40000000c00 */
.L_x_591:
[----:B------:R-:W-:Y:S05]  /*f3c0*/  BSYNC B2 ;  /* 0x0000000000027941 */ /* 0x000fea0003800000 */
.L_x_590:
[----:B------:R-:W-:Y:S04]  /*f3d0*/  BSSY B2, `(.L_x_592) ;  /* 0x0000063000027945 */ /* 0x000fe80003800000 */
[----:B------:R-:W-:Y:S05]  /*f3e0*/  @P1 BRA `(.L_x_593) ;  /* 0x0000000400841947 */ /* 0x000fea0003800000 */
[----:B-1----:R-:W-:Y:S01]  /*f3f0*/  IMAD.IADD R4, R22, 0x1, R207 ;  /* 0x0000000116047824 */ /* 0x002fe200078e02cf */
[C---:B------:R-:W-:Y:S01]  /*f400*/  LOP3.LUT R55, R28.reuse, 0xffff0000, RZ, 0xc0, !PT ;  /* 0xffff00001c377812 */ /* 0x040fe200078ec0ff */
[----:B------:R-:W-:Y:S02]  /*f410*/  IMAD.U32 R54, R28, 0x10000, RZ ;  /* 0x000100001c367824 */ /* 0x000fe400078e00ff */
[----:B------:R-:W-:Y:S01]  /*f420*/  IMAD.U32 R53, R24, 0x10000, RZ ;  /* 0x0001000018357824 */ /* 0x000fe200078e00ff */
[----:B0-----:R-:W-:Y:S01]  /*f430*/  SHF.R.S32.HI R5, RZ, 0x1f, R4 ;  /* 0x0000001fff057819 */ /* 0x001fe20000011404 */
[----:B------:R-:W-:-:S03]  /*f440*/  IMAD.U32 R56, R30, 0x10000, RZ ;  /* 0x000100001e387824 */ /* 0x000fc600078e00ff */
[CC--:B------:R-:W-:Y:S02]  /*f450*/  LEA.HI R6, R5.reuse, R4.reuse, RZ, 0x3 ;  /* 0x0000000405067211 */ /* 0x0c0fe400078f18ff */
[----:B------:R-:W-:Y:S02]  /*f460*/  LEA.HI R5, R5, R4, RZ, 0x6 ;  /* 0x0000000405057211 */ /* 0x000fe400078f30ff */
[--C-:B------:R-:W-:Y:S02]  /*f470*/  SHF.R.S32.HI R8, RZ, 0x3, R6.reuse ;  /* 0x00000003ff087819 */ /* 0x100fe40000011406 */
[----:B------:R-:W-:Y:S02]  /*f480*/  LOP3.LUT R7, R213, 0x38, R6, 0xf8, !PT ;  /* 0x00000038d5077812 */ /* 0x000fe400078ef806 */
[----:B------:R-:W-:Y:S01]  /*f490*/  LEA.HI R4, R45, R8, RZ, 0x1d ;  /* 0x000000082d047211 */ /* 0x000fe200078fe8ff */
[----:B------:R-:W-:Y:S01]  /*f4a0*/  IMAD.SHL.U32 R8, R5, 0x80, RZ ;  /* 0x0000008005087824 */ /* 0x000fe200078e00ff */
[----:B------:R-:W-:-:S02]  /*f4b0*/  LOP3.LUT R7, R7, R214, RZ, 0x3c, !PT ;  /* 0x000000d607077212 */ /* 0x000fc400078e3cff */
[----:B------:R-:W-:Y:S01]  /*f4c0*/  SHF.R.S32.HI R5, RZ, 0x1f, R4 ;  /* 0x0000001fff057819 */ /* 0x000fe20000011404 */
[----:B------:R-:W-:Y:S01]  /*f4d0*/  IMAD.SHL.U32 R6, R4, 0x8, RZ ;  /* 0x0000000804067824 */ /* 0x000fe200078e00ff */
[----:B------:R-:W-:Y:S02]  /*f4e0*/  LOP3.LUT R8, R8, 0xffffe000, RZ, 0xc0, !PT ;  /* 0xffffe00008087812 */ /* 0x000fe400078ec0ff */
[----:B------:R-:W-:Y:S02]  /*f4f0*/  LEA.HI R4, R5, R4, RZ, 0x3 ;  /* 0x0000000405047211 */ /* 0x000fe400078f18ff */
[----:B------:R-:W-:Y:S02]  /*f500*/  LOP3.LUT R5, R213, 0x38, R6, 0xf8, !PT ;  /* 0x00000038d5057812 */ /* 0x000fe400078ef806 */
[----:B------:R-:W-:Y:S01]  /*f510*/  IADD3 R8, R7, R8, R215 ;  /* 0x0000000807087210 */ /* 0x000fe20007ffe0d7 */
[----:B------:R-:W-:Y:S01]  /*f520*/  IMAD.SHL.U32 R4, R4, 0x400, RZ ;  /* 0x0000040004047824 */ /* 0x000fe200078e00ff */
[----:B------:R-:W-:-:S03]  /*f530*/  LOP3.LUT R5, R5, R214, RZ, 0x3c, !PT ;  /* 0x000000d605057212 */ /* 0x000fc600078e3cff */
[----:B------:R-:W-:Y:S01]  /*f540*/  IMAD R62, R8, 0x2, R229 ;  /* 0x00000002083e7824 */ /* 0x000fe200078e02e5 */
[----:B------:R-:W-:-:S04]  /*f550*/  LOP3.LUT R4, R4, 0x7fffe000, RZ, 0xc0, !PT ;  /* 0x7fffe00004047812 */ /* 0x000fc800078ec0ff */
[----:B------:R-:W-:Y:S02]  /*f560*/  IADD3 R9, R5, R4, R215 ;  /* 0x0000000405097210 */ /* 0x000fe40007ffe0d7 */
[----:B------:R-:W0:Y:S03]  /*f570*/  LDS.128 R4, [R62] ;  /* 0x000000003e047984 */ /* 0x000e260000000c00 */
        /* <DEDUP_REMOVED lines=16> */
[----:B------:R-:W-:Y:S01]  /*f680*/  LOP3.LUT R49, R24, 0xffff0000, RZ, 0xc0, !PT ;  /* 0xffff000018317812 */ /* 0x000fe200078ec0ff */
[----:B------:R-:W-:-:S02]  /*f690*/  IMAD.U32 R50, R9, 0x10000, RZ ;  /* 0x0001000009327824 */ /* 0x000fc400078e00ff */
[C---:B------:R-:W-:Y:S01]  /*f6a0*/  FFMA.FTZ R57, R44.reuse, R53, -R57 ;  /* 0x000000352c397223 */ /* 0x040fe20000010839 */
[----:B------:R-:W-:Y:S01]  /*f6b0*/  FFMA.FTZ R59, R44, R54, R59 ;  /* 0x000000362c3b7223 */ /* 0x000fe2000001003b */
[----:B------:R-:W-:Y:S01]  /*f6c0*/  FMUL.FTZ R53, R8, R55 ;  /* 0x0000003708357220 */ /* 0x000fe20000410000 */
[----:B------:R-:W-:Y:S02]  /*f6d0*/  IMAD.U32 R44, R26, 0x10000, RZ ;  /* 0x000100001a2c7824 */ /* 0x000fe400078e00ff */
[-C--:B------:R-:W-:Y:S01]  /*f6e0*/  FMUL.FTZ R61, R8, R49.reuse ;  /* 0x00000031083d7220 */ /* 0x080fe20000410000 */
[C---:B------:R-:W-:Y:S01]  /*f6f0*/  FMUL.FTZ R8, R51.reuse, R56 ;  /* 0x0000003833087220 */ /* 0x040fe20000410000 */
[----:B------:R-:W-:Y:S01]  /*f700*/  FFMA.FTZ R54, R4, R49, -R53 ;  /* 0x0000003104367223 */ /* 0x000fe20000010835 */
[----:B------:R-:W-:Y:S01]  /*f710*/  FMUL.FTZ R51, R51, R44 ;  /* 0x0000002c33337220 */ /* 0x000fe20000410000 */
[----:B------:R-:W-:Y:S01]  /*f720*/  LOP3.LUT R53, R30, 0xffff0000, RZ, 0xc0, !PT ;  /* 0xffff00001e357812 */ /* 0x000fe200078ec0ff */
[----:B------:R-:W-:Y:S01]  /*f730*/  FFMA.FTZ R58, R4, R55, R61 ;  /* 0x00000037043a7223 */ /* 0x000fe2000001003d */
[----:B------:R-:W-:Y:S01]  /*f740*/  LOP3.LUT R49, R26, 0xffff0000, RZ, 0xc0, !PT ;  /* 0xffff00001a317812 */ /* 0x000fe200078ec0ff */
[C---:B------:R-:W-:Y:S01]  /*f750*/  FFMA.FTZ R56, R47.reuse, R56, R51 ;  /* 0x000000382f387223 */ /* 0x040fe20000010033 */
[----:B------:R-:W-:Y:S01]  /*f760*/  FFMA.FTZ R60, R47, R44, -R8 ;  /* 0x0000002c2f3c7223 */ /* 0x000fe20000010808 */
[----:B------:R-:W-:-:S02]  /*f770*/  IMAD.U32 R51, R29, 0x10000, RZ ;  /* 0x000100001d337824 */ /* 0x000fc400078e00ff */
[C---:B------:R-:W-:Y:S01]  /*f780*/  FMUL.FTZ R55, R10.reuse, R53 ;  /* 0x000000350a377220 */ /* 0x040fe20000410000 */
[----:B------:R-:W-:Y:S02]  /*f790*/  IMAD.U32 R47, R25, 0x10000, RZ ;  /* 0x00010000192f7824 */ /* 0x000fe400078e00ff */
[----:B------:R-:W-:Y:S01]  /*f7a0*/  FMUL.FTZ R65, R10, R49 ;  /* 0x000000310a417220 */ /* 0x000fe20000410000 */
[----:B------:R-:W-:Y:S02]  /*f7b0*/  IMAD.U32 R52, R11, 0x10000, RZ ;  /* 0x000100000b347824 */ /* 0x000fe400078e00ff */
[----:B------:R-:W-:Y:S01]  /*f7c0*/  FMUL.FTZ R61, R50, R51 ;  /* 0x00000033323d7220 */ /* 0x000fe20000410000 */
[----:B------:R-:W-:Y:S01]  /*f7d0*/  LOP3.LUT R9, R9, 0xffff0000, RZ, 0xc0, !PT ;  /* 0xffff000009097812 */ /* 0x000fe200078ec0ff */
[----:B------:R-:W-:Y:S01]  /*f7e0*/  FFMA.FTZ R63, R6, R49, -R55 ;  /* 0x00000031063f7223 */ /* 0x000fe20000010837 */
[----:B------:R-:W-:Y:S01]  /*f7f0*/  LOP3.LUT R11, R11, 0xffff0000, RZ, 0xc0, !PT ;  /* 0xffff00000b0b7812 */ /* 0x000fe200078ec0ff */
[----:B------:R-:W-:Y:S01]  /*f800*/  FMUL.FTZ R50, R50, R47 ;  /* 0x0000002f32327220 */ /* 0x000fe20000410000 */
[----:B------:R-:W-:Y:S01]  /*f810*/  FFMA.FTZ R65, R6, R53, R65 ;  /* 0x0000003506417223 */ /* 0x000fe20000010041 */
[----:B------:R-:W-:Y:S01]  /*f820*/  LOP3.LUT R8, R29, 0xffff0000, RZ, 0xc0, !PT ;  /* 0xffff00001d087812 */ /* 0x000fe200078ec0ff */
[C---:B------:R-:W-:Y:S01]  /*f830*/  IMAD.U32 R55, R31.reuse, 0x10000, RZ ;  /* 0x000100001f377824 */ /* 0x040fe200078e00ff */
[----:B------:R-:W-:Y:S01]  /*f840*/  LOP3.LUT R10, R31, 0xffff0000, RZ, 0xc0, !PT ;  /* 0xffff00001f0a7812 */ /* 0x000fe200078ec0ff */
[----:B------:R-:W-:Y:S01]  /*f850*/  IMAD.U32 R49, R27, 0x10000, RZ ;  /* 0x000100001b317824 */ /* 0x000fe200078e00ff */
[----:B------:R-:W-:Y:S01]  /*f860*/  LOP3.LUT R4, R25, 0xffff0000, RZ, 0xc0, !PT ;  /* 0xffff000019047812 */ /* 0x000fe200078ec0ff */
[C---:B------:R-:W-:Y:S01]  /*f870*/  FFMA.FTZ R61, R46.reuse, R47, -R61 ;  /* 0x0000002f2e3d7223 */ /* 0x040fe2000001083d */
[----:B------:R-:W-:Y:S01]  /*f880*/  LOP3.LUT R6, R27, 0xffff0000, RZ, 0xc0, !PT ;  /* 0xffff00001b067812 */ /* 0x000fe200078ec0ff */
[----:B------:R-:W-:Y:S01]  /*f890*/  FFMA.FTZ R50, R46, R51, R50 ;  /* 0x000000332e327223 */ /* 0x000fe20000010032 */
[C---:B------:R-:W-:Y:S01]  /*f8a0*/  FMUL.FTZ R53, R52.reuse, R55 ;  /* 0x0000003734357220 */ /* 0x040fe20000410000 */
[-C--:B------:R-:W-:Y:S01]  /*f8b0*/  FMUL.FTZ R47, R52, R49.reuse ;  /* 0x00000031342f7220 */ /* 0x080fe20000410000 */
[----:B------:R-:W-:Y:S01]  /*f8c0*/  FMUL.FTZ R44, R9, R8 ;  /* 0x00000008092c7220 */ /* 0x000fe20000410000 */
[----:B------:R-:W-:Y:S01]  /*f8d0*/  FMUL.FTZ R46, R11, R10 ;  /* 0x0000000a0b2e7220 */ /* 0x000fe20000410000 */
[----:B------:R-:W-:Y:S01]  /*f8e0*/  FMUL.FTZ R9, R9, R4 ;  /* 0x0000000409097220 */ /* 0x000fe20000410000 */
[----:B------:R-:W-:Y:S01]  /*f8f0*/  FMUL.FTZ R11, R11, R6 ;  /* 0x000000060b0b7220 */ /* 0x000fe20000410000 */
[C---:B------:R-:W-:Y:S01]  /*f900*/  FFMA.FTZ R53, R48.reuse, R49, -R53 ;  /* 0x0000003130357223 */ /* 0x040fe20000010835 */
[----:B------:R-:W-:Y:S01]  /*f910*/  FFMA.FTZ R47, R48, R55, R47 ;  /* 0x00000037302f7223 */ /* 0x000fe2000001002f */
[----:B------:R-:W-:Y:S01]  /*f920*/  FFMA.FTZ R44, R5, R4, -R44 ;  /* 0x00000004052c7223 */ /* 0x000fe2000001082c */
[----:B------:R-:W-:Y:S01]  /*f930*/  FFMA.FTZ R46, R7, R6, -R46 ;  /* 0x00000006072e7223 */ /* 0x000fe2000001082e */
        /* <DEDUP_REMOVED lines=8> */
[----:B------:R2:W-:Y:S01]  /*f9c0*/  STS.128 [R62], R4 ;  /* 0x000000043e007388 */ /* 0x0005e20000000c00 */
[----:B------:R-:W-:-:S02]  /*f9d0*/  F2FP.BF16.F32.PACK_AB R9, R9, R50 ;  /* 0x000000320909723e */ /* 0x000fc400000010ff */
[----:B------:R-:W-:-:S05]  /*f9e0*/  F2FP.BF16.F32.PACK_AB R11, R48, R47 ;  /* 0x0000002f300b723e */ /* 0x000fca00000010ff */
[----:B------:R2:W-:Y:S02]  /*f9f0*/  STS.128 [R42+0x15400], R8 ;  /* 0x015400082a007388 */ /* 0x0005e40000000c00 */
.L_x_593:
[----:B------:R-:W-:Y:S05]  /*fa00*/  BSYNC B2 ;  /* 0x0000000000027941 */ /* 0x000fea0003800000 */
.L_x_592:
[----:B------:R-:W-:Y:S05]  /*fa10*/  @P2 BRA `(.L_x_589) ;  /* 0x0000000400842947 */ /* 0x000fea0003800000 */
[----:B-12---:R-:W-:Y:S01]  /*fa20*/  IMAD.IADD R4, R22, 0x1, R206 ;  /* 0x0000000116047824 */ /* 0x006fe200078e02ce */
[C---:B------:R-:W-:Y:S01]  /*fa30*/  LOP3.LUT R57, R14.reuse, 0xffff0000, RZ, 0xc0, !PT ;  /* 0xffff00000e397812 */ /* 0x040fe200078ec0ff */
[----:B------:R-:W-:Y:S02]  /*fa40*/  IMAD.U32 R55, R14, 0x10000, RZ ;  /* 0x000100000e377824 */ /* 0x000fe400078e00ff */
[----:B------:R-:W-:Y:S01]  /*fa50*/  IMAD.U32 R53, R0, 0x10000, RZ ;  /* 0x0001000000357824 */ /* 0x000fe200078e00ff */
[----:B0-----:R-:W-:-:S04]  /*fa60*/  SHF.R.S32.HI R5, RZ, 0x1f, R4 ;  /* 0x0000001fff057819 */ /* 0x001fc80000011404 */
[CC--:B------:R-:W-:Y:S02]  /*fa70*/  LEA.HI R6, R5.reuse, R4.reuse, RZ, 0x3 ;  /* 0x0000000405067211 */ /* 0x0c0fe400078f18ff */
[----:B------:R-:W-:Y:S02]  /*fa80*/  LEA.HI R4, R5, R4, RZ, 0x6 ;  /* 0x0000000405047211 */ /* 0x000fe400078f30ff */
[--C-:B------:R-:W-:Y:S02]  /*fa90*/  SHF.R.S32.HI R8, RZ, 0x3, R6.reuse ;  /* 0x00000003ff087819 */ /* 0x100fe40000011406 */
[----:B------:R-:W-:Y:S01]  /*faa0*/  LOP3.LUT R5, R213, 0x38, R6, 0xf8, !PT ;  /* 0x00000038d5057812 */ /* 0x000fe200078ef806 */
[----:B------:R-:W-:Y:S01]  /*fab0*/  IMAD.SHL.U32 R4, R4, 0x80, RZ ;  /* 0x0000008004047824 */ /* 0x000fe200078e00ff */
[----:B------:R-:W-:Y:S02]  /*fac0*/  LEA.HI R45, R45, R8, RZ, 0x1d ;  /* 0x000000082d2d7211 */ /* 0x000fe400078fe8ff */
[----:B------:R-:W-:-:S02]  /*fad0*/  LOP3.LUT R5, R5, R214, RZ, 0x3c, !PT ;  /* 0x000000d605057212 */ /* 0x000fc400078e3cff */
[----:B------:R-:W-:Y:S02]  /*fae0*/  SHF.R.S32.HI R6, RZ, 0x1f, R45 ;  /* 0x0000001fff067819 */ /* 0x000fe4000001142d */
[----:B------:R-:W-:Y:S01]  /*faf0*/  LOP3.LUT R8, R4, 0xffffe000, RZ, 0xc0, !PT ;  /* 0xffffe00004087812 */ /* 0x000fe200078ec0ff */
[----:B------:R-:W-:Y:S01]  /*fb00*/  IMAD.SHL.U32 R4, R45, 0x8, RZ ;  /* 0x000000082d047824 */ /* 0x000fe200078e00ff */
[----:B------:R-:W-:Y:S02]  /*fb10*/  LEA.HI R6, R6, R45, RZ, 0x3 ;  /* 0x0000002d06067211 */ /* 0x000fe400078f18ff */
[----:B------:R-:W-:Y:S02]  /*fb20*/  IADD3 R8, R5, R8, R215 ;  /* 0x0000000805087210 */ /* 0x000fe40007ffe0d7 */
[----:B------:R-:W-:Y:S01]  /*fb30*/  LOP3.LUT R5, R213, 0x38, R4, 0xf8, !PT ;  /* 0x00000038d5057812 */ /* 0x000fe200078ef804 */
[----:B------:R-:W-:Y:S02]  /*fb40*/  IMAD.SHL.U32 R6, R6, 0x400, RZ ;  /* 0x0000040006067824 */ /* 0x000fe400078e00ff */
[----:B------:R-:W-:Y:S01]  /*fb50*/  IMAD R60, R8, 0x2, R229 ;  /* 0x00000002083c7824 */ /* 0x000fe200078e02e5 */
[----:B------:R-:W-:-:S02]  /*fb60*/  LOP3.LUT R5, R5, R214, RZ, 0x3c, !PT ;  /* 0x000000d605057212 */ /* 0x000fc400078e3cff */
        /* <DEDUP_REMOVED lines=23> */
[----:B------:R-:W-:Y:S02]  /*fce0*/  IMAD.U32 R59, R20, 0x10000, RZ ;  /* 0x00010000143b7824 */ /* 0x000fe400078e00ff */
[----:B------:R-:W-:Y:S01]  /*fcf0*/  FFMA.FTZ R52, R44, R55, R61 ;  /* 0x000000372c347223 */ /* 0x000fe2000001003d */
[----:B------:R-:W-:Y:S01]  /*fd00*/  IMAD.U32 R55, R12, 0x10000, RZ ;  /* 0x000100000c377824 */ /* 0x000fe200078e00ff */
[----:B------:R-:W-:Y:S01]  /*fd10*/  LOP3.LUT R61, R20, 0xffff0000, RZ, 0xc0, !PT ;  /* 0xffff0000143d7812 */ /* 0x000fe200078ec0ff */
[-C--:B------:R-:W-:Y:S01]  /*fd20*/  FMUL.FTZ R65, R8, R53.reuse ;  /* 0x0000003508417220 */ /* 0x080fe20000410000 */
[----:B------:R-:W-:Y:S01]  /*fd30*/  FFMA.FTZ R63, R4, R53, -R63 ;  /* 0x00000035043f7223 */ /* 0x000fe2000001083f */
[C---:B------:R-:W-:Y:S01]  /*fd40*/  FMUL.FTZ R53, R50.reuse, R59 ;  /* 0x0000003b32357220 */ /* 0x040fe20000410000 */
[----:B------:R-:W-:Y:S01]  /*fd50*/  FMUL.FTZ R50, R50, R55 ;  /* 0x0000003732327220 */ /* 0x000fe20000410000 */
[----:B------:R-:W-:Y:S01]  /*fd60*/  FFMA.FTZ R65, R4, R57, R65 ;  /* 0x0000003904417223 */ /* 0x000fe20000010041 */
[----:B------:R-:W-:Y:S01]  /*fd70*/  FMUL.FTZ R57, R10, R61 ;  /* 0x0000003d0a397220 */ /* 0x000fe20000410000 */
[----:B------:R-:W-:Y:S01]  /*fd80*/  FFMA.FTZ R55, R46, R55, -R53 ;  /* 0x000000372e377223 */ /* 0x000fe20000010835 */
[----:B------:R-:W-:Y:S01]  /*fd90*/  LOP3.LUT R53, R12, 0xffff0000, RZ, 0xc0, !PT ;  /* 0xffff00000c357812 */ /* 0x000fe200078ec0ff */
[----:B------:R-:W-:-:S02]  /*fda0*/  IMAD.U32 R44, R15, 0x10000, RZ ;  /* 0x000100000f2c7824 */ /* 0x000fc400078e00ff */
[----:B------:R-:W-:Y:S01]  /*fdb0*/  FFMA.FTZ R59, R46, R59, R50 ;  /* 0x0000003b2e3b7223 */ /* 0x000fe20000010032 */
[----:B------:R-:W-:Y:S01]  /*fdc0*/  IMAD.U32 R51, R11, 0x10000, RZ ;  /* 0x000100000b337824 */ /* 0x000fe200078e00ff */
[----:B------:R-:W-:Y:S01]  /*fdd0*/  LOP3.LUT R9, R9, 0xffff0000, RZ, 0xc0, !PT ;  /* 0xffff000009097812 */ /* 0x000fe200078ec0ff */
[-C--:B------:R-:W-:Y:S01]  /*fde0*/  FMUL.FTZ R67, R10, R53.reuse ;  /* 0x000000350a437220 */ /* 0x080fe20000410000 */
[----:B------:R-:W-:Y:S02]  /*fdf0*/  IMAD.U32 R4, R3, 0x10000, RZ ;  /* 0x0001000003047824 */ /* 0x000fe400078e00ff */
[----:B------:R-:W-:Y:S01]  /*fe00*/  FFMA.FTZ R54, R6, R53, -R57 ;  /* 0x0000003506367223 */ /* 0x000fe20000010839 */
[----:B------:R-:W-:Y:S02]  /*fe10*/  IMAD.U32 R10, R21, 0x10000, RZ ;  /* 0x00010000150a7824 */ /* 0x000fe400078e00ff */
[----:B------:R-:W-:Y:S01]  /*fe20*/  FMUL.FTZ R46, R49, R44 ;  /* 0x0000002c312e7220 */ /* 0x000fe20000410000 */
[----:B------:R-:W-:-:S02]  /*fe30*/  IMAD.U32 R8, R13, 0x10000, RZ ;  /* 0x000100000d087824 */ /* 0x000fc400078e00ff */
[----:B------:R-:W-:Y:S01]  /*fe40*/  FFMA.FTZ R56, R6, R61, R67 ;  /* 0x0000003d06387223 */ /* 0x000fe20000010043 */
[----:B------:R-:W-:Y:S01]  /*fe50*/  FMUL.FTZ R49, R49, R4 ;  /* 0x0000000431317220 */ /* 0x000fe20000410000 */
[C---:B------:R-:W-:Y:S01]  /*fe60*/  FMUL.FTZ R6, R51.reuse, R10 ;  /* 0x0000000a33067220 */ /* 0x040fe20000410000 */
[----:B------:R-:W-:Y:S01]  /*fe70*/  FMUL.FTZ R50, R51, R8 ;  /* 0x0000000833327220 */ /* 0x000fe20000410000 */
[----:B------:R-:W-:Y:S01]  /*fe80*/  LOP3.LUT R11, R11, 0xffff0000, RZ, 0xc0, !PT ;  /* 0xffff00000b0b7812 */ /* 0x000fe200078ec0ff */
[----:B------:R-:W-:Y:S01]  /*fe90*/  FFMA.FTZ R49, R45, R44, R49 ;  /* 0x0000002c2d317223 */ /* 0x000fe20000010031 */
[----:B------:R-:W-:Y:S01]  /*fea0*/  FFMA.FTZ R51, R47, R8, -R6 ;  /* 0x000000082f337223 */ /* 0x000fe20000010806 */
[----:B------:R-:W-:Y:S01]  /*feb0*/  FFMA.FTZ R46, R45, R4, -R46 ;  /* 0x000000042d2e7223 */ /* 0x000fe2000001082e */
[----:B------:R-:W-:Y:S01]  /*fec0*/  LOP3.LUT R8, R15, 0xffff0000, RZ, 0xc0, !PT ;  /* 0xffff00000f087812 */ /* 0x000fe200078ec0ff */
[----:B------:R-:W-:Y:S01]  /*fed0*/  FFMA.FTZ R47, R47, R10, R50 ;  /* 0x0000000a2f2f7223 */ /* 0x000fe20000010032 */
[----:B------:R-:W-:-:S02]  /*fee0*/  LOP3.LUT R44, R21, 0xffff0000, RZ, 0xc0, !PT ;  /* 0xffff0000152c7812 */ /* 0x000fc400078ec0ff */
        /* <DEDUP_REMOVED lines=16> */
[----:B------:R3:W-:Y:S01]  /*fff0*/  STS.128 [R60], R4 ;  /* 0x000000043c007388 */ /* 0x0007e20000000c00 */
[----:B------:R-:W-:Y:S02]  /*10000*/  F2FP.BF16.F32.PACK_AB R9, R50, R49 ;  /* 0x000000313209723e */ /* 0x000fe400000010ff */
[----:B------:R-:W-:-:S05]  /*10010*/  F2FP.BF16.F32.PACK_AB R11, R44, R47 ;  /* 0x0000002f2c0b723e */ /* 0x000fca00000010ff */
[----:B------:R3:W-:Y:S02]  /*10020*/  STS.128 [R42+0x15400], R8 ;  /* 0x015400082a007388 */ /* 0x0007e40000000c00 */
.L_x_589:
[----:B------:R-:W-:Y:S05]  /*10030*/  BSYNC B1 ;  /* 0x0000000000017941 */ /* 0x000fea0003800000 */
.L_x_588:
[----:B------:R-:W-:-:S13]  /*10040*/  ISETP.GE.AND P0, PT, R228, R43, PT ;  /* 0x0000002be400720c */ /* 0x000fda0003f06270 */
[----:B------:R-:W-:Y:S05]  /*10050*/  @P0 BRA `(.L_x_572) ;  /* 0x0000001000b00947 */ /* 0x000fea0003800000 */
[----:B------:R-:W4:Y:S01]  /*10060*/  LDC R43, c[0x0][0x3f4] ;  /* 0x0000fd00ff2b7b82 */ /* 0x000f220000000800 */
[C---:B-123--:R-:W-:Y:S01]  /*10070*/  VIADD R4, R18.reuse, 0x20 ;  /* 0x0000002012047836 */ /* 0x04efe20000000000 */
[----:B------:R-:W-:Y:S01]  /*10080*/  BSSY B1, `(.L_x_594) ;  /* 0x0000063000017945 */ /* 0x000fe20003800000 */
[C---:B------:R-:W-:Y:S01]  /*10090*/  VIADD R6, R18.reuse, 0x40 ;  /* 0x0000004012067836 */ /* 0x040fe20000000000 */
[----:B------:R-:W-:Y:S02]  /*100a0*/  SHF.R.U32.HI R58, RZ, 0x3, R208 ;  /* 0x00000003ff3a7819 */ /* 0x000fe400000116d0 */
[-C--:B----4-:R-:W-:Y:S02]  /*100b0*/  ISETP.GE.AND P0, PT, R18, R43.reuse, PT ;  /* 0x0000002b1200720c */ /* 0x090fe40003f06270 */
[-C--:B------:R-:W-:Y:S02]  /*100c0*/  ISETP.GE.AND P1, PT, R4, R43.reuse, PT ;  /* 0x0000002b0400720c */ /* 0x080fe40003f26270 */
[----:B------:R-:W-:-:S09]  /*100d0*/  ISETP.GE.AND P2, PT, R6, R43, PT ;  /* 0x0000002b0600720c */ /* 0x000fd20003f46270 */
[----:B------:R-:W-:Y:S05]  /*100e0*/  @P0 BRA `(.L_x_595) ;  /* 0x0000000400700947 */ /* 0x000fea0003800000 */
[----:B------:R-:W-:Y:S01]  /*100f0*/  LEA.HI R36, R36, R37, RZ, 0x2 ;  /* 0x0000002524247211 */ /* 0x000fe200078f10ff */
[----:B------:R-:W-:Y:S01]  /*10100*/  IMAD.U32 R53, R38, 0x10000, RZ ;  /* 0x0001000026357824 */ /* 0x000fe200078e00ff */
[----:B------:R-:W-:Y:S01]  /*10110*/  LOP3.LUT R9, R208, 0x38, R18, 0xf8, !PT ;  /* 0x00000038d0097812 */ /* 0x000fe200078ef812 */
[----:B------:R-:W-:Y:S01]  /*10120*/  IMAD.U32 R51, R32, 0x10000, RZ ;  /* 0x0001000020337824 */ /* 0x000fe200078e00ff */
[----:B------:R-:W-:Y:S01]  /*10130*/  LOP3.LUT R36, R36, 0xfffffffc, RZ, 0xc0, !PT ;  /* 0xfffffffc24247812 */ /* 0x000fe200078ec0ff */
[----:B------:R-:W-:Y:S01]  /*10140*/  IMAD.U32 R54, R39, 0x10000, RZ ;  /* 0x0001000027367824 */ /* 0x000fe200078e00ff */
[----:B------:R-:W-:Y:S01]  /*10150*/  LOP3.LUT R6, R216, R9, R58, 0xf6, !PT ;  /* 0x00000009d8067212 */ /* 0x000fe200078ef63a */
[----:B------:R-:W-:Y:S01]  /*10160*/  IMAD.U32 R65, R41, 0x10000, RZ ;  /* 0x0001000029417824 */ /* 0x000fe200078e00ff */
[----:B------:R-:W-:Y:S01]  /*10170*/  LOP3.LUT R52, R38, 0xffff0000, RZ, 0xc0, !PT ;  /* 0xffff000026347812 */ /* 0x000fe200078ec0ff */
[----:B------:R-:W-:Y:S01]  /*10180*/  IMAD.IADD R4, R37, 0x1, -R36 ;  /* 0x0000000125047824 */ /* 0x000fe200078e0a24 */
[----:B------:R-:W-:Y:S01]  /*10190*/  LOP3.LUT R32, R32, 0xffff0000, RZ, 0xc0, !PT ;  /* 0xffff000020207812 */ /* 0x000fe200078ec0ff */
[----:B------:R-:W-:Y:S01]  /*101a0*/  IMAD R56, R6, 0x2, R229 ;  /* 0x0000000206387824 */ /* 0x000fe200078e02e5 */
[----:B------:R-:W-:Y:S01]  /*101b0*/  LOP3.LUT R39, R39, 0xffff0000, RZ, 0xc0, !PT ;  /* 0xffff000027277812 */ /* 0x000fe200078ec0ff */
[----:B------:R-:W-:Y:S01]  /*101c0*/  IMAD.U32 R38, R33, 0x10000, RZ ;  /* 0x0001000021267824 */ /* 0x000fe200078e00ff */
[----:B------:R-:W-:Y:S01]  /*101d0*/  LEA.HI R4, R43, R4, RZ, 0x1d ;  /* 0x000000042b047211 */ /* 0x000fe200078fe8ff */
[----:B------:R-:W-:Y:S01]  /*101e0*/  IMAD.U32 R63, R35, 0x10000, RZ ;  /* 0x00010000233f7824 */ /* 0x000fe200078e00ff */
[----:B------:R-:W-:-:S02]  /*101f0*/  LOP3.LUT R41, R41, 0xffff0000, RZ, 0xc0, !PT ;  /* 0xffff000029297812 */ /* 0x000fc400078ec0ff */
[----:B------:R-:W-:Y:S01]  /*10200*/  SHF.R.S32.HI R7, RZ, 0x1f, R4 ;  /* 0x0000001fff077819 */ /* 0x000fe20000011404 */
[----:B0-----:R-:W-:Y:S01]  /*10210*/  IMAD.SHL.U32 R5, R4, 0x8, RZ ;  /* 0x0000000804057824 */ /* 0x001fe200078e00ff */
[----:B------:R-:W-:Y:S02]  /*10220*/  LOP3.LUT R33, R33, 0xffff0000, RZ, 0xc0, !PT ;  /* 0xffff000021217812 */ /* 0x000fe400078ec0ff */
[----:B------:R-:W-:Y:S02]  /*10230*/  LEA.HI R7, R7, R4, RZ, 0x3 ;  /* 0x0000000407077211 */ /* 0x000fe400078f18ff */
[----:B------:R-:W-:Y:S02]  /*10240*/  LOP3.LUT R4, R208, 0x38, R5, 0xf8, !PT ;  /* 0x00000038d0047812 */ /* 0x000fe400078ef805 */
[----:B------:R-:W-:Y:S01]  /*10250*/  LOP3.LUT R35, R35, 0xffff0000, RZ, 0xc0, !PT ;  /* 0xffff000023237812 */ /* 0x000fe200078ec0ff */
[----:B------:R-:W-:Y:S01]  /*10260*/  IMAD.SHL.U32 R7, R7, 0x400, RZ ;  /* 0x0000040007077824 */ /* 0x000fe200078e00ff */
[----:B------:R-:W-:-:S04]  /*10270*/  LOP3.LUT R5, R4, R58, RZ, 0x3c, !PT ;  /* 0x0000003a04057212 */ /* 0x000fc800078e3cff */
        /* <DEDUP_REMOVED lines=17> */
[-C--:B------:R-:W-:Y:S01]  /*10390*/  FMUL.FTZ R50, R53, R46.reuse ;  /* 0x0000002e35327220 */ /* 0x080fe20000410000 */
[----:B------:R-:W-:Y:S01]  /*103a0*/  FMUL.FTZ R46, R51, R46 ;  /* 0x0000002e332e7220 */ /* 0x000fe20000410000 */
[C---:B------:R-:W-:Y:S01]  /*103b0*/  IMAD.U32 R47, R9.reuse, 0x10000, RZ ;  /* 0x00010000092f7824 */ /* 0x040fe200078e00ff */
[----:B------:R-:W-:Y:S01]  /*103c0*/  LOP3.LUT R9, R9, 0xffff0000, RZ, 0xc0, !PT ;  /* 0xffff000009097812 */ /* 0x000fe200078ec0ff */
[-C--:B------:R-:W-:Y:S01]  /*103d0*/  FFMA.FTZ R50, R51, R37.reuse, -R50 ;  /* 0x0000002533327223 */ /* 0x080fe20000010832 */
[-C--:B------:R-:W-:Y:S01]  /*103e0*/  FMUL.FTZ R51, R52, R8.reuse ;  /* 0x0000000834337220 */ /* 0x080fe20000410000 */
[----:B------:R-:W-:Y:S01]  /*103f0*/  FFMA.FTZ R46, R53, R37, R46 ;  /* 0x00000025352e7223 */ /* 0x000fe2000001002e */
[----:B------:R-:W-:Y:S01]  /*10400*/  FMUL.FTZ R37, R32, R8 ;  /* 0x0000000820257220 */ /* 0x000fe20000410000 */
[----:B------:R-:W-:Y:S01]  /*10410*/  LOP3.LUT R8, R34, 0xffff0000, RZ, 0xc0, !PT ;  /* 0xffff000022087812 */ /* 0x000fe200078ec0ff */
[-C--:B------:R-:W-:Y:S01]  /*10420*/  FFMA.FTZ R51, R32, R4.reuse, -R51 ;  /* 0x0000000420337223 */ /* 0x080fe20000010833 */
[C---:B------:R-:W-:Y:S01]  /*10430*/  IMAD.U32 R32, R40.reuse, 0x10000, RZ ;  /* 0x0001000028207824 */ /* 0x040fe200078e00ff */
[----:B------:R-:W-:Y:S01]  /*10440*/  LOP3.LUT R40, R40, 0xffff0000, RZ, 0xc0, !PT ;  /* 0xffff000028287812 */ /* 0x000fe200078ec0ff */
[----:B------:R-:W-:Y:S01]  /*10450*/  FFMA.FTZ R37, R52, R4, R37 ;  /* 0x0000000434257223 */ /* 0x000fe20000010025 */
[----:B------:R-:W-:-:S02]  /*10460*/  IMAD.U32 R4, R34, 0x10000, RZ ;  /* 0x0001000022047824 */ /* 0x000fc400078e00ff */
[----:B------:R-:W-:Y:S01]  /*10470*/  FMUL.FTZ R55, R32, R48 ;  /* 0x0000003020377220 */ /* 0x000fe20000410000 */
[C---:B------:R-:W-:Y:S02]  /*10480*/  IMAD.U32 R49, R11.reuse, 0x10000, RZ ;  /* 0x000100000b317824 */ /* 0x040fe400078e00ff */
[-C--:B------:R-:W-:Y:S01]  /*10490*/  FMUL.FTZ R59, R40, R10.reuse ;  /* 0x0000000a283b7220 */ /* 0x080fe20000410000 */
[----:B------:R-:W-:Y:S01]  /*104a0*/  FMUL.FTZ R61, R8, R10 ;  /* 0x0000000a083d7220 */ /* 0x000fe20000410000 */
[----:B------:R-:W-:Y:S01]  /*104b0*/  FMUL.FTZ R53, R54, R47 ;  /* 0x0000002f36357220 */ /* 0x000fe20000410000 */
[C---:B------:R-:W-:Y:S01]  /*104c0*/  FMUL.FTZ R57, R4.reuse, R48 ;  /* 0x0000003004397220 */ /* 0x040fe20000410000 */
[----:B------:R-:W-:Y:S01]  /*104d0*/  FFMA.FTZ R55, R4, R44, -R55 ;  /* 0x0000002c04377223 */ /* 0x000fe20000010837 */
[----:B------:R-:W-:Y:S01]  /*104e0*/  LOP3.LUT R11, R11, 0xffff0000, RZ, 0xc0, !PT ;  /* 0xffff00000b0b7812 */ /* 0x000fe200078ec0ff */
[----:B------:R-:W-:Y:S01]  /*104f0*/  FMUL.FTZ R4, R65, R49 ;  /* 0x0000003141047220 */ /* 0x000fe20000410000 */
[-C--:B------:R-:W-:Y:S01]  /*10500*/  FFMA.FTZ R8, R8, R6.reuse, -R59 ;  /* 0x0000000608087223 */ /* 0x080fe2000001083b */
[----:B------:R-:W-:Y:S01]  /*10510*/  FFMA.FTZ R61, R40, R6, R61 ;  /* 0x00000006283d7223 */ /* 0x000fe2000001003d */
[C---:B------:R-:W-:Y:S01]  /*10520*/  FMUL.FTZ R47, R38.reuse, R47 ;  /* 0x0000002f262f7220 */ /* 0x040fe20000410000 */
[C---:B------:R-:W-:Y:S01]  /*10530*/  FMUL.FTZ R6, R63.reuse, R49 ;  /* 0x000000313f067220 */ /* 0x040fe20000410000 */
[-C--:B------:R-:W-:Y:S01]  /*10540*/  FFMA.FTZ R53, R38, R42.reuse, -R53 ;  /* 0x0000002a26357223 */ /* 0x080fe20000010835 */
[-C--:B------:R-:W-:Y:S01]  /*10550*/  FFMA.FTZ R38, R63, R45.reuse, -R4 ;  /* 0x0000002d3f267223 */ /* 0x080fe20000010804 */
[----:B------:R-:W-:Y:S01]  /*10560*/  FFMA.FTZ R47, R54, R42, R47 ;  /* 0x0000002a362f7223 */ /* 0x000fe2000001002f */
[----:B------:R-:W-:Y:S01]  /*10570*/  FFMA.FTZ R45, R65, R45, R6 ;  /* 0x0000002d412d7223 */ /* 0x000fe20000010006 */
[----:B------:R-:W-:Y:S01]  /*10580*/  FMUL.FTZ R4, R39, R9 ;  /* 0x0000000927047220 */ /* 0x000fe20000410000 */
[----:B------:R-:W-:Y:S01]  /*10590*/  FMUL.FTZ R40, R41, R11 ;  /* 0x0000000b29287220 */ /* 0x000fe20000410000 */
[----:B------:R-:W-:Y:S01]  /*105a0*/  FMUL.FTZ R6, R33, R9 ;  /* 0x0000000921067220 */ /* 0x000fe20000410000 */
[----:B------:R-:W-:Y:S01]  /*105b0*/  FMUL.FTZ R42, R35, R11 ;  /* 0x0000000b232a7220 */ /* 0x000fe20000410000 */
        /* <DEDUP_REMOVED lines=15> */
.L_x_595:
[----:B------:R-:W-:Y:S05]  /*106b0*/  BSYNC B1 ;  /* 0x0000000000017941 */ /* 0x000fea0003800000 */
.L_x_594:
[----:B------:R-:W-:Y:S04]  /*106c0*/  BSSY B1, `(.L_x_596) ;  /* 0x0000063000017945 */ /* 0x000fe80003800000 */
[----:B------:R-:W-:Y:S05]  /*106d0*/  @P1 BRA `(.L_x_597) ;  /* 0x0000000400841947 */ /* 0x000fea0003800000 */
[----:B-1----:R-:W-:Y:S01]  /*106e0*/  IMAD.IADD R4, R22, 0x1, R207 ;  /* 0x0000000116047824 */ /* 0x002fe200078e02cf */
[C---:B------:R-:W-:Y:S01]  /*106f0*/  LOP3.LUT R44, R28.reuse, 0xffff0000, RZ, 0xc0, !PT ;  /* 0xffff00001c2c7812 */ /* 0x040fe200078ec0ff */
[----:B------:R-:W-:Y:S01]  /*10700*/  IMAD.U32 R45, R28, 0x10000, RZ ;  /* 0x000100001c2d7824 */ /* 0x000fe200078e00ff */
[----:B------:R-:W-:Y:S01]  /*10710*/  LOP3.LUT R46, R30, 0xffff0000, RZ, 0xc0, !PT ;  /* 0xffff00001e2e7812 */ /* 0x000fe200078ec0ff */
[----:B------:R-:W-:Y:S01]  /*10720*/  IMAD.U32 R41, R24, 0x10000, RZ ;  /* 0x0001000018297824 */ /* 0x000fe200078e00ff */
[----:B0-----:R-:W-:Y:S01]  /*10730*/  SHF.R.S32.HI R5, RZ, 0x1f, R4 ;  /* 0x0000001fff057819 */ /* 0x001fe20000011404 */
[----:B------:R-:W-:Y:S01]  /*10740*/  IMAD.U32 R47, R30, 0x10000, RZ ;  /* 0x000100001e2f7824 */ /* 0x000fe200078e00ff */
[----:B------:R-:W-:Y:S02]  /*10750*/  LOP3.LUT R24, R24, 0xffff0000, RZ, 0xc0, !PT ;  /* 0xffff000018187812 */ /* 0x000fe400078ec0ff */
[CC--:B------:R-:W-:Y:S02]  /*10760*/  LEA.HI R7, R5.reuse, R4.reuse, RZ, 0x3 ;  /* 0x0000000405077211 */ /* 0x0c0fe400078f18ff */
[----:B------:R-:W-:-:S02]  /*10770*/  LEA.HI R5, R5, R4, RZ, 0x6 ;  /* 0x0000000405057211 */ /* 0x000fc400078f30ff */
[----:B------:R-:W-:-:S03]  /*10780*/  SHF.R.S32.HI R6, RZ, 0x3, R7 ;  /* 0x00000003ff067819 */ /* 0x000fc60000011407 */
[----:B------:R-:W-:Y:S01]  /*10790*/  IMAD.SHL.U32 R5, R5, 0x80, RZ ;  /* 0x0000008005057824 */ /* 0x000fe200078e00ff */
[----:B------:R-:W-:Y:S02]  /*107a0*/  LEA.HI R4, R43, R6, RZ, 0x1d ;  /* 0x000000062b047211 */ /* 0x000fe400078fe8ff */
[----:B------:R-:W-:Y:S02]  /*107b0*/  LOP3.LUT R6, R208, 0x38, R7, 0xf8, !PT ;  /* 0x00000038d0067812 */ /* 0x000fe400078ef807 */
[----:B------:R-:W-:Y:S02]  /*107c0*/  SHF.R.S32.HI R7, RZ, 0x1f, R4 ;  /* 0x0000001fff077819 */ /* 0x000fe40000011404 */
[----:B------:R-:W-:Y:S01]  /*107d0*/  LOP3.LUT R9, R5, 0xffffe000, RZ, 0xc0, !PT ;  /* 0xffffe00005097812 */ /* 0x000fe200078ec0ff */
[----:B------:R-:W-:Y:S01]  /*107e0*/  IMAD.SHL.U32 R5, R4, 0x8, RZ ;  /* 0x0000000804057824 */ /* 0x000fe200078e00ff */
[----:B------:R-:W-:Y:S02]  /*107f0*/  LEA.HI R7, R7, R4, RZ, 0x3 ;  /* 0x0000000407077211 */ /* 0x000fe400078f18ff */
[----:B------:R-:W-:-:S02]  /*10800*/  LOP3.LUT R6, R6, R58, RZ, 0x3c, !PT ;  /* 0x0000003a06067212 */ /* 0x000fc400078e3cff */
[----:B------:R-:W-:Y:S01]  /*10810*/  LOP3.LUT R4, R208, 0x38, R5, 0xf8, !PT ;  /* 0x00000038d0047812 */ /* 0x000fe200078ef805 */
[----:B------:R-:W-:Y:S01]  /*10820*/  IMAD.SHL.U32 R7, R7, 0x400, RZ ;  /* 0x0000040007077824 */ /* 0x000fe200078e00ff */
[----:B------:R-:W-:Y:S02]  /*10830*/  IADD3 R6, R6, R9, R216 ;  /* 0x0000000906067210 */ /* 0x000fe40007ffe0d8 */
[----:B------:R-:W-:Y:S02]  /*10840*/  LOP3.LUT R5, R4, R58, RZ, 0x3c, !PT ;  /* 0x0000003a04057212 */ /* 0x000fe400078e3cff */
[----:B------:R-:W-:Y:S01]  /*10850*/  LOP3.LUT R7, R7, 0x7fffe000, RZ, 0xc0, !PT ;  /* 0x7fffe00007077812 */ /* 0x000fe200078ec0ff */
[----:B------:R-:W-:-:S03]  /*10860*/  IMAD R48, R6, 0x2, R229 ;  /* 0x0000000206307824 */ /* 0x000fc600078e02e5 */
        /* <DEDUP_REMOVED lines=21> */
[----:B------:R-:W-:Y:S02]  /*109c0*/  IMAD.U32 R41, R26, 0x10000, RZ ;  /* 0x000100001a297824 */ /* 0x000fe400078e00ff */
[----:B------:R-:W-:Y:S01]  /*109d0*/  FFMA.FTZ R28, R45, R33, R28 ;  /* 0x000000212d1c7223 */ /* 0x000fe2000001001c */
[C---:B------:R-:W-:Y:S01]  /*109e0*/  FMUL.FTZ R33, R24.reuse, R8 ;  /* 0x0000000818217220 */ /* 0x040fe20000410000 */
[----:B------:R-:W-:Y:S01]  /*109f0*/  FFMA.FTZ R37, R24, R4, -R37 ;  /* 0x0000000418257223 */ /* 0x000fe20000010825 */
[-C--:B------:R-:W-:Y:S01]  /*10a00*/  FMUL.FTZ R8, R47, R39.reuse ;  /* 0x000000272f087220 */ /* 0x080fe20000410000 */
[----:B------:R-:W-:Y:S01]  /*10a10*/  FMUL.FTZ R24, R41, R39 ;  /* 0x0000002729187220 */ /* 0x000fe20000410000 */
[----:B------:R-:W-:Y:S01]  /*10a20*/  LOP3.LUT R26, R26, 0xffff0000, RZ, 0xc0, !PT ;  /* 0xffff00001a1a7812 */ /* 0x000fe200078ec0ff */
[----:B------:R-:W-:Y:S02]  /*10a30*/  IMAD.U32 R40, R11, 0x10000, RZ ;  /* 0x000100000b287824 */ /* 0x000fe400078e00ff */
[-C--:B------:R-:W-:Y:S01]  /*10a40*/  FFMA.FTZ R30, R41, R35.reuse, -R8 ;  /* 0x00000023291e7223 */ /* 0x080fe20000010808 */
[----:B------:R-:W-:Y:S01]  /*10a50*/  FFMA.FTZ R41, R47, R35, R24 ;  /* 0x000000232f297223 */ /* 0x000fe20000010018 */
[-C--:B------:R-:W-:Y:S01]  /*10a60*/  FMUL.FTZ R35, R46, R10.reuse ;  /* 0x0000000a2e237220 */ /* 0x080fe20000410000 */
[----:B------:R-:W-:Y:S01]  /*10a70*/  FMUL.FTZ R47, R26, R10 ;  /* 0x0000000a1a2f7220 */ /* 0x000fe20000410000 */
[----:B------:R-:W-:-:S02]  /*10a80*/  IMAD.U32 R24, R29, 0x10000, RZ ;  /* 0x000100001d187824 */ /* 0x000fc400078e00ff */
[----:B------:R-:W-:Y:S01]  /*10a90*/  FFMA.FTZ R33, R44, R4, R33 ;  /* 0x000000042c217223 */ /* 0x000fe20000010021 */
[-C--:B------:R-:W-:Y:S01]  /*10aa0*/  FFMA.FTZ R45, R26, R6.reuse, -R35 ;  /* 0x000000061a2d7223 */ /* 0x080fe20000010823 */
[----:B------:R-:W-:Y:S02]  /*10ab0*/  IMAD.U32 R26, R31, 0x10000, RZ ;  /* 0x000100001f1a7824 */ /* 0x000fe400078e00ff */
[----:B------:R-:W-:Y:S01]  /*10ac0*/  FFMA.FTZ R10, R46, R6, R47 ;  /* 0x000000062e0a7223 */ /* 0x000fe2000001002f */
[----:B------:R-:W-:Y:S01]  /*10ad0*/  IMAD.U32 R8, R27, 0x10000, RZ ;  /* 0x000100001b087824 */ /* 0x000fe200078e00ff */
[----:B------:R-:W-:Y:S01]  /*10ae0*/  LOP3.LUT R9, R9, 0xffff0000, RZ, 0xc0, !PT ;  /* 0xffff000009097812 */ /* 0x000fe200078ec0ff */
[----:B------:R-:W-:Y:S01]  /*10af0*/  IMAD.U32 R4, R25, 0x10000, RZ ;  /* 0x0001000019047824 */ /* 0x000fe200078e00ff */
[----:B------:R-:W-:Y:S01]  /*10b00*/  LOP3.LUT R11, R11, 0xffff0000, RZ, 0xc0, !PT ;  /* 0xffff00000b0b7812 */ /* 0x000fe200078ec0ff */
[----:B------:R-:W-:Y:S01]  /*10b10*/  FMUL.FTZ R35, R24, R38 ;  /* 0x0000002618237220 */ /* 0x000fe20000410000 */
[-C--:B------:R-:W-:Y:S01]  /*10b20*/  FMUL.FTZ R47, R26, R40.reuse ;  /* 0x000000281a2f7220 */ /* 0x080fe20000410000 */
[----:B------:R-:W-:Y:S01]  /*10b30*/  LOP3.LUT R29, R29, 0xffff0000, RZ, 0xc0, !PT ;  /* 0xffff00001d1d7812 */ /* 0x000fe200078ec0ff */
[----:B------:R-:W-:Y:S01]  /*10b40*/  FMUL.FTZ R49, R8, R40 ;  /* 0x0000002808317220 */ /* 0x000fe20000410000 */
[----:B------:R-:W-:Y:S01]  /*10b50*/  LOP3.LUT R31, R31, 0xffff0000, RZ, 0xc0, !PT ;  /* 0xffff00001f1f7812 */ /* 0x000fe200078ec0ff */
[C---:B------:R-:W-:Y:S01]  /*10b60*/  FMUL.FTZ R39, R4.reuse, R38 ;  /* 0x0000002604277220 */ /* 0x040fe20000410000 */
[----:B------:R-:W-:Y:S01]  /*10b70*/  LOP3.LUT R25, R25, 0xffff0000, RZ, 0xc0, !PT ;  /* 0xffff000019197812 */ /* 0x000fe200078ec0ff */
[----:B------:R-:W-:Y:S01]  /*10b80*/  FFMA.FTZ R35, R4, R34, -R35 ;  /* 0x0000002204237223 */ /* 0x000fe20000010823 */
[----:B------:R-:W-:Y:S01]  /*10b90*/  LOP3.LUT R27, R27, 0xffff0000, RZ, 0xc0, !PT ;  /* 0xffff00001b1b7812 */ /* 0x000fe200078ec0ff */
[-C--:B------:R-:W-:Y:S01]  /*10ba0*/  FFMA.FTZ R47, R8, R36.reuse, -R47 ;  /* 0x00000024082f7223 */ /* 0x080fe2000001082f */
        /* <DEDUP_REMOVED lines=20> */
.L_x_597:
[----:B------:R-:W-:Y:S05]  /*10cf0*/  BSYNC B1 ;  /* 0x0000000000017941 */ /* 0x000fea0003800000 */
.L_x_596:
[----:B------:R-:W-:Y:S05]  /*10d00*/  @P2 BRA `(.L_x_572) ;  /* 0x0000000400842947 */ /* 0x000fea0003800000 */
[----:B-12---:R-:W-:Y:S01]  /*10d10*/  IMAD.IADD R4, R22, 0x1, R206 ;  /* 0x0000000116047824 */ /* 0x006fe200078e02ce */
        /* <DEDUP_REMOVED lines=55> */
[----:B------:R-:W-:Y:S01]  /*11090*/  FMUL.FTZ R27, R38, R10 ;  /* 0x0000000a261b7220 */ /* 0x000fe20000410000 */
[----:B------:R-:W-:-:S02]  /*110a0*/  IMAD.U32 R8, R15, 0x10000, RZ ;  /* 0x000100000f087824 */ /* 0x000fc400078e00ff */
[C---:B------:R-:W-:Y:S01]  /*110b0*/  FMUL.FTZ R37, R12.reuse, R10 ;  /* 0x0000000a0c257220 */ /* 0x040fe20000410000 */
[----:B------:R-:W-:Y:S02]  /*110c0*/  IMAD.U32 R0, R3, 0x10000, RZ ;  /* 0x0001000003007824 */ /* 0x000fe400078e00ff */
[----:B------:R-:W-:Y:S01]  /*110d0*/  FFMA.FTZ R35, R12, R6, -R27 ;  /* 0x000000060c237223 */ /* 0x000fe2000001081b */
[----:B------:R-:W-:Y:S02]  /*110e0*/  IMAD.U32 R12, R21, 0x10000, RZ ;  /* 0x00010000150c7824 */ /* 0x000fe400078e00ff */
[----:B------:R-:W-:Y:S01]  /*110f0*/  FFMA.FTZ R25, R36, R4, R25 ;  /* 0x0000000424197223 */ /* 0x000fe20000010019 */
[----:B------:R-:W-:Y:S01]  /*11100*/  LOP3.LUT R9, R9, 0xffff0000, RZ, 0xc0, !PT ;  /* 0xffff000009097812 */ /* 0x000fe200078ec0ff */
[----:B------:R-:W-:Y:S01]  /*11110*/  IMAD.U32 R4, R13, 0x10000, RZ ;  /* 0x000100000d047824 */ /* 0x000fe200078e00ff */
[----:B------:R-:W-:Y:S01]  /*11120*/  LOP3.LUT R11, R11, 0xffff0000, RZ, 0xc0, !PT ;  /* 0xffff00000b0b7812 */ /* 0x000fe200078ec0ff */
[----:B------:R-:W-:Y:S01]  /*11130*/  FMUL.FTZ R27, R8, R30 ;  /* 0x0000001e081b7220 */ /* 0x000fe20000410000 */
[----:B------:R-:W-:Y:S01]  /*11140*/  FFMA.FTZ R10, R38, R6, R37 ;  /* 0x00000006260a7223 */ /* 0x000fe20000010025 */
[----:B------:R-:W-:Y:S01]  /*11150*/  LOP3.LUT R15, R15, 0xffff0000, RZ, 0xc0, !PT ;  /* 0xffff00000f0f7812 */ /* 0x000fe200078ec0ff */
[----:B------:R-:W-:Y:S01]  /*11160*/  FMUL.FTZ R31, R0, R30 ;  /* 0x0000001e001f7220 */ /* 0x000fe20000410000 */
[----:B------:R-:W-:Y:S01]  /*11170*/  LOP3.LUT R21, R21, 0xffff0000, RZ, 0xc0, !PT ;  /* 0xffff000015157812 */ /* 0x000fe200078ec0ff */
[----:B------:R-:W-:Y:S01]  /*11180*/  FMUL.FTZ R37, R12, R32 ;  /* 0x000000200c257220 */ /* 0x000fe20000410000 */
[----:B------:R-:W-:Y:S01]  /*11190*/  LOP3.LUT R3, R3, 0xffff0000, RZ, 0xc0, !PT ;  /* 0xffff000003037812 */ /* 0x000fe200078ec0ff */
[-C--:B------:R-:W-:Y:S01]  /*111a0*/  FFMA.FTZ R27, R0, R26.reuse, -R27 ;  /* 0x0000001a001b7223 */ /* 0x080fe2000001081b */
[----:B------:R-:W-:Y:S01]  /*111b0*/  LOP3.LUT R13, R13, 0xffff0000, RZ, 0xc0, !PT ;  /* 0xffff00000d0d7812 */ /* 0x000fe200078ec0ff */
[----:B------:R-:W-:Y:S01]  /*111c0*/  FFMA.FTZ R31, R8, R26, R31 ;  /* 0x0000001a081f7223 */ /* 0x000fe2000001001f */
[C---:B------:R-:W-:Y:S01]  /*111d0*/  FMUL.FTZ R39, R4.reuse, R32 ;  /* 0x0000002004277220 */ /* 0x040fe20000410000 */
[-C--:B------:R-:W-:Y:S01]  /*111e0*/  FFMA.FTZ R37, R4, R28.reuse, -R37 ;  /* 0x0000001c04257223 */ /* 0x080fe20000010825 */
        /* <DEDUP_REMOVED lines=19> */
.L_x_572:
[----:B------:R-:W-:Y:S05]  /*11320*/  BSYNC B0 ;  /* 0x0000000000007941 */ /* 0x000fea0003800000 */
.L_x_553:
[----:B------:R-:W-:Y:S01]  /*11330*/  @!PT LDS RZ, [RZ] ;  /* 0x00000000fffff984 */ /* 0x000fe20000000800 */
[----:B------:R-:W-:Y:S01]  /*11340*/  @!PT LDS RZ, [RZ] ;  /* 0x00000000fffff984 */ /* 0x000fe20000000800 */
[----:B------:R-:W-:Y:S01]  /*11350*/  @!PT LDS RZ, [RZ] ;  /* 0x00000000fffff984 */ /* 0x000fe20000000800 */
[----:B------:R-:W-:Y:S01]  /*11360*/  @!PT LDS RZ, [RZ] ;  /* 0x00000000fffff984 */ /* 0x000fe20000000800 */
[----:B------:R5:W-:Y:S06]  /*11370*/  MEMBAR.ALL.CTA ;  /* 0x0000000000007992 */ /* 0x000bec0000008000 */
[----:B-----5:R-:W5:Y:S01]  /*11380*/  FENCE.VIEW.ASYNC.S ;  /* 0x00000000000073c6 */ /* 0x020f620000000000 */
[----:B------:R-:W-:Y:S05]  /*11390*/  WARPSYNC.ALL ;  /* 0x0000000000007948 */ /* 0x000fea0003800000 */
[----:B-----5:R-:W-:Y:S06]  /*113a0*/  BAR.SYNC.DEFER_BLOCKING 0xd, 0x100 ;  /* 0x0344000000007b1d */ /* 0x020fec0000010000 */
.L_x_551:
[----:B------:R-:W-:-:S13]  /*113b0*/  ISETP.NE.AND P0, PT, R212, 0x3, PT ;  /* 0x00000003d400780c */ /* 0x000fda0003f05270 */
[----:B------:R-:W-:Y:S05]  /*113c0*/  @!P0 BRA `(.L_x_598) ;  /* 0x0000000000048947 */ /* 0x000fea0003800000 */
[----:B------:R-:W-:Y:S01]  /*113d0*/  BPT.TRAP 0x1 ;  /* 0x000000040000795c */ /* 0x000fe20000300000 */
.L_x_598:
[----:B0123--:R-:W-:Y:S01]  /*113e0*/  IMAD R10, R217, 0x8, R16 ;  /* 0x00000008d90a7824 */ /* 0x00ffe200078e0210 */
[----:B----4-:R-:W-:-:S04]  /*113f0*/  SHF.L.U32 R3, R218, 0x1f, RZ ;  /* 0x0000001fda037819 */ /* 0x010fc800000006ff */
[----:B------:R0:W1:Y:S01]  /*11400*/  SYNCS.PHASECHK.TRANS64.TRYWAIT P2, [R10+URZ+0x36830], R3 ;  /* 0x036830030a0075a7 */ /* 0x000062000804017f */
[----:B------:R-:W-:Y:S05]  /*11410*/  @!P0 BRA `(.L_x_599) ;  /* 0x0000000000048947 */ /* 0x000fea0003800000 */
[----:B------:R-:W-:Y:S01]  /*11420*/  BPT.TRAP 0x1 ;  /* 0x000000040000795c */ /* 0x000fe20000300000 */
.L_x_599:
[----:B------:R-:W2:Y:S01]  /*11430*/  S2R R0, SR_TID.X ;  /* 0x0000000000007919 */ /* 0x000ea20000002100 */
[----:B------:R-:W-:Y:S01]  /*11440*/  IMAD.MOV.U32 R119, RZ, RZ, RZ ;  /* 0x000000ffff777224 */ /* 0x000fe200078e00ff */
[----:B--2---:R-:W-:-:S04]  /*11450*/  LOP3.LUT R0, R0, 0x7f, RZ, 0xc0, !PT ;  /* 0x0000007f00007812 */ /* 0x004fc800078ec0ff */
[----:B------:R-:W-:Y:S01]  /*11460*/  ISETP.NE.AND P1, PT, R0, RZ, PT ;  /* 0x000000ff0000720c */ /* 0x000fe20003f25270 */
[----:B-1----:R-:W-:-:S12]  /*11470*/  @P2 BRA `(.L_x_600) ;  /* 0x0000000000082947 */ /* 0x002fd80003800000 */
[----:B------:R-:W1:Y:S02]  /*11480*/  SYNCS.PHASECHK.TRANS64.TRYWAIT P2, [R10+URZ+0x36830], R3 ;  /* 0x036830030a0075a7 */ /* 0x000e64000804017f */
[----:B-1----:R-:W-:Y:S05]  /*11490*/  @!P2 BRA `(.L_x_601) ;  /* 0x0000017800bca947 */ /* 0x002fea0003800000 */
.L_x_600:
[----:B------:R-:W-:Y:S05]  /*114a0*/  WARPSYNC.ALL ;  /* 0x0000000000007948 */ /* 0x000fea0003800000 */
[----:B------:R-:W-:Y:S01]  /*114b0*/  VIADD R0, R16, 0x21400 ;  /* 0x0002140010007836 */ /* 0x000fe20000000000 */
[----:B------:R-:W-:Y:S01]  /*114c0*/  R2UR UR20, R2 ;  /* 0x00000000021472ca */ /* 0x000fe200000e0000 */
[----:B01----:R-:W-:Y:S01]  /*114d0*/  IMAD.MOV.U32 R3, RZ, RZ, 0x40000040 ;  /* 0x40000040ff037424 */ /* 0x003fe200078e00ff */
[----:B------:R-:W-:Y:S01]  /*114e0*/  WARPGROUP.ARRIVE ;  /* 0x00000000000079c5 */ /* 0x000fe20000000000 */
[----:B------:R-:W-:Y:S01]  /*114f0*/  UMOV UR5, 0x40000040 ;  /* 0x4000004000057882 */ /* 0x000fe20000000000 */
[----:B------:R-:W-:Y:S01]  /*11500*/  SHF.R.U32.HI R0, RZ, 0x4, R0 ;  /* 0x00000004ff007819 */ /* 0x000fe20000011600 */
[----:B------:R-:W-:Y:S01]  /*11510*/  IMAD.MOV.U32 R5, RZ, RZ, 0x40000040 ;  /* 0x40000040ff057424 */ /* 0x000fe200078e00ff */
[----:B------:R-:W-:Y:S01]  /*11520*/  R2UR UR7, R3 ;  /* 0x00000000030772ca */ /* 0x000fe200000e0000 */
[----:B------:R-:W-:Y:S01]  /*11530*/  UMOV UR23, UR5 ;  /* 0x0000000500177c82 */ /* 0x000fe20008000000 */
[----:B------:R-:W-:Y:S01]  /*11540*/  LOP3.LUT R0, R0, 0x3fff, RZ, 0xc0, !PT ;  /* 0x00003fff00007812 */ /* 0x000fe200078ec0ff */
[----:B------:R-:W-:Y:S01]  /*11550*/  IMAD.U32 R15, RZ, RZ, UR5 ;  /* 0x00000005ff0f7e24 */ /* 0x000fe2000f8e00ff */
[----:B------:R-:W-:Y:S01]  /*11560*/  UMOV UR9, UR23 ;  /* 0x0000001700097c82 */ /* 0x000fe20008000000 */
[----:B------:R-:W-:Y:S01]  /*11570*/  IMAD.MOV.U32 R7, RZ, RZ, 0x40000040 ;  /* 0x40000040ff077424 */ /* 0x000fe200078e00ff */
[----:B------:R-:W-:Y:S01]  /*11580*/  LOP3.LUT R220, R0, 0x10000, RZ, 0xfc, !PT ;  /* 0x0001000000dc7812 */ /* 0x000fe200078efcff */
[----:B------:R-:W-:Y:S01]  /*11590*/  ULOP3.LUT UR20, UR20, 0x10000, URZ, 0xfc, !UPT ;  /* 0x0001000014147892 */ /* 0x000fe2000f8efc3f */
[----:B------:R-:W-:Y:S01]  /*115a0*/  IMAD.MOV.U32 R9, RZ, RZ, 0x40000040 ;  /* 0x40000040ff097424 */ /* 0x000fe200078e00ff */
[----:B------:R-:W-:Y:S01]  /*115b0*/  UMOV UR13, UR23 ;  /* 0x00000017000d7c82 */ /* 0x000fe20008000000 */
[----:B------:R-:W-:Y:S01]  /*115c0*/  R2UR UR11, R7 ;  /* 0x00000000070b72ca */ /* 0x000fe200000e0000 */
[----:B------:R-:W-:Y:S01]  /*115d0*/  IMAD R2, R217, 0xa80, R220 ;  /* 0x00000a80d9027824 */ /* 0x000fe200078e02dc */
[----:B------:R-:W-:Y:S01]  /*115e0*/  UMOV UR17, UR23 ;  /* 0x0000001700117c82 */ /* 0x000fe20008000000 */
[----:B------:R-:W-:Y:S01]  /*115f0*/  R2UR UR19, R9 ;  /* 0x00000000091372ca */ /* 0x000fe200000e0000 */
[----:B------:R-:W-:Y:S01]  /*11600*/  UMOV UR4, UR20 ;  /* 0x0000001400047c82 */ /* 0x000fe20008000000 */
[C---:B------:R-:W-:Y:S01]  /*11610*/  VIADD R4, R2.reuse, 0x80 ;  /* 0x0000008002047836 */ /* 0x040fe20000000000 */
[C---:B------:R-:W-:Y:S01]  /*11620*/  R2UR UR6, R2.reuse ;  /* 0x00000000020672ca */ /* 0x040fe200000e0000 */
[----:B------:R-:W-:Y:S01]  /*11630*/  UMOV UR22, UR4 ;  /* 0x0000000400167c82 */ /* 0x000fe20008000000 */
[----:B------:R-:W-:Y:S01]  /*11640*/  IMAD.U32 R14, RZ, RZ, UR4 ;  /* 0x00000004ff0e7e24 */ /* 0x000fe2000f8e00ff */
[----:B------:R-:W-:Y:S01]  /*11650*/  UMOV UR8, UR22 ;  /* 0x0000001600087c82 */ /* 0x000fe20008000000 */
[C---:B------:R-:W-:Y:S01]  /*11660*/  VIADD R6, R2.reuse, 0x180 ;  /* 0x0000018002067836 */ /* 0x040fe20000000000 */
[----:B------:R-:W-:Y:S01]  /*11670*/  UMOV UR12, UR22 ;  /* 0x00000016000c7c82 */ /* 0x000fe20008000000 */
[----:B------:R-:W-:Y:S01]  /*11680*/  VIADD R8, R2, 0x280 ;  /* 0x0000028002087836 */ /* 0x000fe20000000000 */
[----:B------:R-:W-:Y:S01]  /*11690*/  UMOV UR16, UR22 ;  /* 0x0000001600107c82 */ /* 0x000fe20008000000 */
[----:B------:R-:W-:Y:S01]  /*116a0*/  IMAD.MOV.U32 R7, RZ, RZ, 0x40000040 ;  /* 0x40000040ff077424 */ /* 0x000fe200078e00ff */
[----:B------:R-:W-:Y:S01]  /*116b0*/  R2UR UR10, R6 ;  /* 0x00000000060a72ca */ /* 0x000fe200000e0000 */
[----:B------:R-:W-:Y:S01]  /*116c0*/  VIADD R6, R2, 0x2 ;  /* 0x0000000202067836 */ /* 0x000fe20000000000 */
[----:B------:R-:W-:Y:S01]  /*116d0*/  R2UR UR18, R8 ;  /* 0x00000000081272ca */ /* 0x000fe200000e0000 */
[----:B------:R-:W-:Y:S01]  /*116e0*/  UMOV UR25, 0x40000040 ;  /* 0x4000004000197882 */ /* 0x000fe20000000000 */
[----:B------:R-:W-:Y:S01]  /*116f0*/  HGMMA.64x16x16.F32.BF16 R72, gdesc[UR4], RZ, !UPT, gsb0 ;  /* 0x00200000044879f0 */ /* 0x000fe2000c0018ff */
[----:B------:R-:W-:Y:S01]  /*11700*/  R2UR UR6, R4 ;  /* 0x00000000040672ca */ /* 0x000fe200000e0000 */
[----:B------:R-:W-:Y:S01]  /*11710*/  UMOV UR4, UR22 ;  /* 0x0000001600047c82 */ /* 0x000fe20008000000 */
[----:B------:R-:W-:Y:S01]  /*11720*/  R2UR UR7, R5 ;  /* 0x00000000050772ca */ /* 0x000fe200000e0000 */
[----:B------:R-:W-:Y:S01]  /*11730*/  UMOV UR5, UR23 ;  /* 0x0000001700057c82 */ /* 0x000fe20008000000 */
[----:B------:R-:W-:Y:S01]  /*11740*/  VIADD R4, R2, 0x100 ;  /* 0x0000010002047836 */ /* 0x000fe20000000000 */
[----:B------:R-:W-:Y:S01]  /*11750*/  R2UR UR26, R6 ;  /* 0x00000000061a72ca */ /* 0x000fe200000e0000 */
[----:B------:R-:W-:Y:S01]  /*11760*/  IMAD.MOV.U32 R5, RZ, RZ, 0x40000040 ;  /* 0x40000040ff057424 */ /* 0x000fe200078e00ff */
[----:B------:R-:W-:Y:S01]  /*11770*/  R2UR UR27, R7 ;  /* 0x00000000071b72ca */ /* 0x000fe200000e0000 */
[C---:B------:R-:W-:Y:S01]  /*11780*/  VIADD R6, R2.reuse, 0x102 ;  /* 0x0000010202067836 */ /* 0x040fe20000000000 */
[----:B------:R0:W-:Y:S01]  /*11790*/  STL.64 [R1], R14 ;  /* 0x0000000e01007387 */ /* 0x0001e20000100a00 */
[----:B------:R-:W-:Y:S01]  /*117a0*/  IMAD.MOV.U32 R7, RZ, RZ, 0x40000040 ;  /* 0x40000040ff077424 */ /* 0x000fe200078e00ff */
[----:B------:R-:W-:Y:S01]  /*117b0*/  UIADD3 UR40, UR20, 0x804, URZ ;  /* 0x0000080414287890 */ /* 0x000fe2000fffe03f */
[----:B------:R-:W-:Y:S01]  /*117c0*/  VIADD R8, R2, 0x282 ;  /* 0x0000028202087836 */ /* 0x000fe20000000000 */
[----:B------:R-:W-:Y:S01]  /*117d0*/  UMOV UR41, 0x40000040 ;  /* 0x4000004000297882 */ /* 0x000fe20000000000 */
[----:B------:R-:W-:Y:S01]  /*117e0*/  IMAD.MOV.U32 R9, RZ, RZ, 0x40000040 ;  /* 0x40000040ff097424 */ /* 0x000fe200078e00ff */
[----:B------:R-:W-:Y:S01]  /*117f0*/  UIADD3 UR36, UR20, 0x806, URZ ;  /* 0x0000080614247890 */ /* 0x000fe2000fffe03f */
[----:B------:R-:W-:Y:S01]  /*11800*/  IMAD.MOV.U32 R3, RZ, RZ, 0x40000040 ;  /* 0x40000040ff037424 */ /* 0x000fe200078e00ff */
[----:B------:R-:W-:Y:S01]  /*11810*/  UMOV UR37, 0x40000040 ;  /* 0x4000004000257882 */ /* 0x000fe20000000000 */
[----:B------:R-:W-:Y:S01]  /*11820*/  P2R R12, PR, RZ, 0x2 ;  /* 0x00000002ff0c7803 */ /* 0x000fe20000000000 */
[----:B------:R-:W-:Y:S01]  /*11830*/  BSSY B0, `(.L_x_602) ;  /* 0x00009d8000007945 */ /* 0x000fe20003800000 */
[----:B------:R-:W-:Y:S01]  /*11840*/  P2R R11, PR, RZ, 0x1 ;  /* 0x00000001ff0b7803 */ /* 0x000fe20000000000 */
[----:B0-----:R-:W-:-:S02]  /*11850*/  IMAD.U32 R15, RZ, RZ, UR25 ;  /* 0x00000019ff0f7e24 */ /* 0x001fc4000f8e00ff */
        /* <DEDUP_REMOVED lines=13> */
[--C-:B------:R-:W-:Y:S01]  /*11930*/  IMAD.MOV.U32 R92, RZ, RZ, R119.reuse ;  /* 0x000000ffff5c7224 */ /* 0x100fe200078e0077 */
[----:B------:R-:W-:Y:S02]  /*11940*/  WARPGROUP.DEPBAR.LE gsb0, 0x0 ;  /* 0x00008000000079c5 */ /* 0x000fe40000010000 */
[----:B------:R-:W-:Y:S01]  /*11950*/  WARPGROUP.ARRIVE ;  /* 0x00000000000079c5 */ /* 0x000fe20000000000 */
[--C-:B------:R-:W-:Y:S02]  /*11960*/  IMAD.MOV.U32 R90, RZ, RZ, R119.reuse ;  /* 0x000000ffff5a7224 */ /* 0x100fe400078e0077 */
[--C-:B------:R-:W-:Y:S02]  /*11970*/  IMAD.MOV.U32 R88, RZ, RZ, R119.reuse ;  /* 0x000000ffff587224 */ /* 0x100fe400078e0077 */
[----:B------:R-:W-:Y:S01]  /*11980*/  IMAD.MOV.U32 R86, RZ, RZ, R119 ;  /* 0x000000ffff567224 */ /* 0x000fe200078e0077 */
[----:B------:R-:W-:Y:S01]  /*11990*/  HGMMA.64x16x16.F32.BF16 R64, gdesc[UR4], RZ, !UPT, gsb0 ;  /* 0x00200000044079f0 */ /* 0x000fe2000c0018ff */
[----:B------:R-:W-:Y:S01]  /*119a0*/  R2UR UR6, R4 ;  /* 0x00000000040672ca */ /* 0x000fe200000e0000 */
[----:B------:R-:W-:Y:S01]  /*119b0*/  UMOV UR4, UR22 ;  /* 0x0000001600047c82 */ /* 0x000fe20008000000 */
[----:B------:R-:W-:Y:S01]  /*119c0*/  R2UR UR7, R5 ;  /* 0x00000000050772ca */ /* 0x000fe200000e0000 */
[----:B------:R-:W-:Y:S01]  /*119d0*/  UMOV UR5, UR23 ;  /* 0x0000001700057c82 */ /* 0x000fe20008000000 */
[----:B------:R-:W-:-:S02]  /*119e0*/  VIADD R4, R2, 0x200 ;  /* 0x0000020002047836 */ /* 0x000fc40000000000 */
[----:B------:R-:W-:Y:S02]  /*119f0*/  IMAD.MOV.U32 R5, RZ, RZ, 0x40000040 ;  /* 0x40000040ff057424 */ /* 0x000fe400078e00ff */
[--C-:B------:R-:W-:Y:S01]  /*11a00*/  IMAD.MOV.U32 R84, RZ, RZ, R119.reuse ;  /* 0x000000ffff547224 */ /* 0x100fe200078e0077 */
[----:B------:R-:W-:Y:S01]  /*11a10*/  R2UR UR14, R4 ;  /* 0x00000000040e72ca */ /* 0x000fe200000e0000 */
[----:B------:R-:W-:Y:S01]  /*11a20*/  VIADD R4, R2, 0x300 ;  /* 0x0000030002047836 */ /* 0x000fe20000000000 */
[----:B------:R-:W-:Y:S01]  /*11a30*/  R2UR UR15, R5 ;  /* 0x00000000050f72ca */ /* 0x000fe200000e0000 */
[----:B------:R-:W-:Y:S02]  /*11a40*/  IMAD.MOV.U32 R5, RZ, RZ, 0x40000040 ;  /* 0x40000040ff057424 */ /* 0x000fe400078e00ff */
[--C-:B------:R-:W-:Y:S02]  /*11a50*/  IMAD.MOV.U32 R82, RZ, RZ, R119.reuse ;  /* 0x000000ffff527224 */ /* 0x100fe400078e0077 */
[----:B------:R-:W-:Y:S01]  /*11a60*/  IMAD.MOV.U32 R80, RZ, RZ, R119 ;  /* 0x000000ffff507224 */ /* 0x000fe200078e0077 */
[----:B------:R-:W-:-:S02]  /*11a70*/  WARPGROUP.DEPBAR.LE gsb0, 0x0 ;  /* 0x00008000000079c5 */ /* 0x000fc40000010000 */
[----:B------:R-:W-:-:S06]  /*11a80*/  WARPGROUP.ARRIVE ;  /* 0x00000000000079c5 */ /* 0x000fcc0000000000 */
[----:B------:R-:W-:Y:S01]  /*11a90*/  HGMMA.64x16x16.F32.BF16 R56, gdesc[UR4], RZ, !UPT, gsb0 ;  /* 0x00200000043879f0 */ /* 0x000fe2000c0018ff */
[----:B------:R-:W-:Y:S01]  /*11aa0*/  R2UR UR6, R4 ;  /* 0x00000000040672ca */ /* 0x000fe200000e0000 */
[----:B------:R-:W-:Y:S01]  /*11ab0*/  UMOV UR4, UR22 ;  /* 0x0000001600047c82 */ /* 0x000fe20008000000 */
[----:B------:R-:W-:Y:S01]  /*11ac0*/  R2UR UR7, R5 ;  /* 0x00000000050772ca */ /* 0x000fe200000e0000 */
[----:B------:R-:W-:Y:S01]  /*11ad0*/  UMOV UR5, UR23 ;  /* 0x0000001700057c82 */ /* 0x000fe20008000000 */
[----:B------:R-:W-:Y:S01]  /*11ae0*/  VIADD R4, R2, 0x82 ;  /* 0x0000008202047836 */ /* 0x000fe20000000000 */
[----:B------:R-:W-:Y:S01]  /*11af0*/  UMOV UR23, UR25 ;  /* 0x0000001900177c82 */ /* 0x000fe20008000000 */
[----:B------:R-:W-:Y:S01]  /*11b00*/  IMAD.MOV.U32 R5, RZ, RZ, 0x40000040 ;  /* 0x40000040ff057424 */ /* 0x000fe200078e00ff */
[----:B------:R-:W-:Y:S02]  /*11b10*/  WARPGROUP.DEPBAR.LE gsb0, 0x0 ;  /* 0x00008000000079c5 */ /* 0x000fe40000010000 */
[----:B------:R-:W-:-:S06]  /*11b20*/  WARPGROUP.ARRIVE ;  /* 0x00000000000079c5 */ /* 0x000fcc0000000000 */
[----:B------:R-:W-:Y:S01]  /*11b30*/  HGMMA.64x16x16.F32.BF16 R48, gdesc[UR8], RZ, !UPT, gsb0 ;  /* 0x00200000083079f0 */ /* 0x000fe2000c0018ff */
[----:B------:R-:W-:Y:S01]  /*11b40*/  UIADD3 UR8, UR20, 0x2, URZ ;  /* 0x0000000214087890 */ /* 0x000fe2000fffe03f */
[----:B------:R-:W-:-:S06]  /*11b50*/  UMOV UR9, UR23 ;  /* 0x0000001700097c82 */ /* 0x000fcc0008000000 */
[----:B------:R-:W-:Y:S02]  /*11b60*/  UMOV UR24, UR8 ;  /* 0x0000000800187c82 */ /* 0x000fe40008000000 */
[----:B------:R-:W-:Y:S01]  /*11b70*/  UMOV UR22, UR24 ;  /* 0x0000001800167c82 */ /* 0x000fe20008000000 */
[----:B------:R-:W-:Y:S01]  /*11b80*/  IMAD.U32 R14, RZ, RZ, UR24 ;  /* 0x00000018ff0e7e24 */ /* 0x000fe2000f8e00ff */
[----:B------:R-:W-:-:S04]  /*11b90*/  UMOV UR8, UR22 ;  /* 0x0000001600087c82 */ /* 0x000fc80008000000 */
[----:B------:R0:W-:Y:S01]  /*11ba0*/  STL.64 [R1+0x60], R14 ;  /* 0x0000600e01007387 */ /* 0x0001e20000100a00 */
[----:B------:R-:W-:Y:S02]  /*11bb0*/  WARPGROUP.DEPBAR.LE gsb0, 0x0 ;  /* 0x00008000000079c5 */ /* 0x000fe40000010000 */
[----:B------:R-:W-:-:S06]  /*11bc0*/  WARPGROUP.ARRIVE ;  /* 0x00000000000079c5 */ /* 0x000fcc0000000000 */
[----:B------:R-:W-:Y:S01]  /*11bd0*/  HGMMA.64x16x16.F32.BF16 R40, gdesc[UR12], RZ, !UPT, gsb0 ;  /* 0x002000000c2879f0 */ /* 0x000fe2000c0018ff */
[----:B------:R-:W-:Y:S01]  /*11be0*/  UMOV UR12, UR22 ;  /* 0x00000016000c7c82 */ /* 0x000fe20008000000 */
[----:B------:R-:W-:Y:S01]  /*11bf0*/  UMOV UR13, UR23 ;  /* 0x00000017000d7c82 */ /* 0x000fe20008000000 */
[----:B------:R-:W-:Y:S02]  /*11c00*/  WARPGROUP.DEPBAR.LE gsb0, 0x0 ;  /* 0x00008000000079c5 */ /* 0x000fe40000010000 */
[----:B------:R-:W-:-:S06]  /*11c10*/  WARPGROUP.ARRIVE ;  /* 0x00000000000079c5 */ /* 0x000fcc0000000000 */
[----:B------:R-:W-:Y:S01]  /*11c20*/  HGMMA.64x16x16.F32.BF16 R32, gdesc[UR16], RZ, !UPT, gsb0 ;  /* 0x00200000102079f0 */ /* 0x000fe2000c0018ff */
[----:B------:R-:W-:Y:S01]  /*11c30*/  R2UR UR18, R8 ;  /* 0x00000000081272ca */ /* 0x000fe200000e0000 */
[----:B------:R-:W-:Y:S01]  /*11c40*/  UMOV UR16, UR22 ;  /* 0x0000001600107c82 */ /* 0x000fe20008000000 */
[----:B------:R-:W-:Y:S01]  /*11c50*/  R2UR UR19, R9 ;  /* 0x00000000091372ca */ /* 0x000fe200000e0000 */
[----:B------:R-:W-:Y:S01]  /*11c60*/  UMOV UR17, UR23 ;  /* 0x0000001700117c82 */ /* 0x000fe20008000000 */
[----:B------:R-:W-:Y:S02]  /*11c70*/  VIADD R8, R2, 0x284 ;  /* 0x0000028402087836 */ /* 0x000fe40000000000 */
[----:B------:R-:W-:Y:S01]  /*11c80*/  IMAD.MOV.U32 R9, RZ, RZ, 0x40000040 ;  /* 0x40000040ff097424 */ /* 0x000fe200078e00ff */
        /* <DEDUP_REMOVED lines=8> */
[----:B------:R-:W-:-:S03]  /*11d10*/  IMAD.MOV.U32 R5, RZ, RZ, 0x40000040 ;  /* 0x40000040ff057424 */ /* 0x000fc600078e00ff */
[----:B------:R-:W-:Y:S01]  /*11d20*/  R2UR UR10, R4 ;  /* 0x00000000040a72ca */ /* 0x000fe200000e0000 */
[----:B------:R-:W-:Y:S01]  /*11d30*/  VIADD R4, R2, 0x302 ;  /* 0x0000030202047836 */ /* 0x000fe20000000000 */
[----:B------:R-:W-:Y:S01]  /*11d40*/  R2UR UR11, R5 ;  /* 0x00000000050b72ca */ /* 0x000fe200000e0000 */
[----:B------:R-:W-:Y:S01]  /*11d50*/  IMAD.MOV.U32 R5, RZ, RZ, 0x40000040 ;  /* 0x40000040ff057424 */ /* 0x000fe200078e00ff */
[----:B------:R-:W-:Y:S02]  /*11d60*/  WARPGROUP.DEPBAR.LE gsb0, 0x0 ;  /* 0x00008000000079c5 */ /* 0x000fe40000010000 */
[----:B------:R-:W-:-:S06]  /*11d70*/  WARPGROUP.ARRIVE ;  /* 0x00000000000079c5 */ /* 0x000fcc0000000000 */
[----:B------:R-:W-:Y:S01]  /*11d80*/  HGMMA.64x16x16.F32.BF16 R72, gdesc[UR24], R72, gsb0 ;  /* 0x00200000184879f0 */ /* 0x000fe20008001848 */
[----:B------:R-:W-:Y:S02]  /*11d90*/  UMOV UR25, 0x40000040 ;  /* 0x4000004000197882 */ /* 0x000fe40000000000 */
[----:B0-----:R-:W-:Y:S01]  /*11da0*/  IMAD.U32 R15, RZ, RZ, UR25 ;  /* 0x00000019ff0f7e24 */ /* 0x001fe2000f8e00ff */
[----:B------:R-:W-:Y:S02]  /*11db0*/  WARPGROUP.DEPBAR.LE gsb0, 0x0 ;  /* 0x00008000000079c5 */ /* 0x000fe40000010000 */
[----:B------:R-:W-:-:S06]  /*11dc0*/  WARPGROUP.ARRIVE ;  /* 0x00000000000079c5 */ /* 0x000fcc0000000000 */
[----:B------:R-:W-:Y:S01]  /*11dd0*/  HGMMA.64x16x16.F32.BF16 R64, gdesc[UR4], R64, gsb0 ;  /* 0x00200000044079f0 */ /* 0x000fe20008001840 */
        /* <DEDUP_REMOVED lines=26> */
[----:B------:R-:W-:Y:S01]  /*11f80*/  HGMMA.64x16x16.F32.BF16 R48, gdesc[UR8], R48, gsb0 ;  /* 0x00200000083079f0 */ /* 0x000fe20008001830 */
        /* <DEDUP_REMOVED lines=9> */
[----:B------:R-:W-:Y:S01]  /*12020*/  HGMMA.64x16x16.F32.BF16 R40, gdesc[UR12], R40, gsb0 ;  /* 0x002000000c2879f0 */ /* 0x000fe20008001828 */
[----:B------:R-:W-:Y:S01]  /*12030*/  UMOV UR12, UR22 ;  /* 0x00000016000c7c82 */ /* 0x000fe20008000000 */
[----:B------:R-:W-:Y:S01]  /*12040*/  UMOV UR13, UR23 ;  /* 0x00000017000d7c82 */ /* 0x000fe20008000000 */
        /* <DEDUP_REMOVED lines=58> */
[----:B------:R-:W-:Y:S01]  /*123f0*/  R2UR UR10, R6 ;  /* 0x00000000060a72ca */ /* 0x000fe200000e0000 */
[----:B------:R-:W-:Y:S01]  /*12400*/  UMOV UR9, UR23 ;  /* 0x0000001700097c82 */ /* 0x000fe20008000000 */
[----:B------:R-:W-:Y:S01]  /*12410*/  R2UR UR11, R7 ;  /* 0x00000000070b72ca */ /* 0x000fe200000e0000 */
[----:B------:R-:W-:Y:S02]  /*12420*/  VIADD R6, R2, 0x206 ;  /* 0x0000020602067836 */ /* 0x000fe40000000000 */
[----:B------:R-:W-:Y:S01]  /*12430*/  IMAD.MOV.U32 R7, RZ, RZ, 0x40000040 ;  /* 0x40000040ff077424 */ /* 0x000fe200078e00ff */
        /* <DEDUP_REMOVED lines=36> */
[----:B------:R-:W-:Y:S01]  /*12680*/  UMOV UR25, 0x40000040 ;  /* 0x4000004000197882 */ /* 0x000fe20000000000 */
[----:B------:R-:W-:Y:S01]  /*12690*/  R2UR UR27, R7 ;  /* 0x00000000071b72ca */ /* 0x000fe200000e0000 */
[----:B------:R-:W-:Y:S02]  /*126a0*/  VIADD R6, R2, 0x480 ;  /* 0x0000048002067836 */ /* 0x000fe40000000000 */
[----:B------:R-:W-:Y:S02]  /*126b0*/  IMAD.MOV.U32 R7, RZ, RZ, 0x40000040 ;  /* 0x40000040ff077424 */ /* 0x000fe400078e00ff */
        /* <DEDUP_REMOVED lines=92> */
[----:B------:R-:W-:Y:S02]  /*12c80*/  UMOV UR17, UR23 ;  /* 0x0000001700117c82 */ /* 0x000fe40008000000 */
        /* <DEDUP_REMOVED lines=11> */
[----:B------:R-:W-:Y:S01]  /*12d40*/  R2UR UR18, R4 ;  /* 0x00000000041272ca */ /* 0x000fe200000e0000 */
[----:B------:R-:W-:Y:S01]  /*12d50*/  UMOV UR4, UR22 ;  /* 0x0000001600047c82 */ /* 0x000fe20008000000 */
[----:B------:R-:W-:Y:S01]  /*12d60*/  R2UR UR19, R5 ;  /* 0x00000000051372ca */ /* 0x000fe200000e0000 */
[----:B------:R-:W-:Y:S01]  /*12d70*/  UMOV UR16, UR22 ;  /* 0x0000001600107c82 */ /* 0x000fe20008000000 */
[----:B------:R-:W-:-:S02]  /*12d80*/  VIADD R4, R2, 0x682 ;  /* 0x0000068202047836 */ /* 0x000fc40000000000 */
[----:B------:R-:W-:Y:S02]  /*12d90*/  IMAD.MOV.U32 R5, RZ, RZ, 0x40000040 ;  /* 0x40000040ff057424 */ /* 0x000fe400078e00ff */
[----:B------:R-:W-:-:S05]  /*12da0*/  IMAD.U32 R14, RZ, RZ, UR24 ;  /* 0x00000018ff0e7e24 */ /* 0x000fca000f8e00ff */
[----:B------:R0:W-:Y:S01]  /*12db0*/  STL.64 [R1+0x40], R14 ;  /* 0x0000400e01007387 */ /* 0x0001e20000100a00 */
        /* <DEDUP_REMOVED lines=200> */
[----:B------:R-:W-:Y:S01]  /*13a40*/  UMOV UR4, UR22 ;  /* 0x0000001600047c82 */ /* 0x000fe20008000000 */
[----:B------:R-:W-:-:S03]  /*13a50*/  UMOV UR16, UR22 ;  /* 0x0000001600107c82 */ /* 0x000fc60008000000 */
        /* <DEDUP_REMOVED lines=90> */
[----:B------:R-:W-:Y:S03]  /*14000*/  HGMMA.64x16x16.F32.BF16 R72, gdesc[UR24], R72, gsb0 ;  /* 0x00200000184879f0 */ /* 0x000fe60008001848 */
        /* <DEDUP_REMOVED lines=122> */
[----:B------:R-:W-:Y:S01]  /*147b0*/  WARPGROUP.ARRIVE ;  /* 0x00000000000079c5 */ /* 0x000fe20000000000 */
[----:B------:R-:W-:Y:S01]  /*147c0*/  FSEL R81, R72, -INF , P2 ;  /* 0xff80000048517808 */ /* 0x000fe20001000000 */
[--C-:B------:R-:W-:Y:S01]  /*147d0*/  IMAD.MOV.U32 R72, RZ, RZ, R119.reuse ;  /* 0x000000ffff487224 */ /* 0x100fe200078e0077 */
[----:B------:R-:W-:Y:S02]  /*147e0*/  FSEL R6, R73, -INF , P3 ;  /* 0xff80000049067808 */ /* 0x000fe40001800000 */
[----:B------:R-:W-:Y:S01]  /*147f0*/  FSEL R73, R76, -INF , P4 ;  /* 0xff8000004c497808 */ /* 0x000fe20002000000 */
[----:B------:R-:W-:Y:S01]  /*14800*/  HGMMA.64x16x16.F32.BF16 R64, gdesc[UR4], R64, gsb0 ;  /* 0x00200000044079f0 */ /* 0x000fe20008001840 */
[----:B------:R-:W-:Y:S01]  /*14810*/  R2UR UR6, R4 ;  /* 0x00000000040672ca */ /* 0x000fe200000e0000 */
[----:B------:R-:W-:Y:S01]  /*14820*/  UMOV UR4, UR36 ;  /* 0x0000002400047c82 */ /* 0x000fe20008000000 */
[----:B------:R-:W-:Y:S01]  /*14830*/  R2UR UR7, R5 ;  /* 0x00000000050772ca */ /* 0x000fe200000e0000 */
[----:B------:R-:W-:Y:S01]  /*14840*/  UMOV UR5, UR37 ;  /* 0x0000002500057c82 */ /* 0x000fe20008000000 */
[----:B------:R-:W-:Y:S01]  /*14850*/  VIADD R4, R2, 0x886 ;  /* 0x0000088602047836 */ /* 0x000fe20000000000 */
[----:B------:R-:W-:Y:S01]  /*14860*/  FMNMX.FTZ R0, R81, R6, !PT ;  /* 0x0000000651007209 */ /* 0x000fe20007810000 */
[----:B------:R-:W-:Y:S01]  /*14870*/  IMAD.MOV.U32 R5, RZ, RZ, 0x40000040 ;  /* 0x40000040ff057424 */ /* 0x000fe200078e00ff */
[----:B------:R-:W-:Y:S01]  /*14880*/  FSEL R77, R77, -INF , P5 ;  /* 0xff8000004d4d7808 */ /* 0x000fe20002800000 */
[----:B------:R-:W-:Y:S01]  /*14890*/  IMAD.MOV.U32 R76, RZ, RZ, R119 ;  /* 0x000000ffff4c7224 */ /* 0x000fe200078e0077 */
[----:B------:R-:W-:-:S02]  /*148a0*/  FMNMX.FTZ R0, R73, R0, !PT ;  /* 0x0000000049007209 */ /* 0x000fc40007810000 */
[----:B------:R-:W-:Y:S02]  /*148b0*/  FSEL R75, R75, -INF , P3 ;  /* 0xff8000004b4b7808 */ /* 0x000fe40001800000 */
[----:B------:R-:W-:Y:S02]  /*148c0*/  ISETP.GT.AND P3, PT, R8, 0x11, PT ;  /* 0x000000110800780c */ /* 0x000fe40003f64270 */
[----:B------:R-:W-:Y:S02]  /*148d0*/  FMNMX.FTZ R0, R77, R0, !PT ;  /* 0x000000004d007209 */ /* 0x000fe40007810000 */
[----:B------:R-:W-:Y:S01]  /*148e0*/  FSEL R9, R78, -INF , P4 ;  /* 0xff8000004e097808 */ /* 0x000fe20002000000 */
[----:B------:R-:W-:Y:S01]  /*148f0*/  IMAD.MOV.U32 R78, RZ, RZ, R119 ;  /* 0x000000ffff4e7224 */ /* 0x000fe200078e0077 */
[----:B------:R-:W-:Y:S02]  /*14900*/  ISETP.GT.AND P4, PT, R8, 0x18, PT ;  /* 0x000000180800780c */ /* 0x000fe40003f84270 */
[----:B------:R-:W-:-:S02]  /*14910*/  FSEL R79, R79, -INF , P5 ;  /* 0xff8000004f4f7808 */ /* 0x000fc40002800000 */
[----:B------:R-:W-:Y:S02]  /*14920*/  ISETP.GT.AND P5, PT, R8, 0x19, PT ;  /* 0x000000190800780c */ /* 0x000fe40003fa4270 */
[----:B------:R-:W-:Y:S01]  /*14930*/  FSEL R7, R74, -INF , P2 ;  /* 0xff8000004a077808 */ /* 0x000fe20001000000 */
[--C-:B------:R-:W-:Y:S01]  /*14940*/  IMAD.MOV.U32 R74, RZ, RZ, R119.reuse ;  /* 0x000000ffff4a7224 */ /* 0x100fe200078e0077 */
[----:B------:R-:W-:Y:S01]  /*14950*/  ISETP.GT.AND P2, PT, R8, 0x20, PT ;  /* 0x000000200800780c */ /* 0x000fe20003f44270 */
[----:B------:R-:W-:Y:S02]  /*14960*/  WARPGROUP.DEPBAR.LE gsb0, 0x0 ;  /* 0x00008000000079c5 */ /* 0x000fe40000010000 */
[----:B------:R-:W-:Y:S01]  /*14970*/  WARPGROUP.ARRIVE ;  /* 0x00000000000079c5 */ /* 0x000fe20000000000 */
[----:B------:R-:W-:Y:S01]  /*14980*/  FSEL R89, R64, -INF , P6 ;  /* 0xff80000040597808 */ /* 0x000fe20003000000 */
[----:B------:R-:W-:Y:S01]  /*14990*/  IMAD.MOV.U32 R64, RZ, RZ, R119 ;  /* 0x000000ffff407224 */ /* 0x000fe200078e0077 */
[----:B------:R-:W-:-:S02]  /*149a0*/  FSEL R65, R65, -INF , P3 ;  /* 0xff80000041417808 */ /* 0x000fc40001800000 */
[----:B------:R-:W-:Y:S01]  /*149b0*/  FMNMX.FTZ R0, R89, R0, !PT ;  /* 0x0000000059007209 */ /* 0x000fe20007810000 */
[----:B------:R-:W-:Y:S01]  /*149c0*/  HGMMA.64x16x16.F32.BF16 R56, gdesc[UR4], R56, gsb0 ;  /* 0x00200000043879f0 */ /* 0x000fe20008001838 */
[----:B------:R-:W-:Y:S01]  /*149d0*/  R2UR UR6, R4 ;  /* 0x00000000040672ca */ /* 0x000fe200000e0000 */
[----:B------:R-:W-:Y:S01]  /*149e0*/  UMOV UR4, UR36 ;  /* 0x0000002400047c82 */ /* 0x000fe20008000000 */
[----:B------:R-:W-:Y:S01]  /*149f0*/  R2UR UR7, R5 ;  /* 0x00000000050772ca */ /* 0x000fe200000e0000 */
[----:B------:R-:W-:Y:S01]  /*14a00*/  UMOV UR5, UR37 ;  /* 0x0000002500057c82 */ /* 0x000fe20008000000 */
[----:B------:R-:W-:Y:S01]  /*14a10*/  VIADD R4, R2, 0x986 ;  /* 0x0000098602047836 */ /* 0x000fe20000000000 */
[----:B------:R-:W-:Y:S01]  /*14a20*/  FSEL R85, R68, -INF , P4 ;  /* 0xff80000044557808 */ /* 0x000fe20002000000 */
[----:B------:R-:W-:Y:S01]  /*14a30*/  IMAD.MOV.U32 R5, RZ, RZ, 0x40000040 ;  /* 0x40000040ff057424 */ /* 0x000fe200078e00ff */
[----:B------:R-:W-:Y:S01]  /*14a40*/  FMNMX.FTZ R0, R65, R0, !PT ;  /* 0x0000000041007209 */ /* 0x000fe20007810000 */
[----:B------:R-:W-:Y:S01]  /*14a50*/  VIADD R2, R2, 0xa06 ;  /* 0x00000a0602027836 */ /* 0x000fe20000000000 */
[----:B------:R-:W-:Y:S01]  /*14a60*/  R2UR UR10, R4 ;  /* 0x00000000040a72ca */ /* 0x000fe200000e0000 */
[----:B------:R-:W-:Y:S01]  /*14a70*/  IMAD.MOV.U32 R68, RZ, RZ, R119 ;  /* 0x000000ffff447224 */ /* 0x000fe200078e0077 */
[----:B------:R-:W-:-:S02]  /*14a80*/  R2UR UR11, R5 ;  /* 0x00000000050b72ca */ /* 0x000fc400000e0000 */
[----:B------:R-:W-:Y:S02]  /*14a90*/  FSEL R69, R69, -INF , P5 ;  /* 0xff80000045457808 */ /* 0x000fe40002800000 */
        /* <DEDUP_REMOVED lines=8> */
[----:B------:R-:W-:Y:S01]  /*14b20*/  ISETP.GT.AND P3, PT, R8, 0x30, PT ;  /* 0x000000300800780c */ /* 0x000fe20003f64270 */
[----:B------:R-:W-:Y:S02]  /*14b30*/  WARPGROUP.DEPBAR.LE gsb0, 0x0 ;  /* 0x00008000000079c5 */ /* 0x000fe40000010000 */
[----:B------:R-:W-:Y:S01]  /*14b40*/  WARPGROUP.ARRIVE ;  /* 0x00000000000079c5 */ /* 0x000fe20000000000 */
[----:B------:R-:W-:Y:S01]  /*14b50*/  FSEL R83, R56, -INF , P2 ;  /* 0xff80000038537808 */ /* 0x000fe20001000000 */
[--C-:B------:R-:W-:Y:S01]  /*14b60*/  IMAD.MOV.U32 R56, RZ, RZ, R119.reuse ;  /* 0x000000ffff387224 */ /* 0x100fe200078e0077 */
[----:B------:R-:W-:Y:S01]  /*14b70*/  FSEL R87, R60, -INF , P5 ;  /* 0xff8000003c577808 */ /* 0x000fe20002800000 */
[--C-:B------:R-:W-:Y:S01]  /*14b80*/  IMAD.MOV.U32 R60, RZ, RZ, R119.reuse ;  /* 0x000000ffff3c7224 */ /* 0x100fe200078e0077 */
[----:B------:R-:W-:Y:S01]  /*14b90*/  FMNMX.FTZ R0, R83, R0, !PT ;  /* 0x0000000053007209 */ /* 0x000fe20007810000 */
[----:B------:R-:W-:Y:S01]  /*14ba0*/  HGMMA.64x16x16.F32.BF16 R48, gdesc[UR4], R48, gsb0 ;  /* 0x00200000043079f0 */ /* 0x000fe20008001830 */
[----:B------:R-:W-:Y:S01]  /*14bb0*/  R2UR UR7, R3 ;  /* 0x00000000030772ca */ /* 0x000fe200000e0000 */
[----:B------:R-:W-:Y:S01]  /*14bc0*/  UMOV UR4, UR36 ;  /* 0x0000002400047c82 */ /* 0x000fe20008000000 */
[----:B------:R-:W-:Y:S01]  /*14bd0*/  R2UR UR6, R2 ;  /* 0x00000000020672ca */ /* 0x000fe200000e0000 */
[----:B------:R-:W-:Y:S01]  /*14be0*/  UMOV UR5, UR37 ;  /* 0x0000002500057c82 */ /* 0x000fe20008000000 */
[----:B------:R-:W-:Y:S01]  /*14bf0*/  FSEL R3, R66, -INF , P6 ;  /* 0xff80000042037808 */ /* 0x000fe20003000000 */
[----:B------:R-:W-:Y:S01]  /*14c00*/  IMAD.MOV.U32 R66, RZ, RZ, R119 ;  /* 0x000000ffff427224 */ /* 0x000fe200078e0077 */
[----:B------:R-:W-:-:S02]  /*14c10*/  ISETP.GT.AND P6, PT, R8, 0x21, PT ;  /* 0x000000210800780c */ /* 0x000fc40003fc4270 */
[----:B------:R-:W-:Y:S02]  /*14c20*/  FSEL R93, R61, -INF , P4 ;  /* 0xff8000003d5d7808 */ /* 0x000fe40002000000 */
[----:B------:R-:W-:Y:S02]  /*14c30*/  FSEL R57, R57, -INF , P6 ;  /* 0xff80000039397808 */ /* 0x000fe40003000000 */
[----:B0-----:R-:W-:Y:S01]  /*14c40*/  FSEL R15, R58, -INF , P2 ;  /* 0xff8000003a0f7808 */ /* 0x001fe20001000000 */
[----:B------:R-:W-:Y:S01]  /*14c50*/  IMAD.MOV.U32 R58, RZ, RZ, R119 ;  /* 0x000000ffff3a7224 */ /* 0x000fe200078e0077 */
[----:B------:R-:W-:Y:S02]  /*14c60*/  FMNMX.FTZ R0, R57, R0, !PT ;  /* 0x0000000039007209 */ /* 0x000fe40007810000 */
[----:B------:R-:W-:Y:S02]  /*14c70*/  ISETP.GT.AND P2, PT, R8, 0x31, PT ;  /* 0x000000310800780c */ /* 0x000fe40003f44270 */
[----:B------:R-:W-:-:S02]  /*14c80*/  FMNMX.FTZ R0, R87, R0, !PT ;  /* 0x0000000057007209 */ /* 0x000fc40007810000 */
[----:B------:R-:W-:Y:S02]  /*14c90*/  FSEL R59, R59, -INF , P6 ;  /* 0xff8000003b3b7808 */ /* 0x000fe40003000000 */
[----:B------:R-:W-:Y:S02]  /*14ca0*/  FMNMX.FTZ R0, R93, R0, !PT ;  /* 0x000000005d007209 */ /* 0x000fe40007810000 */
[----:B------:R-:W-:Y:S02]  /*14cb0*/  ISETP.GT.AND P6, PT, R8, 0x38, PT ;  /* 0x000000380800780c */ /* 0x000fe40003fc4270 */
[----:B------:R-:W-:Y:S01]  /*14cc0*/  FSEL R21, R62, -INF , P5 ;  /* 0xff8000003e157808 */ /* 0x000fe20002800000 */
[----:B------:R-:W-:Y:S01]  /*14cd0*/  IMAD.MOV.U32 R62, RZ, RZ, R119 ;  /* 0x000000ffff3e7224 */ /* 0x000fe200078e0077 */
[----:B------:R-:W-:Y:S02]  /*14ce0*/  ISETP.GT.AND P5, PT, R8, 0x39, PT ;  /* 0x000000390800780c */ /* 0x000fe40003fa4270 */
[----:B------:R-:W-:-:S02]  /*14cf0*/  FSEL R63, R63, -INF , P4 ;  /* 0xff8000003f3f7808 */ /* 0x000fc40002000000 */
[----:B------:R-:W-:Y:S01]  /*14d00*/  ISETP.GT.AND P4, PT, R8, 0x40, PT ;  /* 0x000000400800780c */ /* 0x000fe20003f84270 */
        /* <DEDUP_REMOVED lines=9> */
[----:B------:R-:W-:-:S02]  /*14da0*/  FMNMX.FTZ R0, R61, R0, !PT ;  /* 0x000000003d007209 */ /* 0x000fc40007810000 */
[----:B------:R-:W-:Y:S02]  /*14db0*/  FSEL R53, R53, -INF , P5 ;  /* 0xff80000035357808 */ /* 0x000fe40002800000 */
[----:B------:R-:W-:Y:S02]  /*14dc0*/  FMNMX.FTZ R0, R95, R0, !PT ;  /* 0x000000005f007209 */ /* 0x000fe40007810000 */
[----:B------:R-:W-:Y:S01]  /*14dd0*/  FSEL R49, R50, -INF , P3 ;  /* 0xff80000032317808 */ /* 0x000fe20001800000 */
[----:B------:R-:W-:Y:S01]  /*14de0*/  IMAD.MOV.U32 R50, RZ, RZ, R119 ;  /* 0x000000ffff327224 */ /* 0x000fe200078e0077 */
[----:B------:R-:W-:Y:S02]  /*14df0*/  ISETP.GT.AND P3, PT, R8, 0x41, PT ;  /* 0x000000410800780c */ /* 0x000fe40003f64270 */
[----:B------:R-:W-:Y:S02]  /*14e00*/  FMNMX.FTZ R0, R53, R0, !PT ;  /* 0x0000000035007209 */ /* 0x000fe40007810000 */
        /* <DEDUP_REMOVED lines=10> */
[----:B------:R-:W-:Y:S01]  /*14eb0*/  FSEL R101, R44, -INF , P2 ;  /* 0xff8000002c657808 */ /* 0x000fe20001000000 */
[----:B------:R-:W-:Y:S01]  /*14ec0*/  IMAD.MOV.U32 R44, RZ, RZ, R119 ;  /* 0x000000ffff2c7224 */ /* 0x000fe200078e0077 */
[----:B------:R-:W-:Y:S02]  /*14ed0*/  FMNMX.FTZ R0, R99, R0, !PT ;  /* 0x0000000063007209 */ /* 0x000fe40007810000 */
[----:B------:R-:W-:Y:S02]  /*14ee0*/  FSEL R103, R45, -INF , P1 ;  /* 0xff8000002d677808 */ /* 0x000fe40000800000 */
[----:B------:R-:W-:Y:S02]  /*14ef0*/  FMNMX.FTZ R0, R101, R0, !PT ;  /* 0x0000000065007209 */ /* 0x000fe40007810000 */
[----:B------:R-:W-:-:S02]  /*14f00*/  ISETP.GT.AND P1, PT, R8, 0x51, PT ;  /* 0x000000510800780c */ /* 0x000fc40003f24270 */
[----:B------:R-:W-:Y:S02]  /*14f10*/  FMNMX.FTZ R0, R103, R0, !PT ;  /* 0x0000000067007209 */ /* 0x000fe40007810000 */
[----:B------:R-:W-:Y:S02]  /*14f20*/  FSEL R43, R43, -INF , P3 ;  /* 0xff8000002b2b7808 */ /* 0x000fe40001800000 */
[----:B------:R-:W-:Y:S02]  /*14f30*/  ISETP.GT.AND P3, PT, R8, 0x60, PT ;  /* 0x000000600800780c */ /* 0x000fe40003f64270 */
[----:B------:R-:W-:Y:S01]  /*14f40*/  FSEL R45, R42, -INF , P4 ;  /* 0xff8000002a2d7808 */ /* 0x000fe20002000000 */
[--C-:B------:R-:W-:Y:S01]  /*14f50*/  IMAD.MOV.U32 R42, RZ, RZ, R119.reuse ;  /* 0x000000ffff2a7224 */ /* 0x100fe200078e0077 */
[----:B------:R-:W-:Y:S02]  /*14f60*/  ISETP.GT.AND P4, PT, R8, 0x61, PT ;  /* 0x000000610800780c */ /* 0x000fe40003f84270 */
[----:B------:R-:W-:Y:S01]  /*14f70*/  FSEL R41, R54, -INF , P6 ;  /* 0xff80000036297808 */ /* 0x000fe20003000000 */
[----:B------:R-:W-:Y:S01]  /*14f80*/  IMAD.MOV.U32 R54, RZ, RZ, R119 ;  /* 0x000000ffff367224 */ /* 0x000fe200078e0077 */
[----:B------:R-:W-:-:S02]  /*14f90*/  ISETP.GT.AND P6, PT, R8, 0x69, PT ;  /* 0x000000690800780c */ /* 0x000fc40003fc4270 */
[----:B------:R-:W-:Y:S01]  /*14fa0*/  P2R R40, PR, RZ, 0x2 ;  /* 0x00000002ff287803 */ /* 0x000fe20000000000 */
[----:B------:R-:W-:Y:S02]  /*14fb0*/  WARPGROUP.DEPBAR.LE gsb0, 0x0 ;  /* 0x00008000000079c5 */ /* 0x000fe40000010000 */
[----:B------:R-:W-:Y:S01]  /*14fc0*/  WARPGROUP.ARRIVE ;  /* 0x00000000000079c5 */ /* 0x000fe20000000000 */
[----:B------:R-:W-:Y:S02]  /*14fd0*/  FSEL R105, R32, -INF , P0 ;  /* 0xff80000020697808 */ /* 0x000fe40000000000 */
[----:B------:R-:W-:Y:S02]  /*14fe0*/  ISETP.GT.AND P0, PT, R8, 0x58, PT ;  /* 0x000000580800780c */ /* 0x000fe40003f04270 */
[----:B------:R-:W-:Y:S01]  /*14ff0*/  FSEL R107, R33, -INF , P1 ;  /* 0xff800000216b7808 */ /* 0x000fe20000800000 */
[----:B------:R-:W-:Y:S01]  /*15000*/  HGMMA.64x16x16.F32.BF16 R24, gdesc[UR4], R24, gsb0 ;  /* 0x00200000041879f0 */ /* 0x000fe20008001818 */
[----:B------:R-:W-:Y:S01]  /*15010*/  FMNMX.FTZ R0, R105, R0, !PT ;  /* 0x0000000069007209 */ /* 0x000fe20007810000 */
[----:B------:R-:W-:Y:S01]  /*15020*/  ULDC UR4, c[0x0][0x988] ;  /* 0x0002620000047ab9 */ /* 0x000fe20000000800 */
[----:B------:R-:W-:Y:S01]  /*15030*/  FSEL R33, R46, -INF , P2 ;  /* 0xff8000002e217808 */ /* 0x000fe20001000000 */
[----:B------:R-:W-:Y:S01]  /*15040*/  IMAD.MOV.U32 R46, RZ, RZ, R119 ;  /* 0x000000ffff2e7224 */ /* 0x000fe200078e0077 */
        /* <DEDUP_REMOVED lines=23> */
[----:B------:R-:W-:Y:S01]  /*151c0*/  ISETP.NE.AND P1, PT, R40, RZ, PT ;  /* 0x000000ff2800720c */ /* 0x000fe20003f25270 */
[----:B------:R-:W-:Y:S01]  /*151d0*/  IMAD.MOV.U32 R40, RZ, RZ, R119 ;  /* 0x000000ffff287224 */ /* 0x000fe200078e0077 */
[----:B------:R-:W-:Y:S01]  /*151e0*/  FSEL R29, R38, -INF , P0 ;  /* 0xff800000261d7808 */ /* 0x000fe20000000000 */
[----:B------:R-:W0:Y:S01]  /*151f0*/  SHFL.BFLY PT, R5, R4, 0x2, 0x1f ;  /* 0x0c401f0004057f89 */ /* 0x000e2200000e0000 */
[----:B------:R-:W-:Y:S02]  /*15200*/  FSEL R35, R35, -INF , P1 ;  /* 0xff80000023237808 */ /* 0x000fe40000800000 */
[----:B------:R-:W-:-:S02]  /*15210*/  FSEL R27, R27, -INF , P4 ;  /* 0xff8000001b1b7808 */ /* 0x000fc40002000000 */
[----:B------:R-:W-:Y:S02]  /*15220*/  ISETP.NE.AND P0, PT, R11, RZ, PT ;  /* 0x000000ff0b00720c */ /* 0x000fe40003f05270 */
[----:B------:R-:W-:Y:S02]  /*15230*/  ISETP.NE.AND P1, PT, R12, RZ, PT ;  /* 0x000000ff0c00720c */ /* 0x000fe40003f25270 */
[----:B0-----:R-:W-:Y:S02]  /*15240*/  FMNMX.FTZ R14, R4, R5, !PT ;  /* 0x00000005040e7209 */ /* 0x001fe40007810000 */
[----:B------:R-:W-:-:S03]  /*15250*/  FMNMX.FTZ R4, R7, R75, !PT ;  /* 0x0000004b07047209 */ /* 0x000fc60007810000 */
[----:B------:R-:W0:Y:S01]  /*15260*/  SHFL.BFLY PT, R5, R14, 0x1, 0x1f ;  /* 0x0c201f000e057f89 */ /* 0x000e2200000e0000 */
        /* <DEDUP_REMOVED lines=29> */
[----:B------:R-:W-:Y:S01]  /*15440*/  MUFU.EX2 R200, R200 ;  /* 0x000000c800c87308 */ /* 0x000fe20000000800 */
[----:B------:R-:W-:Y:S01]  /*15450*/  FSEL R61, R31, -INF , P6 ;  /* 0xff8000001f3d7808 */ /* 0x000fe20003000000 */
[--C-:B------:R-:W-:Y:S01]  /*15460*/  FFMA.FTZ R93, R93, R0, -R2.reuse ;  /* 0x000000005d5d7223 */ /* 0x100fe20000010802 */
[----:B------:R-:W-:Y:S01]  /*15470*/  FMNMX.FTZ R4, R45, R4, !PT ;  /* 0x000000042d047209 */ /* 0x000fe20007810000 */
[-CC-:B------:R-:W-:Y:S01]  /*15480*/  FFMA.FTZ R196, R89, R0.reuse, -R2.reuse ;  /* 0x0000000059c47223 */ /* 0x180fe20000010802 */
[-CC-:B------:R-:W-:Y:S01]  /*15490*/  FFMA.FTZ R198, R85, R0.reuse, -R2.reuse ;  /* 0x0000000055c67223 */ /* 0x180fe20000010802 */
[--C-:B------:R-:W-:Y:S01]  /*154a0*/  FFMA.FTZ R192, R83, R0, -R2.reuse ;  /* 0x0000000053c07223 */ /* 0x100fe20000010802 */
[----:B------:R-:W-:Y:S01]  /*154b0*/  FMNMX.FTZ R4, R43, R4, !PT ;  /* 0x000000042b047209 */ /* 0x000fe20007810000 */
[----:B------:R-:W-:Y:S01]  /*154c0*/  MUFU.EX2 R31, R6 ;  /* 0x00000006001f7308 */ /* 0x000fe20000000800 */
[-CC-:B------:R-:W-:Y:S01]  /*154d0*/  FFMA.FTZ R65, R65, R0.reuse, -R2.reuse ;  /* 0x0000000041417223 */ /* 0x180fe20000010802 */
[--C-:B------:R-:W-:Y:S01]  /*154e0*/  FFMA.FTZ R69, R69, R0, -R2.reuse ;  /* 0x0000000045457223 */ /* 0x100fe20000010802 */
[----:B------:R-:W-:Y:S01]  /*154f0*/  FMNMX.FTZ R4, R33, R4, !PT ;  /* 0x0000000421047209 */ /* 0x000fe20007810000 */
[-CC-:B------:R-:W-:Y:S01]  /*15500*/  FFMA.FTZ R57, R57, R0.reuse, -R2.reuse ;  /* 0x0000000039397223 */ /* 0x180fe20000010802 */
[-CC-:B------:R-:W-:Y:S01]  /*15510*/  FFMA.FTZ R190, R95, R0.reuse, -R2.reuse ;  /* 0x000000005fbe7223 */ /* 0x180fe20000010802 */
[--C-:B------:R-:W-:Y:S01]  /*15520*/  FFMA.FTZ R53, R53, R0, -R2.reuse ;  /* 0x0000000035357223 */ /* 0x100fe20000010802 */
[----:B------:R-:W-:Y:S01]  /*15530*/  FMNMX.FTZ R4, R47, R4, !PT ;  /* 0x000000042f047209 */ /* 0x000fe20007810000 */
[----:B------:R-:W0:Y:S01]  /*15540*/  MUFU.EX2 R11, R11 ;  /* 0x0000000b000b7308 */ /* 0x000e220000000800 */
[-CC-:B------:R-:W-:Y:S01]  /*15550*/  FFMA.FTZ R184, R97, R0.reuse, -R2.reuse ;  /* 0x0000000061b87223 */ /* 0x180fe20000010802 */
[--C-:B------:R-:W-:Y:S01]  /*15560*/  FFMA.FTZ R83, R99, R0, -R2.reuse ;  /* 0x0000000063537223 */ /* 0x100fe20000010802 */
[----:B------:R-:W-:Y:S01]  /*15570*/  FMNMX.FTZ R4, R25, R4, !PT ;  /* 0x0000000419047209 */ /* 0x000fe20007810000 */
[-CC-:B------:R-:W-:Y:S01]  /*15580*/  FFMA.FTZ R186, R101, R0.reuse, -R2.reuse ;  /* 0x0000000065ba7223 */ /* 0x180fe20000010802 */
[-CC-:B------:R-:W-:Y:S01]  /*15590*/  FFMA.FTZ R85, R103, R0.reuse, -R2.reuse ;  /* 0x0000000067557223 */ /* 0x180fe20000010802 */
[--C-:B------:R-:W-:Y:S01]  /*155a0*/  FFMA.FTZ R180, R105, R0, -R2.reuse ;  /* 0x0000000069b47223 */ /* 0x100fe20000010802 */
[----:B------:R-:W-:Y:S01]  /*155b0*/  FMNMX.FTZ R4, R35, R4, !PT ;  /* 0x0000000423047209 */ /* 0x000fe20007810000 */
[----:B------:R-:W1:Y:S01]  /*155c0*/  MUFU.EX2 R202, R202 ;  /* 0x000000ca00ca7308 */ /* 0x000e620000000800 */
[-CC-:B------:R-:W-:Y:S01]  /*155d0*/  FFMA.FTZ R182, R109, R0.reuse, -R2.reuse ;  /* 0x000000006db67223 */ /* 0x180fe20000010802 */
[--C-:B------:R-:W-:Y:S01]  /*155e0*/  FFMA.FTZ R89, R111, R0, -R2.reuse ;  /* 0x000000006f597223 */ /* 0x100fe20000010802 */
[----:B------:R-:W-:Y:S01]  /*155f0*/  FMNMX.FTZ R4, R29, R4, !PT ;  /* 0x000000041d047209 */ /* 0x000fe20007810000 */
[-CC-:B------:R-:W-:Y:S01]  /*15600*/  FFMA.FTZ R176, R113, R0.reuse, -R2.reuse ;  /* 0x0000000071b07223 */ /* 0x180fe20000010802 */
[-CC-:B------:R-:W-:Y:S01]  /*15610*/  FFMA.FTZ R117, R117, R0.reuse, -R2.reuse ;  /* 0x0000000075757223 */ /* 0x180fe20000010802 */
[----:B------:R-:W-:Y:S01]  /*15620*/  FFMA.FTZ R178, R115, R0, -R2 ;  /* 0x0000000073b27223 */ /* 0x000fe20000010802 */
[----:B------:R-:W-:Y:S01]  /*15630*/  FMNMX.FTZ R4, R73, R4, !PT ;  /* 0x0000000449047209 */ /* 0x000fe20007810000 */
[----:B------:R-:W2:Y:S01]  /*15640*/  MUFU.EX2 R37, R37 ;  /* 0x0000002500257308 */ /* 0x000ea20000000800 */
[----:B------:R-:W-:-:S02]  /*15650*/  IMAD.MOV.U32 R115, RZ, RZ, R119 ;  /* 0x000000ffff737224 */ /* 0x000fc400078e0077 */
[----:B------:R-:W-:Y:S01]  /*15660*/  FMNMX.FTZ R4, R77, R4, !PT ;  /* 0x000000044d047209 */ /* 0x000fe20007810000 */
[--C-:B------:R-:W-:Y:S02]  /*15670*/  IMAD.MOV.U32 R113, RZ, RZ, R119.reuse ;  /* 0x000000ffff717224 */ /* 0x100fe400078e0077 */
[--C-:B------:R-:W-:Y:S01]  /*15680*/  IMAD.MOV.U32 R111, RZ, RZ, R119.reuse ;  /* 0x000000ffff6f7224 */ /* 0x100fe200078e0077 */
[----:B------:R-:W-:Y:S01]  /*15690*/  FMNMX.FTZ R4, R27, R4, !PT ;  /* 0x000000041b047209 */ /* 0x000fe20007810000 */
[----:B------:R3:W-:Y:S01]  /*156a0*/  MUFU.EX2 R39, R93 ;  /* 0x0000005d00277308 */ /* 0x0007e20000000800 */
[--C-:B------:R-:W-:Y:S02]  /*156b0*/  IMAD.MOV.U32 R109, RZ, RZ, R119.reuse ;  /* 0x000000ffff6d7224 */ /* 0x100fe400078e0077 */
[----:B------:R-:W-:Y:S01]  /*156c0*/  FMNMX.FTZ R4, R81, R4, !PT ;  /* 0x0000000451047209 */ /* 0x000fe20007810000 */
[--C-:B------:R-:W-:Y:S02]  /*156d0*/  IMAD.MOV.U32 R105, RZ, RZ, R119.reuse ;  /* 0x000000ffff697224 */ /* 0x100fe400078e0077 */
[--C-:B------:R-:W-:Y:S01]  /*156e0*/  IMAD.MOV.U32 R103, RZ, RZ, R119.reuse ;  /* 0x000000ffff677224 */ /* 0x100fe200078e0077 */
[----:B------:R-:W-:Y:S01]  /*156f0*/  FMNMX.FTZ R4, R61, R4, !PT ;  /* 0x000000043d047209 */ /* 0x000fe20007810000 */
[----:B------:R-:W4:Y:S01]  /*15700*/  MUFU.EX2 R196, R196 ;  /* 0x000000c400c47308 */ /* 0x000f220000000800 */
[----:B---3--:R-:W-:Y:S01]  /*15710*/  FFMA.FTZ R93, R121, R0, -R2 ;  /* 0x00000000795d7223 */ /* 0x008fe20000010802 */
[----:B------:R-:W-:-:S02]  /*15720*/  IMAD.MOV.U32 R101, RZ, RZ, R119 ;  /* 0x000000ffff657224 */ /* 0x000fc400078e0077 */
[----:B------:R-:W3:Y:S01]  /*15730*/  SHFL.BFLY PT, R87, R4, 0x2, 0x1f ;  /* 0x0c401f0004577f89 */ /* 0x000ee200000e0000 */
[--C-:B------:R-:W-:Y:S02]  /*15740*/  IMAD.MOV.U32 R99, RZ, RZ, R119.reuse ;  /* 0x000000ffff637224 */ /* 0x100fe400078e0077 */
[--C-:B------:R-:W-:Y:S01]  /*15750*/  IMAD.MOV.U32 R97, RZ, RZ, R119.reuse ;  /* 0x000000ffff617224 */ /* 0x100fe200078e0077 */
[----:B------:R-:W5:Y:S01]  /*15760*/  MUFU.EX2 R65, R65 ;  /* 0x0000004100417308 */ /* 0x000f620000000800 */
[----:B------:R-:W-:-:S07]  /*15770*/  IMAD.MOV.U32 R95, RZ, RZ, R119 ;  /* 0x000000ffff5f7224 */ /* 0x000fce00078e0077 */
[----:B------:R-:W5:Y:S08]  /*15780*/  MUFU.EX2 R198, R198 ;  /* 0x000000c600c67308 */ /* 0x000f700000000800 */
[----:B------:R-:W5:Y:S01]  /*15790*/  MUFU.EX2 R69, R69 ;  /* 0x0000004500457308 */ /* 0x000f620000000800 */
[----:B---3--:R-:W-:Y:S01]  /*157a0*/  FMNMX.FTZ R6, R4, R87, !PT ;  /* 0x0000005704067209 */ /* 0x008fe20007810000 */
[----:B------:R-:W-:Y:S01]  /*157b0*/  FFMA.FTZ R87, R107, R0, -R2 ;  /* 0x000000006b577223 */ /* 0x000fe20000010802 */
[----:B------:R-:W-:-:S05]  /*157c0*/  IMAD.MOV.U32 R107, RZ, RZ, R119 ;  /* 0x000000ffff6b7224 */ /* 0x000fca00078e0077 */
[----:B------:R-:W-:Y:S01]  /*157d0*/  MUFU.EX2 R192, R192 ;  /* 0x000000c000c07308 */ /* 0x000fe20000000800 */
[----:B------:R-:W3:Y:S07]  /*157e0*/  SHFL.BFLY PT, R91, R6, 0x1, 0x1f ;  /* 0x0c201f00065b7f89 */ /* 0x000eee00000e0000 */
[----:B------:R-:W-:Y:S08]  /*157f0*/  MUFU.EX2 R57, R57 ;  /* 0x0000003900397308 */ /* 0x000ff00000000800 */
[----:B------:R-:W-:Y:S08]  /*15800*/  MUFU.EX2 R194, R194 ;  /* 0x000000c200c27308 */ /* 0x000ff00000000800 */
[----:B------:R-:W-:Y:S01]  /*15810*/  MUFU.EX2 R188, R188 ;  /* 0x000000bc00bc7308 */ /* 0x000fe20000000800 */
[----:B---3--:R-:W-:-:S04]  /*15820*/  FMNMX.FTZ R4, R6, R91, !PT ;  /* 0x0000005b06047209 */ /* 0x008fc80007810000 */
[C---:B------:R-:W-:Y:S01]  /*15830*/  FSETP.NEU.FTZ.AND P2, PT, R4.reuse, -INF , PT ;  /* 0xff8000000400780b */ /* 0x040fe20003f5d000 */
[----:B------:R-:W-:Y:S02]  /*15840*/  FMUL.FTZ R24, R4, R0 ;  /* 0x0000000004187220 */ /* 0x000fe40000410000 */
[----:B------:R-:W-:Y:S03]  /*15850*/  MUFU.EX2 R190, R190 ;  /* 0x000000be00be7308 */ /* 0x000fe60000000800 */
[----:B------:R-:W-:-:S05]  /*15860*/  FSEL R24, R24, RZ, P2 ;  /* 0x000000ff18187208 */ /* 0x000fca0001000000 */
[-CC-:B------:R-:W-:Y:S01]  /*15870*/  FFMA.FTZ R201, R7, R0.reuse, -R24.reuse ;  /* 0x0000000007c97223 */ /* 0x180fe20000010818 */
[-CC-:B------:R-:W-:Y:S01]  /*15880*/  FFMA.FTZ R2, R75, R0.reuse, -R24.reuse ;  /* 0x000000004b027223 */ /* 0x180fe20000010818 */
[-CC-:B------:R-:W-:Y:S01]  /*15890*/  FFMA.FTZ R203, R9, R0.reuse, -R24.reuse ;  /* 0x0000000009cb7223 */ /* 0x180fe20000010818 */
[-CC-:B------:R-:W-:Y:S01]  /*158a0*/  FFMA.FTZ R197, R3, R0.reuse, -R24.reuse ;  /* 0x0000000003c57223 */ /* 0x180fe20000010818 */
[----:B0-----:R-:W-:Y:S01]  /*158b0*/  FADD.FTZ R3, R200, R11 ;  /* 0x0000000bc8037221 */ /* 0x001fe20000010000 */
[-CC-:B------:R-:W-:Y:S01]  /*158c0*/  FFMA.FTZ R6, R79, R0.reuse, -R24.reuse ;  /* 0x000000004f067223 */ /* 0x180fe20000010818 */
[----:B------:R-:W-:Y:S01]  /*158d0*/  MUFU.EX2 R201, R201 ;  /* 0x000000c900c97308 */ /* 0x000fe20000000800 */
[-CC-:B------:R-:W-:Y:S01]  /*158e0*/  FFMA.FTZ R8, R67, R0.reuse, -R24.reuse ;  /* 0x0000000043087223 */ /* 0x180fe20000010818 */
[----:B-1----:R-:W-:Y:S01]  /*158f0*/  FADD.FTZ R30, R202, R3 ;  /* 0x00000003ca1e7221 */ /* 0x002fe20000010000 */
[-CC-:B------:R-:W-:Y:S01]  /*15900*/  FFMA.FTZ R199, R13, R0.reuse, -R24.reuse ;  /* 0x000000000dc77223 */ /* 0x180fe20000010818 */
[-CC-:B------:R-:W-:Y:S01]  /*15910*/  FFMA.FTZ R12, R71, R0.reuse, -R24.reuse ;  /* 0x00000000470c7223 */ /* 0x180fe20000010818 */
[-C--:B------:R-:W-:Y:S01]  /*15920*/  FFMA.FTZ R193, R15, R0.reuse, -R24 ;  /* 0x000000000fc17223 */ /* 0x080fe20000010818 */
[----:B--2---:R-:W-:Y:S01]  /*15930*/  FADD.FTZ R3, R37, R30 ;  /* 0x0000001e25037221 */ /* 0x004fe20000010000 */
[-CC-:B------:R-:W-:Y:S01]  /*15940*/  FFMA.FTZ R14, R59, R0.reuse, -R24.reuse ;  /* 0x000000003b0e7223 */ /* 0x180fe20000010818 */
[----:B------:R-:W0:Y:S01]  /*15950*/  MUFU.EX2 R2, R2 ;  /* 0x0000000200027308 */ /* 0x000e220000000800 */
[-CC-:B------:R-:W-:Y:S01]  /*15960*/  FFMA.FTZ R195, R21, R0.reuse, -R24.reuse ;  /* 0x0000000015c37223 */ /* 0x180fe20000010818 */
[----:B----4-:R-:W-:Y:S01]  /*15970*/  FADD.FTZ R30, R196, R3 ;  /* 0x00000003c41e7221 */ /* 0x010fe20000010000 */
[-CC-:B------:R-:W-:Y:S01]  /*15980*/  FFMA.FTZ R20, R63, R0.reuse, -R24.reuse ;  /* 0x000000003f147223 */ /* 0x180fe20000010818 */
[-CC-:B------:R-:W-:Y:S01]  /*15990*/  FFMA.FTZ R189, R49, R0.reuse, -R24.reuse ;  /* 0x0000000031bd7223 */ /* 0x180fe20000010818 */
[-C--:B------:R-:W-:Y:S01]  /*159a0*/  FFMA.FTZ R26, R51, R0.reuse, -R24 ;  /* 0x00000000331a7223 */ /* 0x080fe20000010818 */
[----:B-----5:R-:W-:Y:S01]  /*159b0*/  FADD.FTZ R3, R65, R30 ;  /* 0x0000001e41037221 */ /* 0x020fe20000010000 */
[-CC-:B------:R-:W-:Y:S01]  /*159c0*/  FFMA.FTZ R191, R41, R0.reuse, -R24.reuse ;  /* 0x0000000029bf7223 */ /* 0x180fe20000010818 */
[----:B------:R-:W1:Y:S01]  /*159d0*/  MUFU.EX2 R203, R203 ;  /* 0x000000cb00cb7308 */ /* 0x000e620000000800 */
[-CC-:B------:R-:W-:Y:S01]  /*159e0*/  FFMA.FTZ R28, R55, R0.reuse, -R24.reuse ;  /* 0x00000000371c7223 */ /* 0x180fe20000010818 */
[----:B------:R-:W-:Y:S01]  /*159f0*/  FADD.FTZ R34, R198, R3 ;  /* 0x00000003c6227221 */ /* 0x000fe20000010000 */
[-CC-:B------:R-:W-:Y:S01]  /*15a00*/  FFMA.FTZ R185, R45, R0.reuse, -R24.reuse ;  /* 0x000000002db97223 */ /* 0x180fe20000010818 */
[-CC-:B------:R-:W-:Y:S01]  /*15a10*/  FFMA.FTZ R30, R43, R0.reuse, -R24.reuse ;  /* 0x000000002b1e7223 */ /* 0x180fe20000010818 */
[-C--:B------:R-:W-:Y:S01]  /*15a20*/  FFMA.FTZ R187, R33, R0.reuse, -R24 ;  /* 0x0000000021bb7223 */ /* 0x080fe20000010818 */
[----:B------:R-:W-:Y:S01]  /*15a30*/  FADD.FTZ R7, R69, R34 ;  /* 0x0000002245077221 */ /* 0x000fe20000010000 */
[-C--:B------:R-:W-:Y:S01]  /*15a40*/  FFMA.FTZ R47, R47, R0.reuse, -R24 ;  /* 0x000000002f2f7223 */ /* 0x080fe20000010818 */
[----:B------:R-:W2:Y:S01]  /*15a50*/  MUFU.EX2 R6, R6 ;  /* 0x0000000600067308 */ /* 0x000ea20000000800 */
[----:B0-----:R-:W-:Y:S01]  /*15a60*/  FADD.FTZ R32, R201, R2 ;  /* 0x00000002c9207221 */ /* 0x001fe20000010000 */
[----:B------:R-:W-:Y:S01]  /*15a70*/  FADD.FTZ R34, R192, R7 ;  /* 0x00000007c0227221 */ /* 0x000fe20000010000 */
[-CC-:B------:R-:W-:Y:S01]  /*15a80*/  FFMA.FTZ R181, R25, R0.reuse, -R24.reuse ;  /* 0x0000000019b57223 */ /* 0x180fe20000010818 */
[-CC-:B------:R-:W-:Y:S01]  /*15a90*/  FFMA.FTZ R35, R35, R0.reuse, -R24.reuse ;  /* 0x0000000023237223 */ /* 0x180fe20000010818 */
[-C--:B------:R-:W-:Y:S01]  /*15aa0*/  FFMA.FTZ R29, R29, R0.reuse, -R24 ;  /* 0x000000001d1d7223 */ /* 0x080fe20000010818 */
[----:B------:R-:W-:Y:S01]  /*15ab0*/  FADD.FTZ R7, R57, R34 ;  /* 0x0000002239077221 */ /* 0x000fe20000010000 */
[-C--:B------:R-:W-:Y:S01]  /*15ac0*/  FFMA.FTZ R73, R73, R0.reuse, -R24 ;  /* 0x0000000049497223 */ /* 0x080fe20000010818 */
[----:B------:R-:W0:Y:S01]  /*15ad0*/  MUFU.EX2 R197, R197 ;  /* 0x000000c500c57308 */ /* 0x000e220000000800 */
[----:B-1----:R-:W-:Y:S01]  /*15ae0*/  FADD.FTZ R3, R203, R32 ;  /* 0x00000020cb037221 */ /* 0x002fe20000010000 */
[----:B------:R-:W-:Y:S01]  /*15af0*/  FADD.FTZ R34, R194, R7 ;  /* 0x00000007c2227221 */ /* 0x000fe20000010000 */
[-CC-:B------:R-:W-:Y:S01]  /*15b00*/  FFMA.FTZ R77, R77, R0.reuse, -R24.reuse ;  /* 0x000000004d4d7223 */ /* 0x180fe20000010818 */
[-CC-:B------:R-:W-:Y:S01]  /*15b10*/  FFMA.FTZ R27, R27, R0.reuse, -R24.reuse ;  /* 0x000000001b1b7223 */ /* 0x180fe20000010818 */
[-C--:B------:R-:W-:Y:S01]  /*15b20*/  FFMA.FTZ R81, R81, R0.reuse, -R24 ;  /* 0x0000000051517223 */ /* 0x080fe20000010818 */
[----:B------:R-:W-:Y:S01]  /*15b30*/  FADD.FTZ R9, R39, R34 ;  /* 0x0000002227097221 */ /* 0x000fe20000010000 */
[----:B------:R-:W-:Y:S01]  /*15b40*/  FFMA.FTZ R61, R61, R0, -R24 ;  /* 0x000000003d3d7223 */ /* 0x000fe20000010818 */
[----:B------:R-:W1:Y:S01]  /*15b50*/  MUFU.EX2 R8, R8 ;  /* 0x0000000800087308 */ /* 0x000e620000000800 */
[----:B--2---:R-:W-:Y:S01]  /*15b60*/  FADD.FTZ R32, R6, R3 ;  /* 0x0000000306207221 */ /* 0x004fe20000010000 */
[----:B------:R-:W-:Y:S01]  /*15b70*/  FADD.FTZ R34, R188, R9 ;  /* 0x00000009bc227221 */ /* 0x000fe20000010000 */
[----:B------:R-:W-:Y:S01]  /*15b80*/  F2FP.BF16.F32.PACK_AB R203, R6, R203 ;  /* 0x000000cb06cb723e */ /* 0x000fe200000010ff */
[----:B------:R-:W-:Y:S01]  /*15b90*/  IMAD.MOV.U32 R79, RZ, RZ, R119 ;  /* 0x000000ffff4f7224 */ /* 0x000fe200078e0077 */
[----:B------:R-:W-:Y:S01]  /*15ba0*/  F2FP.BF16.F32.PACK_AB R201, R2, R201 ;  /* 0x000000c902c9723e */ /* 0x000fe200000010ff */
[----:B------:R-:W-:Y:S01]  /*15bb0*/  FADD.FTZ R9, R31, R34 ;  /* 0x000000221f097221 */ /* 0x000fe20000010000 */
[----:B------:R-:W-:Y:S01]  /*15bc0*/  F2FP.BF16.F32.PACK_AB R202, R37, R202 ;  /* 0x000000ca25ca723e */ /* 0x000fe200000010ff */
[----:B------:R-:W2:Y:S01]  /*15bd0*/  MUFU.EX2 R199, R199 ;  /* 0x000000c700c77308 */ /* 0x000ea20000000800 */
[----:B0-----:R-:W-:Y:S01]  /*15be0*/  FADD.FTZ R3, R197, R32 ;  /* 0x00000020c5037221 */ /* 0x001fe20000010000 */
[----:B------:R-:W-:Y:S01]  /*15bf0*/  FADD.FTZ R34, R190, R9 ;  /* 0x00000009be227221 */ /* 0x000fe20000010000 */
[----:B------:R-:W-:Y:S01]  /*15c00*/  F2FP.BF16.F32.PACK_AB R196, R65, R196 ;  /* 0x000000c441c4723e */ /* 0x000fe200000010ff */
[--C-:B------:R-:W-:Y:S01]  /*15c10*/  IMAD.MOV.U32 R75, RZ, RZ, R119.reuse ;  /* 0x000000ffff4b7224 */ /* 0x100fe200078e0077 */
[----:B------:R-:W-:Y:S01]  /*15c20*/  F2FP.BF16.F32.PACK_AB R198, R69, R198 ;  /* 0x000000c645c6723e */ /* 0x000fe200000010ff */
[----:B------:R-:W-:Y:S01]  /*15c30*/  IMAD.MOV.U32 R71, RZ, RZ, R119 ;  /* 0x000000ffff477224 */ /* 0x000fe200078e0077 */
[----:B------:R-:W-:Y:S01]  /*15c40*/  F2FP.BF16.F32.PACK_AB R192, R57, R192 ;  /* 0x000000c039c0723e */ /* 0x000fe200000010ff */
[----:B------:R-:W0:Y:S01]  /*15c50*/  MUFU.EX2 R12, R12 ;  /* 0x0000000c000c7308 */ /* 0x000e220000000800 */
[----:B-1----:R-:W-:Y:S01]  /*15c60*/  FADD.FTZ R32, R8, R3 ;  /* 0x0000000308207221 */ /* 0x002fe20000010000 */
[----:B------:R-:W-:Y:S01]  /*15c70*/  @!P1 VIADD R3, R10, 0x36840 ;  /* 0x000368400a039836 */ /* 0x000fe20000000000 */
[----:B------:R-:W-:Y:S01]  /*15c80*/  F2FP.BF16.F32.PACK_AB R194, R39, R194 ;  /* 0x000000c227c2723e */ /* 0x000fe200000010ff */
[--C-:B------:R-:W-:Y:S01]  /*15c90*/  IMAD.MOV.U32 R69, RZ, RZ, R119.reuse ;  /* 0x000000ffff457224 */ /* 0x100fe200078e0077 */
[----:B------:R-:W-:Y:S01]  /*15ca0*/  F2FP.BF16.F32.PACK_AB R188, R31, R188 ;  /* 0x000000bc1fbc723e */ /* 0x000fe200000010ff */
[----:B------:R-:W-:Y:S01]  /*15cb0*/  IMAD.MOV.U32 R67, RZ, RZ, R119 ;  /* 0x000000ffff437224 */ /* 0x000fe200078e0077 */
[----:B------:R-:W-:Y:S01]  /*15cc0*/  @!P1 PRMT R3, RZ, 0x654, R3 ;  /* 0x00000654ff039816 */ /* 0x000fe20000000003 */
[----:B------:R-:W1:Y:S01]  /*15cd0*/  MUFU.EX2 R193, R193 ;  /* 0x000000c100c17308 */ /* 0x000e620000000800 */
[----:B--2---:R-:W-:Y:S01]  /*15ce0*/  FADD.FTZ R7, R199, R32 ;  /* 0x00000020c7077221 */ /* 0x004fe20000010000 */
[----:B------:R-:W-:Y:S01]  /*15cf0*/  F2FP.BF16.F32.PACK_AB R200, R11, R200 ;  /* 0x000000c80bc8723e */ /* 0x000fe200000010ff */
[----:B------:R2:W-:Y:S01]  /*15d00*/  @!P1 SYNCS.ARRIVE.TRANS64.RED.A1T0 RZ, [R3+URZ], RZ ;  /* 0x000000ff03ff99a7 */ /* 0x0005e2000810043f */
[----:B------:R-:W-:Y:S01]  /*15d10*/  F2FP.BF16.F32.PACK_AB R197, R8, R197 ;  /* 0x000000c508c5723e */ /* 0x000fe200000010ff */
[----:B------:R-:W-:-:S02]  /*15d20*/  IMAD.MOV.U32 R65, RZ, RZ, R119 ;  /* 0x000000ffff417224 */ /* 0x000fc400078e0077 */
[----:B------:R-:W-:Y:S01]  /*15d30*/  IMAD.MOV.U32 R63, RZ, RZ, R119 ;  /* 0x000000ffff3f7224 */ /* 0x000fe200078e0077 */
[----:B------:R-:W3:Y:S01]  /*15d40*/  MUFU.EX2 R14, R14 ;  /* 0x0000000e000e7308 */ /* 0x000ee20000000800 */
[C---:B0-----:R-:W-:Y:S01]  /*15d50*/  FADD.FTZ R32, R12.reuse, R7 ;  /* 0x000000070c207221 */ /* 0x041fe20000010000 */
[----:B------:R-:W-:Y:S01]  /*15d60*/  F2FP.BF16.F32.PACK_AB R199, R12, R199 ;  /* 0x000000c70cc7723e */ /* 0x000fe200000010ff */
[--C-:B------:R-:W-:Y:S02]  /*15d70*/  IMAD.MOV.U32 R59, RZ, RZ, R119.reuse ;  /* 0x000000ffff3b7224 */ /* 0x100fe400078e0077 */
[--C-:B------:R-:W-:Y:S02]  /*15d80*/  IMAD.MOV.U32 R57, RZ, RZ, R119.reuse ;  /* 0x000000ffff397224 */ /* 0x100fe400078e0077 */
[--C-:B------:R-:W-:Y:S01]  /*15d90*/  IMAD.MOV.U32 R55, RZ, RZ, R119.reuse ;  /* 0x000000ffff377224 */ /* 0x100fe200078e0077 */
[----:B------:R-:W2:Y:S01]  /*15da0*/  MUFU.EX2 R195, R195 ;  /* 0x000000c300c37308 */ /* 0x000ea20000000800 */
[----:B-1----:R-:W-:Y:S01]  /*15db0*/  FADD.FTZ R7, R193, R32 ;  /* 0x00000020c1077221 */ /* 0x002fe20000010000 */
[----:B------:R-:W-:-:S02]  /*15dc0*/  IMAD.MOV.U32 R51, RZ, RZ, R119 ;  /* 0x000000ffff337224 */ /* 0x000fc400078e0077 */
[--C-:B------:R-:W-:Y:S02]  /*15dd0*/  IMAD.MOV.U32 R49, RZ, RZ, R119.reuse ;  /* 0x000000ffff317224 */ /* 0x100fe400078e0077 */
[----:B------:R-:W-:Y:S02]  /*15de0*/  IMAD.MOV.U32 R45, RZ, RZ, R119 ;  /* 0x000000ffff2d7224 */ /* 0x000fe400078e0077 */
[----:B------:R-:W0:Y:S01]  /*15df0*/  MUFU.EX2 R53, R53 ;  /* 0x0000003500357308 */ /* 0x000e220000000800 */
[C---:B---3--:R-:W-:Y:S01]  /*15e00*/  FADD.FTZ R32, R14.reuse, R7 ;  /* 0x000000070e207221 */ /* 0x048fe20000010000 */
[----:B------:R-:W-:Y:S01]  /*15e10*/  F2FP.BF16.F32.PACK_AB R193, R14, R193 ;  /* 0x000000c10ec1723e */ /* 0x000fe200000010ff */
[--C-:B------:R-:W-:Y:S02]  /*15e20*/  IMAD.MOV.U32 R43, RZ, RZ, R119.reuse ;  /* 0x000000ffff2b7224 */ /* 0x100fe400078e0077 */
[--C-:B------:R-:W-:Y:S02]  /*15e30*/  IMAD.MOV.U32 R41, RZ, RZ, R119.reuse ;  /* 0x000000ffff297224 */ /* 0x100fe400078e0077 */
[--C-:B------:R-:W-:Y:S01]  /*15e40*/  IMAD.MOV.U32 R39, RZ, RZ, R119.reuse ;  /* 0x000000ffff277224 */ /* 0x100fe200078e0077 */
[----:B------:R-:W1:Y:S01]  /*15e50*/  MUFU.EX2 R20, R20 ;  /* 0x0000001400147308 */ /* 0x000e620000000800 */
[----:B--2---:R-:W-:Y:S01]  /*15e60*/  FADD.FTZ R3, R195, R32 ;  /* 0x00000020c3037221 */ /* 0x004fe20000010000 */
[----:B------:R-:W-:-:S02]  /*15e70*/  IMAD.MOV.U32 R37, RZ, RZ, R119 ;  /* 0x000000ffff257224 */ /* 0x000fc400078e0077 */
[--C-:B------:R-:W-:Y:S02]  /*15e80*/  IMAD.MOV.U32 R33, RZ, RZ, R119.reuse ;  /* 0x000000ffff217224 */ /* 0x100fe400078e0077 */
[--C-:B------:R-:W-:Y:S02]  /*15e90*/  IMAD.MOV.U32 R31, RZ, RZ, R119.reuse ;  /* 0x000000ffff1f7224 */ /* 0x100fe400078e0077 */
[----:B------:R-:W2:Y:S01]  /*15ea0*/  MUFU.EX2 R184, R184 ;  /* 0x000000b800b87308 */ /* 0x000ea20000000800 */
[C---:B0-----:R-:W-:Y:S01]  /*15eb0*/  FADD.FTZ R7, R53.reuse, R34 ;  /* 0x0000002235077221 */ /* 0x041fe20000010000 */
[----:B------:R-:W-:Y:S01]  /*15ec0*/  F2FP.BF16.F32.PACK_AB R190, R53, R190 ;  /* 0x000000be35be723e */ /* 0x000fe200000010ff */
[--C-:B------:R-:W-:Y:S02]  /*15ed0*/  IMAD.MOV.U32 R53, RZ, RZ, R119.reuse ;  /* 0x000000ffff357224 */ /* 0x100fe400078e0077 */
[----:B------:R-:W-:-:S03]  /*15ee0*/  IMAD.MOV.U32 R25, RZ, RZ, R119 ;  /* 0x000000ffff197224 */ /* 0x000fc600078e0077 */
[----:B------:R-:W0:Y:S01]  /*15ef0*/  MUFU.EX2 R189, R189 ;  /* 0x000000bd00bd7308 */ /* 0x000e220000000800 */
[C---:B-1----:R-:W-:Y:S01]  /*15f00*/  FADD.FTZ R34, R20.reuse, R3 ;  /* 0x0000000314227221 */ /* 0x042fe20000010000 */
[----:B------:R-:W-:-:S06]  /*15f10*/  F2FP.BF16.F32.PACK_AB R195, R20, R195 ;  /* 0x000000c314c3723e */ /* 0x000fcc00000010ff */
        /* <DEDUP_REMOVED lines=11> */
[----:B------:R-:W-:-:S05]  /*15fd0*/  IMAD.MOV.U32 R26, RZ, RZ, R119 ;  /* 0x000000ffff1a7224 */ /* 0x000fca00078e0077 */
[----:B------:R-:W2:Y:S01]  /*15fe0*/  MUFU.EX2 R85, R85 ;  /* 0x0000005500557308 */ /* 0x000ea20000000800 */
[----:B0-----:R-:W-:-:S07]  /*15ff0*/  FADD.FTZ R36, R186, R7 ;  /* 0x00000007ba247221 */ /* 0x001fce0000010000 */
[----:B------:R-:W0:Y:S01]  /*16000*/  MUFU.EX2 R28, R28 ;  /* 0x0000001c001c7308 */ /* 0x000e220000000800 */
[----:B-1----:R-:W-:-:S07]  /*16010*/  FADD.FTZ R3, R191, R34 ;  /* 0x00000022bf037221 */ /* 0x002fce0000010000 */
[----:B------:R-:W1:Y:S01]  /*16020*/  MUFU.EX2 R180, R180 ;  /* 0x000000b400b47308 */ /* 0x000e620000000800 */
[C---:B--2---:R-:W-:Y:S01]  /*16030*/  FADD.FTZ R7, R85.reuse, R36 ;  /* 0x0000002455077221 */ /* 0x044fe20000010000 */
[----:B------:R-:W-:Y:S01]  /*16040*/  F2FP.BF16.F32.PACK_AB R186, R85, R186 ;  /* 0x000000ba55ba723e */ /* 0x000fe200000010ff */
[----:B------:R-:W-:-:S05]  /*16050*/  IMAD.MOV.U32 R85, RZ, RZ, R119 ;  /* 0x000000ffff557224 */ /* 0x000fca00078e0077 */
[----:B------:R-:W2:Y:S01]  /*16060*/  MUFU.EX2 R185, R185 ;  /* 0x000000b900b97308 */ /* 0x000ea20000000800 */
[C---:B0-----:R-:W-:Y:S01]  /*16070*/  FADD.FTZ R34, R28.reuse, R3 ;  /* 0x000000031c227221 */ /* 0x041fe20000010000 */
[----:B------:R-:W-:Y:S01]  /*16080*/  F2FP.BF16.F32.PACK_AB R191, R28, R191 ;  /* 0x000000bf1cbf723e */ /* 0x000fe200000010ff */
[----:B------:R-:W-:-:S05]  /*16090*/  IMAD.MOV.U32 R28, RZ, RZ, R119 ;  /* 0x000000ffff1c7224 */ /* 0x000fca00078e0077 */
[----:B------:R-:W0:Y:S01]  /*160a0*/  MUFU.EX2 R87, R87 ;  /* 0x0000005700577308 */ /* 0x000e220000000800 */
[----:B-1----:R-:W-:-:S07]  /*160b0*/  FADD.FTZ R36, R180, R7 ;  /* 0x00000007b4247221 */ /* 0x002fce0000010000 */
        /* <DEDUP_REMOVED lines=9> */
[----:B------:R-:W-:-:S05]  /*16150*/  IMAD.MOV.U32 R30, RZ, RZ, R119 ;  /* 0x000000ffff1e7224 */ /* 0x000fca00078e0077 */
[----:B------:R-:W1:Y:S01]  /*16160*/  MUFU.EX2 R89, R89 ;  /* 0x0000005900597308 */ /* 0x000e620000000800 */
[----:B--2---:R-:W-:-:S07]  /*16170*/  FADD.FTZ R36, R182, R7 ;  /* 0x00000007b6247221 */ /* 0x004fce0000010000 */
[----:B------:R2:W3:Y:S01]  /*16180*/  MUFU.EX2 R10, R47 ;  /* 0x0000002f000a7308 */ /* 0x0004e20000000800 */
[----:B0-----:R-:W-:-:S07]  /*16190*/  FADD.FTZ R3, R187, R34 ;  /* 0x00000022bb037221 */ /* 0x001fce0000010000 */
[----:B------:R-:W0:Y:S01]  /*161a0*/  MUFU.EX2 R181, R181 ;  /* 0x000000b500b57308 */ /* 0x000e220000000800 */
[C---:B-1----:R-:W-:Y:S01]  /*161b0*/  FADD.FTZ R7, R89.reuse, R36 ;  /* 0x0000002459077221 */ /* 0x042fe20000010000 */
[----:B------:R-:W-:Y:S01]  /*161c0*/  F2FP.BF16.F32.PACK_AB R182, R89, R182 ;  /* 0x000000b659b6723e */ /* 0x000fe200000010ff */
[--C-:B------:R-:W-:Y:S02]  /*161d0*/  IMAD.MOV.U32 R89, RZ, RZ, R119.reuse ;  /* 0x000000ffff597224 */ /* 0x100fe400078e0077 */
[----:B--2---:R-:W-:-:S03]  /*161e0*/  IMAD.MOV.U32 R47, RZ, RZ, R119 ;  /* 0x000000ffff2f7224 */ /* 0x004fc600078e0077 */
[----:B------:R1:W2:Y:S01]  /*161f0*/  MUFU.EX2 R32, R35 ;  /* 0x0000002300207308 */ /* 0x0002a20000000800 */
[C---:B---3--:R-:W-:Y:S01]  /*16200*/  FADD.FTZ R36, R10.reuse, R3 ;  /* 0x000000030a247221 */ /* 0x048fe20000010000 */
[----:B------:R-:W-:-:S06]  /*16210*/  F2FP.BF16.F32.PACK_AB R187, R10, R187 ;  /* 0x000000bb0abb723e */ /* 0x000fcc00000010ff */
[----:B------:R-:W3:Y:S01]  /*16220*/  MUFU.EX2 R29, R29 ;  /* 0x0000001d001d7308 */ /* 0x000ee20000000800 */
[----:B0-----:R-:W-:Y:S01]  /*16230*/  FADD.FTZ R3, R181, R36 ;  /* 0x00000024b5037221 */ /* 0x001fe20000010000 */
[----:B-1----:R-:W-:-:S06]  /*16240*/  IMAD.MOV.U32 R35, RZ, RZ, R119 ;  /* 0x000000ffff237224 */ /* 0x002fcc00078e0077 */
[----:B------:R0:W1:Y:S01]  /*16250*/  MUFU.EX2 R24, R73 ;  /* 0x0000004900187308 */ /* 0x0000620000000800 */
[C---:B--2---:R-:W-:Y:S01]  /*16260*/  FADD.FTZ R36, R32.reuse, R3 ;  /* 0x0000000320247221 */ /* 0x044fe20000010000 */
[----:B------:R-:W-:Y:S01]  /*16270*/  F2FP.BF16.F32.PACK_AB R181, R32, R181 ;  /* 0x000000b520b5723e */ /* 0x000fe200000010ff */
[----:B------:R-:W-:-:S05]  /*16280*/  IMAD.MOV.U32 R32, RZ, RZ, R119 ;  /* 0x000000ffff207224 */ /* 0x000fca00078e0077 */
[----:B------:R-:W2:Y:S01]  /*16290*/  MUFU.EX2 R77, R77 ;  /* 0x0000004d004d7308 */ /* 0x000ea20000000800 */
[----:B---3--:R-:W-:Y:S01]  /*162a0*/  FADD.FTZ R3, R29, R36 ;  /* 0x000000241d037221 */ /* 0x008fe20000010000 */
[----:B0-----:R-:W-:-:S06]  /*162b0*/  IMAD.MOV.U32 R73, RZ, RZ, R119 ;  /* 0x000000ffff497224 */ /* 0x001fcc00078e0077 */
[----:B------:R0:W3:Y:S01]  /*162c0*/  MUFU.EX2 R34, R27 ;  /* 0x0000001b00227308 */ /* 0x0000e20000000800 */
[C---:B-1----:R-:W-:Y:S01]  /*162d0*/  FADD.FTZ R36, R24.reuse, R3 ;  /* 0x0000000318247221 */ /* 0x042fe20000010000 */
[----:B------:R-:W-:Y:S01]  /*162e0*/  F2FP.BF16.F32.PACK_AB R183, R24, R29 ;  /* 0x0000001d18b7723e */ /* 0x000fe200000010ff */
[--C-:B------:R-:W-:Y:S02]  /*162f0*/  IMAD.MOV.U32 R29, RZ, RZ, R119.reuse ;  /* 0x000000ffff1d7224 */ /* 0x100fe400078e0077 */
[----:B------:R-:W-:-:S03]  /*16300*/  IMAD.MOV.U32 R24, RZ, RZ, R119 ;  /* 0x000000ffff187224 */ /* 0x000fc600078e0077 */
[----:B------:R-:W1:Y:S01]  /*16310*/  MUFU.EX2 R81, R81 ;  /* 0x0000005100517308 */ /* 0x000e620000000800 */
[----:B--2---:R-:W-:Y:S01]  /*16320*/  FADD.FTZ R3, R77, R36 ;  /* 0x000000244d037221 */ /* 0x004fe20000010000 */
[--C-:B------:R-:W-:Y:S02]  /*16330*/  IMAD.MOV.U32 R36, RZ, RZ, R119.reuse ;  /* 0x000000ffff247224 */ /* 0x100fe400078e0077 */
[----:B0-----:R-:W-:-:S04]  /*16340*/  IMAD.MOV.U32 R27, RZ, RZ, R119 ;  /* 0x000000ffff1b7224 */ /* 0x001fc800078e0077 */
[----:B------:R-:W0:Y:S01]  /*16350*/  MUFU.EX2 R176, R176 ;  /* 0x000000b000b07308 */ /* 0x000e220000000800 */
[C---:B---3--:R-:W-:Y:S01]  /*16360*/  FADD.FTZ R6, R34.reuse, R3 ;  /* 0x0000000322067221 */ /* 0x048fe20000010000 */
[----:B------:R-:W-:Y:S01]  /*16370*/  F2FP.BF16.F32.PACK_AB R177, R34, R77 ;  /* 0x0000004d22b1723e */ /* 0x000fe200000010ff */
[--C-:B------:R-:W-:Y:S02]  /*16380*/  IMAD.MOV.U32 R77, RZ, RZ, R119.reuse ;  /* 0x000000ffff4d7224 */ /* 0x100fe400078e0077 */
[----:B------:R-:W-:-:S03]  /*16390*/  IMAD.MOV.U32 R34, RZ, RZ, R119 ;  /* 0x000000ffff227224 */ /* 0x000fc600078e0077 */
[----:B------:R2:W3:Y:S01]  /*163a0*/  MUFU.EX2 R91, R117 ;  /* 0x00000075005b7308 */ /* 0x0004e20000000800 */
[----:B-1----:R-:W-:Y:S01]  /*163b0*/  FADD.FTZ R3, R81, R6 ;  /* 0x0000000651037221 */ /* 0x002fe20000010000 */
[----:B------:R-:W-:-:S05]  /*163c0*/  VIADD R6, R153, 0xfffffffe ;  /* 0xfffffffe99067836 */ /* 0x000fca0000000000 */
[----:B------:R-:W-:Y:S01]  /*163d0*/  ISETP.GE.AND P2, PT, R6, R219, PT ;  /* 0x000000db0600720c */ /* 0x000fe20003f46270 */
[----:B------:R-:W1:Y:S01]  /*163e0*/  MUFU.EX2 R178, R178 ;  /* 0x000000b200b27308 */ /* 0x000e620000000800 */
[----:B0-----:R-:W-:Y:S01]  /*163f0*/  FADD.FTZ R38, R176, R7 ;  /* 0x00000007b0267221 */ /* 0x001fe20000010000 */
[----:B--2---:R-:W-:-:S06]  /*16400*/  IMAD.MOV.U32 R117, RZ, RZ, R119 ;  /* 0x000000ffff757224 */ /* 0x004fcc00078e0077 */
[----:B------:R-:W0:Y:S01]  /*16410*/  MUFU.EX2 R93, R93 ;  /* 0x0000005d005d7308 */ /* 0x000e220000000800 */
[C---:B---3--:R-:W-:Y:S01]  /*16420*/  FADD.FTZ R7, R91.reuse, R38 ;  /* 0x000000265b077221 */ /* 0x048fe20000010000 */
[----:B------:R-:W-:Y:S01]  /*16430*/  F2FP.BF16.F32.PACK_AB R176, R91, R176 ;  /* 0x000000b05bb0723e */ /* 0x000fe200000010ff */
[----:B------:R-:W-:-:S05]  /*16440*/  IMAD.MOV.U32 R91, RZ, RZ, R119 ;  /* 0x000000ffff5b7224 */ /* 0x000fca00078e0077 */
[----:B------:R2:W3:Y:S01]  /*16450*/  MUFU.EX2 R2, R61 ;  /* 0x0000003d00027308 */ /* 0x0004e20000000800 */
[----:B-1----:R-:W-:-:S04]  /*16460*/  FADD.FTZ R38, R178, R7 ;  /* 0x00000007b2267221 */ /* 0x002fc80000010000 */
[C---:B0-----:R-:W-:Y:S01]  /*16470*/  FADD.FTZ R15, R93.reuse, R38 ;  /* 0x000000265d0f7221 */ /* 0x041fe20000010000 */
[----:B------:R-:W-:Y:S01]  /*16480*/  F2FP.BF16.F32.PACK_AB R178, R93, R178 ;  /* 0x000000b25db2723e */ /* 0x000fe200000010ff */
[--C-:B------:R-:W-:Y:S02]  /*16490*/  IMAD.MOV.U32 R93, RZ, RZ, R119.reuse ;  /* 0x000000ffff5d7224 */ /* 0x100fe400078e0077 */
[--C-:B--2---:R-:W-:Y:S02]  /*164a0*/  IMAD.MOV.U32 R61, RZ, RZ, R119.reuse ;  /* 0x000000ffff3d7224 */ /* 0x104fe400078e0077 */
[----:B------:R-:W-:Y:S02]  /*164b0*/  IMAD.MOV.U32 R38, RZ, RZ, R119 ;  /* 0x000000ffff267224 */ /* 0x000fe400078e0077 */
[C---:B---3--:R-:W-:Y:S01]  /*164c0*/  FADD.FTZ R14, R2.reuse, R3 ;  /* 0x00000003020e7221 */ /* 0x048fe20000010000 */
[----:B------:R-:W-:Y:S01]  /*164d0*/  F2FP.BF16.F32.PACK_AB R179, R2, R81 ;  /* 0x0000005102b3723e */ /* 0x000fe200000010ff */
[----:B------:R-:W-:-:S02]  /*164e0*/  IMAD.MOV.U32 R2, RZ, RZ, 0x3f800000 ;  /* 0x3f800000ff027424 */ /* 0x000fc400078e00ff */
[----:B------:R-:W-:Y:S02]  /*164f0*/  IMAD.MOV.U32 R3, RZ, RZ, 0x3f800000 ;  /* 0x3f800000ff037424 */ /* 0x000fe400078e00ff */
[----:B------:R-:W-:Y:S01]  /*16500*/  IMAD.MOV.U32 R81, RZ, RZ, R119 ;  /* 0x000000ffff517224 */ /* 0x000fe200078e0077 */
[----:B------:R-:W-:Y:S06]  /*16510*/  @!P2 BRA `(.L_x_603) ;  /* 0x000000500024a947 */ /* 0x000fec0003800000 */
[----:B------:R-:W-:Y:S01]  /*16520*/  IMAD.MOV.U32 R7, RZ, RZ, R4 ;  /* 0x000000ffff077224 */ /* 0x000fe200078e0004 */
[----:B------:R-:W-:Y:S01]  /*16530*/  CS2R R118, SRZ ;  /* 0x0000000000767805 */ /* 0x000fe2000001ff00 */
        /* <DEDUP_REMOVED lines=50> */
[----:B------:R-:W-:-:S07]  /*16860*/  CS2R R24, SRZ ;  /* 0x0000000000187805 */ /* 0x000fce000001ff00 */
.L_x_614:
[----:B------:R-:W-:-:S05]  /*16870*/  VIADD R0, R10, 0x1 ;  /* 0x000000010a007836 */ /* 0x000fca0000000000 */
[----:B------:R-:W-:-:S04]  /*16880*/  ISETP.NE.AND P2, PT, R0, 0x2, PT ;  /* 0x000000020000780c */ /* 0x000fc80003f45270 */
[----:B------:R-:W-:Y:S02]  /*16890*/  SEL R0, R0, RZ, P2 ;  /* 0x000000ff00007207 */ /* 0x000fe40001000000 */
[----:B------:R-:W-:-:S03]  /*168a0*/  SEL R218, RZ, 0x1, P2 ;  /* 0x00000001ffda7807 */ /* 0x000fc60001000000 */
[----:B------:R-:W-:Y:S01]  /*168b0*/  IMAD.MOV.U32 R217, RZ, RZ, R0 ;  /* 0x000000ffffd97224 */ /* 0x000fe200078e0000 */
[----:B------:R-:W-:Y:S01]  /*168c0*/  LOP3.LUT R218, R9, R218, RZ, 0x3c, !PT ;  /* 0x000000da09da7212 */ /* 0x000fe200078e3cff */
[----:B------:R-:W-:Y:S06]  /*168d0*/  @!P0 BRA `(.L_x_604) ;  /* 0x0000000000048947 */ /* 0x000fec0003800000 */
[----:B------:R-:W-:Y:S01]  /*168e0*/  BPT.TRAP 0x1 ;  /* 0x000000040000795c */ /* 0x000fe20000300000 */
.L_x_604:
[----:B------:R-:W-:Y:S01]  /*168f0*/  IMAD R11, R0, 0x8, R16 ;  /* 0x00000008000b7824 */ /* 0x000fe200078e0210 */
[----:B------:R-:W-:-:S04]  /*16900*/  SHF.L.U32 R4, R218, 0x1f, RZ ;  /* 0x0000001fda047819 */ /* 0x000fc800000006ff */
[----:B------:R0:W1:Y:S01]  /*16910*/  SYNCS.PHASECHK.TRANS64.TRYWAIT P2, [R11+URZ+0x36830], R4 ;  /* 0x036830040b0075a7 */ /* 0x000062000804017f */
[----:B------:R-:W-:Y:S05]  /*16920*/  @!P0 BRA `(.L_x_605) ;  /* 0x0000000000048947 */ /* 0x000fea0003800000 */
[----:B------:R-:W-:Y:S01]  /*16930*/  BPT.TRAP 0x1 ;  /* 0x000000040000795c */ /* 0x000fe20000300000 */
.L_x_605:
[----:B------:R-:W-:Y:S01]  /*16940*/  IMAD R0, R217, 0xa80, R220 ;  /* 0x00000a80d9007824 */ /* 0x000fe200078e02dc */
[----:B------:R-:W-:Y:S03]  /*16950*/  BSSY B1, `(.L_x_606) ;  /* 0x0000006000017945 */ /* 0x000fe60003800000 */
[C---:B------:R-:W-:Y:S02]  /*16960*/  VIADD R12, R0.reuse, 0x80 ;  /* 0x00000080000c7836 */ /* 0x040fe40000000000 */
[----:B------:R-:W-:Y:S01]  /*16970*/  VIADD R20, R0, 0x100 ;  /* 0x0000010000147836 */ /* 0x000fe20000000000 */
[----:B-1----:R-:W-:Y:S06]  /*16980*/  @P2 BRA `(.L_x_607) ;  /* 0x0000000000082947 */ /* 0x002fec0003800000 */
[----:B------:R-:W1:Y:S02]  /*16990*/  SYNCS.PHASECHK.TRANS64.TRYWAIT P2, [R11+URZ+0x36830], R4 ;  /* 0x036830040b0075a7 */ /* 0x000e64000804017f */
[----:B-1----:R-:W-:Y:S05]  /*169a0*/  @!P2 BRA `(.L_x_608) ;  /* 0x00000124008ca947 */ /* 0x002fea0003800000 */
.L_x_607:
[----:B------:R-:W-:Y:S05]  /*169b0*/  BSYNC B1 ;  /* 0x0000000000017941 */ /* 0x000fea0003800000 */
.L_x_606:
[----:B------:R-:W2:Y:S04]  /*169c0*/  LDL.64 R122, [R1] ;  /* 0x00000000017a7983 */ /* 0x000ea80000100a00 */
[----:B------:R-:W3:Y:S01]  /*169d0*/  LDL.64 R120, [R1+0x60] ;  /* 0x0000600001787983 */ /* 0x000ee20000100a00 */
[----:B01----:R-:W-:Y:S02]  /*169e0*/  IMAD.MOV.U32 R4, RZ, RZ, R0 ;  /* 0x000000ffff047224 */ /* 0x003fe400078e0000 */
[----:B------:R-:W-:-:S03]  /*169f0*/  IMAD.MOV.U32 R5, RZ, RZ, 0x40000040 ;  /* 0x40000040ff057424 */ /* 0x000fc600078e00ff */
[----:B------:R-:W-:Y:S02]  /*16a00*/  R2UR UR14, R4 ;  /* 0x00000000040e72ca */ /* 0x000fe400000e0000 */
[----:B------:R-:W-:Y:S01]  /*16a10*/  R2UR UR15, R5 ;  /* 0x00000000050f72ca */ /* 0x000fe200000e0000 */
[----:B------:R-:W-:Y:S01]  /*16a20*/  WARPGROUP.ARRIVE ;  /* 0x00000000000079c5 */ /* 0x000fe20000000000 */
[----:B------:R-:W-:Y:S01]  /*16a30*/  IMAD.MOV.U32 R13, RZ, RZ, 0x40000040 ;  /* 0x40000040ff0d7424 */ /* 0x000fe200078e00ff */
[----:B------:R-:W-:-:S04]  /*16a40*/  R2UR UR10, R12 ;  /* 0x000000000c0a72ca */ /* 0x000fc800000e0000 */
[----:B------:R-:W-:Y:S01]  /*16a50*/  R2UR UR11, R13 ;  /* 0x000000000d0b72ca */ /* 0x000fe200000e0000 */
[----:B------:R-:W-:Y:S01]  /*16a60*/  IMAD.MOV.U32 R4, RZ, RZ, R20 ;  /* 0x000000ffff047224 */ /* 0x000fe200078e0014 */
[----:B------:R-:W-:-:S04]  /*16a70*/  R2UR UR59, R5 ;  /* 0x00000000053b72ca */ /* 0x000fc800000e0000 */
[----:B------:R-:W-:Y:S01]  /*16a80*/  R2UR UR58, R4 ;  /* 0x00000000043a72ca */ /* 0x000fe200000e0000 */
[----:B------:R-:W-:Y:S01]  /*16a90*/  VIADD R12, R0, 0x180 ;  /* 0x00000180000c7836 */ /* 0x000fe20000000000 */
[----:B------:R-:W-:-:S04]  /*16aa0*/  R2UR UR55, R13 ;  /* 0x000000000d3772ca */ /* 0x000fc800000e0000 */
[----:B------:R-:W-:Y:S01]  /*16ab0*/  R2UR UR54, R12 ;  /* 0x000000000c3672ca */ /* 0x000fe200000e0000 */
[----:B------:R-:W-:Y:S01]  /*16ac0*/  VIADD R4, R0, 0x200 ;  /* 0x0000020000047836 */ /* 0x000fe20000000000 */
[----:B------:R-:W-:-:S04]  /*16ad0*/  R2UR UR7, R5 ;  /* 0x00000000050772ca */ /* 0x000fc800000e0000 */
[----:B------:R-:W-:Y:S02]  /*16ae0*/  R2UR UR6, R4 ;  /* 0x00000000040672ca */ /* 0x000fe400000e0000 */
[----:B--2---:R-:W-:Y:S02]  /*16af0*/  R2UR UR16, R122 ;  /* 0x000000007a1072ca */ /* 0x004fe400000e0000 */
[----:B------:R-:W-:Y:S02]  /*16b00*/  R2UR UR17, R123 ;  /* 0x000000007b1172ca */ /* 0x000fe400000e0000 */
[----:B---3--:R-:W-:Y:S02]  /*16b10*/  R2UR UR42, R120 ;  /* 0x00000000782a72ca */ /* 0x008fe400000e0000 */
[----:B------:R-:W-:Y:S02]  /*16b20*/  R2UR UR43, R121 ;  /* 0x00000000792b72ca */ /* 0x000fe400000e0000 */
[----:B------:R-:W2:Y:S01]  /*16b30*/  LDL.64 R120, [R1+0x58] ;  /* 0x0000580001787983 */ /* 0x000ea20000100a00 */
[----:B------:R-:W-:Y:S01]  /*16b40*/  VIADD R20, R0, 0x280 ;  /* 0x0000028000147836 */ /* 0x000fe20000000000 */
[----:B------:R-:W-:Y:S01]  /*16b50*/  R2UR UR47, R13 ;  /* 0x000000000d2f72ca */ /* 0x000fe200000e0000 */
[----:B------:R-:W-:Y:S01]  /*16b60*/  IMAD.MOV.U32 R21, RZ, RZ, 0x40000040 ;  /* 0x40000040ff157424 */ /* 0x000fe200078e00ff */
[----:B------:R-:W-:Y:S01]  /*16b70*/  R2UR UR35, R5 ;  /* 0x00000000052372ca */ /* 0x000fe200000e0000 */
[----:B------:R-:W-:Y:S01]  /*16b80*/  UMOV UR12, UR16 ;  /* 0x00000010000c7c82 */ /* 0x000fe20008000000 */
[----:B------:R-:W-:Y:S01]  /*16b90*/  UMOV UR8, UR16 ;  /* 0x0000001000087c82 */ /* 0x000fe20008000000 */
[----:B------:R-:W-:Y:S01]  /*16ba0*/  UMOV UR13, UR17 ;  /* 0x00000011000d7c82 */ /* 0x000fe20008000000 */
[----:B------:R-:W-:Y:S01]  /*16bb0*/  UMOV UR9, UR17 ;  /* 0x0000001100097c82 */ /* 0x000fe20008000000 */
[----:B------:R-:W-:Y:S01]  /*16bc0*/  HGMMA.64x16x16.F32.BF16 R168, gdesc[UR12], RZ, !UPT, gsb0 ;  /* 0x002000000ca879f0 */ /* 0x000fe2000c0018ff */
[----:B------:R-:W-:Y:S01]  /*16bd0*/  UMOV UR56, UR16 ;  /* 0x0000001000387c82 */ /* 0x000fe20008000000 */
[----:B------:R-:W-:Y:S01]  /*16be0*/  UMOV UR57, UR17 ;  /* 0x0000001100397c82 */ /* 0x000fe20008000000 */
[----:B------:R-:W-:Y:S01]  /*16bf0*/  UMOV UR52, UR16 ;  /* 0x0000001000347c82 */ /* 0x000fe20008000000 */
[----:B------:R-:W-:Y:S01]  /*16c00*/  UMOV UR53, UR17 ;  /* 0x0000001100357c82 */ /* 0x000fe20008000000 */
[----:B------:R-:W-:Y:S01]  /*16c10*/  UMOV UR4, UR16 ;  /* 0x0000001000047c82 */ /* 0x000fe20008000000 */
[----:B------:R-:W-:Y:S01]  /*16c20*/  UMOV UR5, UR17 ;  /* 0x0000001100057c82 */ /* 0x000fe20008000000 */
[----:B------:R-:W-:Y:S01]  /*16c30*/  R2UR UR50, R20 ;  /* 0x00000000143272ca */ /* 0x000fe200000e0000 */
[----:B------:R-:W-:Y:S01]  /*16c40*/  UMOV UR48, UR16 ;  /* 0x0000001000307c82 */ /* 0x000fe20008000000 */
[----:B------:R-:W-:Y:S01]  /*16c50*/  R2UR UR51, R21 ;  /* 0x00000000153372ca */ /* 0x000fe200000e0000 */
[----:B------:R-:W-:Y:S01]  /*16c60*/  UMOV UR49, UR17 ;  /* 0x0000001100317c82 */ /* 0x000fe20008000000 */
[C---:B------:R-:W-:Y:S01]  /*16c70*/  VIADD R12, R0.reuse, 0x300 ;  /* 0x00000300000c7836 */ /* 0x040fe20000000000 */
[----:B------:R-:W-:Y:S01]  /*16c80*/  UMOV UR44, UR16 ;  /* 0x00000010002c7c82 */ /* 0x000fe20008000000 */
[----:B------:R-:W-:Y:S01]  /*16c90*/  UMOV UR45, UR17 ;  /* 0x00000011002d7c82 */ /* 0x000fe20008000000 */
[----:B------:R-:W-:Y:S01]  /*16ca0*/  VIADD R4, R0, 0x2 ;  /* 0x0000000200047836 */ /* 0x000fe20000000000 */
[----:B------:R-:W-:Y:S01]  /*16cb0*/  UMOV UR32, UR42 ;  /* 0x0000002a00207c82 */ /* 0x000fe20008000000 */
[----:B------:R-:W-:Y:S01]  /*16cc0*/  R2UR UR46, R12 ;  /* 0x000000000c2e72ca */ /* 0x000fe200000e0000 */
[----:B------:R-:W-:Y:S01]  /*16cd0*/  UMOV UR33, UR43 ;  /* 0x0000002b00217c82 */ /* 0x000fe20008000000 */
[----:B------:R-:W-:Y:S01]  /*16ce0*/  VIADD R12, R0, 0x82 ;  /* 0x00000082000c7836 */ /* 0x000fe20000000000 */
[----:B------:R-:W-:-:S02]  /*16cf0*/  R2UR UR34, R4 ;  /* 0x00000000042272ca */ /* 0x000fc400000e0000 */
[----:B------:R-:W-:Y:S01]  /*16d00*/  R2UR UR31, R13 ;  /* 0x000000000d1f72ca */ /* 0x000fe200000e0000 */
[----:B------:R-:W-:Y:S01]  /*16d10*/  UMOV UR28, UR42 ;  /* 0x0000002a001c7c82 */ /* 0x000fe20008000000 */
[----:B------:R-:W-:Y:S01]  /*16d20*/  R2UR UR30, R12 ;  /* 0x000000000c1e72ca */ /* 0x000fe200000e0000 */
[----:B------:R-:W-:Y:S01]  /*16d30*/  UMOV UR29, UR43 ;  /* 0x0000002b001d7c82 */ /* 0x000fe20008000000 */
[C---:B------:R-:W-:Y:S01]  /*16d40*/  VIADD R20, R0.reuse, 0x102 ;  /* 0x0000010200147836 */ /* 0x040fe20000000000 */
[----:B------:R-:W-:Y:S01]  /*16d50*/  R2UR UR27, R21 ;  /* 0x00000000151b72ca */ /* 0x000fe200000e0000 */
[----:B------:R-:W-:Y:S01]  /*16d60*/  UMOV UR24, UR42 ;  /* 0x0000002a00187c82 */ /* 0x000fe20008000000 */
[----:B------:R-:W-:Y:S01]  /*16d70*/  UMOV UR25, UR43 ;  /* 0x0000002b00197c82 */ /* 0x000fe20008000000 */
[----:B------:R-:W-:Y:S01]  /*16d80*/  VIADD R4, R0, 0x182 ;  /* 0x0000018200047836 */ /* 0x000fe20000000000 */
[----:B------:R-:W-:Y:S02]  /*16d90*/  R2UR UR26, R20 ;  /* 0x00000000141a72ca */ /* 0x000fe400000e0000 */
[----:B------:R-:W-:Y:S01]  /*16da0*/  R2UR UR23, R5 ;  /* 0x00000000051772ca */ /* 0x000fe200000e0000 */
[----:B------:R-:W-:Y:S01]  /*16db0*/  UMOV UR20, UR42 ;  /* 0x0000002a00147c82 */ /* 0x000fe20008000000 */
[----:B------:R-:W-:Y:S01]  /*16dc0*/  R2UR UR22, R4 ;  /* 0x00000000041672ca */ /* 0x000fe200000e0000 */
[----:B------:R-:W-:Y:S01]  /*16dd0*/  UMOV UR21, UR43 ;  /* 0x0000002b00157c82 */ /* 0x000fe20008000000 */
[----:B------:R-:W-:-:S02]  /*16de0*/  VIADD R12, R0, 0x202 ;  /* 0x00000202000c7836 */ /* 0x000fc40000000000 */
[----:B------:R-:W-:Y:S01]  /*16df0*/  IMAD.MOV.U32 R13, RZ, RZ, 0x40000040 ;  /* 0x40000040ff0d7424 */ /* 0x000fe200078e00ff */
[----:B------:R-:W-:Y:S02]  /*16e00*/  WARPGROUP.DEPBAR.LE gsb0, 0x0 ;  /* 0x00008000000079c5 */ /* 0x000fe40000010000 */
[----:B------:R-:W-:Y:S01]  /*16e10*/  WARPGROUP.ARRIVE ;  /* 0x00000000000079c5 */ /* 0x000fe20000000000 */
[----:B------:R-:W-:Y:S02]  /*16e20*/  R2UR UR18, R12 ;  /* 0x000000000c1272ca */ /* 0x000fe400000e0000 */
[----:B--2---:R-:W-:-:S03]  /*16e30*/  R2UR UR38, R120 ;  /* 0x00000000782672ca */ /* 0x004fc600000e0000 */
[----:B------:R-:W-:Y:S01]  /*16e40*/  HGMMA.64x16x16.F32.BF16 R160, gdesc[UR8], RZ, !UPT, gsb0 ;  /* 0x0020000008a079f0 */ /* 0x000fe2000c0018ff */
[----:B------:R-:W-:Y:S01]  /*16e50*/  R2UR UR39, R121 ;  /* 0x00000000792772ca */ /* 0x000fe200000e0000 */
[----:B------:R-:W-:Y:S01]  /*16e60*/  UMOV UR16, UR42 ;  /* 0x0000002a00107c82 */ /* 0x000fe20008000000 */
[----:B------:R-:W-:Y:S01]  /*16e70*/  R2UR UR19, R13 ;  /* 0x000000000d1372ca */ /* 0x000fe200000e0000 */
[----:B------:R-:W-:Y:S01]  /*16e80*/  UMOV UR17, UR43 ;  /* 0x0000002b00117c82 */ /* 0x000fe20008000000 */
[----:B------:R-:W-:Y:S02]  /*16e90*/  VIADD R4, R0, 0x282 ;  /* 0x0000028200047836 */ /* 0x000fe40000000000 */
[----:B------:R-:W-:Y:S01]  /*16ea0*/  IMAD.MOV.U32 R5, RZ, RZ, 0x40000040 ;  /* 0x40000040ff057424 */ /* 0x000fe200078e00ff */
[----:B------:R-:W-:Y:S01]  /*16eb0*/  UMOV UR12, UR42 ;  /* 0x0000002a000c7c82 */ /* 0x000fe20008000000 */
[----:B------:R-:W-:Y:S01]  /*16ec0*/  UMOV UR13, UR43 ;  /* 0x0000002b000d7c82 */ /* 0x000fe20008000000 */
[----:B------:R-:W-:Y:S01]  /*16ed0*/  R2UR UR14, R4 ;  /* 0x00000000040e72ca */ /* 0x000fe200000e0000 */
[----:B------:R-:W-:Y:S01]  /*16ee0*/  VIADD R12, R0, 0x302 ;  /* 0x00000302000c7836 */ /* 0x000fe20000000000 */
[----:B------:R-:W-:Y:S01]  /*16ef0*/  R2UR UR15, R5 ;  /* 0x00000000050f72ca */ /* 0x000fe200000e0000 */
[----:B------:R-:W-:Y:S01]  /*16f00*/  IMAD.MOV.U32 R13, RZ, RZ, 0x40000040 ;  /* 0x40000040ff0d7424 */ /* 0x000fe200078e00ff */
[----:B------:R-:W-:Y:S01]  /*16f10*/  UMOV UR8, UR42 ;  /* 0x0000002a00087c82 */ /* 0x000fe20008000000 */
[----:B------:R-:W-:Y:S01]  /*16f20*/  UMOV UR9, UR43 ;  /* 0x0000002b00097c82 */ /* 0x000fe20008000000 */
[----:B------:R-:W-:Y:S01]  /*16f30*/  R2UR UR10, R12 ;  /* 0x000000000c0a72ca */ /* 0x000fe200000e0000 */
[----:B------:R-:W-:Y:S01]  /*16f40*/  VIADD R4, R0, 0x4 ;  /* 0x0000000400047836 */ /* 0x000fe20000000000 */
[----:B------:R-:W-:Y:S01]  /*16f50*/  R2UR UR11, R13 ;  /* 0x000000000d0b72ca */ /* 0x000fe200000e0000 */
[----:B------:R-:W-:-:S02]  /*16f60*/  IMAD.MOV.U32 R5, RZ, RZ, 0x40000040 ;  /* 0x40000040ff057424 */ /* 0x000fc400078e00ff */
        /* <DEDUP_REMOVED lines=14> */
[----:B------:R-:W-:Y:S02]  /*17050*/  R2UR UR54, R12 ;  /* 0x000000000c3672ca */ /* 0x000fe400000e0000 */
[----:B------:R-:W-:Y:S01]  /*17060*/  R2UR UR55, R13 ;  /* 0x000000000d3772ca */ /* 0x000fe200000e0000 */
[----:B------:R-:W-:Y:S01]  /*17070*/  UMOV UR52, UR38 ;  /* 0x0000002600347c82 */ /* 0x000fe20008000000 */
[----:B------:R-:W-:Y:S01]  /*17080*/  UMOV UR53, UR39 ;  /* 0x0000002700357c82 */ /* 0x000fe20008000000 */
[----:B------:R-:W2:Y:S01]  /*17090*/  LDL.64 R12, [R1+0x50] ;  /* 0x00005000010c7983 */ /* 0x000ea20000100a00 */
        /* <DEDUP_REMOVED lines=16> */
[----:B------:R-:W-:Y:S01]  /*171a0*/  VIADD R4, R0, 0x204 ;  /* 0x0000020400047836 */ /* 0x000fe20000000000 */
        /* <DEDUP_REMOVED lines=33> */
[----:B------:R-:W-:Y:S02]  /*173c0*/  IMAD.MOV.U32 R5, RZ, RZ, 0x40000040 ;  /* 0x40000040ff057424 */ /* 0x000fe400078e00ff */
[----:B------:R-:W-:Y:S02]  /*173d0*/  WARPGROUP.DEPBAR.LE gsb0, 0x0 ;  /* 0x00008000000079c5 */ /* 0x000fe40000010000 */
[----:B------:R-:W-:-:S06]  /*173e0*/  WARPGROUP.ARRIVE ;  /* 0x00000000000079c5 */ /* 0x000fcc0000000000 */
[----:B------:R-:W-:Y:S01]  /*173f0*/  HGMMA.64x16x16.F32.BF16 R144, gdesc[UR48], R144, gsb0 ;  /* 0x00200000309079f0 */ /* 0x000fe20008001890 */
[----:B------:R-:W-:Y:S02]  /*17400*/  R2UR UR46, R4 ;  /* 0x00000000042e72ca */ /* 0x000fe400000e0000 */
[----:B------:R-:W-:Y:S01]  /*17410*/  R2UR UR47, R5 ;  /* 0x00000000052f72ca */ /* 0x000fe200000e0000 */
[----:B------:R-:W-:Y:S01]  /*17420*/  UMOV UR44, UR38 ;  /* 0x00000026002c7c82 */ /* 0x000fe20008000000 */
[----:B------:R-:W-:Y:S01]  /*17430*/  UMOV UR45, UR39 ;  /* 0x00000027002d7c82 */ /* 0x000fe20008000000 */
[----:B------:R-:W-:Y:S02]  /*17440*/  WARPGROUP.DEPBAR.LE gsb0, 0x0 ;  /* 0x00008000000079c5 */ /* 0x000fe40000010000 */
[----:B------:R-:W-:-:S08]  /*17450*/  WARPGROUP.ARRIVE ;  /* 0x00000000000079c5 */ /* 0x000fd00000000000 */
[----:B------:R-:W-:Y:S01]  /*17460*/  HGMMA.64x16x16.F32.BF16 R136, gdesc[UR44], R136, gsb0 ;  /* 0x002000002c8879f0 */ /* 0x000fe20008001888 */
[----:B------:R-:W-:Y:S02]  /*17470*/  VIADD R4, R0, 0x284 ;  /* 0x0000028400047836 */ /* 0x000fe40000000000 */
[----:B------:R-:W-:-:S03]  /*17480*/  IMAD.MOV.U32 R5, RZ, RZ, 0x40000040 ;  /* 0x40000040ff057424 */ /* 0x000fc600078e00ff */
        /* <DEDUP_REMOVED lines=17> */
[----:B------:R-:W-:Y:S01]  /*175a0*/  IMAD.MOV.U32 R5, RZ, RZ, 0x40000040 ;  /* 0x40000040ff057424 */ /* 0x000fe200078e00ff */
[----:B--2---:R-:W-:Y:S02]  /*175b0*/  R2UR UR42, R12 ;  /* 0x000000000c2a72ca */ /* 0x004fe400000e0000 */
[----:B------:R-:W-:Y:S02]  /*175c0*/  R2UR UR43, R13 ;  /* 0x000000000d2b72ca */ /* 0x000fe400000e0000 */
[----:B------:R-:W-:Y:S01]  /*175d0*/  R2UR UR26, R4 ;  /* 0x00000000041a72ca */ /* 0x000fe200000e0000 */
[----:B------:R-:W2:Y:S01]  /*175e0*/  LDL.64 R12, [R1+0x48] ;  /* 0x00004800010c7983 */ /* 0x000ea20000100a00 */
[----:B------:R-:W-:-:S07]  /*175f0*/  R2UR UR27, R5 ;  /* 0x00000000051b72ca */ /* 0x000fce00000e0000 */
[----:B------:R-:W-:Y:S02]  /*17600*/  UMOV UR24, UR42 ;  /* 0x0000002a00187c82 */ /* 0x000fe40008000000 */
[----:B------:R-:W-:Y:S01]  /*17610*/  UMOV UR25, UR43 ;  /* 0x0000002b00197c82 */ /* 0x000fe20008000000 */
[----:B------:R-:W-:Y:S02]  /*17620*/  WARPGROUP.DEPBAR.LE gsb0, 0x0 ;  /* 0x00008000000079c5 */ /* 0x000fe40000010000 */
[----:B------:R-:W-:-:S06]  /*17630*/  WARPGROUP.ARRIVE ;  /* 0x00000000000079c5 */ /* 0x000fcc0000000000 */
        /* <DEDUP_REMOVED lines=389> */
[----:B------:R-:W-:Y:S02]  /*18e90*/  R2UR UR54, R4 ;  /* 0x00000000043672ca */ /* 0x000fe400000e0000 */
        /* <DEDUP_REMOVED lines=55> */
[----:B------:R-:W-:Y:S02]  /*19210*/  WARPGROUP.DEPBAR.LE gsb0, 0x0 ;  /* 0x00008000000079c5 */ /* 0x000fe40000010000 */
[----:B------:R-:W-:-:S10]  /*19220*/  WARPGROUP.ARRIVE ;  /* 0x00000000000079c5 */ /* 0x000fd40000000000 */
        /* <DEDUP_REMOVED lines=171> */
[----:B------:R-:W-:Y:S01]  /*19ce0*/  FMUL.FTZ R26, R26, R2 ;  /* 0x000000021a1a7220 */ /* 0x000fe20000410000 */
[----:B------:R-:W-:-:S02]  /*19cf0*/  WARPGROUP.DEPBAR.LE gsb0, 0x0 ;  /* 0x00008000000079c5 */ /* 0x000fc40000010000 */
        /* <DEDUP_REMOVED lines=49> */
.L_x_609:
[----:B------:R-:W-:Y:S01]  /*1a010*/  SHF.L.U32 R0, R9, 0x1f, RZ ;  /* 0x0000001f09007819 */ /* 0x000fe200000006ff */
[----:B------:R-:W-:-:S04]  /*1a020*/  IMAD R9, R10, 0x8, R16 ;  /* 0x000000080a097824 */ /* 0x000fc800078e0210 */
[----:B------:R0:W1:Y:S01]  /*1a030*/  SYNCS.PHASECHK.TRANS64.TRYWAIT P2, [R9+URZ+0x36850], R0 ;  /* 0x03685000090075a7 */ /* 0x000062000804017f */
[----:B------:R-:W-:Y:S05]  /*1a040*/  @!P0 BRA `(.L_x_610) ;  /* 0x0000000000048947 */ /* 0x000fea0003800000 */
[----:B------:R-:W-:Y:S01]  /*1a050*/  BPT.TRAP 0x1 ;  /* 0x000000040000795c */ /* 0x000fe20000300000 */
.L_x_610:
[----:B------:R-:W-:Y:S04]  /*1a060*/  BSSY B1, `(.L_x_611) ;  /* 0x0000004000017945 */ /* 0x000fe80003800000 */
[----:B-1----:R-:W-:Y:S05]  /*1a070*/  @P2 BRA `(.L_x_612) ;  /* 0x0000000000082947 */ /* 0x002fea0003800000 */
[----:B------:R-:W1:Y:S02]  /*1a080*/  SYNCS.PHASECHK.TRANS64.TRYWAIT P2, [R9+URZ+0x36850], R0 ;  /* 0x03685000090075a7 */ /* 0x000e64000804017f */
[----:B-1----:R-:W-:Y:S05]  /*1a090*/  @!P2 BRA `(.L_x_613) ;  /* 0x000000ec00e4a947 */ /* 0x002fea0003800000 */
.L_x_612:
[----:B------:R-:W-:Y:S05]  /*1a0a0*/  BSYNC B1 ;  /* 0x0000000000017941 */ /* 0x000fea0003800000 */
.L_x_611:
[----:B01----:R-:W-:Y:S01]  /*1a0b0*/  VIADD R0, R16, 0x400 ;  /* 0x0000040010007836 */ /* 0x003fe20000000000 */
[----:B------:R-:W-:Y:S01]  /*1a0c0*/  WARPGROUP.ARRIVE ;  /* 0x00000000000079c5 */ /* 0x000fe20000000000 */
[----:B------:R-:W-:Y:S01]  /*1a0d0*/  IMAD.MOV.U32 R13, RZ, RZ, 0x40000040 ;  /* 0x40000040ff0d7424 */ /* 0x000fe200078e00ff */
[----:B------:R-:W-:Y:S01]  /*1a0e0*/  ULDC UR4, c[0x0][0x988] ;  /* 0x0002620000047ab9 */ /* 0x000fe20000000800 */
[----:B------:R-:W-:Y:S01]  /*1a0f0*/  IMAD.MOV.U32 R3, RZ, RZ, 0x40000040 ;  /* 0x40000040ff037424 */ /* 0x000fe200078e00ff */
[----:B------:R-:W-:Y:S01]  /*1a100*/  SHF.R.U32.HI R0, RZ, 0x4, R0 ;  /* 0x00000004ff007819 */ /* 0x000fe20000011600 */
[----:B------:R-:W-:Y:S01]  /*1a110*/  @!P1 VIADD R11, R11, 0x36840 ;  /* 0x000368400b0b9836 */ /* 0x000fe20000000000 */
[----:B------:R-:W-:Y:S01]  /*1a120*/  R2UR UR7, R13 ;  /* 0x000000000d0772ca */ /* 0x000fe200000e0000 */
[----:B------:R-:W-:Y:S01]  /*1a130*/  @!P1 VIADD R9, R9, 0x36860 ;  /* 0x0003686009099836 */ /* 0x000fe20000000000 */
[----:B------:R-:W-:Y:S02]  /*1a140*/  LOP3.LUT R0, R0, 0x3fff, RZ, 0xc0, !PT ;  /* 0x00003fff00007812 */ /* 0x000fe400078ec0ff */
[C---:B------:R-:W-:Y:S01]  /*1a150*/  ISETP.GT.AND P2, PT, R6.reuse, R219, PT ;  /* 0x000000db0600720c */ /* 0x040fe20003f44270 */
[----:B------:R-:W-:Y:S01]  /*1a160*/  VIADD R6, R6, 0xffffffff ;  /* 0xffffffff06067836 */ /* 0x000fe20000000000 */
[----:B------:R-:W-:-:S02]  /*1a170*/  LOP3.LUT R0, R0, 0x3800000, RZ, 0xfc, !PT ;  /* 0x0380000000007812 */ /* 0x000fc400078efcff */
[----:B------:R-:W-:-:S03]  /*1a180*/  @!P1 PRMT R9, RZ, 0x654, R9 ;  /* 0x00000654ff099816 */ /* 0x000fc60000000009 */
[----:B------:R-:W-:Y:S01]  /*1a190*/  IMAD R12, R10, 0xa80, R0 ;  /* 0x00000a800a0c7824 */ /* 0x000fe200078e0200 */
[----:B------:R-:W-:-:S03]  /*1a1a0*/  FMNMX.FTZ R0, R168, R8, !PT ;  /* 0x00000008a8007209 */ /* 0x000fc60007810000 */
[C---:B------:R-:W-:Y:S01]  /*1a1b0*/  VIADD R2, R12.reuse, 0x80 ;  /* 0x000000800c027836 */ /* 0x040fe20000000000 */
[----:B------:R-:W-:Y:S02]  /*1a1c0*/  R2UR UR6, R12 ;  /* 0x000000000c0672ca */ /* 0x000fe400000e0000 */
[----:B------:R-:W-:-:S04]  /*1a1d0*/  FMNMX.FTZ R0, R169, R0, !PT ;  /* 0x00000000a9007209 */ /* 0x000fc80007810000 */
[----:B------:R-:W-:-:S04]  /*1a1e0*/  FMNMX.FTZ R0, R172, R0, !PT ;  /* 0x00000000ac007209 */ /* 0x000fc80007810000 */
[----:B------:R-:W-:-:S03]  /*1a1f0*/  FMNMX.FTZ R0, R173, R0, !PT ;  /* 0x00000000ad007209 */ /* 0x000fc60007810000 */
[----:B------:R-:W-:Y:S01]  /*1a200*/  HGMMA.64x192x16.F32.BF16 R24, R200, gdesc[UR4].tnspB, R24, gsb0 ;  /* 0x42e00004c8187df0 */ /* 0x000fe20008001818 */
[----:B------:R-:W-:Y:S01]  /*1a210*/  R2UR UR6, R2 ;  /* 0x00000000020672ca */ /* 0x000fe200000e0000 */
[----:B------:R-:W-:Y:S01]  /*1a220*/  VIADD R2, R12, 0x100 ;  /* 0x000001000c027836 */ /* 0x000fe20000000000 */
[----:B------:R-:W-:Y:S01]  /*1a230*/  R2UR UR7, R3 ;  /* 0x00000000030772ca */ /* 0x000fe200000e0000 */
[----:B------:R-:W-:Y:S01]  /*1a240*/  IMAD.MOV.U32 R3, RZ, RZ, 0x40000040 ;  /* 0x40000040ff037424 */ /* 0x000fe200078e00ff */
        /* <DEDUP_REMOVED lines=28> */
[----:B------:R-:W-:-:S04]  /*1a410*/  IMAD.U32 R0, RZ, RZ, UR4 ;  /* 0x00000004ff007e24 */ /* 0x000fc8000f8e00ff */
[----:B------:R-:W-:-:S04]  /*1a420*/  FMUL.FTZ R13, R5, R0 ;  /* 0x00000000050d7220 */ /* 0x000fc80000410000 */
[-CC-:B------:R-:W-:Y:S01]  /*1a430*/  FFMA.FTZ R20, R161, R0.reuse, -R13.reuse ;  /* 0x00000000a1147223 */ /* 0x180fe2000001080d */
[-CC-:B------:R-:W-:Y:S01]  /*1a440*/  FFMA.FTZ R21, R157, R0.reuse, -R13.reuse ;  /* 0x000000009d157223 */ /* 0x180fe2000001080d */
[----:B------:R-:W-:-:S04]  /*1a450*/  FFMA.FTZ R10, R149, R0, -R13 ;  /* 0x00000000950a7223 */ /* 0x000fc8000001080d */
[----:B------:R-:W-:Y:S08]  /*1a460*/  MUFU.EX2 R20, R20 ;  /* 0x0000001400147308 */ /* 0x000ff00000000800 */
[----:B------:R-:W-:Y:S08]  /*1a470*/  MUFU.EX2 R21, R21 ;  /* 0x0000001500157308 */ /* 0x000ff00000000800 */
[----:B------:R-:W-:Y:S01]  /*1a480*/  MUFU.EX2 R10, R10 ;  /* 0x0000000a000a7308 */ /* 0x000fe20000000800 */
[----:B------:R-:W-:-:S02]  /*1a490*/  WARPGROUP.DEPBAR.LE gsb0, 0x0 ;  /* 0x00008000000079c5 */ /* 0x000fc40000010000 */
[----:B------:R-:W-:Y:S01]  /*1a4a0*/  WARPGROUP.ARRIVE ;  /* 0x00000000000079c5 */ /* 0x000fe20000000000 */
[-CC-:B------:R-:W-:Y:S01]  /*1a4b0*/  FFMA.FTZ R200, R168, R0.reuse, -R13.reuse ;  /* 0x00000000a8c87223 */ /* 0x180fe2000001080d */
[-CC-:B------:R-:W-:Y:S01]  /*1a4c0*/  FFMA.FTZ R168, R169, R0.reuse, -R13.reuse ;  /* 0x00000000a9a87223 */ /* 0x180fe2000001080d */
[-CC-:B------:R-:W-:Y:S01]  /*1a4d0*/  FFMA.FTZ R202, R172, R0.reuse, -R13.reuse ;  /* 0x00000000acca7223 */ /* 0x180fe2000001080d */
[----:B------:R-:W-:Y:S02]  /*1a4e0*/  FFMA.FTZ R169, R173, R0, -R13 ;  /* 0x00000000ada97223 */ /* 0x000fe4000001080d */
[----:B------:R-:W-:Y:S01]  /*1a4f0*/  HGMMA.64x192x16.F32.BF16 R24, R196, gdesc[UR4].tnspB, R24, gsb0 ;  /* 0x42e00004c4187df0 */ /* 0x000fe20008001818 */
[----:B------:R-:W-:Y:S01]  /*1a500*/  R2UR UR6, R2 ;  /* 0x00000000020672ca */ /* 0x000fe200000e0000 */
[----:B------:R-:W-:Y:S01]  /*1a510*/  VIADD R2, R12, 0x180 ;  /* 0x000001800c027836 */ /* 0x000fe20000000000 */
[----:B------:R-:W-:Y:S01]  /*1a520*/  R2UR UR7, R3 ;  /* 0x00000000030772ca */ /* 0x000fe200000e0000 */
[----:B------:R-:W-:Y:S01]  /*1a530*/  IMAD.MOV.U32 R3, RZ, RZ, 0x40000040 ;  /* 0x40000040ff037424 */ /* 0x000fe200078e00ff */
[----:B------:R-:W-:Y:S08]  /*1a540*/  MUFU.EX2 R200, R200 ;  /* 0x000000c800c87308 */ /* 0x000ff00000000800 */
[----:B------:R-:W-:Y:S08]  /*1a550*/  MUFU.EX2 R168, R168 ;  /* 0x000000a800a87308 */ /* 0x000ff00000000800 */
[----:B------:R-:W-:Y:S08]  /*1a560*/  MUFU.EX2 R202, R202 ;  /* 0x000000ca00ca7308 */ /* 0x000ff00000000800 */
[----:B------:R-:W-:Y:S01]  /*1a570*/  MUFU.EX2 R169, R169 ;  /* 0x000000a900a97308 */ /* 0x000fe20000000800 */
[----:B------:R-:W-:-:S02]  /*1a580*/  WARPGROUP.DEPBAR.LE gsb0, 0x0 ;  /* 0x00008000000079c5 */ /* 0x000fc40000010000 */
[----:B------:R-:W-:Y:S01]  /*1a590*/  WARPGROUP.ARRIVE ;  /* 0x00000000000079c5 */ /* 0x000fe20000000000 */
[-CC-:B------:R-:W-:Y:S01]  /*1a5a0*/  FFMA.FTZ R196, R160, R0.reuse, -R13.reuse ;  /* 0x00000000a0c47223 */ /* 0x180fe2000001080d */
[-CC-:B------:R-:W-:Y:S01]  /*1a5b0*/  FFMA.FTZ R198, R164, R0.reuse, -R13.reuse ;  /* 0x00000000a4c67223 */ /* 0x180fe2000001080d */
[----:B------:R-:W-:-:S03]  /*1a5c0*/  FFMA.FTZ R160, R165, R0, -R13 ;  /* 0x00000000a5a07223 */ /* 0x000fc6000001080d */
[----:B------:R-:W-:Y:S01]  /*1a5d0*/  HGMMA.64x192x16.F32.BF16 R24, R192, gdesc[UR4].tnspB, R24, gsb0 ;  /* 0x42e00004c0187df0 */ /* 0x000fe20008001818 */
[----:B------:R-:W-:Y:S01]  /*1a5e0*/  R2UR UR6, R2 ;  /* 0x00000000020672ca */ /* 0x000fe200000e0000 */
[----:B------:R-:W-:Y:S01]  /*1a5f0*/  VIADD R2, R12, 0x200 ;  /* 0x000002000c027836 */ /* 0x000fe20000000000 */
[----:B------:R-:W-:Y:S01]  /*1a600*/  R2UR UR7, R3 ;  /* 0x00000000030772ca */ /* 0x000fe200000e0000 */
[----:B------:R-:W-:Y:S01]  /*1a610*/  IMAD.MOV.U32 R3, RZ, RZ, 0x40000040 ;  /* 0x40000040ff037424 */ /* 0x000fe200078e00ff */
        /* <DEDUP_REMOVED lines=10> */
[C---:B------:R-:W-:Y:S01]  /*1a6c0*/  VIADD R2, R12.reuse, 0x280 ;  /* 0x000002800c027836 */ /* 0x040fe20000000000 */
[----:B------:R-:W-:Y:S01]  /*1a6d0*/  R2UR UR7, R3 ;  /* 0x00000000030772ca */ /* 0x000fe200000e0000 */
[----:B------:R-:W-:Y:S01]  /*1a6e0*/  IMAD.MOV.U32 R3, RZ, RZ, 0x40000040 ;  /* 0x40000040ff037424 */ /* 0x000fe200078e00ff */
[----:B------:R-:W-:Y:S01]  /*1a6f0*/  MUFU.EX2 R192, R192 ;  /* 0x000000c000c07308 */ /* 0x000fe20000000800 */
[----:B------:R-:W-:-:S07]  /*1a700*/  VIADD R12, R12, 0x300 ;  /* 0x000003000c0c7836 */ /* 0x000fce0000000000 */
[----:B------:R-:W-:Y:S08]  /*1a710*/  MUFU.EX2 R152, R152 ;  /* 0x0000009800987308 */ /* 0x000ff00000000800 */
[----:B------:R-:W-:Y:S01]  /*1a720*/  MUFU.EX2 R194, R194 ;  /* 0x000000c200c27308 */ /* 0x000fe20000000800 */
[----:B------:R-:W-:Y:S02]  /*1a730*/  WARPGROUP.DEPBAR.LE gsb0, 0x0 ;  /* 0x00008000000079c5 */ /* 0x000fe40000010000 */
[----:B------:R-:W-:Y:S01]  /*1a740*/  WARPGROUP.ARRIVE ;  /* 0x00000000000079c5 */ /* 0x000fe20000000000 */
[-CC-:B------:R-:W-:Y:S01]  /*1a750*/  FFMA.FTZ R188, R144, R0.reuse, -R13.reuse ;  /* 0x0000000090bc7223 */ /* 0x180fe2000001080d */
[-CC-:B------:R-:W-:Y:S01]  /*1a760*/  FFMA.FTZ R144, R145, R0.reuse, -R13.reuse ;  /* 0x0000000091907223 */ /* 0x180fe2000001080d */
[----:B------:R-:W-:-:S03]  /*1a770*/  FFMA.FTZ R190, R148, R0, -R13 ;  /* 0x0000000094be7223 */ /* 0x000fc6000001080d */
[----:B------:R-:W-:Y:S01]  /*1a780*/  HGMMA.64x192x16.F32.BF16 R24, R184, gdesc[UR4].tnspB, R24, gsb0 ;  /* 0x42e00004b8187df0 */ /* 0x000fe20008001818 */
[----:B------:R-:W-:Y:S01]  /*1a790*/  R2UR UR6, R2 ;  /* 0x00000000020672ca */ /* 0x000fe200000e0000 */
[----:B------:R-:W-:Y:S01]  /*1a7a0*/  FADD.FTZ R2, -R5, R8 ;  /* 0x0000000805027221 */ /* 0x000fe20000010100 */
[----:B------:R-:W-:Y:S01]  /*1a7b0*/  R2UR UR7, R3 ;  /* 0x00000000030772ca */ /* 0x000fe200000e0000 */
[-CC-:B------:R-:W-:Y:S01]  /*1a7c0*/  FFMA.FTZ R8, R120, R0.reuse, -R13.reuse ;  /* 0x0000000078087223 */ /* 0x180fe2000001080d */
[-CC-:B------:R-:W-:Y:S01]  /*1a7d0*/  FFMA.FTZ R120, R121, R0.reuse, -R13.reuse ;  /* 0x0000000079787223 */ /* 0x180fe2000001080d */
[-C--:B------:R-:W-:Y:S01]  /*1a7e0*/  FMUL.FTZ R2, R2, R0.reuse ;  /* 0x0000000002027220 */ /* 0x080fe20000410000 */
[----:B------:R-:W-:Y:S01]  /*1a7f0*/  FFMA.FTZ R121, R124, R0, -R13 ;  /* 0x000000007c797223 */ /* 0x000fe2000001080d */
[----:B------:R-:W-:Y:S08]  /*1a800*/  MUFU.EX2 R188, R188 ;  /* 0x000000bc00bc7308 */ /* 0x000ff00000000800 */
[----:B------:R0:W1:Y:S08]  /*1a810*/  MUFU.EX2 R3, R2 ;  /* 0x0000000200037308 */ /* 0x0000700000000800 */
[----:B------:R-:W2:Y:S01]  /*1a820*/  MUFU.EX2 R144, R144 ;  /* 0x0000009000907308 */ /* 0x000ea20000000800 */
[----:B0-----:R-:W-:-:S04]  /*1a830*/  FMNMX.FTZ R2, R170, R7, !PT ;  /* 0x00000007aa027209 */ /* 0x001fc80007810000 */
[----:B------:R-:W-:-:S03]  /*1a840*/  FMNMX.FTZ R2, R171, R2, !PT ;  /* 0x00000002ab027209 */ /* 0x000fc60007810000 */
[----:B------:R-:W0:Y:S01]  /*1a850*/  MUFU.EX2 R190, R190 ;  /* 0x000000be00be7308 */ /* 0x000e220000000800 */
[----:B------:R-:W-:Y:S01]  /*1a860*/  FMNMX.FTZ R2, R174, R2, !PT ;  /* 0x00000002ae027209 */ /* 0x000fe20007810000 */
[----:B-1----:R-:W-:Y:S01]  /*1a870*/  FFMA.FTZ R15, R3, R15, R200 ;  /* 0x0000000f030f7223 */ /* 0x002fe200000100c8 */
[C---:B------:R-:W-:Y:S02]  /*1a880*/  F2FP.BF16.F32.PACK_AB R200, R168.reuse, R200 ;  /* 0x000000c8a8c8723e */ /* 0x040fe400000010ff */
[----:B------:R-:W-:Y:S01]  /*1a890*/  FMNMX.FTZ R2, R175, R2, !PT ;  /* 0x00000002af027209 */ /* 0x000fe20007810000 */
[----:B------:R-:W-:Y:S02]  /*1a8a0*/  FADD.FTZ R15, R168, R15 ;  /* 0x0000000fa80f7221 */ /* 0x000fe40000010000 */
[----:B------:R-:W-:Y:S01]  /*1a8b0*/  MUFU.EX2 R8, R8 ;  /* 0x0000000800087308 */ /* 0x000fe20000000800 */
[----:B------:R-:W-:Y:S01]  /*1a8c0*/  FMNMX.FTZ R2, R162, R2, !PT ;  /* 0x00000002a2027209 */ /* 0x000fe20007810000 */
[----:B------:R-:W-:Y:S01]  /*1a8d0*/  FADD.FTZ R15, R202, R15 ;  /* 0x0000000fca0f7221 */ /* 0x000fe20000010000 */
[----:B------:R-:W-:-:S02]  /*1a8e0*/  F2FP.BF16.F32.PACK_AB R202, R169, R202 ;  /* 0x000000caa9ca723e */ /* 0x000fc400000010ff */
[----:B------:R-:W-:Y:S01]  /*1a8f0*/  FMNMX.FTZ R2, R163, R2, !PT ;  /* 0x00000002a3027209 */ /* 0x000fe20007810000 */
[----:B------:R-:W-:Y:S02]  /*1a900*/  FADD.FTZ R15, R169, R15 ;  /* 0x0000000fa90f7221 */ /* 0x000fe40000010000 */
[----:B------:R-:W-:Y:S01]  /*1a910*/  MUFU.EX2 R120, R120 ;  /* 0x0000007800787308 */ /* 0x000fe20000000800 */
[----:B------:R-:W-:Y:S01]  /*1a920*/  FMNMX.FTZ R2, R166, R2, !PT ;  /* 0x00000002a6027209 */ /* 0x000fe20007810000 */
[----:B------:R-:W-:Y:S01]  /*1a930*/  FADD.FTZ R15, R196, R15 ;  /* 0x0000000fc40f7221 */ /* 0x000fe20000010000 */
        /* <DEDUP_REMOVED lines=8> */
[----:B------:R-:W-:-:S03]  /*1a9c0*/  FADD.FTZ R15, R160, R15 ;  /* 0x0000000fa00f7221 */ /* 0x000fc60000010000 */
[----:B------:R-:W-:Y:S01]  /*1a9d0*/  FMNMX.FTZ R2, R158, R2, !PT ;  /* 0x000000029e027209 */ /* 0x000fe20007810000 */
[----:B------:R-:W-:Y:S01]  /*1a9e0*/  FADD.FTZ R15, R192, R15 ;  /* 0x0000000fc00f7221 */ /* 0x000fe20000010000 */
[C---:B------:R-:W-:Y:S02]  /*1a9f0*/  F2FP.BF16.F32.PACK_AB R192, R152.reuse, R192 ;  /* 0x000000c098c0723e */ /* 0x040fe400000010ff */
[----:B------:R-:W-:Y:S01]  /*1aa00*/  FMNMX.FTZ R2, R159, R2, !PT ;  /* 0x000000029f027209 */ /* 0x000fe20007810000 */
[----:B------:R-:W-:-:S03]  /*1aa10*/  FADD.FTZ R15, R152, R15 ;  /* 0x0000000f980f7221 */ /* 0x000fc60000010000 */
[----:B------:R-:W-:Y:S01]  /*1aa20*/  FMNMX.FTZ R2, R146, R2, !PT ;  /* 0x0000000292027209 */ /* 0x000fe20007810000 */
[----:B------:R-:W-:Y:S01]  /*1aa30*/  FADD.FTZ R15, R194, R15 ;  /* 0x0000000fc20f7221 */ /* 0x000fe20000010000 */
[----:B------:R-:W-:Y:S02]  /*1aa40*/  F2FP.BF16.F32.PACK_AB R194, R21, R194 ;  /* 0x000000c215c2723e */ /* 0x000fe400000010ff */
[----:B------:R-:W-:Y:S01]  /*1aa50*/  FMNMX.FTZ R2, R147, R2, !PT ;  /* 0x0000000293027209 */ /* 0x000fe20007810000 */
[----:B------:R-:W-:-:S03]  /*1aa60*/  FADD.FTZ R15, R21, R15 ;  /* 0x0000000f150f7221 */ /* 0x000fc60000010000 */
[----:B------:R-:W-:Y:S01]  /*1aa70*/  FMNMX.FTZ R2, R150, R2, !PT ;  /* 0x0000000296027209 */ /* 0x000fe20007810000 */
[----:B------:R-:W-:Y:S01]  /*1aa80*/  FADD.FTZ R15, R188, R15 ;  /* 0x0000000fbc0f7221 */ /* 0x000fe20000010000 */
[C---:B--2---:R-:W-:Y:S02]  /*1aa90*/  F2FP.BF16.F32.PACK_AB R188, R144.reuse, R188 ;  /* 0x000000bc90bc723e */ /* 0x044fe400000010ff */
[----:B------:R-:W-:Y:S01]  /*1aaa0*/  FMNMX.FTZ R2, R151, R2, !PT ;  /* 0x0000000297027209 */ /* 0x000fe20007810000 */
[----:B------:R-:W-:-:S03]  /*1aab0*/  FADD.FTZ R15, R144, R15 ;  /* 0x0000000f900f7221 */ /* 0x000fc60000010000 */
[----:B------:R-:W-:Y:S01]  /*1aac0*/  FMNMX.FTZ R2, R138, R2, !PT ;  /* 0x000000028a027209 */ /* 0x000fe20007810000 */
[----:B0-----:R-:W-:Y:S01]  /*1aad0*/  FADD.FTZ R15, R190, R15 ;  /* 0x0000000fbe0f7221 */ /* 0x001fe20000010000 */
[C---:B------:R-:W-:Y:S02]  /*1aae0*/  F2FP.BF16.F32.PACK_AB R190, R10.reuse, R190 ;  /* 0x000000be0abe723e */ /* 0x040fe400000010ff */
[----:B------:R-:W-:Y:S01]  /*1aaf0*/  FMNMX.FTZ R2, R139, R2, !PT ;  /* 0x000000028b027209 */ /* 0x000fe20007810000 */
[----:B------:R-:W-:Y:S01]  /*1ab00*/  FADD.FTZ R15, R10, R15 ;  /* 0x0000000f0a0f7221 */ /* 0x000fe20000010000 */
[----:B------:R-:W-:Y:S02]  /*1ab10*/  IMAD.MOV.U32 R10, RZ, RZ, R217 ;  /* 0x000000ffff0a7224 */ /* 0x000fe400078e00d9 */
        /* <DEDUP_REMOVED lines=13> */
[----:B0-----:R-:W-:-:S05]  /*1abf0*/  FMNMX.FTZ R4, R2, R4, !PT ;  /* 0x0000000402047209 */ /* 0x001fca0007810000 */
[----:B------:R-:W-:-:S04]  /*1ac00*/  FADD.FTZ R2, -R4, R7 ;  /* 0x0000000704027221 */ /* 0x000fc80000010100 */
[-C--:B------:R-:W-:Y:S01]  /*1ac10*/  FMUL.FTZ R2, R2, R0.reuse ;  /* 0x0000000002027220 */ /* 0x080fe20000410000 */
[----:B------:R-:W-:Y:S02]  /*1ac20*/  WARPGROUP.DEPBAR.LE gsb0, 0x0 ;  /* 0x00008000000079c5 */ /* 0x000fe40000010000 */
[----:B------:R-:W-:Y:S01]  /*1ac30*/  WARPGROUP.ARRIVE ;  /* 0x00000000000079c5 */ /* 0x000fe20000000000 */
[-CC-:B------:R-:W-:Y:S01]  /*1ac40*/  FFMA.FTZ R184, R136, R0.reuse, -R13.reuse ;  /* 0x0000000088b87223 */ /* 0x180fe2000001080d */
[-CC-:B------:R-:W-:Y:S01]  /*1ac50*/  FFMA.FTZ R136, R137, R0.reuse, -R13.reuse ;  /* 0x0000000089887223 */ /* 0x180fe2000001080d */
[-CC-:B------:R-:W-:Y:S01]  /*1ac60*/  FFMA.FTZ R186, R140, R0.reuse, -R13.reuse ;  /* 0x000000008cba7223 */ /* 0x180fe2000001080d */
[----:B------:R-:W-:Y:S01]  /*1ac70*/  FFMA.FTZ R137, R141, R0, -R13 ;  /* 0x000000008d897223 */ /* 0x000fe2000001080d */
[----:B------:R-:W-:Y:S01]  /*1ac80*/  MUFU.EX2 R2, R2 ;  /* 0x0000000200027308 */ /* 0x000fe20000000800 */
[----:B------:R-:W-:Y:S01]  /*1ac90*/  HGMMA.64x192x16.F32.BF16 R24, R180, gdesc[UR4].tnspB, R24, gsb0 ;  /* 0x42e00004b4187df0 */ /* 0x000fe20008001818 */
[----:B------:R-:W-:-:S06]  /*1aca0*/  R2UR UR6, R12 ;  /* 0x000000000c0672ca */ /* 0x000fcc00000e0000 */
[----:B------:R-:W0:Y:S08]  /*1acb0*/  MUFU.EX2 R184, R184 ;  /* 0x000000b800b87308 */ /* 0x000e300000000800 */
[----:B------:R-:W1:Y:S08]  /*1acc0*/  MUFU.EX2 R136, R136 ;  /* 0x0000008800887308 */ /* 0x000e700000000800 */
[----:B------:R-:W2:Y:S01]  /*1acd0*/  MUFU.EX2 R186, R186 ;  /* 0x000000ba00ba7308 */ /* 0x000ea20000000800 */
[----:B0-----:R-:W-:-:S07]  /*1ace0*/  FADD.FTZ R15, R184, R15 ;  /* 0x0000000fb80f7221 */ /* 0x001fce0000010000 */
[----:B------:R-:W0:Y:S01]  /*1acf0*/  MUFU.EX2 R137, R137 ;  /* 0x0000008900897308 */ /* 0x000e220000000800 */
[C---:B-1----:R-:W-:Y:S01]  /*1ad00*/  FADD.FTZ R15, R136.reuse, R15 ;  /* 0x0000000f880f7221 */ /* 0x042fe20000010000 */
[----:B------:R-:W-:-:S03]  /*1ad10*/  F2FP.BF16.F32.PACK_AB R184, R136, R184 ;  /* 0x000000b888b8723e */ /* 0x000fc600000010ff */
[----:B--2---:R-:W-:-:S04]  /*1ad20*/  FADD.FTZ R15, R186, R15 ;  /* 0x0000000fba0f7221 */ /* 0x004fc80000010000 */
[C---:B0-----:R-:W-:Y:S01]  /*1ad30*/  FADD.FTZ R15, R137.reuse, R15 ;  /* 0x0000000f890f7221 */ /* 0x041fe20000010000 */
[----:B------:R-:W-:Y:S01]  /*1ad40*/  F2FP.BF16.F32.PACK_AB R186, R137, R186 ;  /* 0x000000ba89ba723e */ /* 0x000fe200000010ff */
[----:B------:R-:W-:Y:S02]  /*1ad50*/  WARPGROUP.DEPBAR.LE gsb0, 0x0 ;  /* 0x00008000000079c5 */ /* 0x000fe40000010000 */
[-CC-:B------:R-:W-:Y:S01]  /*1ad60*/  FFMA.FTZ R180, R128, R0.reuse, -R13.reuse ;  /* 0x0000000080b47223 */ /* 0x180fe2000001080d */
[-CC-:B------:R-:W-:Y:S01]  /*1ad70*/  FFMA.FTZ R128, R129, R0.reuse, -R13.reuse ;  /* 0x0000000081807223 */ /* 0x180fe2000001080d */
[-CC-:B------:R-:W-:Y:S01]  /*1ad80*/  FFMA.FTZ R182, R132, R0.reuse, -R13.reuse ;  /* 0x0000000084b67223 */ /* 0x180fe2000001080d */
[-CC-:B------:R-:W-:Y:S01]  /*1ad90*/  FFMA.FTZ R129, R133, R0.reuse, -R13.reuse ;  /* 0x0000000085817223 */ /* 0x180fe2000001080d */
[-C--:B------:R-:W-:Y:S01]  /*1ada0*/  FFMA.FTZ R13, R125, R0.reuse, -R13 ;  /* 0x000000007d0d7223 */ /* 0x080fe2000001080d */
[----:B------:R-:W-:Y:S01]  /*1adb0*/  WARPGROUP.ARRIVE ;  /* 0x00000000000079c5 */ /* 0x000fe20000000000 */
[-C--:B------:R-:W-:Y:S01]  /*1adc0*/  FMUL.FTZ R125, R4, R0.reuse ;  /* 0x00000000047d7220 */ /* 0x080fe20000410000 */
[----:B------:R-:W-:Y:S03]  /*1add0*/  MUFU.EX2 R180, R180 ;  /* 0x000000b400b47308 */ /* 0x000fe60000000800 */
        /* <DEDUP_REMOVED lines=12> */
[----:B------:R-:W-:Y:S01]  /*1aea0*/  FFMA.FTZ R181, R130, R0, -R125 ;  /* 0x0000000082b57223 */ /* 0x000fe2000001087d */
[----:B------:R-:W1:Y:S01]  /*1aeb0*/  MUFU.EX2 R201, R201 ;  /* 0x000000c900c97308 */ /* 0x000e620000000800 */
[----:B0-----:R-:W-:-:S02]  /*1aec0*/  IMAD.MOV.U32 R13, RZ, RZ, 0x40000040 ;  /* 0x40000040ff0d7424 */ /* 0x001fc400078e00ff */
[-CC-:B------:R-:W-:Y:S01]  /*1aed0*/  FFMA.FTZ R140, R159, R0.reuse, -R125.reuse ;  /* 0x000000009f8c7223 */ /* 0x180fe2000001087d */
[-CC-:B------:R-:W-:Y:S01]  /*1aee0*/  FFMA.FTZ R189, R146, R0.reuse, -R125.reuse ;  /* 0x0000000092bd7223 */ /* 0x180fe2000001087d */
[-CC-:B------:R-:W-:Y:S01]  /*1aef0*/  FFMA.FTZ R12, R147, R0.reuse, -R125.reuse ;  /* 0x00000000930c7223 */ /* 0x180fe2000001087d */
[-CC-:B------:R-:W-:Y:S01]  /*1af00*/  FFMA.FTZ R191, R150, R0.reuse, -R125.reuse ;  /* 0x0000000096bf7223 */ /* 0x180fe2000001087d */
[----:B------:R-:W-:Y:S01]  /*1af10*/  R2UR UR7, R13 ;  /* 0x000000000d0772ca */ /* 0x000fe200000e0000 */
[-CC-:B------:R-:W-:Y:S01]  /*1af20*/  FFMA.FTZ R151, R151, R0.reuse, -R125.reuse ;  /* 0x0000000097977223 */ /* 0x180fe2000001087d */
[----:B------:R-:W0:Y:S01]  /*1af30*/  MUFU.EX2 R124, R124 ;  /* 0x0000007c007c7308 */ /* 0x000e220000000800 */
[-C--:B------:R-:W-:Y:S01]  /*1af40*/  FFMA.FTZ R185, R138, R0.reuse, -R125 ;  /* 0x000000008ab97223 */ /* 0x080fe2000001087d */
[----:B------:R-:W-:Y:S01]  /*1af50*/  @!P1 PRMT R13, RZ, 0x654, R11 ;  /* 0x00000654ff0d9816 */ /* 0x000fe2000000000b */
[-CC-:B------:R-:W-:Y:S01]  /*1af60*/  FFMA.FTZ R139, R139, R0.reuse, -R125.reuse ;  /* 0x000000008b8b7223 */ /* 0x180fe2000001087d */
[-CC-:B------:R-:W-:Y:S01]  /*1af70*/  FFMA.FTZ R187, R142, R0.reuse, -R125.reuse ;  /* 0x000000008ebb7223 */ /* 0x180fe2000001087d */
[-CC-:B------:R-:W-:Y:S01]  /*1af80*/  FFMA.FTZ R183, R134, R0.reuse, -R125.reuse ;  /* 0x0000000086b77223 */ /* 0x180fe2000001087d */
[-CC-:B------:R-:W-:Y:S01]  /*1af90*/  FFMA.FTZ R135, R135, R0.reuse, -R125.reuse ;  /* 0x0000000087877223 */ /* 0x180fe2000001087d */
[----:B------:R-:W-:Y:S01]  /*1afa0*/  FFMA.FTZ R122, R122, R0, -R125 ;  /* 0x000000007a7a7223 */ /* 0x000fe2000001087d */
[----:B------:R-:W2:Y:S01]  /*1afb0*/  MUFU.EX2 R203, R203 ;  /* 0x000000cb00cb7308 */ /* 0x000ea20000000800 */
[----:B-1----:R-:W-:Y:S01]  /*1afc0*/  FFMA.FTZ R14, R2, R14, R201 ;  /* 0x0000000e020e7223 */ /* 0x002fe200000100c9 */
[-C--:B------:R-:W-:Y:S01]  /*1afd0*/  FFMA.FTZ R123, R123, R0.reuse, -R125 ;  /* 0x000000007b7b7223 */ /* 0x080fe2000001087d */
[----:B------:R-:W-:Y:S01]  /*1afe0*/  HGMMA.64x192x16.F32.BF16 R24, R176, gdesc[UR4].tnspB, R24, gsb0 ;  /* 0x42e00004b0187df0 */ /* 0x000fe20008001818 */
[----:B------:R-:W-:Y:S01]  /*1aff0*/  FADD.FTZ R15, R180, R15 ;  /* 0x0000000fb40f7221 */ /* 0x000fe20000010000 */
[----:B------:R-:W-:-:S03]  /*1b000*/  FFMA.FTZ R126, R126, R0, -R125 ;  /* 0x000000007e7e7223 */ /* 0x000fc6000001087d */
[----:B------:R-:W1:Y:S01]  /*1b010*/  MUFU.EX2 R141, R141 ;  /* 0x0000008d008d7308 */ /* 0x000e620000000800 */
[C---:B0-----:R-:W-:Y:S01]  /*1b020*/  FADD.FTZ R14, R124.reuse, R14 ;  /* 0x0000000e7c0e7221 */ /* 0x041fe20000010000 */
[----:B------:R-:W-:-:S06]  /*1b030*/  F2FP.BF16.F32.PACK_AB R201, R124, R201 ;  /* 0x000000c97cc9723e */ /* 0x000fcc00000010ff */
[----:B------:R-:W0:Y:S01]  /*1b040*/  MUFU.EX2 R197, R197 ;  /* 0x000000c500c57308 */ /* 0x000e220000000800 */
[----:B--2---:R-:W-:-:S07]  /*1b050*/  FADD.FTZ R14, R203, R14 ;  /* 0x0000000ecb0e7221 */ /* 0x004fce0000010000 */
[----:B------:R-:W2:Y:S01]  /*1b060*/  MUFU.EX2 R133, R133 ;  /* 0x0000008500857308 */ /* 0x000ea20000000800 */
[C---:B-1----:R-:W-:Y:S01]  /*1b070*/  FADD.FTZ R14, R141.reuse, R14 ;  /* 0x0000000e8d0e7221 */ /* 0x042fe20000010000 */
[----:B------:R-:W-:-:S06]  /*1b080*/  F2FP.BF16.F32.PACK_AB R203, R141, R203 ;  /* 0x000000cb8dcb723e */ /* 0x000fcc00000010ff */
[----:B------:R-:W1:Y:S01]  /*1b090*/  MUFU.EX2 R199, R199 ;  /* 0x000000c700c77308 */ /* 0x000e620000000800 */
[----:B0-----:R-:W-:-:S07]  /*1b0a0*/  FADD.FTZ R14, R197, R14 ;  /* 0x0000000ec50e7221 */ /* 0x001fce0000010000 */
[----:B------:R-:W0:Y:S01]  /*1b0b0*/  MUFU.EX2 R145, R145 ;  /* 0x0000009100917308 */ /* 0x000e220000000800 */
[----:B--2---:R-:W-:Y:S01]  /*1b0c0*/  FADD.FTZ R130, R133, R14 ;  /* 0x0000000e85827221 */ /* 0x004fe20000010000 */
[----:B------:R-:W-:Y:S01]  /*1b0d0*/  FFMA.FTZ R14, R131, R0, -R125 ;  /* 0x00000000830e7223 */ /* 0x000fe2000001087d */
[----:B------:R-:W-:-:S05]  /*1b0e0*/  F2FP.BF16.F32.PACK_AB R197, R133, R197 ;  /* 0x000000c585c5723e */ /* 0x000fca00000010ff */
[----:B------:R-:W2:Y:S01]  /*1b0f0*/  MUFU.EX2 R193, R193 ;  /* 0x000000c100c17308 */ /* 0x000ea20000000800 */
[----:B-1----:R-:W-:-:S07]  /*1b100*/  FADD.FTZ R130, R199, R130 ;  /* 0x00000082c7827221 */ /* 0x002fce0000010000 */
        /* <DEDUP_REMOVED lines=11> */
[C---:B--2---:R-:W-:Y:S01]  /*1b1c0*/  FADD.FTZ R130, R140.reuse, R130 ;  /* 0x000000828c827221 */ /* 0x044fe20000010000 */
[----:B------:R-:W-:-:S06]  /*1b1d0*/  F2FP.BF16.F32.PACK_AB R195, R140, R195 ;  /* 0x000000c38cc3723e */ /* 0x000fcc00000010ff */
[----:B------:R-:W2:Y:S01]  /*1b1e0*/  MUFU.EX2 R191, R191 ;  /* 0x000000bf00bf7308 */ /* 0x000ea20000000800 */
[----:B-1----:R-:W-:-:S07]  /*1b1f0*/  FADD.FTZ R130, R189, R130 ;  /* 0x00000082bd827221 */ /* 0x002fce0000010000 */
[----:B------:R-:W1:Y:S01]  /*1b200*/  MUFU.EX2 R11, R151 ;  /* 0x00000097000b7308 */ /* 0x000e620000000800 */
[C---:B0-----:R-:W-:Y:S01]  /*1b210*/  FADD.FTZ R130, R12.reuse, R130 ;  /* 0x000000820c827221 */ /* 0x041fe20000010000 */
[----:B------:R-:W-:-:S06]  /*1b220*/  F2FP.BF16.F32.PACK_AB R189, R12, R189 ;  /* 0x000000bd0cbd723e */ /* 0x000fcc00000010ff */
[----:B------:R-:W0:Y:S01]  /*1b230*/  MUFU.EX2 R185, R185 ;  /* 0x000000b900b97308 */ /* 0x000e220000000800 */
[----:B--2---:R-:W-:-:S07]  /*1b240*/  FADD.FTZ R130, R191, R130 ;  /* 0x00000082bf827221 */ /* 0x004fce0000010000 */
[----:B------:R-:W-:Y:S01]  /*1b250*/  MUFU.EX2 R187, R187 ;  /* 0x000000bb00bb7308 */ /* 0x000fe20000000800 */
[C---:B-1----:R-:W-:Y:S01]  /*1b260*/  FADD.FTZ R130, R11.reuse, R130 ;  /* 0x000000820b827221 */ /* 0x042fe20000010000 */
[----:B------:R-:W-:-:S06]  /*1b270*/  F2FP.BF16.F32.PACK_AB R191, R11, R191 ;  /* 0x000000bf0bbf723e */ /* 0x000fcc00000010ff */
[----:B------:R-:W-:Y:S01]  /*1b280*/  MUFU.EX2 R181, R181 ;  /* 0x000000b500b57308 */ /* 0x000fe20000000800 */
[----:B0-----:R-:W-:-:S07]  /*1b290*/  FADD.FTZ R130, R185, R130 ;  /* 0x00000082b9827221 */ /* 0x001fce0000010000 */
[----:B------:R-:W0:Y:S08]  /*1b2a0*/  MUFU.EX2 R128, R128 ;  /* 0x0000008000807308 */ /* 0x000e300000000800 */
[----:B------:R-:W-:Y:S08]  /*1b2b0*/  MUFU.EX2 R14, R14 ;  /* 0x0000000e000e7308 */ /* 0x000ff00000000800 */
[----:B------:R-:W1:Y:S01]  /*1b2c0*/  MUFU.EX2 R182, R182 ;  /* 0x000000b600b67308 */ /* 0x000e620000000800 */
[C---:B0-----:R-:W-:Y:S01]  /*1b2d0*/  FADD.FTZ R15, R128.reuse, R15 ;  /* 0x0000000f800f7221 */ /* 0x041fe20000010000 */
[----:B------:R-:W-:-:S06]  /*1b2e0*/  F2FP.BF16.F32.PACK_AB R180, R128, R180 ;  /* 0x000000b480b4723e */ /* 0x000fcc00000010ff */
[----:B------:R-:W-:Y:S08]  /*1b2f0*/  MUFU.EX2 R183, R183 ;  /* 0x000000b700b77308 */ /* 0x000ff00000000800 */
[----:B------:R-:W0:Y:S01]  /*1b300*/  MUFU.EX2 R129, R129 ;  /* 0x0000008100817308 */ /* 0x000e220000000800 */
[----:B-1----:R-:W-:-:S07]  /*1b310*/  FADD.FTZ R15, R182, R15 ;  /* 0x0000000fb60f7221 */ /* 0x002fce0000010000 */
[----:B------:R-:W-:Y:S08]  /*1b320*/  MUFU.EX2 R135, R135 ;  /* 0x0000008700877308 */ /* 0x000ff00000000800 */
[----:B------:R-:W-:Y:S01]  /*1b330*/  MUFU.EX2 R122, R122 ;  /* 0x0000007a007a7308 */ /* 0x000fe20000000800 */
[C---:B0-----:R-:W-:Y:S01]  /*1b340*/  FADD.FTZ R15, R129.reuse, R15 ;  /* 0x0000000f810f7221 */ /* 0x041fe20000010000 */
[----:B------:R-:W-:-:S03]  /*1b350*/  F2FP.BF16.F32.PACK_AB R182, R129, R182 ;  /* 0x000000b681b6723e */ /* 0x000fc600000010ff */
[----:B------:R-:W-:-:S03]  /*1b360*/  FADD.FTZ R15, R8, R15 ;  /* 0x0000000f080f7221 */ /* 0x000fc60000010000 */
[----:B------:R-:W0:Y:S01]  /*1b370*/  MUFU.EX2 R123, R123 ;  /* 0x0000007b007b7308 */ /* 0x000e220000000800 */
[----:B------:R-:W-:-:S04]  /*1b380*/  FADD.FTZ R15, R120, R15 ;  /* 0x0000000f780f7221 */ /* 0x000fc80000010000 */
[----:B------:R-:W-:-:S03]  /*1b390*/  FADD.FTZ R15, R121, R15 ;  /* 0x0000000f790f7221 */ /* 0x000fc60000010000 */
[----:B------:R-:W-:Y:S01]  /*1b3a0*/  MUFU.EX2 R126, R126 ;  /* 0x0000007e007e7308 */ /* 0x000fe20000000800 */
[C---:B------:R-:W-:Y:S01]  /*1b3b0*/  FADD.FTZ R15, R7.reuse, R15 ;  /* 0x0000000f070f7221 */ /* 0x040fe20000010000 */
[----:B------:R-:W-:Y:S02]  /*1b3c0*/  WARPGROUP.DEPBAR.LE gsb0, 0x0 ;  /* 0x00008000000079c5 */ /* 0x000fe40000010000 */
[----:B------:R1:W-:Y:S01]  /*1b3d0*/  @!P1 SYNCS.ARRIVE.TRANS64.RED.A1T0 RZ, [R13+URZ], RZ ;  /* 0x000000ff0dff99a7 */ /* 0x0003e2000810043f */
[----:B------:R-:W-:Y:S01]  /*1b3e0*/  F2FP.BF16.F32.PACK_AB R176, R120, R8 ;  /* 0x0000000878b0723e */ /* 0x000fe200000010ff */
[----:B------:R-:W-:Y:S01]  /*1b3f0*/  IMAD.MOV.U32 R8, RZ, RZ, R5 ;  /* 0x000000ffff087224 */ /* 0x000fe200078e0005 */
[----:B------:R-:W-:Y:S01]  /*1b400*/  F2FP.BF16.F32.PACK_AB R178, R7, R121 ;  /* 0x0000007907b2723e */ /* 0x000fe200000010ff */
[----:B------:R-:W-:Y:S01]  /*1b410*/  IMAD.MOV.U32 R7, RZ, RZ, R4 ;  /* 0x000000ffff077224 */ /* 0x000fe200078e0004 */
[----:B0-----:R-:W-:Y:S01]  /*1b420*/  F2FP.BF16.F32.PACK_AB R177, R123, R122 ;  /* 0x0000007a7bb1723e */ /* 0x001fe200000010ff */
[----:B------:R0:W-:Y:S01]  /*1b430*/  @!P1 SYNCS.ARRIVE.TRANS64.RED.A1T0 RZ, [R9+URZ], RZ ;  /* 0x000000ff09ff99a7 */ /* 0x0001e2000810043f */
[-CC-:B-1----:R-:W-:Y:S01]  /*1b440*/  FFMA.FTZ R13, R143, R0.reuse, -R125.reuse ;  /* 0x000000008f0d7223 */ /* 0x182fe2000001087d */
[----:B------:R-:W-:-:S05]  /*1b450*/  FFMA.FTZ R125, R127, R0, -R125 ;  /* 0x000000007f7d7223 */ /* 0x000fca000001087d */
[----:B------:R-:W-:Y:S08]  /*1b460*/  MUFU.EX2 R13, R13 ;  /* 0x0000000d000d7308 */ /* 0x000ff00000000800 */
[----:B0-----:R-:W0:Y:S08]  /*1b470*/  MUFU.EX2 R9, R139 ;  /* 0x0000008b00097308 */ /* 0x001e300000000800 */
[----:B------:R-:W1:Y:S01]  /*1b480*/  MUFU.EX2 R125, R125 ;  /* 0x0000007d007d7308 */ /* 0x000e620000000800 */
[C---:B0-----:R-:W-:Y:S01]  /*1b490*/  FADD.FTZ R130, R9.reuse, R130 ;  /* 0x0000008209827221 */ /* 0x041fe20000010000 */
[----:B------:R-:W-:Y:S01]  /*1b4a0*/  F2FP.BF16.F32.PACK_AB R185, R9, R185 ;  /* 0x000000b909b9723e */ /* 0x000fe200000010ff */
[----:B------:R-:W-:-:S02]  /*1b4b0*/  IMAD.MOV.U32 R9, RZ, RZ, R218 ;  /* 0x000000ffff097224 */ /* 0x000fc400078e00da */
[----:B------:R-:W-:Y:S01]  /*1b4c0*/  FADD.FTZ R130, R187, R130 ;  /* 0x00000082bb827221 */ /* 0x000fe20000010000 */
[----:B------:R-:W-:-:S03]  /*1b4d0*/  F2FP.BF16.F32.PACK_AB R187, R13, R187 ;  /* 0x000000bb0dbb723e */ /* 0x000fc600000010ff */
[----:B------:R-:W-:Y:S01]  /*1b4e0*/  FADD.FTZ R130, R13, R130 ;  /* 0x000000820d827221 */ /* 0x000fe20000010000 */
[----:B-1----:R-:W-:-:S03]  /*1b4f0*/  F2FP.BF16.F32.PACK_AB R179, R125, R126 ;  /* 0x0000007e7db3723e */ /* 0x002fc600000010ff */
[----:B------:R-:W-:Y:S01]  /*1b500*/  FADD.FTZ R130, R181, R130 ;  /* 0x00000082b5827221 */ /* 0x000fe20000010000 */
[----:B------:R-:W-:-:S03]  /*1b510*/  F2FP.BF16.F32.PACK_AB R181, R14, R181 ;  /* 0x000000b50eb5723e */ /* 0x000fc600000010ff */
[----:B------:R-:W-:-:S04]  /*1b520*/  FADD.FTZ R130, R14, R130 ;  /* 0x000000820e827221 */ /* 0x000fc80000010000 */
[----:B------:R-:W-:Y:S01]  /*1b530*/  FADD.FTZ R130, R183, R130 ;  /* 0x00000082b7827221 */ /* 0x000fe20000010000 */
[----:B------:R-:W-:-:S03]  /*1b540*/  F2FP.BF16.F32.PACK_AB R183, R135, R183 ;  /* 0x000000b787b7723e */ /* 0x000fc600000010ff */
[----:B------:R-:W-:-:S04]  /*1b550*/  FADD.FTZ R130, R135, R130 ;  /* 0x0000008287827221 */ /* 0x000fc80000010000 */
[----:B------:R-:W-:-:S04]  /*1b560*/  FADD.FTZ R130, R122, R130 ;  /* 0x000000827a827221 */ /* 0x000fc80000010000 */
[----:B------:R-:W-:-:S04]  /*1b570*/  FADD.FTZ R130, R123, R130 ;  /* 0x000000827b827221 */ /* 0x000fc80000010000 */
[----:B------:R-:W-:-:S04]  /*1b580*/  FADD.FTZ R130, R126, R130 ;  /* 0x000000827e827221 */ /* 0x000fc80000010000 */
[----:B------:R-:W-:Y:S01]  /*1b590*/  FADD.FTZ R14, R125, R130 ;  /* 0x000000827d0e7221 */ /* 0x000fe20000010000 */
[----:B------:R-:W-:Y:S06]  /*1b5a0*/  @P2 BRA `(.L_x_614) ;  /* 0xffffffb000b02947 */ /* 0x000fec000383ffff */
.L_x_603:
[----:B------:R-:W-:Y:S05]  /*1b5b0*/  BSYNC B0 ;  /* 0x0000000000007941 */ /* 0x000fea0003800000 */
.L_x_602:
        /* <DEDUP_REMOVED lines=99> */
.L_x_615:
[----:B------:R-:W-:Y:S01]  /*1bbf0*/  IMAD R6, R217, 0x8, R16 ;  /* 0x00000008d9067824 */ /* 0x000fe200078e0210 */
[----:B------:R-:W-:-:S04]  /*1bc00*/  SHF.L.U32 R3, R218, 0x1f, RZ ;  /* 0x0000001fda037819 */ /* 0x000fc800000006ff */
[----:B------:R0:W1:Y:S01]  /*1bc10*/  SYNCS.PHASECHK.TRANS64.TRYWAIT P2, [R6+URZ+0x36850], R3 ;  /* 0x03685003060075a7 */ /* 0x000062000804017f */
[----:B------:R-:W-:Y:S05]  /*1bc20*/  @!P0 BRA `(.L_x_616) ;  /* 0x0000000000048947 */ /* 0x000fea0003800000 */
[----:B------:R-:W-:Y:S01]  /*1bc30*/  BPT.TRAP 0x1 ;  /* 0x000000040000795c */ /* 0x000fe20000300000 */
.L_x_616:
[----:B------:R-:W-:Y:S01]  /*1bc40*/  VIADD R16, R16, 0x400 ;  /* 0x0000040010107836 */ /* 0x000fe20000000000 */
[----:B------:R-:W-:Y:S04]  /*1bc50*/  BSSY B0, `(.L_x_617) ;  /* 0x0000008000007945 */ /* 0x000fe80003800000 */
[----:B------:R-:W-:-:S04]  /*1bc60*/  SHF.R.U32.HI R16, RZ, 0x4, R16 ;  /* 0x00000004ff107819 */ /* 0x000fc80000011610 */
[----:B------:R-:W-:-:S04]  /*1bc70*/  LOP3.LUT R16, R16, 0x3fff, RZ, 0xc0, !PT ;  /* 0x00003fff10107812 */ /* 0x000fc800078ec0ff */
[----:B------:R-:W-:-:S05]  /*1bc80*/  LOP3.LUT R16, R16, 0x3800000, RZ, 0xfc, !PT ;  /* 0x0380000010107812 */ /* 0x000fca00078efcff */
[----:B------:R-:W-:Y:S01]  /*1bc90*/  IMAD R7, R217, 0xa80, R16 ;  /* 0x00000a80d9077824 */ /* 0x000fe200078e0210 */
[----:B-1----:R-:W-:Y:S06]  /*1bca0*/  @P2 BRA `(.L_x_618) ;  /* 0x0000000000082947 */ /* 0x002fec0003800000 */
[----:B------:R-:W1:Y:S02]  /*1bcb0*/  SYNCS.PHASECHK.TRANS64.TRYWAIT P0, [R6+URZ+0x36850], R3 ;  /* 0x03685003060075a7 */ /* 0x000e64000800017f */
[----:B-1----:R-:W-:Y:S05]  /*1bcc0*/  @!P0 BRA `(.L_x_619) ;  /* 0x000000d000ec8947 */ /* 0x002fea0003800000 */
.L_x_618:
[----:B------:R-:W-:Y:S05]  /*1bcd0*/  BSYNC B0 ;  /* 0x0000000000007941 */ /* 0x000fea0003800000 */
.L_x_617:
[----:B------:R-:W-:Y:S01]  /*1bce0*/  IMAD.MOV.U32 R2, RZ, RZ, R7 ;  /* 0x000000ffff027224 */ /* 0x000fe200078e0007 */
[----:B------:R-:W-:Y:S01]  /*1bcf0*/  WARPGROUP.ARRIVE ;  /* 0x00000000000079c5 */ /* 0x000fe20000000000 */
[----:B01----:R-:W-:Y:S02]  /*1bd00*/  IMAD.MOV.U32 R3, RZ, RZ, 0x40000040 ;  /* 0x40000040ff037424 */ /* 0x003fe400078e00ff */
[----:B------:R-:W-:Y:S01]  /*1bd10*/  @!P1 VIADD R12, R6, 0x36860 ;  /* 0x00036860060c9836 */ /* 0x000fe20000000000 */
[----:B------:R-:W-:Y:S01]  /*1bd20*/  R2UR UR6, R2 ;  /* 0x00000000020672ca */ /* 0x000fe200000e0000 */
[----:B------:R-:W-:Y:S01]  /*1bd30*/  VIADD R2, R7, 0x80 ;  /* 0x0000008007027836 */ /* 0x000fe20000000000 */
[----:B------:R-:W-:Y:S01]  /*1bd40*/  R2UR UR7, R3 ;  /* 0x00000000030772ca */ /* 0x000fe200000e0000 */
[----:B------:R-:W-:Y:S01]  /*1bd50*/  IMAD.MOV.U32 R3, RZ, RZ, 0x40000040 ;  /* 0x40000040ff037424 */ /* 0x000fe200078e00ff */
[----:B------:R-:W-:Y:S01]  /*1bd60*/  @!P1 PRMT R12, RZ, 0x654, R12 ;  /* 0x00000654ff0c9816 */ /* 0x000fe2000000000c */
[----:B------:R-:W-:-:S02]  /*1bd70*/  IMAD.MOV.U32 R6, RZ, RZ, RZ ;  /* 0x000000ffff067224 */ /* 0x000fc400078e00ff */
[----:B------:R-:W-:Y:S02]  /*1bd80*/  VIADD R217, R217, 0x1 ;  /* 0x00000001d9d97836 */ /* 0x000fe40000000000 */
[----:B------:R-:W-:-:S03]  /*1bd90*/  VIADD R227, R227, 0x1 ;  /* 0x00000001e3e37836 */ /* 0x000fc60000000000 */
[----:B------:R-:W-:-:S03]  /*1bda0*/  ISETP.NE.AND P2, PT, R217, 0x2, PT ;  /* 0x00000002d900780c */ /* 0x000fc60003f45270 */
[----:B------:R-:W-:Y:S01]  /*1bdb0*/  HGMMA.64x192x16.F32.BF16 R24, R200, gdesc[UR4].tnspB, R24, gsb0 ;  /* 0x42e00004c8187df0 */ /* 0x000fe20008001818 */
[----:B------:R-:W-:Y:S01]  /*1bdc0*/  R2UR UR6, R2 ;  /* 0x00000000020672ca */ /* 0x000fe200000e0000 */
[----:B------:R-:W-:Y:S01]  /*1bdd0*/  VIADD R2, R7, 0x100 ;  /* 0x0000010007027836 */ /* 0x000fe20000000000 */
[----:B------:R-:W-:Y:S01]  /*1bde0*/  R2UR UR7, R3 ;  /* 0x00000000030772ca */ /* 0x000fe200000e0000 */
[----:B------:R-:W-:Y:S01]  /*1bdf0*/  IMAD.MOV.U32 R3, RZ, RZ, 0x40000040 ;  /* 0x40000040ff037424 */ /* 0x000fe200078e00ff */
[----:B------:R-:W-:Y:S01]  /*1be00*/  SEL R217, R217, RZ, P2 ;  /* 0x000000ffd9d97207 */ /* 0x000fe20001000000 */
[----:B------:R-:W-:Y:S02]  /*1be10*/  WARPGROUP.DEPBAR.LE gsb0, 0x0 ;  /* 0x00008000000079c5 */ /* 0x000fe40000010000 */
[----:B------:R-:W-:-:S12]  /*1be20*/  WARPGROUP.ARRIVE ;  /* 0x00000000000079c5 */ /* 0x000fd80000000000 */
        /* <DEDUP_REMOVED lines=29> */
[----:B------:R-:W-:Y:S02]  /*1c000*/  R2UR UR6, R2 ;  /* 0x00000000020672ca */ /* 0x000fe400000e0000 */
[----:B------:R-:W-:Y:S01]  /*1c010*/  R2UR UR7, R3 ;  /* 0x00000000030772ca */ /* 0x000fe200000e0000 */
[----:B------:R-:W0:Y:S04]  /*1c020*/  SHFL.BFLY PT, R2, R15, 0x2, 0x1f ;  /* 0x0c401f000f027f89 */ /* 0x000e2800000e0000 */
[----:B------:R-:W1:Y:S01]  /*1c030*/  SHFL.BFLY PT, R3, R14, 0x2, 0x1f ;  /* 0x0c401f000e037f89 */ /* 0x000e6200000e0000 */
[----:B0-----:R-:W-:Y:S01]  /*1c040*/  FADD.FTZ R2, R2, R15 ;  /* 0x0000000f02027221 */ /* 0x001fe20000010000 */
[----:B-1----:R-:W-:-:S04]  /*1c050*/  FADD.FTZ R8, R3, R14 ;  /* 0x0000000e03087221 */ /* 0x002fc80000010000 */
[----:B------:R-:W0:Y:S04]  /*1c060*/  SHFL.BFLY PT, R3, R2, 0x1, 0x1f ;  /* 0x0c201f0002037f89 */ /* 0x000e2800000e0000 */
[----:B------:R-:W1:Y:S01]  /*1c070*/  SHFL.BFLY PT, R7, R8, 0x1, 0x1f ;  /* 0x0c201f0008077f89 */ /* 0x000e6200000e0000 */
[----:B0-----:R-:W-:Y:S01]  /*1c080*/  FADD.FTZ R13, R2, R3 ;  /* 0x00000003020d7221 */ /* 0x001fe20000010000 */
[----:B------:R-:W-:Y:S01]  /*1c090*/  SEL R3, RZ, 0x1, P2 ;  /* 0x00000001ff037807 */ /* 0x000fe20001000000 */
[----:B------:R-:W-:Y:S02]  /*1c0a0*/  IMAD.MOV.U32 R2, RZ, RZ, -0x800000 ;  /* 0xff800000ff027424 */ /* 0x000fe400078e00ff */
[----:B-1----:R-:W-:Y:S01]  /*1c0b0*/  FADD.FTZ R16, R8, R7 ;  /* 0x0000000708107221 */ /* 0x002fe20000010000 */
[----:B------:R-:W-:Y:S01]  /*1c0c0*/  FSETP.NE.FTZ.AND P0, PT, R13, RZ, PT ;  /* 0x000000ff0d00720b */ /* 0x000fe20003f15000 */
[----:B------:R-:W-:Y:S01]  /*1c0d0*/  IMAD.MOV.U32 R7, RZ, RZ, RZ ;  /* 0x000000ffff077224 */ /* 0x000fe200078e00ff */
[----:B------:R-:W-:Y:S01]  /*1c0e0*/  LOP3.LUT R218, R218, R3, RZ, 0x3c, !PT ;  /* 0x00000003dada7212 */ /* 0x000fe200078e3cff */
[----:B------:R-:W-:Y:S01]  /*1c0f0*/  IMAD.MOV.U32 R3, RZ, RZ, -0x800000 ;  /* 0xff800000ff037424 */ /* 0x000fe200078e00ff */
[----:B------:R-:W-:-:S09]  /*1c100*/  FSETP.NE.FTZ.AND P3, PT, R16, RZ, PT ;  /* 0x000000ff1000720b */ /* 0x000fd20003f75000 */
[----:B------:R-:W0:Y:S01]  /*1c110*/  @P0 MUFU.LG2 R9, R13 ;  /* 0x0000000d00090308 */ /* 0x000e220000000c00 */
[----:B------:R-:W-:-:S03]  /*1c120*/  @P0 FMUL.FTZ R8, R0, 0.69314718246459960938 ;  /* 0x3f31721800080820 */ /* 0x000fc60000410000 */
[----:B------:R-:W-:-:S04]  /*1c130*/  @P3 FMUL.FTZ R0, R0, 0.69314718246459960938 ;  /* 0x3f31721800003820 */ /* 0x000fc80000410000 */
        /* <DEDUP_REMOVED lines=109> */
.L_x_545:
[----:B------:R-:W0:Y:S08]  /*1c810*/  S2UR UR5, SR_CgaCtaId ;  /* 0x00000000000579c3 */ /* 0x000e300000008800 */
[----:B------:R-:W-:Y:S06]  /*1c820*/  BAR.SYNC.DEFER_BLOCKING 0x5, 0x180 ;  /* 0x0146000000007b1d */ /* 0x000fec0000010000 */
[----:B------:R-:W-:Y:S01]  /*1c830*/  UMOV UR4, 0x400 ;  /* 0x0000040000047882 */ /* 0x000fe20000000000 */
[----:B------:R-:W-:Y:S01]  /*1c840*/  BSSY B0, `(.L_x_620) ;  /* 0x00003c4000007945 */ /* 0x000fe20003800000 */
[----:B0-----:R-:W-:-:S06]  /*1c850*/  ULEA UR4, UR5, UR4, 0x18 ;  /* 0x0000000405047291 */ /* 0x001fcc000f8ec03f */
[----:B------:R-:W-:-:S05]  /*1c860*/  IMAD.U32 R16, RZ, RZ, UR4 ;  /* 0x00000004ff107e24 */ /* 0x000fca000f8e00ff */
[----:B------:R0:W1:Y:S01]  /*1c870*/  LDS.128 R148, [R16+0x368d0] ;  /* 0x0368d00010947984 */ /* 0x0000620000000c00 */
[----:B------:R-:W-:Y:S06]  /*1c880*/  BAR.ARV 0x4, 0x180 ;  /* 0x0106000000007b1d */ /* 0x000fec0000002000 */
[----:B------:R-:W-:Y:S05]  /*1c890*/  @P0 BRA `(.L_x_621) ;  /* 0x0000002c00a00947 */ /* 0x000fea0003800000 */
[----:B------:R-:W2:Y:S01]  /*1c8a0*/  LDL R0, [R1+0x7c] ;  /* 0x00007c0001007983 */ /* 0x000ea20000100800 */
[----:B------:R-:W-:Y:S01]  /*1c8b0*/  ULDC.64 UR6, c[0x0][0xc00] ;  /* 0x0003000000067ab9 */ /* 0x000fe20000000a00 */
[----:B------:R-:W-:Y:S01]  /*1c8c0*/  ULDC.64 UR4, c[0x0][0xc08] ;  /* 0x0003020000047ab9 */ /* 0x000fe20000000a00 */
[----:B------:R-:W3:Y:S01]  /*1c8d0*/  S2R R5, SR_SWINHI ;  /* 0x0000000000057919 */ /* 0x000ee20000002f00 */
[----:B------:R-:W4:Y:S04]  /*1c8e0*/  LDL.LU R141, [R1+0x6c] ;  /* 0x00006c00018d7983 */ /* 0x000f280000300800 */
[----:B------:R-:W4:Y:S01]  /*1c8f0*/  LDL R140, [R1+0x78] ;  /* 0x00007800018c7983 */ /* 0x000f220000100800 */
[----:B------:R-:W-:Y:S02]  /*1c900*/  MOV R134, R16 ;  /* 0x0000001000867202 */ /* 0x000fe40000000f00 */
[----:B---3--:R-:W-:Y:S01]  /*1c910*/  MOV R135, R5 ;  /* 0x0000000500877202 */ /* 0x008fe20000000f00 */
[----:B------:R-:W-:Y:S02]  /*1c920*/  BAR.SYNC.DEFER_BLOCKING 0x1, 0x100 ;  /* 0x0044000000007b1d */ /* 0x000fe40000010000 */
[----:B--2---:R-:W-:-:S03]  /*1c930*/  IMAD.WIDE R4, R0, 0x2, R134 ;  /* 0x0000000200047825 */ /* 0x004fc600078e0286 */
        /* <DEDUP_REMOVED lines=8> */
[----:B------:R-:W-:Y:S02]  /*1c9c0*/  SHF.R.U64 R88, R88, 0x3, RZ ;  /* 0x0000000358587819 */ /* 0x000fe400000012ff */
[----:B------:R-:W-:Y:S01]  /*1c9d0*/  IADD3 R80, P4, R4, 0x4040, RZ ;  /* 0x0000404004507810 */ /* 0x000fe20007f9e0ff */
[----:B------:R-:W-:Y:S01]  /*1c9e0*/  IMAD.X R11, RZ, RZ, R5, P2 ;  /* 0x000000ffff0b7224 */ /* 0x000fe200010e0605 */
[----:B------:R-:W-:Y:S02]  /*1c9f0*/  SHF.R.U64 R78, R78, 0x3, RZ ;  /* 0x000000034e4e7819 */ /* 0x000fe400000012ff */
[----:B------:R-:W-:-:S02]  /*1ca00*/  IADD3 R82, P3, R4, 0x4060, RZ ;  /* 0x0000406004527810 */ /* 0x000fc40007f7e0ff */
[----:B------:R-:W-:Y:S02]  /*1ca10*/  SHF.R.U64 R86, R86, 0x3, RZ ;  /* 0x0000000356567819 */ /* 0x000fe400000012ff */
[----:B------:R-:W-:Y:S02]  /*1ca20*/  SHF.R.U64 R84, R84, 0x3, RZ ;  /* 0x0000000354547819 */ /* 0x000fe400000012ff */
[C---:B------:R-:W-:Y:S02]  /*1ca30*/  LOP3.LUT R9, R4.reuse, 0x380, RZ, 0xc0, !PT ;  /* 0x0000038004097812 */ /* 0x040fe400078ec0ff */
[C---:B------:R-:W-:Y:S02]  /*1ca40*/  IADD3 R6, P0, R4.reuse, 0x4020, RZ ;  /* 0x0000402004067810 */ /* 0x040fe40007f1e0ff */
[----:B------:R-:W-:Y:S02]  /*1ca50*/  IADD3 R7, P2, R4, 0x8000, RZ ;  /* 0x0000800004077810 */ /* 0x000fe40007f5e0ff */
[----:B------:R-:W-:-:S02]  /*1ca60*/  LOP3.LUT R12, R88, R12, RZ, 0x3c, !PT ;  /* 0x0000000c580c7212 */ /* 0x000fc400078e3cff */
[----:B------:R-:W-:Y:S02]  /*1ca70*/  LOP3.LUT R88, R80, 0x380, RZ, 0xc0, !PT ;  /* 0x0000038050587812 */ /* 0x000fe400078ec0ff */
[----:B------:R-:W-:Y:S02]  /*1ca80*/  LOP3.LUT R14, R78, R14, RZ, 0x3c, !PT ;  /* 0x0000000e4e0e7212 */ /* 0x000fe400078e3cff */
[----:B------:R-:W-:Y:S02]  /*1ca90*/  LOP3.LUT R10, R86, R10, RZ, 0x3c, !PT ;  /* 0x0000000a560a7212 */ /* 0x000fe400078e3cff */
[----:B------:R-:W-:Y:S02]  /*1caa0*/  LOP3.LUT R76, R84, R76, RZ, 0x3c, !PT ;  /* 0x0000004c544c7212 */ /* 0x000fe400078e3cff */
[----:B------:R-:W-:Y:S01]  /*1cab0*/  LOP3.LUT R78, R82, 0x380, RZ, 0xc0, !PT ;  /* 0x00000380524e7812 */ /* 0x000fe200078ec0ff */
[----:B------:R-:W-:Y:S01]  /*1cac0*/  IMAD.X R15, RZ, RZ, R5, P6 ;  /* 0x000000ffff0f7224 */ /* 0x000fe200030e0605 */
[----:B------:R-:W-:-:S02]  /*1cad0*/  SHF.R.U64 R9, R9, 0x3, RZ ;  /* 0x0000000309097819 */ /* 0x000fc400000012ff */
[----:B------:R-:W-:Y:S02]  /*1cae0*/  LOP3.LUT R86, R6, 0x380, RZ, 0xc0, !PT ;  /* 0x0000038006567812 */ /* 0x000fe400078ec0ff */
[----:B------:R-:W-:Y:S01]  /*1caf0*/  LOP3.LUT R84, R7, 0x380, RZ, 0xc0, !PT ;  /* 0x0000038007547812 */ /* 0x000fe200078ec0ff */
[--C-:B------:R-:W-:Y:S01]  /*1cb00*/  IMAD.X R13, RZ, RZ, R5.reuse, P1 ;  /* 0x000000ffff0d7224 */ /* 0x100fe200008e0605 */
[----:B------:R-:W-:Y:S01]  /*1cb10*/  SHF.R.U64 R88, R88, 0x3, RZ ;  /* 0x0000000358587819 */ /* 0x000fe200000012ff */
[----:B------:R-:W-:Y:S01]  /*1cb20*/  IMAD.X R77, RZ, RZ, R5, P5 ;  /* 0x000000ffff4d7224 */ /* 0x000fe200028e0605 */
[C---:B------:R-:W-:Y:S02]  /*1cb30*/  IADD3 R8, P6, R4.reuse, 0x8040, RZ ;  /* 0x0000804004087810 */ /* 0x040fe40007fde0ff */
[C---:B------:R-:W-:Y:S02]  /*1cb40*/  IADD3 R0, P1, R4.reuse, 0x8020, RZ ;  /* 0x0000802004007810 */ /* 0x040fe40007f3e0ff */
[----:B------:R-:W-:-:S02]  /*1cb50*/  IADD3 R90, P5, R4, 0x8060, RZ ;  /* 0x00008060045a7810 */ /* 0x000fc40007fbe0ff */
[----:B------:R-:W-:Y:S02]  /*1cb60*/  SHF.R.U64 R91, R78, 0x3, RZ ;  /* 0x000000034e5b7819 */ /* 0x000fe400000012ff */
[----:B------:R-:W-:Y:S02]  /*1cb70*/  LOP3.LUT R4, R9, R4, RZ, 0x3c, !PT ;  /* 0x0000000409047212 */ /* 0x000fe400078e3cff */
[----:B------:R-:W-:Y:S02]  /*1cb80*/  SHF.R.U64 R86, R86, 0x3, RZ ;  /* 0x0000000356567819 */ /* 0x000fe400000012ff */
[----:B------:R-:W-:Y:S02]  /*1cb90*/  SHF.R.U64 R84, R84, 0x3, RZ ;  /* 0x0000000354547819 */ /* 0x000fe400000012ff */
[----:B------:R-:W-:Y:S02]  /*1cba0*/  LOP3.LUT R80, R88, R80, RZ, 0x3c, !PT ;  /* 0x0000005058507212 */ /* 0x000fe400078e3cff */
[----:B------:R-:W-:Y:S01]  /*1cbb0*/  LOP3.LUT R88, R8, 0x380, RZ, 0xc0, !PT ;  /* 0x0000038008587812 */ /* 0x000fe200078ec0ff */
[--C-:B------:R-:W-:Y:S01]  /*1cbc0*/  IMAD.X R79, RZ, RZ, R5.reuse, P0 ;  /* 0x000000ffff4f7224 */ /* 0x100fe200000e0605 */
[----:B------:R-:W-:Y:S01]  /*1cbd0*/  LOP3.LUT R82, R91, R82, RZ, 0x3c, !PT ;  /* 0x000000525b527212 */ /* 0x000fe200078e3cff */
[--C-:B------:R-:W-:Y:S01]  /*1cbe0*/  IMAD.X R81, RZ, RZ, R5.reuse, P4 ;  /* 0x000000ffff517224 */ /* 0x100fe200020e0605 */
[----:B------:R-:W-:Y:S01]  /*1cbf0*/  LOP3.LUT R136, R90, 0x380, RZ, 0xc0, !PT ;  /* 0x000003805a887812 */ /* 0x000fe200078ec0ff */
[--C-:B------:R-:W-:Y:S01]  /*1cc00*/  IMAD.X R83, RZ, RZ, R5.reuse, P3 ;  /* 0x000000ffff537224 */ /* 0x100fe200018e0605 */
[----:B------:R-:W-:Y:S01]  /*1cc10*/  LOP3.LUT R78, R86, R6, RZ, 0x3c, !PT ;  /* 0x00000006564e7212 */ /* 0x000fe200078e3cff */
[--C-:B------:R-:W-:Y:S01]  /*1cc20*/  IMAD.X R85, RZ, RZ, R5.reuse, P2 ;  /* 0x000000ffff557224 */ /* 0x100fe200010e0605 */
[----:B------:R-:W-:Y:S01]  /*1cc30*/  LOP3.LUT R84, R84, R7, RZ, 0x3c, !PT ;  /* 0x0000000754547212 */ /* 0x000fe200078e3cff */
[--C-:B------:R-:W-:Y:S01]  /*1cc40*/  IMAD.X R87, RZ, RZ, R5.reuse, P1 ;  /* 0x000000ffff577224 */ /* 0x100fe200008e0605 */
[----:B------:R-:W-:Y:S01]  /*1cc50*/  MOV R91, R4 ;  /* 0x00000004005b7202 */ /* 0x000fe20000000f00 */
[--C-:B------:R-:W-:Y:S01]  /*1cc60*/  IMAD.X R89, RZ, RZ, R5.reuse, P6 ;  /* 0x000000ffff597224 */ /* 0x100fe200030e0605 */
[----:B------:R-:W-:Y:S01]  /*1cc70*/  F2FP.BF16.F32.PACK_AB R4, R25, R24 ;  /* 0x000000181904723e */ /* 0x000fe200000010ff */
[----:B------:R-:W-:Y:S01]  /*1cc80*/  IMAD.X R9, RZ, RZ, R5, P5 ;  /* 0x000000ffff097224 */ /* 0x000fe200028e0605 */
[----:B------:R-:W-:-:S02]  /*1cc90*/  F2FP.BF16.F32.PACK_AB R5, R27, R26 ;  /* 0x0000001a1b05723e */ /* 0x000fc400000010ff */
[----:B------:R-:W-:Y:S02]  /*1cca0*/  F2FP.BF16.F32.PACK_AB R6, R29, R28 ;  /* 0x0000001c1d06723e */ /* 0x000fe400000010ff */
[----:B------:R-:W-:Y:S02]  /*1ccb0*/  F2FP.BF16.F32.PACK_AB R7, R31, R30 ;  /* 0x0000001e1f07723e */ /* 0x000fe400000010ff */
[----:B------:R-:W-:Y:S02]  /*1ccc0*/  SHF.R.U64 R88, R88, 0x3, RZ ;  /* 0x0000000358587819 */ /* 0x000fe400000012ff */
[----:B------:R-:W-:Y:S01]  /*1ccd0*/  SHF.R.U64 R136, R136, 0x3, RZ ;  /* 0x0000000388887819 */ /* 0x000fe200000012ff */
[----:B------:R2:W-:Y:S01]  /*1cce0*/  STSM.16.M88.4 [R91], R4 ;  /* 0x000000045b007844 */ /* 0x0005e20000000200 */
[----:B------:R-:W-:Y:S02]  /*1ccf0*/  LOP3.LUT R88, R88, R8, RZ, 0x3c, !PT ;  /* 0x0000000858587212 */ /* 0x000fe400078e3cff */
[----:B------:R-:W-:-:S02]  /*1cd00*/  LOP3.LUT R8, R136, R90, RZ, 0x3c, !PT ;  /* 0x0000005a88087212 */ /* 0x000fc400078e3cff */
[----:B------:R-:W-:Y:S02]  /*1cd10*/  MOV R10, R10 ;  /* 0x0000000a000a7202 */ /* 0x000fe40000000f00 */
[----:B------:R-:W-:Y:S02]  /*1cd20*/  MOV R90, R76 ;  /* 0x0000004c005a7202 */ /* 0x000fe40000000f00 */
[----:B------:R-:W-:Y:S02]  /*1cd30*/  MOV R138, R80 ;  /* 0x00000050008a7202 */ /* 0x000fe40000000f00 */
[----:B------:R-:W-:Y:S02]  /*1cd40*/  MOV R139, R82 ;  /* 0x00000052008b7202 */ /* 0x000fe40000000f00 */
[----:B------:R-:W-:Y:S02]  /*1cd50*/  F2FP.BF16.F32.PACK_AB R76, R41, R40 ;  /* 0x00000028294c723e */ /* 0x000fe400000010ff */
[----:B--2---:R-:W-:-:S02]  /*1cd60*/  MOV R4, R12 ;  /* 0x0000000c00047202 */ /* 0x004fc40000000f00 */
[----:B------:R-:W-:Y:S02]  /*1cd70*/  MOV R5, R14 ;  /* 0x0000000e00057202 */ /* 0x000fe40000000f00 */
[----:B------:R-:W-:Y:S02]  /*1cd80*/  MOV R91, R78 ;  /* 0x0000004e005b7202 */ /* 0x000fe40000000f00 */
[----:B------:R-:W-:Y:S02]  /*1cd90*/  F2FP.BF16.F32.PACK_AB R12, R33, R32 ;  /* 0x00000020210c723e */ /* 0x000fe400000010ff */
[----:B------:R-:W-:Y:S02]  /*1cda0*/  F2FP.BF16.F32.PACK_AB R13, R35, R34 ;  /* 0x00000022230d723e */ /* 0x000fe400000010ff */
[----:B------:R-:W-:Y:S02]  /*1cdb0*/  F2FP.BF16.F32.PACK_AB R14, R37, R36 ;  /* 0x00000024250e723e */ /* 0x000fe400000010ff */
        /* <DEDUP_REMOVED lines=9> */
[----:B------:R-:W-:-:S03]  /*1ce50*/  LOP3.LUT R86, R0, 0x380, RZ, 0xc0, !PT ;  /* 0x0000038000567812 */ /* 0x000fc600078ec0ff */
[----:B------:R3:W-:Y:S01]  /*1ce60*/  STSM.16.M88.4 [R4], R76 ;  /* 0x0000004c04007844 */ /* 0x0007e20000000200 */
[----:B------:R-:W-:Y:S02]  /*1ce70*/  MOV R137, R8 ;  /* 0x0000000800897202 */ /* 0x000fe40000000f00 */
[----:B------:R-:W-:Y:S01]  /*1ce80*/  F2FP.BF16.F32.PACK_AB R6, R61, R60 ;  /* 0x0000003c3d06723e */ /* 0x000fe200000010ff */
[----:B------:R0:W-:Y:S01]  /*1ce90*/  STSM.16.M88.4 [R5], R80 ;  /* 0x0000005005007844 */ /* 0x0001e20000000200 */
[----:B------:R-:W-:Y:S02]  /*1cea0*/  F2FP.BF16.F32.PACK_AB R7, R63, R62 ;  /* 0x0000003e3f07723e */ /* 0x000fe400000010ff */
[----:B------:R-:W-:Y:S02]  /*1ceb0*/  SHF.R.U64 R86, R86, 0x3, RZ ;  /* 0x0000000356567819 */ /* 0x000fe400000012ff */
[----:B------:R-:W-:Y:S02]  /*1cec0*/  F2FP.BF16.F32.PACK_AB R8, R65, R64 ;  /* 0x000000404108723e */ /* 0x000fe400000010ff */
[----:B------:R-:W-:-:S02]  /*1ced0*/  F2FP.BF16.F32.PACK_AB R9, R67, R66 ;  /* 0x000000424309723e */ /* 0x000fc400000010ff */
[----:B--2---:R-:W-:Y:S02]  /*1cee0*/  F2FP.BF16.F32.PACK_AB R10, R69, R68 ;  /* 0x00000044450a723e */ /* 0x004fe400000010ff */
[----:B------:R-:W-:Y:S02]  /*1cef0*/  F2FP.BF16.F32.PACK_AB R11, R71, R70 ;  /* 0x00000046470b723e */ /* 0x000fe400000010ff */
[----:B---3--:R-:W-:Y:S02]  /*1cf00*/  F2FP.BF16.F32.PACK_AB R4, R57, R56 ;  /* 0x000000383904723e */ /* 0x008fe400000010ff */
[----:B0-----:R-:W-:Y:S02]  /*1cf10*/  F2FP.BF16.F32.PACK_AB R5, R59, R58 ;  /* 0x0000003a3b05723e */ /* 0x001fe400000010ff */
[----:B------:R-:W-:Y:S02]  /*1cf20*/  F2FP.BF16.F32.PACK_AB R12, R73, R72 ;  /* 0x00000048490c723e */ /* 0x000fe400000010ff */
[----:B------:R-:W-:-:S02]  /*1cf30*/  F2FP.BF16.F32.PACK_AB R13, R75, R74 ;  /* 0x0000004a4b0d723e */ /* 0x000fc400000010ff */
[----:B------:R-:W-:Y:S02]  /*1cf40*/  F2FP.BF16.F32.PACK_AB R14, R21, R20 ;  /* 0x00000014150e723e */ /* 0x000fe400000010ff */
[----:B------:R-:W-:Y:S02]  /*1cf50*/  F2FP.BF16.F32.PACK_AB R15, R127, R126 ;  /* 0x0000007e7f0f723e */ /* 0x000fe400000010ff */
[----:B------:R-:W-:Y:S02]  /*1cf60*/  F2FP.BF16.F32.PACK_AB R76, R121, R120 ;  /* 0x00000078794c723e */ /* 0x000fe400000010ff */
[----:B------:R-:W-:Y:S02]  /*1cf70*/  F2FP.BF16.F32.PACK_AB R77, R129, R128 ;  /* 0x00000080814d723e */ /* 0x000fe400000010ff */
[----:B------:R-:W-:Y:S02]  /*1cf80*/  F2FP.BF16.F32.PACK_AB R78, R123, R122 ;  /* 0x0000007a7b4e723e */ /* 0x000fe400000010ff */
[----:B------:R-:W-:Y:S01]  /*1cf90*/  F2FP.BF16.F32.PACK_AB R79, R131, R130 ;  /* 0x00000082834f723e */ /* 0x000fe200000010ff */
[----:B------:R-:W-:Y:S01]  /*1cfa0*/  STSM.16.M88.4 [R90], R4 ;  /* 0x000000045a007844 */ /* 0x000fe20000000200 */
[----:B------:R-:W-:-:S02]  /*1cfb0*/  MOV R84, R84 ;  /* 0x0000005400547202 */ /* 0x000fc40000000f00 */
[----:B------:R-:W-:Y:S02]  /*1cfc0*/  F2FP.BF16.F32.PACK_AB R80, R125, R124 ;  /* 0x0000007c7d50723e */ /* 0x000fe400000010ff */
[----:B------:R-:W-:Y:S02]  /*1cfd0*/  F2FP.BF16.F32.PACK_AB R81, R133, R132 ;  /* 0x000000848551723e */ /* 0x000fe400000010ff */
[----:B------:R-:W-:Y:S02]  /*1cfe0*/  F2FP.BF16.F32.PACK_AB R82, R93, R92 ;  /* 0x0000005c5d52723e */ /* 0x000fe400000010ff */
[----:B------:R-:W-:Y:S01]  /*1cff0*/  F2FP.BF16.F32.PACK_AB R83, R95, R94 ;  /* 0x0000005e5f53723e */ /* 0x000fe200000010ff */
[----:B------:R-:W-:Y:S01]  /*1d000*/  STSM.16.M88.4 [R91], R8 ;  /* 0x000000085b007844 */ /* 0x000fe20000000200 */
[----:B------:R-:W-:-:S03]  /*1d010*/  LOP3.LUT R86, R86, R0, RZ, 0x3c, !PT ;  /* 0x0000000056567212 */ /* 0x000fc600078e3cff */
[----:B------:R0:W-:Y:S01]  /*1d020*/  STSM.16.M88.4 [R138], R12 ;  /* 0x0000000c8a007844 */ /* 0x0001e20000000200 */
[----:B------:R-:W-:-:S03]  /*1d030*/  MOV R0, R86 ;  /* 0x0000005600007202 */ /* 0x000fc60000000f00 */
[----:B------:R-:W-:Y:S01]  /*1d040*/  STSM.16.M88.4 [R139], R76 ;  /* 0x0000004c8b007844 */ /* 0x000fe20000000200 */
[----:B------:R-:W-:Y:S02]  /*1d050*/  MOV R136, R88 ;  /* 0x0000005800887202 */ /* 0x000fe40000000f00 */
[----:B------:R-:W-:Y:S01]  /*1d060*/  F2FP.BF16.F32.PACK_AB R85, R99, R98 ;  /* 0x000000626355723e */ /* 0x000fe200000010ff */
[----:B------:R2:W-:Y:S01]  /*1d070*/  STSM.16.M88.4 [R84], R80 ;  /* 0x0000005054007844 */ /* 0x0005e20000000200 */
[----:B------:R-:W-:Y:S02]  /*1d080*/  F2FP.BF16.F32.PACK_AB R86, R101, R100 ;  /* 0x000000646556723e */ /* 0x000fe400000010ff */
[----:B------:R-:W-:Y:S02]  /*1d090*/  F2FP.BF16.F32.PACK_AB R87, R103, R102 ;  /* 0x000000666757723e */ /* 0x000fe400000010ff */
[----:B------:R-:W-:Y:S02]  /*1d0a0*/  F2FP.BF16.F32.PACK_AB R88, R105, R104 ;  /* 0x000000686958723e */ /* 0x000fe400000010ff */
[----:B------:R-:W-:Y:S01]  /*1d0b0*/  F2FP.BF16.F32.PACK_AB R89, R107, R106 ;  /* 0x0000006a6b59723e */ /* 0x000fe200000010ff */
[----:B0-----:R-:W0:Y:S01]  /*1d0c0*/  LDC.64 R14, c[0x0][0xba8] ;  /* 0x0002ea00ff0e7b82 */ /* 0x001e220000000a00 */
[----:B------:R-:W-:-:S02]  /*1d0d0*/  F2FP.BF16.F32.PACK_AB R90, R109, R108 ;  /* 0x0000006c6d5a723e */ /* 0x000fc400000010ff */
[----:B------:R-:W-:Y:S02]  /*1d0e0*/  F2FP.BF16.F32.PACK_AB R91, R111, R110 ;  /* 0x0000006e6f5b723e */ /* 0x000fe400000010ff */
[----:B------:R-:W-:Y:S02]  /*1d0f0*/  F2FP.BF16.F32.PACK_AB R4, R113, R112 ;  /* 0x000000707104723e */ /* 0x000fe400000010ff */
[----:B--2---:R-:W-:Y:S02]  /*1d100*/  F2FP.BF16.F32.PACK_AB R84, R97, R96 ;  /* 0x000000606154723e */ /* 0x004fe400000010ff */
[----:B------:R-:W-:Y:S02]  /*1d110*/  F2FP.BF16.F32.PACK_AB R5, R115, R114 ;  /* 0x000000727305723e */ /* 0x000fe400000010ff */
[----:B------:R-:W-:Y:S02]  /*1d120*/  F2FP.BF16.F32.PACK_AB R6, R117, R116 ;  /* 0x000000747506723e */ /* 0x000fe400000010ff */
[----:B------:R-:W-:Y:S01]  /*1d130*/  F2FP.BF16.F32.PACK_AB R7, R119, R118 ;  /* 0x000000767707723e */ /* 0x000fe200000010ff */
[----:B------:R2:W-:Y:S01]  /*1d140*/  STSM.16.M88.4 [R0], R84 ;  /* 0x0000005400007844 */ /* 0x0005e20000000200 */
[----:B------:R-:W-:-:S02]  /*1d150*/  ISETP.NE.U32.AND P0, PT, RZ, UR6, PT ;  /* 0x00000006ff007c0c */ /* 0x000fc4000bf05070 */
[----:B------:R-:W-:Y:S01]  /*1d160*/  IADD3 R8, P1, R225, UR6, RZ ;  /* 0x00000006e1087c10 */ /* 0x000fe2000ff3e0ff */
[----:B------:R-:W-:Y:S01]  /*1d170*/  STSM.16.M88.4 [R136], R88 ;  /* 0x0000005888007844 */ /* 0x000fe20000000200 */
[----:B------:R-:W-:Y:S01]  /*1d180*/  IMAD.MOV.U32 R76, RZ, RZ, 0x9b8 ;  /* 0x000009b8ff4c7424 */ /* 0x000fe200078e00ff */
[----:B------:R-:W3:Y:S02]  /*1d190*/  LDC R79, c[0x0][0xbe8] ;  /* 0x0002fa00ff4f7b82 */ /* 0x000ee40000000800 */
[----:B------:R1:W-:Y:S06]  /*1d1a0*/  STSM.16.M88.4 [R137], R4 ;  /* 0x0000000489007844 */ /* 0x0003ec0000000200 */
[----:B------:R-:W-:Y:S01]  /*1d1b0*/  BAR.SYNC.DEFER_BLOCKING 0x1, 0x100 ;  /* 0x0044000000007b1d */ /* 0x000fe20000010000 */
[----:B------:R-:W-:-:S02]  /*1d1c0*/  ISETP.NE.AND.EX P0, PT, RZ, UR7, PT, P0 ;  /* 0x00000007ff007c0c */ /* 0x000fc4000bf05300 */
[----:B------:R-:W-:Y:S01]  /*1d1d0*/  IADD3.X R9, R226, UR7, RZ, P1, !PT ;  /* 0x00000007e2097c10 */ /* 0x000fe20008ffe4ff */
[----:B--2---:R-:W-:-:S10]  /*1d1e0*/  IMAD.MOV.U32 R0, RZ, RZ, RZ ;  /* 0x000000ffff007224 */ /* 0x004fd400078e00ff */
[----:B------:R-:W2:Y:S01]  /*1d1f0*/  @P0 LDG.E R0, desc[UR60][R8.64] ;  /* 0x0000003c08000981 */ /* 0x000ea2000c1e1900 */
[----:B------:R-:W-:-:S04]  /*1d200*/  ISETP.NE.U32.AND P1, PT, RZ, UR4, PT ;  /* 0x00000004ff007c0c */ /* 0x000fc8000bf25070 */
[----:B------:R-:W-:-:S13]  /*1d210*/  ISETP.NE.AND.EX P1, PT, RZ, UR5, PT, P1 ;  /* 0x00000005ff007c0c */ /* 0x000fda000bf25310 */
[----:B-1----:R-:W-:Y:S01]  /*1d220*/  @P1 IADD3 R4, P2, R225, UR4, RZ ;  /* 0x00000004e1041c10 */ /* 0x002fe2000ff5e0ff */
[----:B------:R-:W-:-:S03]  /*1d230*/  ULDC UR4, c[0x0][0xa88] ;  /* 0x0002a20000047ab9 */ /* 0x000fc60000000800 */
[----:B------:R-:W-:Y:S01]  /*1d240*/  @P1 IADD3.X R5, R226, UR5, RZ, P2, !PT ;  /* 0x00000005e2051c10 */ /* 0x000fe200097fe4ff */
[----:B------:R-:W-:Y:S01]  /*1d250*/  IMAD.U32 R77, RZ, RZ, UR4 ;  /* 0x00000004ff4d7e24 */ /* 0x000fe2000f8e00ff */
[----:B------:R-:W-:Y:S01]  /*1d260*/  ISETP.NE.AND P2, PT, R223, RZ, PT ;  /* 0x000000ffdf00720c */ /* 0x000fe20003f45270 */
[----:B------:R-:W-:-:S03]  /*1d270*/  ULDC UR4, c[0x0][0xad4] ;  /* 0x0002b50000047ab9 */ /* 0x000fc60000000800 */
[----:B------:R-:W-:Y:S01]  /*1d280*/  SEL R223, R223, UR4, P2 ;  /* 0x00000004dfdf7c07 */ /* 0x000fe20009000000 */
[----:B------:R1:W5:Y:S03]  /*1d290*/  @P1 LDG.E R77, desc[UR60][R4.64] ;  /* 0x0000003c044d1981 */ /* 0x000366000c1e1900 */
[----:B------:R-:W-:-:S04]  /*1d2a0*/  ISETP.GT.AND P3, PT, R223, 0x1, PT ;  /* 0x00000001df00780c */ /* 0x000fc80003f64270 */
[----:B------:R-:W-:-:S04]  /*1d2b0*/  SEL R76, R76, 0x978, P3 ;  /* 0x000009784c4c7807 */ /* 0x000fc80001800000 */
[----:B------:R-:W0:Y:S08]  /*1d2c0*/  LDC.64 R6, c[0x0][R76+0x220] ;  /* 0x000088004c067b82 */ /* 0x000e300000000a00 */
[----:B------:R-:W0:Y:S01]  /*1d2d0*/  LDC.64 R10, c[0x0][R76+0x218] ;  /* 0x000086004c0a7b82 */ /* 0x000e220000000a00 */
[----:B---3--:R-:W-:-:S07]  /*1d2e0*/  ISETP.NE.AND P4, PT, R79, 0x1, PT ;  /* 0x000000014f00780c */ /* 0x008fce0003f85270 */
[----:B------:R-:W3:Y:S08]  /*1d2f0*/  LDC.64 R12, c[0x0][R76+0x228] ;  /* 0x00008a004c0c7b82 */ /* 0x000ef00000000a00 */
[----:B-1----:R1:W1:Y:S01]  /*1d300*/  LDC.64 R4, c[0x0][R76+0x210] ;  /* 0x000084004c047b82 */ /* 0x0022620000000a00 */
[----:B------:R-:W-:-:S07]  /*1d310*/  ISETP.NE.U32.AND P2, PT, RZ, UR6, PT ;  /* 0x00000006ff007c0c */ /* 0x000fce000bf45070 */
[----:B------:R-:W3:Y:S01]  /*1d320*/  @P4 LDC R87, c[0x0][0xbec] ;  /* 0x0002fb00ff574b82 */ /* 0x000ee20000000800 */
[----:B------:R-:W-:-:S07]  /*1d330*/  ISETP.NE.AND.EX P2, PT, RZ, UR7, PT, P2 ;  /* 0x00000007ff007c0c */ /* 0x000fce000bf45320 */
[----:B------:R-:W1:Y:S01]  /*1d340*/  @P4 LDC R80, c[0x0][0xbf0] ;  /* 0x0002fc00ff504b82 */ /* 0x000e620000000800 */
[----:B------:R-:W-:Y:S02]  /*1d350*/  SEL R224, R224, RZ, !P2 ;  /* 0x000000ffe0e07207 */ /* 0x000fe40005000000 */
[----:B----4-:R-:W-:Y:S01]  /*1d360*/  SEL R81, R141, RZ, !P2 ;  /* 0x000000ff8d517207 */ /* 0x010fe20005000000 */
[----:B------:R-:W-:Y:S02]  /*1d370*/  IMAD R78, R231, 0x80, R140 ;  /* 0x00000080e74e7824 */ /* 0x000fe400078e028c */
[----:B0-----:R-:W-:Y:S02]  /*1d380*/  IMAD R7, R7, R224, RZ ;  /* 0x000000e007077224 */ /* 0x001fe400078e02ff */
[----:B------:R-:W0:Y:S02]  /*1d390*/  @!P3 LDC R14, c[0x0][0xb50] ;  /* 0x0002d400ff0ebb82 */ /* 0x000e240000000800 */
[----:B------:R-:W-:-:S02]  /*1d3a0*/  IMAD R85, R6, R81, R7 ;  /* 0x0000005106557224 */ /* 0x000fc400078e0207 */
[----:B------:R-:W-:-:S04]  /*1d3b0*/  IMAD R83, R11, R221, RZ ;  /* 0x000000dd0b537224 */ /* 0x000fc800078e02ff */
[----:B------:R-:W4:Y:S01]  /*1d3c0*/  @!P3 LDC R15, c[0x0][0xb54] ;  /* 0x0002d500ff0fbb82 */ /* 0x000f220000000800 */
[----:B------:R-:W-:Y:S01]  /*1d3d0*/  IMAD.WIDE.U32 R10, R10, R221, RZ ;  /* 0x000000dd0a0a7225 */ /* 0x000fe200078e00ff */
[----:B------:R-:W-:-:S03]  /*1d3e0*/  SEL R81, R232, RZ, P3 ;  /* 0x000000ffe8517207 */ /* 0x000fc60001800000 */
[----:B------:R-:W-:-:S04]  /*1d3f0*/  IMAD.WIDE.U32 R6, R6, R224, RZ ;  /* 0x000000e006067225 */ /* 0x000fc800078e00ff */
[----:B------:R-:W-:Y:S02]  /*1d400*/  IMAD.IADD R89, R11, 0x1, R83 ;  /* 0x000000010b597824 */ /* 0x000fe400078e0253 */
[----:B---3--:R-:W-:-:S04]  /*1d410*/  @P4 IMAD.HI.U32 R11, R78, R87, RZ ;  /* 0x000000574e0b4227 */ /* 0x008fc800078e00ff */
[----:B------:R-:W-:Y:S02]  /*1d420*/  IMAD.IADD R85, R7, 0x1, R85 ;  /* 0x0000000107557824 */ /* 0x000fe400078e0255 */
[----:B------:R-:W-:Y:S01]  /*1d430*/  IMAD.MOV.U32 R7, RZ, RZ, R78 ;  /* 0x000000ffff077224 */ /* 0x000fe200078e004e */
[----:B-1----:R-:W-:Y:S01]  /*1d440*/  @P4 SHF.R.U32.HI R7, RZ, R80, R11 ;  /* 0x00000050ff074219 */ /* 0x002fe2000001160b */
[-C--:B------:R-:W-:Y:S02]  /*1d450*/  IMAD R83, R13, R81.reuse, RZ ;  /* 0x000000510d537224 */ /* 0x080fe400078e02ff */
[----:B------:R-:W-:-:S04]  /*1d460*/  IMAD.WIDE.U32 R12, R12, R81, RZ ;  /* 0x000000510c0c7225 */ /* 0x000fc800078e00ff */
[----:B------:R-:W-:Y:S01]  /*1d470*/  IMAD.IADD R83, R13, 0x1, R83 ;  /* 0x000000010d537824 */ /* 0x000fe200078e0253 */
[--C-:B--2---:R-:W-:Y:S02]  /*1d480*/  IADD3 R6, P2, P5, R6, R10, R0.reuse ;  /* 0x0000000a06067210 */ /* 0x104fe40007d5e000 */
[----:B------:R-:W-:Y:S01]  /*1d490*/  SHF.R.S32.HI R76, RZ, 0x1f, R0 ;  /* 0x0000001fff4c7819 */ /* 0x000fe20000011400 */
[----:B------:R-:W-:-:S03]  /*1d4a0*/  IMAD.MOV R10, RZ, RZ, -R7 ;  /* 0x000000ffff0a7224 */ /* 0x000fc600078e0a07 */
[----:B------:R-:W-:Y:S02]  /*1d4b0*/  IADD3.X R11, R85, R89, R76, P2, P5 ;  /* 0x00000059550b7210 */ /* 0x000fe400017ea44c */
[----:B------:R-:W-:Y:S02]  /*1d4c0*/  IADD3 R12, P2, P5, R7, R6, R12 ;  /* 0x00000006070c7210 */ /* 0x000fe40007d5e00c */
[----:B------:R-:W-:Y:S01]  /*1d4d0*/  SHF.R.S32.HI R6, RZ, 0x1f, R7 ;  /* 0x0000001fff067819 */ /* 0x000fe20000011407 */
[----:B------:R-:W-:-:S03]  /*1d4e0*/  IMAD R7, R79, R10, R78 ;  /* 0x0000000a4f077224 */ /* 0x000fc600078e024e */
[----:B------:R-:W-:Y:S01]  /*1d4f0*/  IADD3.X R13, R6, R11, R83, P2, P5 ;  /* 0x0000000b060d7210 */ /* 0x000fe200017ea453 */
[-C--:B------:R-:W-:Y:S01]  /*1d500*/  IMAD R5, R5, R7.reuse, RZ ;  /* 0x0000000705057224 */ /* 0x080fe200078e02ff */
[----:B------:R-:W-:Y:S01]  /*1d510*/  SHF.R.S32.HI R11, RZ, 0x1f, R7 ;  /* 0x0000001fff0b7819 */ /* 0x000fe20000011407 */
[----:B------:R-:W-:-:S04]  /*1d520*/  IMAD.WIDE.U32 R12, R4, R7, R12 ;  /* 0x00000007040c7225 */ /* 0x000fc800078e000c */
[----:B------:R-:W-:Y:S01]  /*1d530*/  IMAD R5, R4, R11, R5 ;  /* 0x0000000b04057224 */ /* 0x000fe200078e0205 */
[----:B0-----:R-:W-:-:S03]  /*1d540*/  LEA R14, P2, R12, R14, 0x2 ;  /* 0x0000000e0c0e7211 */ /* 0x001fc600078410ff */
[----:B------:R-:W-:-:S05]  /*1d550*/  IMAD.IADD R4, R13, 0x1, R5 ;  /* 0x000000010d047824 */ /* 0x000fca00078e0205 */
[----:B----4-:R-:W-:Y:S01]  /*1d560*/  LEA.HI.X R15, R12, R15, R4, 0x2, P2 ;  /* 0x0000000f0c0f7211 */ /* 0x010fe200010f1404 */
[----:B------:R-:W-:Y:S06]  /*1d570*/  @P1 BRA `(.L_x_622) ;  /* 0x0000000000101947 */ /* 0x000fec0003800000 */
[----:B------:R-:W-:Y:S05]  /*1d580*/  @!P0 BRA `(.L_x_622) ;  /* 0x00000000000c8947 */ /* 0x000fea0003800000 */
[----:B------:R-:W2:Y:S04]  /*1d590*/  LDG.E R4, desc[UR60][R8.64] ;  /* 0x0000003c08047981 */ /* 0x000ea8000c1e1900 */
[----:B-----5:R-:W2:Y:S02]  /*1d5a0*/  LDG.E R77, desc[UR60][R8.64+0x4] ;  /* 0x0000043c084d7981 */ /* 0x020ea4000c1e1900 */
[----:B--2---:R-:W-:-:S07]  /*1d5b0*/  IMAD.IADD R77, R77, 0x1, -R4 ;  /* 0x000000014d4d7824 */ /* 0x004fce00078e0a04 */
.L_x_622:
[----:B------:R-:W2:Y:S04]  /*1d5c0*/  LDL R8, [R1+0x74] ;  /* 0x0000740001087983 */ /* 0x000ea80000100800 */
[----:B------:R-:W3:Y:S01]  /*1d5d0*/  LDL R9, [R1+0x70] ;  /* 0x0000700001097983 */ /* 0x000ee20000100800 */
[----:B-----5:R-:W-:-:S03]  /*1d5e0*/  IMAD R77, R77, R79, RZ ;  /* 0x0000004f4d4d7224 */ /* 0x020fc600078e02ff */
[----:B------:R-:W-:Y:S04]  /*1d5f0*/  SHFL.IDX PT, R4, R14, RZ, 0x1c1f ;  /* 0x001c1fff0e047589 */ /* 0x000fe800000e0000 */
[----:B------:R-:W0:Y:S04]  /*1d600*/  SHFL.IDX PT, R5, R15, RZ, 0x1c1f ;  /* 0x001c1fff0f057589 */ /* 0x000e2800000e0000 */
[----:B------:R-:W-:Y:S04]  /*1d610*/  SHFL.IDX PT, R6, R14, 0x1, 0x1c1f ;  /* 0x003c1f000e067f89 */ /* 0x000fe800000e0000 */
[----:B------:R-:W1:Y:S01]  /*1d620*/  SHFL.IDX PT, R7, R15, 0x1, 0x1c1f ;  /* 0x003c1f000f077f89 */ /* 0x000e6200000e0000 */
[----:B--2---:R-:W-:Y:S01]  /*1d630*/  IMAD R8, R231, 0x80, R8 ;  /* 0x00000080e7087824 */ /* 0x004fe200078e0208 */
[----:B---3--:R-:W-:-:S03]  /*1d640*/  LOP3.LUT P0, RZ, R9, 0x3, RZ, 0xc0, !PT ;  /* 0x0000000309ff7812 */ /* 0x008fc6000780c0ff */
[C---:B------:R-:W-:Y:S01]  /*1d650*/  VIADD R10, R8.reuse, 0x8 ;  /* 0x00000008080a7836 */ /* 0x040fe20000000000 */
[----:B------:R-:W-:-:S04]  /*1d660*/  ISETP.GE.OR P1, PT, R8, R77, P0 ;  /* 0x0000004d0800720c */ /* 0x000fc80000726670 */
[----:B------:R-:W-:-:S09]  /*1d670*/  ISETP.GE.OR P0, PT, R10, R77, P0 ;  /* 0x0000004d0a00720c */ /* 0x000fd20000706670 */
[----:B0-----:R0:W-:Y:S04]  /*1d680*/  @!P1 ST.E desc[UR60][R4.64], R3 ;  /* 0x0000000304009985 */ /* 0x0011e8000c10193c */
[----:B-1----:R0:W-:Y:S01]  /*1d690*/  @!P0 ST.E desc[UR60][R6.64], R2 ;  /* 0x0000000206008985 */ /* 0x0021e2000c10193c */
[----:B------:R-:W-:Y:S05]  /*1d6a0*/  @P3 BRA `(.L_x_623) ;  /* 0x0000000c00503947 */ /* 0x000fea0003800000 */
[----:B0-----:R-:W0:Y:S01]  /*1d6b0*/  S2R R2, SR_TID.X ;  /* 0x0000000000027919 */ /* 0x001e220000002100 */
[----:B------:R-:W1:Y:S01]  /*1d6c0*/  @P4 LDC R65, c[0x0][0xbec] ;  /* 0x0002fb00ff414b82 */ /* 0x000e620000000800 */
[----:B------:R-:W-:-:S07]  /*1d6d0*/  ULDC.64 UR4, c[0x0][0xaa0] ;  /* 0x0002a80000047ab9 */ /* 0x000fce0000000a00 */
[----:B------:R-:W2:Y:S01]  /*1d6e0*/  @P4 LDC R67, c[0x0][0xbf0] ;  /* 0x0002fc00ff434b82 */ /* 0x000ea20000000800 */
[----:B0-----:R-:W-:-:S05]  /*1d6f0*/  VIADD R2, R2, 0xffffff80 ;  /* 0xffffff8002027836 */ /* 0x001fca0000000000 */
[----:B------:R-:W-:-:S04]  /*1d700*/  SHF.R.S32.HI R3, RZ, 0x1f, R2 ;  /* 0x0000001fff037819 */ /* 0x000fc80000011402 */
[----:B------:R-:W-:-:S04]  /*1d710*/  LEA.HI R3, R3, R2, RZ, 0x3 ;  /* 0x0000000203037211 */ /* 0x000fc800078f18ff */
[----:B------:R-:W-:Y:S02]  /*1d720*/  LOP3.LUT R5, R3, 0xfffffff8, RZ, 0xc0, !PT ;  /* 0xfffffff803057812 */ /* 0x000fe400078ec0ff */
[----:B------:R-:W-:-:S03]  /*1d730*/  SHF.R.S32.HI R21, RZ, 0x3, R3 ;  /* 0x00000003ff157819 */ /* 0x000fc60000011403 */
[----:B------:R-:W-:-:S04]  /*1d740*/  IMAD.IADD R60, R2, 0x1, -R5 ;  /* 0x00000001023c7824 */ /* 0x000fc800078e0a05 */
[----:B------:R-:W-:-:S04]  /*1d750*/  IMAD.SHL.U32 R20, R60, 0x8, RZ ;  /* 0x000000083c147824 */ /* 0x000fc800078e00ff */
[----:B------:R-:W-:-:S04]  /*1d760*/  IMAD R3, R21, 0x40, R20 ;  /* 0x0000004015037824 */ /* 0x000fc800078e0214 */
[----:B------:R-:W-:-:S03]  /*1d770*/  IMAD.WIDE R134, R3, 0x2, R134 ;  /* 0x0000000203867825 */ /* 0x000fc600078e0286 */
[C---:B------:R-:W-:Y:S02]  /*1d780*/  IADD3 R33, P1, R134.reuse, 0x5000, RZ ;  /* 0x0000500086217810 */ /* 0x040fe40007f3e0ff */
[C---:B------:R-:W-:Y:S02]  /*1d790*/  IADD3 R9, P3, R134.reuse, 0x1000, RZ ;  /* 0x0000100086097810 */ /* 0x040fe40007f7e0ff */
[----:B------:R-:W-:Y:S02]  /*1d7a0*/  LOP3.LUT R32, R33, 0x380, RZ, 0xc0, !PT ;  /* 0x0000038021207812 */ /* 0x000fe400078ec0ff */
[----:B------:R-:W-:Y:S02]  /*1d7b0*/  IADD3 R13, P2, R134, 0x2000, RZ ;  /* 0x00002000860d7810 */ /* 0x000fe40007f5e0ff */
[----:B------:R-:W-:Y:S02]  /*1d7c0*/  SHF.R.U64 R32, R32, 0x3, RZ ;  /* 0x0000000320207819 */ /* 0x000fe400000012ff */
[----:B------:R-:W-:-:S02]  /*1d7d0*/  IADD3 R25, P6, R134, 0x3000, RZ ;  /* 0x0000300086197810 */ /* 0x000fc40007fde0ff */
[----:B------:R-:W-:Y:S01]  /*1d7e0*/  LOP3.LUT R32, R32, R33, RZ, 0x3c, !PT ;  /* 0x0000002120207212 */ /* 0x000fe200078e3cff */
[--C-:B------:R-:W-:Y:S01]  /*1d7f0*/  IMAD.X R33, RZ, RZ, R135.reuse, P1 ;  /* 0x000000ffff217224 */ /* 0x100fe200008e0687 */
[C---:B------:R-:W-:Y:S02]  /*1d800*/  IADD3 R3, P1, R134.reuse, 0xb000, RZ ;  /* 0x0000b00086037810 */ /* 0x040fe40007f3e0ff */
[----:B------:R-:W-:Y:S02]  /*1d810*/  IADD3 R29, P5, R134, 0x4000, RZ ;  /* 0x00004000861d7810 */ /* 0x000fe40007fbe0ff */
[----:B------:R-:W-:Y:S01]  /*1d820*/  LOP3.LUT R2, R3, 0x380, RZ, 0xc0, !PT ;  /* 0x0000038003027812 */ /* 0x000fe200078ec0ff */
[----:B------:R-:W-:Y:S01]  /*1d830*/  IMAD.X R57, RZ, RZ, R135, P1 ;  /* 0x000000ffff397224 */ /* 0x000fe200008e0687 */
[----:B------:R-:W-:Y:S01]  /*1d840*/  LOP3.LUT R8, R9, 0x380, RZ, 0xc0, !PT ;  /* 0x0000038009087812 */ /* 0x000fe200078ec0ff */
[----:B------:R-:W5:Y:S01]  /*1d850*/  LD.E.128 R32, desc[UR60][R32.64] ;  /* 0x0000003c20207980 */ /* 0x000f62000c101d00 */
[----:B------:R-:W-:-:S02]  /*1d860*/  SHF.R.U64 R2, R2, 0x3, RZ ;  /* 0x0000000302027819 */ /* 0x000fc400000012ff */
[----:B------:R-:W-:Y:S02]  /*1d870*/  LOP3.LUT R12, R13, 0x380, RZ, 0xc0, !PT ;  /* 0x000003800d0c7812 */ /* 0x000fe400078ec0ff */
[----:B------:R-:W-:Y:S01]  /*1d880*/  LOP3.LUT R56, R2, R3, RZ, 0x3c, !PT ;  /* 0x0000000302387212 */ /* 0x000fe200078e3cff */
[----:B------:R-:W-:Y:S01]  /*1d890*/  IMAD R3, R76, UR4, RZ ;  /* 0x000000044c037c24 */ /* 0x000fe2000f8e02ff */
[----:B------:R-:W-:Y:S02]  /*1d8a0*/  LOP3.LUT R24, R25, 0x380, RZ, 0xc0, !PT ;  /* 0x0000038019187812 */ /* 0x000fe400078ec0ff */
[----:B------:R-:W-:Y:S01]  /*1d8b0*/  LOP3.LUT R28, R29, 0x380, RZ, 0xc0, !PT ;  /* 0x000003801d1c7812 */ /* 0x000fe200078ec0ff */
[----:B------:R-:W-:Y:S01]  /*1d8c0*/  IMAD R61, R0, UR5, R3 ;  /* 0x00000005003d7c24 */ /* 0x000fe2000f8e0203 */
[----:B------:R-:W-:Y:S01]  /*1d8d0*/  SHF.R.U64 R8, R8, 0x3, RZ ;  /* 0x0000000308087819 */ /* 0x000fe200000012ff */
[----:B------:R-:W-:Y:S01]  /*1d8e0*/  IMAD.WIDE.U32 R2, R0, UR4, RZ ;  /* 0x0000000400027c25 */ /* 0x000fe2000f8e00ff */
[----:B------:R-:W-:Y:S01]  /*1d8f0*/  ULDC.64 UR4, c[0x0][0xae8] ;  /* 0x0002ba0000047ab9 */ /* 0x000fe20000000a00 */
[----:B------:R-:W-:Y:S01]  /*1d900*/  SHF.R.U64 R12, R12, 0x3, RZ ;  /* 0x000000030c0c7819 */ /* 0x000fe200000012ff */
[----:B------:R-:W5:Y:S01]  /*1d910*/  LD.E.128 R56, desc[UR60][R56.64] ;  /* 0x0000003c38387980 */ /* 0x000f62000c101d00 */
[----:B------:R-:W-:Y:S01]  /*1d920*/  IMAD R0, R60, 0x20, R21 ;  /* 0x000000203c007824 */ /* 0x000fe200078e0215 */
[----:B------:R-:W-:Y:S01]  /*1d930*/  SHF.R.U64 R24, R24, 0x3, RZ ;  /* 0x0000000318187819 */ /* 0x000fe200000012ff */
[----:B------:R-:W-:Y:S01]  /*1d940*/  IMAD.IADD R3, R3, 0x1, R61 ;  /* 0x0000000103037824 */ /* 0x000fe200078e023d */
[----:B------:R-:W-:Y:S01]  /*1d950*/  SHF.R.U64 R28, R28, 0x3, RZ ;  /* 0x000000031c1c7819 */ /* 0x000fe200000012ff */
[----:B------:R-:W-:Y:S01]  /*1d960*/  IMAD R62, R231, 0x80, R0 ;  /* 0x00000080e73e7824 */ /* 0x000fe200078e0200 */
[----:B------:R-:W-:Y:S01]  /*1d970*/  SHF.R.S32.HI R63, RZ, 0x1f, R224 ;  /* 0x0000001fff3f7819 */ /* 0x000fe200000114e0 */
[----:B------:R-:W-:Y:S01]  /*1d980*/  IMAD.WIDE.U32 R2, R221, UR4, R2 ;  /* 0x00000004dd027c25 */ /* 0x000fe2000f8e0002 */
[----:B------:R-:W-:-:S02]  /*1d990*/  LOP3.LUT R8, R8, R9, RZ, 0x3c, !PT ;  /* 0x0000000908087212 */ /* 0x000fc400078e3cff */
[----:B------:R-:W-:Y:S01]  /*1d9a0*/  LOP3.LUT R12, R12, R13, RZ, 0x3c, !PT ;  /* 0x0000000d0c0c7212 */ /* 0x000fe200078e3cff */
[----:B-1----:R-:W-:Y:S01]  /*1d9b0*/  @P4 IMAD.HI.U32 R0, R62, R65, RZ ;  /* 0x000000413e004227 */ /* 0x002fe200078e00ff */
[----:B------:R-:W-:Y:S02]  /*1d9c0*/  LOP3.LUT R24, R24, R25, RZ, 0x3c, !PT ;  /* 0x0000001918187212 */ /* 0x000fe400078e3cff */
[----:B------:R-:W-:Y:S01]  /*1d9d0*/  LOP3.LUT R28, R28, R29, RZ, 0x3c, !PT ;  /* 0x0000001d1c1c7212 */ /* 0x000fe200078e3cff */
[----:B------:R-:W-:Y:S01]  /*1d9e0*/  IMAD R3, R221, UR5, R3 ;  /* 0x00000005dd037c24 */ /* 0x000fe2000f8e0203 */
[----:B------:R-:W-:Y:S01]  /*1d9f0*/  ULDC.64 UR4, c[0x0][0xaf0] ;  /* 0x0002bc0000047ab9 */ /* 0x000fe20000000a00 */
[----:B------:R-:W-:Y:S01]  /*1da00*/  IMAD.MOV.U32 R61, RZ, RZ, R62 ;  /* 0x000000ffff3d7224 */ /* 0x000fe200078e003e */
[----:B--2---:R-:W-:Y:S01]  /*1da10*/  @P4 SHF.R.U32.HI R61, RZ, R67, R0 ;  /* 0x00000043ff3d4219 */ /* 0x004fe20000011600 */
[--C-:B------:R-:W-:Y:S01]  /*1da20*/  IMAD.X R9, RZ, RZ, R135.reuse, P3 ;  /* 0x000000ffff097224 */ /* 0x100fe200018e0687 */
[C---:B------:R-:W-:Y:S01]  /*1da30*/  IADD3 R37, P0, R134.reuse, 0x6000, RZ ;  /* 0x0000600086257810 */ /* 0x040fe20007f1e0ff */
[--C-:B------:R-:W-:Y:S01]  /*1da40*/  IMAD.X R13, RZ, RZ, R135.reuse, P2 ;  /* 0x000000ffff0d7224 */ /* 0x100fe200010e0687 */
[C---:B------:R-:W-:Y:S01]  /*1da50*/  IADD3 R41, P3, R134.reuse, 0x7000, RZ ;  /* 0x0000700086297810 */ /* 0x040fe20007f7e0ff */
[--C-:B------:R-:W-:Y:S01]  /*1da60*/  IMAD.X R25, RZ, RZ, R135.reuse, P6 ;  /* 0x000000ffff197224 */ /* 0x100fe200030e0687 */
[C---:B------:R-:W-:Y:S01]  /*1da70*/  IADD3 R45, P2, R134.reuse, 0x8000, RZ ;  /* 0x00008000862d7810 */ /* 0x040fe20007f5e0ff */
[----:B------:R-:W-:Y:S01]  /*1da80*/  IMAD.X R29, RZ, RZ, R135, P5 ;  /* 0x000000ffff1d7224 */ /* 0x000fe200028e0687 */
[C---:B------:R-:W-:Y:S01]  /*1da90*/  IADD3 R49, P6, R134.reuse, 0x9000, RZ ;  /* 0x0000900086317810 */ /* 0x040fe20007fde0ff */
[----:B------:R-:W-:Y:S01]  /*1daa0*/  IMAD R63, R63, UR4, RZ ;  /* 0x000000043f3f7c24 */ /* 0x000fe2000f8e02ff */
[----:B------:R-:W-:Y:S01]  /*1dab0*/  IADD3 R53, P5, R134, 0xa000, RZ ;  /* 0x0000a00086357810 */ /* 0x000fe20007fbe0ff */
[C---:B------:R-:W-:Y:S01]  /*1dac0*/  IMAD.WIDE.U32 R2, R224.reuse, UR4, R2 ;  /* 0x00000004e0027c25 */ /* 0x040fe2000f8e0002 */
[----:B------:R-:W-:Y:S01]  /*1dad0*/  SHF.R.S32.HI R0, RZ, 0x1f, R61 ;  /* 0x0000001fff007819 */ /* 0x000fe2000001143d */
[----:B------:R-:W5:Y:S01]  /*1dae0*/  LD.E.128 R8, desc[UR60][R8.64] ;  /* 0x0000003c08087980 */ /* 0x000f62000c101d00 */
[----:B------:R-:W-:Y:S01]  /*1daf0*/  LOP3.LUT R36, R37, 0x380, RZ, 0xc0, !PT ;  /* 0x0000038025247812 */ /* 0x000fe200078ec0ff */
[----:B------:R-:W-:Y:S01]  /*1db00*/  IMAD R63, R224, UR5, R63 ;  /* 0x00000005e03f7c24 */ /* 0x000fe2000f8e023f */
[----:B------:R-:W-:Y:S01]  /*1db10*/  LOP3.LUT R40, R41, 0x380, RZ, 0xc0, !PT ;  /* 0x0000038029287812 */ /* 0x000fe200078ec0ff */
[----:B------:R-:W-:Y:S01]  /*1db20*/  IMAD.MOV R60, RZ, RZ, -R61 ;  /* 0x000000ffff3c7224 */ /* 0x000fe200078e0a3d */
[----:B------:R-:W-:Y:S01]  /*1db30*/  LOP3.LUT R44, R45, 0x380, RZ, 0xc0, !PT ;  /* 0x000003802d2c7812 */ /* 0x000fe200078ec0ff */
[----:B------:R-:W-:Y:S01]  /*1db40*/  ULDC.64 UR4, c[0x0][0xae0] ;  /* 0x0002b80000047ab9 */ /* 0x000fe20000000a00 */
[----:B------:R-:W-:Y:S01]  /*1db50*/  LOP3.LUT R48, R49, 0x380, RZ, 0xc0, !PT ;  /* 0x0000038031307812 */ /* 0x000fe200078ec0ff */
[----:B------:R-:W5:Y:S01]  /*1db60*/  LD.E.128 R12, desc[UR60][R12.64] ;  /* 0x0000003c0c0c7980 */ /* 0x000f62000c101d00 */
[----:B------:R-:W-:Y:S01]  /*1db70*/  LOP3.LUT R52, R53, 0x380, RZ, 0xc0, !PT ;  /* 0x0000038035347812 */ /* 0x000fe200078ec0ff */
[----:B------:R-:W-:Y:S01]  /*1db80*/  IMAD.IADD R3, R3, 0x1, R63 ;  /* 0x0000000103037824 */ /* 0x000fe200078e023f */
[----:B------:R-:W-:Y:S01]  /*1db90*/  LOP3.LUT R5, R134, 0x380, RZ, 0xc0, !PT ;  /* 0x0000038086057812 */ /* 0x000fe200078ec0ff */
[----:B------:R-:W-:Y:S01]  /*1dba0*/  IMAD R0, R0, UR4, RZ ;  /* 0x0000000400007c24 */ /* 0x000fe2000f8e02ff */
[----:B------:R-:W-:Y:S01]  /*1dbb0*/  SHF.R.U64 R36, R36, 0x3, RZ ;  /* 0x0000000324247819 */ /* 0x000fe200000012ff */
[----:B------:R-:W-:Y:S01]  /*1dbc0*/  IMAD R79, R79, R60, R62 ;  /* 0x0000003c4f4f7224 */ /* 0x000fe200078e023e */
[----:B------:R-:W-:Y:S01]  /*1dbd0*/  SHF.R.U64 R40, R40, 0x3, RZ ;  /* 0x0000000328287819 */ /* 0x000fe200000012ff */
[----:B------:R-:W5:Y:S01]  /*1dbe0*/  LD.E.128 R24, desc[UR60][R24.64] ;  /* 0x0000003c18187980 */ /* 0x000f62000c101d00 */
[----:B------:R-:W-:-:S02]  /*1dbf0*/  SHF.R.U64 R44, R44, 0x3, RZ ;  /* 0x000000032c2c7819 */ /* 0x000fc400000012ff */
[----:B------:R-:W-:Y:S01]  /*1dc00*/  SHF.R.U64 R48, R48, 0x3, RZ ;  /* 0x0000000330307819 */ /* 0x000fe200000012ff */
[----:B------:R-:W5:Y:S01]  /*1dc10*/  LD.E.128 R28, desc[UR60][R28.64] ;  /* 0x0000003c1c1c7980 */ /* 0x000f62000c101d00 */
[----:B------:R-:W-:Y:S01]  /*1dc20*/  SHF.R.U64 R52, R52, 0x3, RZ ;  /* 0x0000000334347819 */ /* 0x000fe200000012ff */
[----:B------:R-:W-:Y:S01]  /*1dc30*/  IMAD.WIDE.U32 R2, R61, UR4, R2 ;  /* 0x000000043d027c25 */ /* 0x000fe2000f8e0002 */
[----:B------:R-:W-:Y:S02]  /*1dc40*/  SHF.R.U64 R5, R5, 0x3, RZ ;  /* 0x0000000305057819 */ /* 0x000fe400000012ff */
[----:B------:R-:W-:Y:S01]  /*1dc50*/  LOP3.LUT R36, R36, R37, RZ, 0x3c, !PT ;  /* 0x0000002524247212 */ /* 0x000fe200078e3cff */
[----:B------:R-:W-:Y:S01]  /*1dc60*/  IMAD R61, R61, UR5, R0 ;  /* 0x000000053d3d7c24 */ /* 0x000fe2000f8e0200 */
        /* <DEDUP_REMOVED lines=8> */
[----:B------:R-:W-:Y:S01]  /*1dcf0*/  SHF.R.S32.HI R0, RZ, 0x1f, R79 ;  /* 0x0000001fff007819 */ /* 0x000fe2000001144f */
[----:B------:R-:W-:Y:S01]  /*1dd00*/  IMAD.X R53, RZ, RZ, R135, P5 ;  /* 0x000000ffff357224 */ /* 0x000fe200028e0687 */
[----:B------:R-:W-:Y:S01]  /*1dd10*/  LOP3.LUT R134, R5, R134, RZ, 0x3c, !PT ;  /* 0x0000008605867212 */ /* 0x000fe200078e3cff */
[----:B------:R-:W-:Y:S01]  /*1dd20*/  ULDC.64 UR4, c[0x0][0xad8] ;  /* 0x0002b60000047ab9 */ /* 0x000fe20000000a00 */
[----:B------:R-:W-:Y:S01]  /*1dd30*/  IMAD.IADD R3, R3, 0x1, R61 ;  /* 0x0000000103037824 */ /* 0x000fe200078e023d */
[----:B------:R-:W5:Y:S01]  /*1dd40*/  LD.E.128 R36, desc[UR60][R36.64] ;  /* 0x0000003c24247980 */ /* 0x000f62000c101d00 */
[----:B------:R-:W-:-:S03]  /*1dd50*/  IMAD R0, R0, UR4, RZ ;  /* 0x0000000400007c24 */ /* 0x000fc6000f8e02ff */
[----:B------:R0:W5:Y:S01]  /*1dd60*/  LD.E.128 R4, desc[UR60][R134.64] ;  /* 0x0000003c86047980 */ /* 0x000162000c101d00 */
[----:B------:R-:W-:-:S03]  /*1dd70*/  IMAD R66, R231, 0x80, R21 ;  /* 0x00000080e7427824 */ /* 0x000fc600078e0215 */
[----:B------:R-:W5:Y:S01]  /*1dd80*/  LD.E.128 R40, desc[UR60][R40.64] ;  /* 0x0000003c28287980 */ /* 0x000f62000c101d00 */
[----:B------:R-:W-:-:S03]  /*1dd90*/  IMAD R21, R79, UR5, R0 ;  /* 0x000000054f157c24 */ /* 0x000fc6000f8e0200 */
[----:B------:R-:W5:Y:S01]  /*1dda0*/  LD.E.128 R44, desc[UR60][R44.64] ;  /* 0x0000003c2c2c7980 */ /* 0x000f62000c101d00 */
[----:B------:R-:W-:Y:S01]  /*1ddb0*/  IMAD.WIDE.U32 R2, R79, UR4, R2 ;  /* 0x000000044f027c25 */ /* 0x000fe2000f8e0002 */
[----:B------:R-:W-:Y:S02]  /*1ddc0*/  ULDC.64 UR4, c[0x0][0xa80] ;  /* 0x0002a00000047ab9 */ /* 0x000fe40000000a00 */
[----:B------:R-:W5:Y:S04]  /*1ddd0*/  LD.E.128 R48, desc[UR60][R48.64] ;  /* 0x0000003c30307980 */ /* 0x000f68000c101d00 */
[----:B------:R-:W5:Y:S01]  /*1dde0*/  LD.E.128 R52, desc[UR60][R52.64] ;  /* 0x0000003c34347980 */ /* 0x000f62000c101d00 */
[----:B------:R-:W-:Y:S01]  /*1ddf0*/  @!PT LDS RZ, [RZ] ;  /* 0x00000000fffff984 */ /* 0x000fe20000000800 */
[----:B------:R-:W-:Y:S01]  /*1de00*/  @!PT LDS RZ, [RZ] ;  /* 0x00000000fffff984 */ /* 0x000fe20000000800 */
[----:B------:R-:W-:Y:S01]  /*1de10*/  @!PT LDS RZ, [RZ] ;  /* 0x00000000fffff984 */ /* 0x000fe20000000800 */
[----:B------:R-:W-:Y:S01]  /*1de20*/  @!PT LDS RZ, [RZ] ;  /* 0x00000000fffff984 */ /* 0x000fe20000000800 */
[----:B------:R1:W-:Y:S06]  /*1de30*/  MEMBAR.ALL.CTA ;  /* 0x0000000000007992 */ /* 0x0003ec0000008000 */
[----:B-1----:R-:W1:Y:S01]  /*1de40*/  FENCE.VIEW.ASYNC.S ;  /* 0x00000000000073c6 */ /* 0x002e620000000000 */
[----:B------:R-:W-:Y:S01]  /*1de50*/  IMAD.IADD R3, R3, 0x1, R21 ;  /* 0x0000000103037824 */ /* 0x000fe200078e0215 */
[----:B------:R-:W-:-:S04]  /*1de60*/  LEA R21, P2, R2, UR4, 0x1 ;  /* 0x0000000402157c11 */ /* 0x000fc8000f8408ff */
[----:B------:R-:W-:Y:S02]  /*1de70*/  LEA.HI.X R64, R2, UR5, R3, 0x1, P2 ;  /* 0x0000000502407c11 */ /* 0x000fe400090f0c03 */
[----:B------:R-:W-:Y:S01]  /*1de80*/  ISETP.GE.AND P2, PT, R66, R77, PT ;  /* 0x0000004d4200720c */ /* 0x000fe20003f46270 */
[----:B------:R-:W-:Y:S02]  /*1de90*/  VIADD R0, R16, 0x36820 ;  /* 0x0003682010007836 */ /* 0x000fe40000000000 */
[----:B------:R-:W-:-:S03]  /*1dea0*/  VIADD R60, R66, 0x20 ;  /* 0x00000020423c7836 */ /* 0x000fc60000000000 */
[----:B------:R-:W-:Y:S01]  /*1deb0*/  PRMT R0, RZ, 0x654, R0 ;  /* 0x00000654ff007816 */ /* 0x000fe20000000000 */
[----:B------:R-:W-:Y:S02]  /*1dec0*/  VIADD R62, R66, 0x40 ;  /* 0x00000040423e7836 */ /* 0x000fe40000000000 */
[C---:B------:R-:W-:Y:S02]  /*1ded0*/  VIADD R68, R20.reuse, 0x40 ;  /* 0x0000004014447836 */ /* 0x040fe40000000000 */
[----:B------:R-:W-:Y:S01]  /*1dee0*/  VIADD R70, R20, 0x80 ;  /* 0x0000008014467836 */ /* 0x000fe20000000000 */
[----:B-1----:R0:W1:Y:S01]  /*1def0*/  SHFL.IDX PT, R61, R21, RZ, 0x181f ;  /* 0x00181fff153d7589 */ /* 0x00206200000e0000 */
[----:B------:R-:W-:Y:S01]  /*1df00*/  BSSY B1, `(.L_x_624) ;  /* 0x0000016000017945 */ /* 0x000fe20003800000 */
[----:B------:R0:W-:Y:S02]  /*1df10*/  SYNCS.ARRIVE.TRANS64.RED.A1T0 RZ, [R0+URZ], RZ ;  /* 0x000000ff00ff79a7 */ /* 0x0001e4000810043f */
[----:B------:R0:W2:Y:S01]  /*1df20*/  SHFL.IDX PT, R63, R64, RZ, 0x181f ;  /* 0x00181fff403f7589 */ /* 0x0000a200000e0000 */
[----:B------:R-:W-:-:S02]  /*1df30*/  ISETP.GE.AND P1, PT, R60, R77, PT ;  /* 0x0000004d3c00720c */ /* 0x000fc40003f26270 */
[----:B------:R-:W-:Y:S02]  /*1df40*/  ISETP.GE.AND P0, PT, R62, R77, PT ;  /* 0x0000004d3e00720c */ /* 0x000fe40003f06270 */
[----:B------:R-:W-:Y:S02]  /*1df50*/  SHF.R.S32.HI R65, RZ, 0x1f, R20 ;  /* 0x0000001fff417819 */ /* 0x000fe40000011414 */
[----:B------:R-:W-:Y:S02]  /*1df60*/  SHF.R.S32.HI R67, RZ, 0x1f, R68 ;  /* 0x0000001fff437819 */ /* 0x000fe40000011444 */
[----:B------:R-:W-:Y:S01]  /*1df70*/  SHF.R.S32.HI R69, RZ, 0x1f, R70 ;  /* 0x0000001fff457819 */ /* 0x000fe20000011446 */
[----:B0-----:R-:W-:Y:S06]  /*1df80*/  @P2 BRA `(.L_x_625) ;  /* 0x0000000000342947 */ /* 0x001fec0003800000 */
[----:B------:R-:W-:Y:S02]  /*1df90*/  ULDC UR4, c[0x0][0xac8] ;  /* 0x0002b20000047ab9 */ /* 0x000fe40000000800 */
        /* <DEDUP_REMOVED lines=12> */
.L_x_625:
[----:B------:R-:W-:Y:S05]  /*1e060*/  BSYNC B1 ;  /* 0x0000000000017941 */ /* 0x000fea0003800000 */
.L_x_624:
[----:B0----5:R0:W3:Y:S01]  /*1e070*/  SHFL.IDX PT, R7, R64, 0x1, 0x181f ;  /* 0x00381f0040077f89 */ /* 0x0210e200000e0000 */
[----:B------:R-:W-:Y:S03]  /*1e080*/  BSSY B1, `(.L_x_626) ;  /* 0x0000010000017945 */ /* 0x000fe60003800000 */
[----:B------:R0:W4:Y:S01]  /*1e090*/  SHFL.IDX PT, R3, R21, 0x1, 0x181f ;  /* 0x00381f0015037f89 */ /* 0x00012200000e0000 */
[----:B------:R-:W-:Y:S05]  /*1e0a0*/  @P1 BRA `(.L_x_627) ;  /* 0x0000000000341947 */ /* 0x000fea0003800000 */
[----:B------:R-:W-:Y:S02]  /*1e0b0*/  ULDC UR4, c[0x0][0xac8] ;  /* 0x0002b20000047ab9 */ /* 0x000fe40000000800 */
[----:B------:R-:W-:Y:S02]  /*1e0c0*/  ISETP.GE.AND P4, PT, R20, UR4, PT ;  /* 0x0000000414007c0c */ /* 0x000fe4000bf86270 */
[----:B------:R-:W-:Y:S02]  /*1e0d0*/  ISETP.GE.AND P5, PT, R68, UR4, PT ;  /* 0x0000000444007c0c */ /* 0x000fe4000bfa6270 */
[----:B------:R-:W-:-:S09]  /*1e0e0*/  ISETP.GE.AND P6, PT, R70, UR4, PT ;  /* 0x0000000446007c0c */ /* 0x000fd2000bfc6270 */
[-C--:B----4-:R-:W-:Y:S02]  /*1e0f0*/  @!P4 LEA R2, P1, R20, R3.reuse, 0x1 ;  /* 0x000000031402c211 */ /* 0x090fe400078208ff */
        /* <DEDUP_REMOVED lines=8> */
.L_x_627:
[----:B------:R-:W-:Y:S05]  /*1e180*/  BSYNC B1 ;  /* 0x0000000000017941 */ /* 0x000fea0003800000 */
.L_x_626:
[----:B---3--:R3:W0:Y:S01]  /*1e190*/  SHFL.IDX PT, R7, R64, 0x2, 0x181f ;  /* 0x00581f0040077f89 */ /* 0x00862200000e0000 */
[----:B------:R-:W-:Y:S03]  /*1e1a0*/  BSSY B1, `(.L_x_628) ;  /* 0x0000010000017945 */ /* 0x000fe60003800000 */
[----:B----4-:R3:W4:Y:S01]  /*1e1b0*/  SHFL.IDX PT, R3, R21, 0x2, 0x181f ;  /* 0x00581f0015037f89 */ /* 0x01072200000e0000 */
        /* <DEDUP_REMOVED lines=8> */
[-C--:B0-----:R-:W-:Y:S02]  /*1e240*/  @!P3 LEA.HI.X R3, R20, R7.reuse, R65, 0x1, P0 ;  /* 0x000000071403b211 */ /* 0x081fe400000f0c41 */
[-C--:B------:R-:W-:Y:S02]  /*1e250*/  @!P4 LEA.HI.X R5, R68, R7.reuse, R67, 0x1, P1 ;  /* 0x000000074405c211 */ /* 0x080fe400008f0c43 */
[----:B------:R-:W-:Y:S01]  /*1e260*/  @!P5 LEA.HI.X R7, R70, R7, R69, 0x1, P2 ;  /* 0x000000074607d211 */ /* 0x000fe200010f0c45 */
[----:B------:R0:W-:Y:S04]  /*1e270*/  @!P3 ST.E.128 desc[UR60][R2.64], R12 ;  /* 0x0000000c0200b985 */ /* 0x0001e8000c101d3c */
[----:B------:R0:W-:Y:S04]  /*1e280*/  @!P4 ST.E.128 desc[UR60][R4.64], R36 ;  /* 0x000000240400c985 */ /* 0x0001e8000c101d3c */
[----:B------:R0:W-:Y:S02]  /*1e290*/  @!P5 ST.E.128 desc[UR60][R6.64], R52 ;  /* 0x000000340600d985 */ /* 0x0001e4000c101d3c */
.L_x_629:
[----:B------:R-:W-:Y:S05]  /*1e2a0*/  BSYNC B1 ;  /* 0x0000000000017941 */ /* 0x000fea0003800000 */
.L_x_628:
[----:B------:R-:W-:Y:S01]  /*1e2b0*/  VIADD R0, R66, 0x60 ;  /* 0x0000006042007836 */ /* 0x000fe20000000000 */
[----:B0-----:R0:W0:Y:S04]  /*1e2c0*/  SHFL.IDX PT, R7, R64, 0x3, 0x181f ;  /* 0x00781f0040077f89 */ /* 0x00102800000e0000 */
[----:B------:R-:W-:Y:S01]  /*1e2d0*/  ISETP.GE.AND P0, PT, R0, R77, PT ;  /* 0x0000004d0000720c */ /* 0x000fe20003f06270 */
[----:B---3--:R-:W3:-:S12]  /*1e2e0*/  SHFL.IDX PT, R21, R21, 0x3, 0x181f ;  /* 0x00781f0015157f89 */ /* 0x008ed800000e0000 */
[----:B------:R-:W-:Y:S05]  /*1e2f0*/  @P0 BRA `(.L_x_630) ;  /* 0x0000002000600947 */ /* 0x000fea0003800000 */
[----:B------:R-:W-:Y:S02]  /*1e300*/  ULDC UR4, c[0x0][0xac8] ;  /* 0x0002b20000047ab9 */ /* 0x000fe40000000800 */
[----:B------:R-:W-:Y:S02]  /*1e310*/  ISETP.GE.AND P2, PT, R20, UR4, PT ;  /* 0x0000000414007c0c */ /* 0x000fe4000bf46270 */
[----:B------:R-:W-:-:S11]  /*1e320*/  ISETP.GE.AND P3, PT, R68, UR4, PT ;  /* 0x0000000444007c0c */ /* 0x000fd6000bf66270 */
[-C--:B---3--:R-:W-:Y:S02]  /*1e330*/  @!P2 LEA R2, P0, R20, R21.reuse, 0x1 ;  /* 0x000000151402a211 */ /* 0x088fe400078008ff */
[----:B------:R-:W-:Y:S02]  /*1e340*/  @!P3 LEA R4, P1, R68, R21, 0x1 ;  /* 0x000000154404b211 */ /* 0x000fe400078208ff */
[-C--:B0---4-:R-:W-:Y:S02]  /*1e350*/  @!P2 LEA.HI.X R3, R20, R7.reuse, R65, 0x1, P0 ;  /* 0x000000071403a211 */ /* 0x091fe400000f0c41 */
[----:B------:R-:W-:Y:S02]  /*1e360*/  @!P3 LEA.HI.X R5, R68, R7, R67, 0x1, P1 ;  /* 0x000000074405b211 */ /* 0x000fe400008f0c43 */
[----:B------:R-:W-:Y:S01]  /*1e370*/  ISETP.GE.AND P0, PT, R70, UR4, PT ;  /* 0x0000000446007c0c */ /* 0x000fe2000bf06270 */
[----:B------:R0:W-:Y:S04]  /*1e380*/  @!P2 ST.E.128 desc[UR60][R2.64], R24 ;  /* 0x000000180200a985 */ /* 0x0001e8000c101d3c */
[----:B------:R0:W-:Y:S08]  /*1e390*/  @!P3 ST.E.128 desc[UR60][R4.64], R40 ;  /* 0x000000280400b985 */ /* 0x0001f0000c101d3c */
[----:B------:R-:W-:Y:S05]  /*1e3a0*/  @P0 BRA `(.L_x_630) ;  /* 0x0000002000340947 */ /* 0x000fea0003800000 */
[----:B0-----:R-:W-:-:S04]  /*1e3b0*/  LEA R2, P0, R70, R21, 0x1 ;  /* 0x0000001546027211 */ /* 0x001fc800078008ff */
[----:B------:R-:W-:-:S05]  /*1e3c0*/  LEA.HI.X R3, R70, R7, R69, 0x1, P0 ;  /* 0x0000000746037211 */ /* 0x000fca00000f0c45 */
[----:B------:R0:W-:Y:S01]  /*1e3d0*/  ST.E.128 desc[UR60][R2.64], R56 ;  /* 0x0000003802007985 */ /* 0x0001e2000c101d3c */
[----:B------:R-:W-:Y:S05]  /*1e3e0*/  BRA `(.L_x_630) ;  /* 0x0000002000247947 */ /* 0x000fea0003800000 */
.L_x_623:
[----:B------:R-:W-:Y:S01]  /*1e3f0*/  ULDC.64 UR4, c[0x0][0xb08] ;  /* 0x0002c20000047ab9 */ /* 0x000fe20000000a00 */
[----:B------:R-:W1:Y:S01]  /*1e400*/  @P4 LDC R9, c[0x0][0xbec] ;  /* 0x0002fb00ff094b82 */ /* 0x000e620000000800 */
[----:B0-----:R-:W-:Y:S01]  /*1e410*/  IMAD R5, R76, UR4, RZ ;  /* 0x000000044c057c24 */ /* 0x001fe2000f8e02ff */
[----:B------:R-:W-:Y:S01]  /*1e420*/  ULDC.64 UR6, c[0x0][0xb30] ;  /* 0x0002cc0000067ab9 */ /* 0x000fe20000000a00 */
[----:B------:R-:W-:Y:S01]  /*1e430*/  IMAD.WIDE.U32 R2, R0, UR4, RZ ;  /* 0x0000000400027c25 */ /* 0x000fe2000f8e00ff */
[----:B------:R-:W-:Y:S01]  /*1e440*/  ISETP.GE.AND P0, PT, R8, R77, PT ;  /* 0x0000004d0800720c */ /* 0x000fe20003f06270 */
[----:B------:R-:W-:Y:S01]  /*1e450*/  BSSY B1, `(.L_x_631) ;  /* 0x00000bf000017945 */ /* 0x000fe20003800000 */
[----:B------:R-:W-:Y:S01]  /*1e460*/  SHF.R.S32.HI R80, RZ, 0x1f, R233 ;  /* 0x0000001fff507819 */ /* 0x000fe200000114e9 */
[----:B------:R-:W-:Y:S01]  /*1e470*/  IMAD R5, R0, UR5, R5 ;  /* 0x0000000500057c24 */ /* 0x000fe2000f8e0205 */
[----:B------:R-:W-:Y:S01]  /*1e480*/  ULDC.64 UR4, c[0x0][0xb38] ;  /* 0x0002ce0000047ab9 */ /* 0x000fe20000000a00 */
[----:B------:R-:W0:Y:S01]  /*1e490*/  @P4 LDC R0, c[0x0][0xbf0] ;  /* 0x0002fc00ff004b82 */ /* 0x000e220000000800 */
[C---:B------:R-:W-:Y:S01]  /*1e4a0*/  VIADD R86, R222.reuse, 0x70 ;  /* 0x00000070de567836 */ /* 0x040fe20000000000 */
[----:B------:R-:W-:Y:S01]  /*1e4b0*/  SHF.R.S32.HI R81, RZ, 0x1f, R234 ;  /* 0x0000001fff517819 */ /* 0x000fe200000114ea */
[----:B------:R-:W-:Y:S01]  /*1e4c0*/  IMAD.IADD R3, R3, 0x1, R5 ;  /* 0x0000000103037824 */ /* 0x000fe200078e0205 */
[----:B------:R-:W-:Y:S01]  /*1e4d0*/  SHF.R.S32.HI R5, RZ, 0x1f, R224 ;  /* 0x0000001fff057819 */ /* 0x000fe200000114e0 */
[----:B------:R-:W-:Y:S01]  /*1e4e0*/  VIADD R88, R222, 0x68 ;  /* 0x00000068de587836 */ /* 0x000fe20000000000 */
[----:B------:R-:W-:Y:S01]  /*1e4f0*/  SHF.R.S32.HI R82, RZ, 0x1f, R235 ;  /* 0x0000001fff527819 */ /* 0x000fe200000114eb */
[----:B------:R-:W-:Y:S01]  /*1e500*/  IMAD.WIDE.U32 R2, R221, UR4, R2 ;  /* 0x00000004dd027c25 */ /* 0x000fe2000f8e0002 */
[----:B------:R-:W-:-:S02]  /*1e510*/  SHF.R.S32.HI R83, RZ, 0x1f, R236 ;  /* 0x0000001fff537819 */ /* 0x000fc400000114ec */
[----:B------:R-:W-:Y:S01]  /*1e520*/  SHF.R.S32.HI R84, RZ, 0x1f, R237 ;  /* 0x0000001fff547819 */ /* 0x000fe200000114ed */
[----:B------:R-:W-:Y:S01]  /*1e530*/  IMAD R3, R221, UR5, R3 ;  /* 0x00000005dd037c24 */ /* 0x000fe2000f8e0203 */
[----:B------:R-:W-:Y:S01]  /*1e540*/  ULDC.64 UR4, c[0x0][0xb40] ;  /* 0x0002d00000047ab9 */ /* 0x000fe20000000a00 */
[----:B------:R-:W-:Y:S01]  /*1e550*/  VIADD R90, R222, 0x60 ;  /* 0x00000060de5a7836 */ /* 0x000fe20000000000 */
[----:B------:R-:W-:Y:S01]  /*1e560*/  SHF.R.S32.HI R86, RZ, 0x1f, R86 ;  /* 0x0000001fff567819 */ /* 0x000fe20000011456 */
[----:B------:R-:W-:Y:S01]  /*1e570*/  IMAD R5, R5, UR4, RZ ;  /* 0x0000000405057c24 */ /* 0x000fe2000f8e02ff */
[----:B------:R-:W-:Y:S01]  /*1e580*/  SHF.R.S32.HI R88, RZ, 0x1f, R88 ;  /* 0x0000001fff587819 */ /* 0x000fe20000011458 */
[----:B-1----:R-:W-:Y:S01]  /*1e590*/  @P4 IMAD.HI.U32 R9, R78, R9, RZ ;  /* 0x000000094e094227 */ /* 0x002fe200078e00ff */
[----:B------:R-:W-:-:S03]  /*1e5a0*/  SHF.R.S32.HI R90, RZ, 0x1f, R90 ;  /* 0x0000001fff5a7819 */ /* 0x000fc6000001145a */
[C---:B------:R-:W-:Y:S02]  /*1e5b0*/  IMAD R7, R224.reuse, UR5, R5 ;  /* 0x00000005e0077c24 */ /* 0x040fe4000f8e0205 */
[----:B------:R-:W-:Y:S01]  /*1e5c0*/  IMAD.WIDE.U32 R2, R224, UR4, R2 ;  /* 0x00000004e0027c25 */ /* 0x000fe2000f8e0002 */
[----:B------:R-:W-:-:S03]  /*1e5d0*/  ULDC.64 UR4, c[0x0][0xb48] ;  /* 0x0002d20000047ab9 */ /* 0x000fc60000000a00 */
[----:B------:R-:W-:Y:S01]  /*1e5e0*/  IMAD.MOV.U32 R5, RZ, RZ, R78 ;  /* 0x000000ffff057224 */ /* 0x000fe200078e004e */
[----:B0-----:R-:W-:Y:S01]  /*1e5f0*/  @P4 SHF.R.U32.HI R5, RZ, R0, R9 ;  /* 0x00000000ff054219 */ /* 0x001fe20000011609 */
[----:B------:R-:W-:Y:S02]  /*1e600*/  IMAD.IADD R3, R3, 0x1, R7 ;  /* 0x0000000103037824 */ /* 0x000fe400078e0207 */
[----:B------:R-:W-:Y:S01]  /*1e610*/  VIADD R134, R222, 0x58 ;  /* 0x00000058de867836 */ /* 0x000fe20000000000 */
[--C-:B------:R-:W-:Y:S01]  /*1e620*/  SHF.R.S32.HI R0, RZ, 0x1f, R5.reuse ;  /* 0x0000001fff007819 */ /* 0x100fe20000011405 */
[----:B------:R-:W-:Y:S02]  /*1e630*/  IMAD.MOV R4, RZ, RZ, -R5 ;  /* 0x000000ffff047224 */ /* 0x000fe400078e0a05 */
[----:B------:R-:W-:Y:S01]  /*1e640*/  IMAD.WIDE.U32 R2, R232, UR4, R2 ;  /* 0x00000004e8027c25 */ /* 0x000fe2000f8e0002 */
[----:B------:R-:W-:-:S03]  /*1e650*/  SHF.R.S32.HI R134, RZ, 0x1f, R134 ;  /* 0x0000001fff867819 */ /* 0x000fc60000011486 */
[----:B------:R-:W-:Y:S02]  /*1e660*/  IMAD R79, R79, R4, R78 ;  /* 0x000000044f4f7224 */ /* 0x000fe400078e024e */
[----:B------:R-:W-:Y:S02]  /*1e670*/  IMAD R0, R0, UR6, RZ ;  /* 0x0000000600007c24 */ /* 0x000fe4000f8e02ff */
[----:B------:R-:W-:Y:S01]  /*1e680*/  IMAD R3, R232, UR5, R3 ;  /* 0x00000005e8037c24 */ /* 0x000fe2000f8e0203 */
[----:B------:R-:W-:Y:S01]  /*1e690*/  ULDC.64 UR4, c[0x0][0xb28] ;  /* 0x0002ca0000047ab9 */ /* 0x000fe20000000a00 */
[C---:B------:R-:W-:Y:S01]  /*1e6a0*/  IMAD R7, R5.reuse, UR7, R0 ;  /* 0x0000000705077c24 */ /* 0x040fe2000f8e0200 */
[----:B------:R-:W-:Y:S01]  /*1e6b0*/  SHF.R.S32.HI R0, RZ, 0x1f, R79 ;  /* 0x0000001fff007819 */ /* 0x000fe2000001144f */
[----:B------:R-:W-:-:S04]  /*1e6c0*/  IMAD.WIDE.U32 R2, R5, UR6, R2 ;  /* 0x0000000605027c25 */ /* 0x000fc8000f8e0002 */
[----:B------:R-:W-:Y:S02]  /*1e6d0*/  IMAD R0, R0, UR4, RZ ;  /* 0x0000000400007c24 */ /* 0x000fe4000f8e02ff */
[----:B------:R-:W-:Y:S02]  /*1e6e0*/  IMAD.IADD R3, R3, 0x1, R7 ;  /* 0x0000000103037824 */ /* 0x000fe400078e0207 */
[C---:B------:R-:W-:Y:S02]  /*1e6f0*/  IMAD R11, R79.reuse, UR5, R0 ;  /* 0x000000054f0b7c24 */ /* 0x040fe4000f8e0200 */
[----:B------:R-:W-:Y:S01]  /*1e700*/  IMAD.WIDE.U32 R2, R79, UR4, R2 ;  /* 0x000000044f027c25 */ /* 0x000fe2000f8e0002 */
[----:B------:R-:W-:-:S03]  /*1e710*/  ULDC.64 UR4, c[0x0][0xb00] ;  /* 0x0002c00000047ab9 */ /* 0x000fc60000000a00 */
[----:B------:R-:W-:Y:S01]  /*1e720*/  IMAD.IADD R11, R3, 0x1, R11 ;  /* 0x00000001030b7824 */ /* 0x000fe200078e020b */
[----:B------:R-:W-:Y:S01]  /*1e730*/  LEA R0, P1, R2, UR4, 0x2 ;  /* 0x0000000402007c11 */ /* 0x000fe2000f8210ff */
[----:B------:R-:W-:Y:S02]  /*1e740*/  VIADD R4, R16, 0x36820 ;  /* 0x0003682010047836 */ /* 0x000fe40000000000 */
[----:B------:R-:W-:Y:S01]  /*1e750*/  VIADD R136, R222, 0x50 ;  /* 0x00000050de887836 */ /* 0x000fe20000000000 */
[----:B------:R-:W-:Y:S01]  /*1e760*/  LEA.HI.X R11, R2, UR5, R11, 0x2, P1 ;  /* 0x00000005020b7c11 */ /* 0x000fe200088f140b */
[C---:B------:R-:W-:Y:S01]  /*1e770*/  VIADD R138, R222.reuse, 0x48 ;  /* 0x00000048de8a7836 */ /* 0x040fe20000000000 */
[----:B------:R-:W-:Y:S01]  /*1e780*/  PRMT R4, RZ, 0x654, R4 ;  /* 0x00000654ff047816 */ /* 0x000fe20000000004 */
[C---:B------:R-:W-:Y:S01]  /*1e790*/  VIADD R140, R222.reuse, 0x40 ;  /* 0x00000040de8c7836 */ /* 0x040fe20000000000 */
[----:B------:R0:W1:Y:S01]  /*1e7a0*/  SHFL.IDX PT, R2, R0, RZ, 0x1c1f ;  /* 0x001c1fff00027589 */ /* 0x00006200000e0000 */
[C---:B------:R-:W-:Y:S01]  /*1e7b0*/  VIADD R142, R222.reuse, 0x38 ;  /* 0x00000038de8e7836 */ /* 0x040fe20000000000 */
[----:B------:R0:W-:Y:S01]  /*1e7c0*/  SYNCS.ARRIVE.TRANS64.RED.A1T0 RZ, [R4+URZ], RZ ;  /* 0x000000ff04ff79a7 */ /* 0x0001e2000810043f */
[C---:B------:R-:W-:Y:S01]  /*1e7d0*/  VIADD R144, R222.reuse, 0x30 ;  /* 0x00000030de907836 */ /* 0x040fe20000000000 */
[----:B------:R0:W2:Y:S01]  /*1e7e0*/  SHFL.IDX PT, R3, R11, RZ, 0x1c1f ;  /* 0x001c1fff0b037589 */ /* 0x0000a200000e0000 */
        /* <DEDUP_REMOVED lines=25> */
[C---:B------:R-:W-:Y:S02]  /*1e980*/  VIADD R147, R222.reuse, 0x20 ;  /* 0x00000020de937836 */ /* 0x040fe40000000000 */
[----:B------:R-:W-:-:S02]  /*1e990*/  VIADD R152, R222, 0x18 ;  /* 0x00000018de987836 */ /* 0x000fc40000000000 */
[C---:B------:R-:W-:Y:S02]  /*1e9a0*/  VIADD R154, R222.reuse, 0x10 ;  /* 0x00000010de9a7836 */ /* 0x040fe40000000000 */
[----:B------:R-:W-:Y:S01]  /*1e9b0*/  VIADD R156, R222, 0x8 ;  /* 0x00000008de9c7836 */ /* 0x000fe20000000000 */
[----:B012---:R-:W-:Y:S06]  /*1e9c0*/  @P0 BRA `(.L_x_632) ;  /* 0x00000004009c0947 */ /* 0x007fec0003800000 */
[----:B------:R-:W-:Y:S02]  /*1e9d0*/  ULDC UR4, c[0x0][0xac8] ;  /* 0x0002b20000047ab9 */ /* 0x000fe40000000800 */
[----:B------:R-:W-:Y:S02]  /*1e9e0*/  ISETP.GE.AND P0, PT, R222, UR4, PT ;  /* 0x00000004de007c0c */ /* 0x000fe4000bf06270 */
[----:B------:R-:W-:Y:S02]  /*1e9f0*/  ISETP.GE.AND P5, PT, R156, UR4, PT ;  /* 0x000000049c007c0c */ /* 0x000fe4000bfa6270 */
[----:B------:R-:W-:Y:S02]  /*1ea00*/  ISETP.GE.AND P4, PT, R154, UR4, PT ;  /* 0x000000049a007c0c */ /* 0x000fe4000bf86270 */
[----:B------:R-:W-:-:S07]  /*1ea10*/  ISETP.GE.AND P3, PT, R152, UR4, PT ;  /* 0x0000000498007c0c */ /* 0x000fce000bf66270 */
[----:B------:R-:W-:-:S04]  /*1ea20*/  @!P0 IMAD.WIDE R4, R222, 0x4, R2 ;  /* 0x00000004de048825 */ /* 0x000fc800078e0202 */
[-C--:B------:R-:W-:Y:S01]  /*1ea30*/  @!P4 LEA R6, P2, R154, R2.reuse, 0x2 ;  /* 0x000000029a06c211 */ /* 0x080fe200078410ff */
[----:B------:R0:W-:Y:S01]  /*1ea40*/  @!P0 ST.E.64 desc[UR60][R4.64], R24 ;  /* 0x0000001804008985 */ /* 0x0001e2000c101b3c */
[----:B------:R-:W-:Y:S02]  /*1ea50*/  ISETP.GE.AND P0, PT, R147, UR4, PT ;  /* 0x0000000493007c0c */ /* 0x000fe4000bf06270 */
[----:B------:R-:W-:Y:S02]  /*1ea60*/  @!P3 LEA R8, P6, R152, R2, 0x2 ;  /* 0x000000029808b211 */ /* 0x000fe400078c10ff */
[-C--:B------:R-:W-:Y:S02]  /*1ea70*/  @!P4 LEA.HI.X R7, R154, R3.reuse, R155, 0x2, P2 ;  /* 0x000000039a07c211 */ /* 0x080fe400010f149b */
[----:B------:R-:W-:Y:S02]  /*1ea80*/  ISETP.GE.AND P2, PT, R143, UR4, PT ;  /* 0x000000048f007c0c */ /* 0x000fe4000bf46270 */
[----:B------:R-:W-:-:S02]  /*1ea90*/  @!P3 LEA.HI.X R9, R152, R3, R153, 0x2, P6 ;  /* 0x000000039809b211 */ /* 0x000fc400030f1499 */
[----:B0-----:R-:W-:Y:S01]  /*1eaa0*/  @!P5 LEA R4, P1, R156, R2, 0x2 ;  /* 0x000000029c04d211 */ /* 0x001fe200078210ff */
[----:B------:R-:W-:-:S03]  /*1eab0*/  VIADD R25, R222, 0xa8 ;  /* 0x000000a8de197836 */ /* 0x000fc60000000000 */
[----:B------:R-:W-:Y:S02]  /*1eac0*/  @!P5 LEA.HI.X R5, R156, R3, R157, 0x2, P1 ;  /* 0x000000039c05d211 */ /* 0x000fe400008f149d */
[----:B------:R-:W-:-:S03]  /*1ead0*/  ISETP.GE.AND P1, PT, R145, UR4, PT ;  /* 0x0000000491007c0c */ /* 0x000fc6000bf26270 */
[----:B------:R0:W-:Y:S04]  /*1eae0*/  @!P5 ST.E.64 desc[UR60][R4.64], R28 ;  /* 0x0000001c0400d985 */ /* 0x0001e8000c101b3c */
[----:B------:R1:W-:Y:S01]  /*1eaf0*/  @!P4 ST.E.64 desc[UR60][R6.64], R32 ;  /* 0x000000200600c985 */ /* 0x0003e2000c101b3c */
[----:B------:R-:W-:-:S03]  /*1eb00*/  ISETP.GE.AND P4, PT, R139, UR4, PT ;  /* 0x000000048b007c0c */ /* 0x000fc6000bf86270 */
[----:B------:R2:W-:Y:S01]  /*1eb10*/  @!P3 ST.E.64 desc[UR60][R8.64], R36 ;  /* 0x000000240800b985 */ /* 0x0005e2000c101b3c */
[----:B------:R-:W-:Y:S02]  /*1eb20*/  ISETP.GE.AND P3, PT, R141, UR4, PT ;  /* 0x000000048d007c0c */ /* 0x000fe4000bf66270 */
[-C--:B0-----:R-:W-:Y:S01]  /*1eb30*/  @!P0 LEA R4, P6, R147, R2.reuse, 0x2 ;  /* 0x0000000293048211 */ /* 0x081fe200078c10ff */
[C---:B------:R-:W-:Y:S01]  /*1eb40*/  VIADD R29, R222.reuse, 0xb0 ;  /* 0x000000b0de1d7836 */ /* 0x040fe20000000000 */
[-C--:B-1----:R-:W-:Y:S01]  /*1eb50*/  @!P1 LEA R6, P5, R145, R2.reuse, 0x2 ;  /* 0x0000000291069211 */ /* 0x082fe200078a10ff */
[----:B------:R-:W-:Y:S01]  /*1eb60*/  VIADD R33, R222, 0xb8 ;  /* 0x000000b8de217836 */ /* 0x000fe20000000000 */
[-C--:B------:R-:W-:Y:S02]  /*1eb70*/  @!P0 LEA.HI.X R5, R147, R3.reuse, R148, 0x2, P6 ;  /* 0x0000000393058211 */ /* 0x080fe400030f1494 */
[----:B------:R-:W-:Y:S02]  /*1eb80*/  @!P1 LEA.HI.X R7, R145, R3, R146, 0x2, P5 ;  /* 0x0000000391079211 */ /* 0x000fe400028f1492 */
[----:B------:R-:W-:Y:S01]  /*1eb90*/  ISETP.GE.AND P5, PT, R137, UR4, PT ;  /* 0x0000000489007c0c */ /* 0x000fe2000bfa6270 */
[----:B------:R0:W-:Y:S01]  /*1eba0*/  @!P0 ST.E.64 desc[UR60][R4.64], R40 ;  /* 0x0000002804008985 */ /* 0x0001e2000c101b3c */
[----:B--2---:R-:W-:-:S02]  /*1ebb0*/  @!P2 LEA R8, P6, R143, R2, 0x2 ;  /* 0x000000028f08a211 */ /* 0x004fc400078c10ff */
[----:B------:R-:W-:Y:S01]  /*1ebc0*/  ISETP.GE.AND P0, PT, R135, UR4, PT ;  /* 0x0000000487007c0c */ /* 0x000fe2000bf06270 */
[----:B------:R1:W-:Y:S01]  /*1ebd0*/  @!P1 ST.E.64 desc[UR60][R6.64], R44 ;  /* 0x0000002c06009985 */ /* 0x0003e2000c101b3c */
[----:B------:R-:W-:Y:S02]  /*1ebe0*/  @!P2 LEA.HI.X R9, R143, R3, R144, 0x2, P6 ;  /* 0x000000038f09a211 */ /* 0x000fe400030f1490 */
[----:B------:R-:W-:-:S03]  /*1ebf0*/  ISETP.GE.AND P1, PT, R91, UR4, PT ;  /* 0x000000045b007c0c */ /* 0x000fc6000bf26270 */
[----:B------:R2:W-:Y:S01]  /*1ec00*/  @!P2 ST.E.64 desc[UR60][R8.64], R48 ;  /* 0x000000300800a985 */ /* 0x0005e2000c101b3c */
[-C--:B0-----:R-:W-:Y:S02]  /*1ec10*/  @!P3 LEA R4, P6, R141, R2.reuse, 0x2 ;  /* 0x000000028d04b211 */ /* 0x081fe400078c10ff */
[-C--:B-1----:R-:W-:Y:S02]  /*1ec20*/  @!P4 LEA R6, P2, R139, R2.reuse, 0x2 ;  /* 0x000000028b06c211 */ /* 0x082fe400078410ff */
[-C--:B------:R-:W-:Y:S02]  /*1ec30*/  @!P3 LEA.HI.X R5, R141, R3.reuse, R142, 0x2, P6 ;  /* 0x000000038d05b211 */ /* 0x080fe400030f148e */
[----:B------:R-:W-:Y:S02]  /*1ec40*/  @!P4 LEA.HI.X R7, R139, R3, R140, 0x2, P2 ;  /* 0x000000038b07c211 */ /* 0x000fe400010f148c */
[----:B--2---:R-:W-:Y:S01]  /*1ec50*/  @!P5 LEA R8, P6, R137, R2, 0x2 ;  /* 0x000000028908d211 */ /* 0x004fe200078c10ff */
[----:B------:R0:W-:Y:S01]  /*1ec60*/  @!P3 ST.E.64 desc[UR60][R4.64], R52 ;  /* 0x000000340400b985 */ /* 0x0001e2000c101b3c */
[----:B------:R-:W-:-:S02]  /*1ec70*/  ISETP.GE.AND P2, PT, R89, UR4, PT ;  /* 0x0000000459007c0c */ /* 0x000fc4000bf46270 */
[----:B------:R-:W-:Y:S01]  /*1ec80*/  @!P5 LEA.HI.X R9, R137, R3, R138, 0x2, P6 ;  /* 0x000000038909d211 */ /* 0x000fe200030f148a */
[----:B------:R1:W-:Y:S04]  /*1ec90*/  @!P4 ST.E.64 desc[UR60][R6.64], R56 ;  /* 0x000000380600c985 */ /* 0x0003e8000c101b3c */
[----:B------:R2:W-:Y:S01]  /*1eca0*/  @!P5 ST.E.64 desc[UR60][R8.64], R60 ;  /* 0x0000003c0800d985 */ /* 0x0005e2000c101b3c */
[----:B------:R-:W-:Y:S02]  /*1ecb0*/  ISETP.GE.AND P5, PT, R87, UR4, PT ;  /* 0x0000000457007c0c */ /* 0x000fe4000bfa6270 */
[-C--:B0-----:R-:W-:Y:S02]  /*1ecc0*/  @!P0 LEA R4, P4, R135, R2.reuse, 0x2 ;  /* 0x0000000287048211 */ /* 0x081fe400078810ff */
[----:B-1----:R-:W-:-:S02]  /*1ecd0*/  @!P1 LEA R6, P3, R91, R2, 0x2 ;  /* 0x000000025b069211 */ /* 0x002fc400078610ff */
[-C--:B------:R-:W-:Y:S02]  /*1ece0*/  @!P0 LEA.HI.X R5, R135, R3.reuse, R136, 0x2, P4 ;  /* 0x0000000387058211 */ /* 0x080fe400020f1488 */
[----:B------:R-:W-:Y:S02]  /*1ecf0*/  ISETP.GE.AND P4, PT, R85, UR4, PT ;  /* 0x0000000455007c0c */ /* 0x000fe4000bf86270 */
[----:B------:R-:W-:Y:S01]  /*1ed00*/  @!P1 LEA.HI.X R7, R91, R3, R134, 0x2, P3 ;  /* 0x000000035b079211 */ /* 0x000fe200018f1486 */
[----:B------:R0:W-:Y:S01]  /*1ed10*/  @!P0 ST.E.64 desc[UR60][R4.64], R64 ;  /* 0x0000004004008985 */ /* 0x0001e2000c101b3c */
[----:B------:R-:W-:Y:S02]  /*1ed20*/  ISETP.GE.AND P3, PT, R237, UR4, PT ;  /* 0x00000004ed007c0c */ /* 0x000fe4000bf66270 */
[----:B--2---:R-:W-:Y:S01]  /*1ed30*/  @!P2 LEA R8, P6, R89, R2, 0x2 ;  /* 0x000000025908a211 */ /* 0x004fe200078c10ff */
[----:B------:R1:W-:Y:S01]  /*1ed40*/  @!P1 ST.E.64 desc[UR60][R6.64], R68 ;  /* 0x0000004406009985 */ /* 0x0003e2000c101b3c */
[----:B------:R-:W-:-:S02]  /*1ed50*/  ISETP.GE.AND P0, PT, R236, UR4, PT ;  /* 0x00000004ec007c0c */ /* 0x000fc4000bf06270 */
[----:B------:R-:W-:Y:S02]  /*1ed60*/  @!P2 LEA.HI.X R9, R89, R3, R90, 0x2, P6 ;  /* 0x000000035909a211 */ /* 0x000fe400030f145a */
[----:B------:R-:W-:-:S03]  /*1ed70*/  ISETP.GE.AND P1, PT, R235, UR4, PT ;  /* 0x00000004eb007c0c */ /* 0x000fc6000bf26270 */
[----:B------:R2:W-:Y:S01]  /*1ed80*/  @!P2 ST.E.64 desc[UR60][R8.64], R72 ;  /* 0x000000480800a985 */ /* 0x0005e2000c101b3c */
[-C--:B0-----:R-:W-:Y:S02]  /*1ed90*/  @!P5 LEA R4, P6, R87, R2.reuse, 0x2 ;  /* 0x000000025704d211 */ /* 0x081fe400078c10ff */
[----:B-1----:R-:W-:Y:S02]  /*1eda0*/  @!P4 LEA R6, P2, R85, R2, 0x2 ;  /* 0x000000025506c211 */ /* 0x002fe400078410ff */
[-C--:B------:R-:W-:Y:S02]  /*1edb0*/  @!P5 LEA.HI.X R5, R87, R3.reuse, R88, 0x2, P6 ;  /* 0x000000035705d211 */ /* 0x080fe400030f1458 */
[----:B------:R-:W-:-:S03]  /*1edc0*/  @!P4 LEA.HI.X R7, R85, R3, R86, 0x2, P2 ;  /* 0x000000035507c211 */ /* 0x000fc600010f1456 */
[----:B------:R0:W-:Y:S01]  /*1edd0*/  @!P5 ST.E.64 desc[UR60][R4.64], R20 ;  /* 0x000000140400d985 */ /* 0x0001e2000c101b3c */
[----:B--2---:R-:W-:-:S03]  /*1ede0*/  @!P3 LEA R8, P6, R237, R2, 0x2 ;  /* 0x00000002ed08b211 */ /* 0x004fc600078c10ff */
[----:B------:R1:W-:Y:S01]  /*1edf0*/  @!P4 ST.E.64 desc[UR60][R6.64], R120 ;  /* 0x000000780600c985 */ /* 0x0003e2000c101b3c */
[----:B------:R-:W-:Y:S02]  /*1ee00*/  @!P3 LEA.HI.X R9, R237, R3, R84, 0x2, P6 ;  /* 0x00000003ed09b211 */ /* 0x000fe400030f1454 */
[----:B------:R-:W-:-:S03]  /*1ee10*/  ISETP.GE.AND P4, PT, R234, UR4, PT ;  /* 0x00000004ea007c0c */ /* 0x000fc6000bf86270 */
[----:B------:R2:W-:Y:S01]  /*1ee20*/  @!P3 ST.E.64 desc[UR60][R8.64], R122 ;  /* 0x0000007a0800b985 */ /* 0x0005e2000c101b3c */
[----:B------:R-:W-:Y:S02]  /*1ee30*/  ISETP.GE.AND P3, PT, R233, UR4, PT ;  /* 0x00000004e9007c0c */ /* 0x000fe4000bf66270 */
[CC--:B0-----:R-:W-:Y:S02]  /*1ee40*/  @!P0 LEA R4, P2, R236.reuse, R2.reuse, 0x2 ;  /* 0x00000002ec048211 */ /* 0x0c1fe400078410ff */
[----:B------:R-:W-:Y:S02]  /*1ee50*/  SHF.R.S32.HI R21, RZ, 0x1f, R230 ;  /* 0x0000001fff157819 */ /* 0x000fe400000114e6 */
[C---:B-1----:R-:W-:Y:S02]  /*1ee60*/  @!P1 LEA R6, P5, R235.reuse, R2, 0x2 ;  /* 0x00000002eb069211 */ /* 0x042fe400078a10ff */
[-C--:B------:R-:W-:Y:S02]  /*1ee70*/  @!P0 LEA.HI.X R5, R236, R3.reuse, R83, 0x2, P2 ;  /* 0x00000003ec058211 */ /* 0x080fe400010f1453 */
[----:B------:R-:W-:-:S02]  /*1ee80*/  @!P1 LEA.HI.X R7, R235, R3, R82, 0x2, P5 ;  /* 0x00000003eb079211 */ /* 0x000fc400028f1452 */
[----:B------:R-:W-:Y:S01]  /*1ee90*/  ISETP.GE.AND P2, PT, R230, UR4, PT ;  /* 0x00000004e6007c0c */ /* 0x000fe2000bf46270 */
[----:B------:R0:W-:Y:S01]  /*1eea0*/  @!P0 ST.E.64 desc[UR60][R4.64], R124 ;  /* 0x0000007c04008985 */ /* 0x0001e2000c101b3c */
[CC--:B------:R-:W-:Y:S02]  /*1eeb0*/  @!P4 LEA R14, P5, R234.reuse, R2.reuse, 0x2 ;  /* 0x00000002ea0ec211 */ /* 0x0c0fe400078a10ff */
[----:B------:R-:W-:Y:S01]  /*1eec0*/  @!P3 LEA R12, P6, R233, R2, 0x2 ;  /* 0x00000002e90cb211 */ /* 0x000fe200078c10ff */
[----:B------:R1:W-:Y:S01]  /*1eed0*/  @!P1 ST.E.64 desc[UR60][R6.64], R92 ;  /* 0x0000005c06009985 */ /* 0x0003e2000c101b3c */
[----:B------:R-:W-:Y:S02]  /*1eee0*/  ISETP.GE.AND P1, PT, R25, UR4, PT ;  /* 0x0000000419007c0c */ /* 0x000fe4000bf26270 */
[----:B------:R-:W-:Y:S02]  /*1eef0*/  ISETP.GE.AND P0, PT, R29, UR4, PT ;  /* 0x000000041d007c0c */ /* 0x000fe4000bf06270 */
[----:B------:R-:W-:-:S02]  /*1ef00*/  @!P4 LEA.HI.X R15, R234, R3, R81, 0x2, P5 ;  /* 0x00000003ea0fc211 */ /* 0x000fc400028f1451 */
[-C--:B------:R-:W-:Y:S02]  /*1ef10*/  @!P3 LEA.HI.X R13, R233, R3.reuse, R80, 0x2, P6 ;  /* 0x00000003e90db211 */ /* 0x080fe400030f1450 */
[CC--:B--2---:R-:W-:Y:S01]  /*1ef20*/  @!P2 LEA R8, P5, R230.reuse, R2.reuse, 0x2 ;  /* 0x00000002e608a211 */ /* 0x0c4fe200078a10ff */
[----:B------:R2:W-:Y:S01]  /*1ef30*/  @!P4 ST.E.64 desc[UR60][R14.64], R96 ;  /* 0x000000600e00c985 */ /* 0x0005e2000c101b3c */
[----:B------:R-:W-:Y:S02]  /*1ef40*/  ISETP.GE.AND P6, PT, R33, UR4, PT ;  /* 0x0000000421007c0c */ /* 0x000fe4000bfc6270 */
[----:B------:R-:W-:Y:S01]  /*1ef50*/  @!P2 LEA.HI.X R9, R230, R3, R21, 0x2, P5 ;  /* 0x00000003e609a211 */ /* 0x000fe200028f1415 */
[----:B------:R2:W-:Y:S01]  /*1ef60*/  @!P3 ST.E.64 desc[UR60][R12.64], R100 ;  /* 0x000000640c00b985 */ /* 0x0005e2000c101b3c */
[----:B0-----:R-:W-:Y:S02]  /*1ef70*/  SHF.R.S32.HI R4, RZ, 0x1f, R25 ;  /* 0x0000001fff047819 */ /* 0x001fe40000011419 */
[----:B-1----:R-:W-:Y:S01]  /*1ef80*/  @!P1 LEA R6, P5, R25, R2, 0x2 ;  /* 0x0000000219069211 */ /* 0x002fe200078a10ff */
[----:B------:R2:W-:Y:S01]  /*1ef90*/  @!P2 ST.E.64 desc[UR60][R8.64], R104 ;  /* 0x000000680800a985 */ /* 0x0005e2000c101b3c */
[----:B------:R-:W-:-:S02]  /*1efa0*/  SHF.R.S32.HI R5, RZ, 0x1f, R29 ;  /* 0x0000001fff057819 */ /* 0x000fc4000001141d */
[-C--:B------:R-:W-:Y:S02]  /*1efb0*/  @!P1 LEA.HI.X R7, R25, R3.reuse, R4, 0x2, P5 ;  /* 0x0000000319079211 */ /* 0x080fe400028f1404 */
[CC--:B------:R-:W-:Y:S02]  /*1efc0*/  @!P0 LEA R4, P5, R29.reuse, R2.reuse, 0x2 ;  /* 0x000000021d048211 */ /* 0x0c0fe400078a10ff */
[----:B------:R-:W-:Y:S01]  /*1efd0*/  SHF.R.S32.HI R20, RZ, 0x1f, R33 ;  /* 0x0000001fff147819 */ /* 0x000fe20000011421 */
[----:B------:R2:W-:Y:S01]  /*1efe0*/  @!P1 ST.E.64 desc[UR60][R6.64], R108 ;  /* 0x0000006c06009985 */ /* 0x0005e2000c101b3c */
[----:B------:R-:W-:Y:S02]  /*1eff0*/  @!P0 LEA.HI.X R5, R29, R3, R5, 0x2, P5 ;  /* 0x000000031d058211 */ /* 0x000fe400028f1405 */
[----:B------:R-:W-:-:S03]  /*1f000*/  @!P6 LEA R2, P5, R33, R2, 0x2 ;  /* 0x000000022102e211 */ /* 0x000fc600078a10ff */
[----:B------:R2:W-:Y:S01]  /*1f010*/  @!P0 ST.E.64 desc[UR60][R4.64], R112 ;  /* 0x0000007004008985 */ /* 0x0005e2000c101b3c */
[----:B------:R-:W-:-:S05]  /*1f020*/  @!P6 LEA.HI.X R3, R33, R3, R20, 0x2, P5 ;  /* 0x000000032103e211 */ /* 0x000fca00028f1414 */
[----:B------:R2:W-:Y:S04]  /*1f030*/  @!P6 ST.E.64 desc[UR60][R2.64], R116 ;  /* 0x000000740200e985 */ /* 0x0005e8000c101b3c */
.L_x_632:
[----:B------:R-:W-:Y:S05]  /*1f040*/  BSYNC B1 ;  /* 0x0000000000017941 */ /* 0x000fea0003800000 */
.L_x_631:
[----:B------:R-:W-:Y:S01]  /*1f050*/  ISETP.GE.AND P0, PT, R10, R77, PT ;  /* 0x0000004d0a00720c */ /* 0x000fe20003f06270 */
[----:B--2---:R0:W1:Y:S04]  /*1f060*/  SHFL.IDX PT, R3, R11, 0x1, 0x1c1f ;  /* 0x003c1f000b037f89 */ /* 0x00406800000e0000 */
[----:B------:R0:W2:Y:S08]  /*1f070*/  SHFL.IDX PT, R2, R0, 0x1, 0x1c1f ;  /* 0x003c1f0000027f89 */ /* 0x0000b000000e0000 */
[----:B0-----:R-:W-:Y:S05]  /*1f080*/  @P0 BRA `(.L_x_630) ;  /* 0x0000001000fc0947 */ /* 0x001fea0003800000 */
[----:B------:R-:W-:Y:S01]  /*1f090*/  ULDC UR4, c[0x0][0xac8] ;  /* 0x0002b20000047ab9 */ /* 0x000fe20000000800 */
[----:B------:R-:W-:Y:S01]  /*1f0a0*/  VIADD R21, R222, 0xa8 ;  /* 0x000000a8de157836 */ /* 0x000fe20000000000 */
[----:B------:R-:W-:Y:S01]  /*1f0b0*/  ISETP.GE.AND P4, PT, R156, UR4, PT ;  /* 0x000000049c007c0c */ /* 0x000fe2000bf86270 */
[----:B------:R-:W-:Y:S01]  /*1f0c0*/  VIADD R25, R222, 0xb0 ;  /* 0x000000b0de197836 */ /* 0x000fe20000000000 */
[----:B------:R-:W-:Y:S02]  /*1f0d0*/  ISETP.GE.AND P3, PT, R154, UR4, PT ;  /* 0x000000049a007c0c */ /* 0x000fe4000bf66270 */
[----:B------:R-:W-:Y:S02]  /*1f0e0*/  ISETP.GE.AND P5, PT, R222, UR4, PT ;  /* 0x00000004de007c0c */ /* 0x000fe4000bfa6270 */
[----:B------:R-:W-:Y:S02]  /*1f0f0*/  ISETP.GE.AND P1, PT, R147, UR4, PT ;  /* 0x0000000493007c0c */ /* 0x000fe4000bf26270 */
[----:B------:R-:W-:-:S02]  /*1f100*/  ISETP.GE.AND P0, PT, R152, UR4, PT ;  /* 0x0000000498007c0c */ /* 0x000fc4000bf06270 */
[----:B------:R-:W-:-:S03]  /*1f110*/  SHF.R.S32.HI R0, RZ, 0x1f, R21 ;  /* 0x0000001fff007819 */ /* 0x000fc60000011415 */
[-C--:B--2---:R-:W-:Y:S02]  /*1f120*/  @!P4 LEA R6, P2, R156, R2.reuse, 0x2 ;  /* 0x000000029c06c211 */ /* 0x084fe400078410ff */
[-C--:B------:R-:W-:Y:S02]  /*1f130*/  @!P3 LEA R8, P6, R154, R2.reuse, 0x2 ;  /* 0x000000029a08b211 */ /* 0x080fe400078c10ff */
[----:B-1----:R-:W-:Y:S01]  /*1f140*/  @!P5 IMAD.WIDE R4, R222, 0x4, R2 ;  /* 0x00000004de04d825 */ /* 0x002fe200078e0202 */
[-C--:B------:R-:W-:Y:S02]  /*1f150*/  @!P4 LEA.HI.X R7, R156, R3.reuse, R157, 0x2, P2 ;  /* 0x000000039c07c211 */ /* 0x080fe400010f149d */
[----:B------:R-:W-:Y:S02]  /*1f160*/  ISETP.GE.AND P2, PT, R145, UR4, PT ;  /* 0x0000000491007c0c */ /* 0x000fe4000bf46270 */
[----:B------:R-:W-:Y:S01]  /*1f170*/  @!P3 LEA.HI.X R9, R154, R3, R155, 0x2, P6 ;  /* 0x000000039a09b211 */ /* 0x000fe200030f149b */
[----:B------:R0:W-:Y:S01]  /*1f180*/  @!P5 ST.E.64 desc[UR60][R4.64], R26 ;  /* 0x0000001a0400d985 */ /* 0x0001e2000c101b3c */
[----:B------:R-:W-:-:S02]  /*1f190*/  @!P1 LEA R12, P5, R147, R2, 0x2 ;  /* 0x00000002930c9211 */ /* 0x000fc400078a10ff */
[C---:B------:R-:W-:Y:S01]  /*1f1a0*/  @!P0 LEA R10, P6, R152.reuse, R2, 0x2 ;  /* 0x00000002980a8211 */ /* 0x040fe200078c10ff */
[----:B------:R1:W-:Y:S01]  /*1f1b0*/  @!P4 ST.E.64 desc[UR60][R6.64], R30 ;  /* 0x0000001e0600c985 */ /* 0x0003e2000c101b3c */
[----:B------:R-:W-:Y:S02]  /*1f1c0*/  ISETP.GE.AND P4, PT, R141, UR4, PT ;  /* 0x000000048d007c0c */ /* 0x000fe4000bf86270 */
[-C--:B------:R-:W-:Y:S01]  /*1f1d0*/  @!P1 LEA.HI.X R13, R147, R3.reuse, R148, 0x2, P5 ;  /* 0x00000003930d9211 */ /* 0x080fe200028f1494 */
[----:B------:R2:W-:Y:S01]  /*1f1e0*/  @!P3 ST.E.64 desc[UR60][R8.64], R34 ;  /* 0x000000220800b985 */ /* 0x0005e2000c101b3c */
[----:B------:R-:W-:Y:S02]  /*1f1f0*/  ISETP.GE.AND P3, PT, R143, UR4, PT ;  /* 0x000000048f007c0c */ /* 0x000fe4000bf66270 */
[----:B------:R-:W-:Y:S02]  /*1f200*/  ISETP.GE.AND P5, PT, R139, UR4, PT ;  /* 0x000000048b007c0c */ /* 0x000fe4000bfa6270 */
[----:B------:R-:W-:-:S02]  /*1f210*/  @!P0 LEA.HI.X R11, R152, R3, R153, 0x2, P6 ;  /* 0x00000003980b8211 */ /* 0x000fc400030f1499 */
[----:B------:R-:W-:-:S03]  /*1f220*/  @!P2 LEA R14, P6, R145, R2, 0x2 ;  /* 0x00000002910ea211 */ /* 0x000fc600078c10ff */
[----:B------:R-:W-:Y:S01]  /*1f230*/  @!P0 ST.E.64 desc[UR60][R10.64], R38 ;  /* 0x000000260a008985 */ /* 0x000fe2000c101b3c */
[-C--:B------:R-:W-:Y:S02]  /*1f240*/  @!P2 LEA.HI.X R15, R145, R3.reuse, R146, 0x2, P6 ;  /* 0x00000003910fa211 */ /* 0x080fe400030f1492 */
[----:B------:R-:W-:Y:S01]  /*1f250*/  ISETP.GE.AND P0, PT, R137, UR4, PT ;  /* 0x0000000489007c0c */ /* 0x000fe2000bf06270 */
[----:B------:R3:W-:Y:S01]  /*1f260*/  @!P1 ST.E.64 desc[UR60][R12.64], R42 ;  /* 0x0000002a0c009985 */ /* 0x0007e2000c101b3c */
[-C--:B0-----:R-:W-:Y:S02]  /*1f270*/  @!P3 LEA R4, P6, R143, R2.reuse, 0x2 ;  /* 0x000000028f04b211 */ /* 0x081fe400078c10ff */
[----:B------:R-:W-:Y:S01]  /*1f280*/  ISETP.GE.AND P1, PT, R135, UR4, PT ;  /* 0x0000000487007c0c */ /* 0x000fe2000bf26270 */
[----:B------:R0:W-:Y:S01]  /*1f290*/  @!P2 ST.E.64 desc[UR60][R14.64], R46 ;  /* 0x0000002e0e00a985 */ /* 0x0001e2000c101b3c */
[----:B-1----:R-:W-:Y:S02]  /*1f2a0*/  @!P4 LEA R6, P2, R141, R2, 0x2 ;  /* 0x000000028d06c211 */ /* 0x002fe400078410ff */
[----:B------:R-:W-:-:S02]  /*1f2b0*/  @!P3 LEA.HI.X R5, R143, R3, R144, 0x2, P6 ;  /* 0x000000038f05b211 */ /* 0x000fc400030f1490 */
[-C--:B--2---:R-:W-:Y:S02]  /*1f2c0*/  @!P5 LEA R8, P6, R139, R2.reuse, 0x2 ;  /* 0x000000028b08d211 */ /* 0x084fe400078c10ff */
[-C--:B------:R-:W-:Y:S01]  /*1f2d0*/  @!P4 LEA.HI.X R7, R141, R3.reuse, R142, 0x2, P2 ;  /* 0x000000038d07c211 */ /* 0x080fe200010f148e */
[----:B------:R1:W-:Y:S01]  /*1f2e0*/  @!P3 ST.E.64 desc[UR60][R4.64], R50 ;  /* 0x000000320400b985 */ /* 0x0003e2000c101b3c */
[----:B------:R-:W-:Y:S02]  /*1f2f0*/  @!P5 LEA.HI.X R9, R139, R3, R140, 0x2, P6 ;  /* 0x000000038b09d211 */ /* 0x000fe400030f148c */
[----:B------:R-:W-:Y:S01]  /*1f300*/  ISETP.GE.AND P2, PT, R91, UR4, PT ;  /* 0x000000045b007c0c */ /* 0x000fe2000bf46270 */
[----:B------:R2:W-:Y:S01]  /*1f310*/  @!P4 ST.E.64 desc[UR60][R6.64], R54 ;  /* 0x000000360600c985 */ /* 0x0005e2000c101b3c */
[----:B------:R-:W-:Y:S02]  /*1f320*/  ISETP.GE.AND P3, PT, R89, UR4, PT ;  /* 0x0000000459007c0c */ /* 0x000fe4000bf66270 */
[-C--:B---3--:R-:W-:Y:S01]  /*1f330*/  @!P1 LEA R12, P4, R135, R2.reuse, 0x2 ;  /* 0x00000002870c9211 */ /* 0x088fe200078810ff */
[----:B------:R3:W-:Y:S01]  /*1f340*/  @!P5 ST.E.64 desc[UR60][R8.64], R58 ;  /* 0x0000003a0800d985 */ /* 0x0007e2000c101b3c */
[----:B------:R-:W-:-:S02]  /*1f350*/  @!P0 LEA R10, P5, R137, R2, 0x2 ;  /* 0x00000002890a8211 */ /* 0x000fc400078a10ff */
[-C--:B------:R-:W-:Y:S02]  /*1f360*/  @!P1 LEA.HI.X R13, R135, R3.reuse, R136, 0x2, P4 ;  /* 0x00000003870d9211 */ /* 0x080fe400020f1488 */
[-C--:B------:R-:W-:Y:S02]  /*1f370*/  @!P0 LEA.HI.X R11, R137, R3.reuse, R138, 0x2, P5 ;  /* 0x00000003890b8211 */ /* 0x080fe400028f148a */
[----:B------:R-:W-:Y:S02]  /*1f380*/  ISETP.GE.AND P5, PT, R87, UR4, PT ;  /* 0x0000000457007c0c */ /* 0x000fe4000bfa6270 */
[----:B0-----:R-:W-:Y:S01]  /*1f390*/  @!P2 LEA R14, P6, R91, R2, 0x2 ;  /* 0x000000025b0ea211 */ /* 0x001fe200078c10ff */
[----:B------:R0:W-:Y:S01]  /*1f3a0*/  @!P0 ST.E.64 desc[UR60][R10.64], R62 ;  /* 0x0000003e0a008985 */ /* 0x0001e2000c101b3c */
[----:B------:R-:W-:Y:S02]  /*1f3b0*/  ISETP.GE.AND P4, PT, R85, UR4, PT ;  /* 0x0000000455007c0c */ /* 0x000fe4000bf86270 */
[----:B------:R-:W-:Y:S01]  /*1f3c0*/  @!P2 LEA.HI.X R15, R91, R3, R134, 0x2, P6 ;  /* 0x000000035b0fa211 */ /* 0x000fe200030f1486 */
[----:B------:R4:W-:Y:S01]  /*1f3d0*/  @!P1 ST.E.64 desc[UR60][R12.64], R66 ;  /* 0x000000420c009985 */ /* 0x0009e2000c101b3c */
[----:B------:R-:W-:-:S02]  /*1f3e0*/  ISETP.GE.AND P1, PT, R237, UR4, PT ;  /* 0x00000004ed007c0c */ /* 0x000fc4000bf26270 */
[-C--:B-1----:R-:W-:Y:S01]  /*1f3f0*/  @!P3 LEA R4, P6, R89, R2.reuse, 0x2 ;  /* 0x000000025904b211 */ /* 0x082fe200078c10ff */
[----:B------:R1:W-:Y:S01]  /*1f400*/  @!P2 ST.E.64 desc[UR60][R14.64], R70 ;  /* 0x000000460e00a985 */ /* 0x0003e2000c101b3c */
[----:B------:R-:W-:Y:S02]  /*1f410*/  ISETP.GE.AND P2, PT, R236, UR4, PT ;  /* 0x00000004ec007c0c */ /* 0x000fe4000bf46270 */
[-C--:B--2---:R-:W-:Y:S02]  /*1f420*/  @!P5 LEA R6, P0, R87, R2.reuse, 0x2 ;  /* 0x000000025706d211 */ /* 0x084fe400078010ff */
[-C--:B------:R-:W-:Y:S02]  /*1f430*/  @!P3 LEA.HI.X R5, R89, R3.reuse, R90, 0x2, P6 ;  /* 0x000000035905b211 */ /* 0x080fe400030f145a */
[----:B------:R-:W-:Y:S02]  /*1f440*/  @!P5 LEA.HI.X R7, R87, R3, R88, 0x2, P0 ;  /* 0x000000035707d211 */ /* 0x000fe400000f1458 */
[----:B------:R-:W-:Y:S01]  /*1f450*/  ISETP.GE.AND P0, PT, R235, UR4, PT ;  /* 0x00000004eb007c0c */ /* 0x000fe2000bf06270 */
[----:B------:R2:W-:Y:S01]  /*1f460*/  @!P3 ST.E.64 desc[UR60][R4.64], R74 ;  /* 0x0000004a0400b985 */ /* 0x0005e2000c101b3c */
[----:B---3--:R-:W-:-:S02]  /*1f470*/  @!P4 LEA R8, P6, R85, R2, 0x2 ;  /* 0x000000025508c211 */ /* 0x008fc400078c10ff */
[-C--:B0-----:R-:W-:Y:S01]  /*1f480*/  @!P1 LEA R10, P3, R237, R2.reuse, 0x2 ;  /* 0x00000002ed0a9211 */ /* 0x081fe200078610ff */
[----:B------:R0:W-:Y:S01]  /*1f490*/  @!P5 ST.E.64 desc[UR60][R6.64], R126 ;  /* 0x0000007e0600d985 */ /* 0x0001e2000c101b3c */
[-C--:B------:R-:W-:Y:S02]  /*1f4a0*/  @!P4 LEA.HI.X R9, R85, R3.reuse, R86, 0x2, P6 ;  /* 0x000000035509c211 */ /* 0x080fe400030f1456 */
[----:B------:R-:W-:Y:S02]  /*1f4b0*/  @!P1 LEA.HI.X R11, R237, R3, R84, 0x2, P3 ;  /* 0x00000003ed0b9211 */ /* 0x000fe400018f1454 */
[-C--:B----4-:R-:W-:Y:S01]  /*1f4c0*/  @!P2 LEA R12, P6, R236, R2.reuse, 0x2 ;  /* 0x00000002ec0ca211 */ /* 0x090fe200078c10ff */
[----:B------:R3:W-:Y:S01]  /*1f4d0*/  @!P4 ST.E.64 desc[UR60][R8.64], R128 ;  /* 0x000000800800c985 */ /* 0x0007e2000c101b3c */
[----:B------:R-:W-:Y:S02]  /*1f4e0*/  ISETP.GE.AND P3, PT, R234, UR4, PT ;  /* 0x00000004ea007c0c */ /* 0x000fe4000bf66270 */
[----:B------:R-:W-:Y:S01]  /*1f4f0*/  ISETP.GE.AND P4, PT, R21, UR4, PT ;  /* 0x0000000415007c0c */ /* 0x000fe2000bf86270 */
[----:B------:R-:W-:Y:S01]  /*1f500*/  @!P1 ST.E.64 desc[UR60][R10.64], R130 ;  /* 0x000000820a009985 */ /* 0x000fe2000c101b3c */
[----:B-1----:R-:W-:-:S02]  /*1f510*/  @!P0 LEA R14, P5, R235, R2, 0x2 ;  /* 0x00000002eb0e8211 */ /* 0x002fc400078a10ff */
[-C--:B------:R-:W-:Y:S02]  /*1f520*/  @!P2 LEA.HI.X R13, R236, R3.reuse, R83, 0x2, P6 ;  /* 0x00000003ec0da211 */ /* 0x080fe400030f1453 */
[----:B------:R-:W-:Y:S02]  /*1f530*/  ISETP.GE.AND P1, PT, R233, UR4, PT ;  /* 0x00000004e9007c0c */ /* 0x000fe4000bf26270 */
[----:B------:R-:W-:Y:S01]  /*1f540*/  @!P0 LEA.HI.X R15, R235, R3, R82, 0x2, P5 ;  /* 0x00000003eb0f8211 */ /* 0x000fe200028f1452 */
[----:B------:R1:W-:Y:S01]  /*1f550*/  @!P2 ST.E.64 desc[UR60][R12.64], R132 ;  /* 0x000000840c00a985 */ /* 0x0003e2000c101b3c */
[----:B------:R-:W-:Y:S02]  /*1f560*/  ISETP.GE.AND P5, PT, R230, UR4, PT ;  /* 0x00000004e6007c0c */ /* 0x000fe4000bfa6270 */
[----:B------:R-:W-:Y:S01]  /*1f570*/  ISETP.GE.AND P2, PT, R25, UR4, PT ;  /* 0x0000000419007c0c */ /* 0x000fe2000bf46270 */
[----:B------:R4:W-:Y:S01]  /*1f580*/  @!P0 ST.E.64 desc[UR60][R14.64], R94 ;  /* 0x0000005e0e008985 */ /* 0x0009e2000c101b3c */
[----:B--2---:R-:W-:-:S02]  /*1f590*/  @!P3 LEA R4, P6, R234, R2, 0x2 ;  /* 0x00000002ea04b211 */ /* 0x004fc400078c10ff */
[-C--:B------:R-:W-:Y:S02]  /*1f5a0*/  @!P4 LEA R20, P0, R21, R2.reuse, 0x2 ;  /* 0x000000021514c211 */ /* 0x080fe400078010ff */
[-C--:B------:R-:W-:Y:S02]  /*1f5b0*/  @!P3 LEA.HI.X R5, R234, R3.reuse, R81, 0x2, P6 ;  /* 0x00000003ea05b211 */ /* 0x080fe400030f1451 */
[-C--:B0-----:R-:W-:Y:S02]  /*1f5c0*/  @!P1 LEA R6, P6, R233, R2.reuse, 0x2 ;  /* 0x00000002e9069211 */ /* 0x081fe400078c10ff */
[----:B------:R-:W-:Y:S01]  /*1f5d0*/  @!P4 LEA.HI.X R21, R21, R3, R0, 0x2, P0 ;  /* 0x000000031515c211 */ /* 0x000fe200000f1400 */
[----:B------:R4:W-:Y:S01]  /*1f5e0*/  @!P3 ST.E.64 desc[UR60][R4.64], R98 ;  /* 0x000000620400b985 */ /* 0x0009e2000c101b3c */
[----:B---3--:R-:W-:Y:S01]  /*1f5f0*/  SHF.R.S32.HI R9, RZ, 0x1f, R230 ;  /* 0x0000001fff097819 */ /* 0x008fe200000114e6 */
[----:B-1----:R-:W-:Y:S01]  /*1f600*/  VIADD R13, R222, 0xb8 ;  /* 0x000000b8de0d7836 */ /* 0x002fe20000000000 */
[----:B------:R-:W-:-:S02]  /*1f610*/  @!P5 LEA R8, P0, R230, R2, 0x2 ;  /* 0x00000002e608d211 */ /* 0x000fc400078010ff */
[-C--:B------:R-:W-:Y:S02]  /*1f620*/  @!P1 LEA.HI.X R7, R233, R3.reuse, R80, 0x2, P6 ;  /* 0x00000003e9079211 */ /* 0x080fe400030f1450 */
[----:B------:R-:W-:Y:S02]  /*1f630*/  SHF.R.S32.HI R0, RZ, 0x1f, R25 ;  /* 0x0000001fff007819 */ /* 0x000fe40000011419 */
[C---:B------:R-:W-:Y:S01]  /*1f640*/  @!P2 LEA R10, P6, R25.reuse, R2, 0x2 ;  /* 0x00000002190aa211 */ /* 0x040fe200078c10ff */
[----:B------:R4:W-:Y:S01]  /*1f650*/  @!P1 ST.E.64 desc[UR60][R6.64], R102 ;  /* 0x0000006606009985 */ /* 0x0009e2000c101b3c */
[-C--:B------:R-:W-:Y:S02]  /*1f660*/  @!P5 LEA.HI.X R9, R230, R3.reuse, R9, 0x2, P0 ;  /* 0x00000003e609d211 */ /* 0x080fe400000f1409 */
[----:B------:R-:W-:Y:S02]  /*1f670*/  @!P2 LEA.HI.X R11, R25, R3, R0, 0x2, P6 ;  /* 0x00000003190ba211 */ /* 0x000fe400030f1400 */
[----:B------:R-:W-:Y:S01]  /*1f680*/  ISETP.GE.AND P0, PT, R13, UR4, PT ;  /* 0x000000040d007c0c */ /* 0x000fe2000bf06270 */
[----:B------:R4:W-:Y:S04]  /*1f690*/  @!P5 ST.E.64 desc[UR60][R8.64], R106 ;  /* 0x0000006a0800d985 */ /* 0x0009e8000c101b3c */
[----:B------:R4:W-:Y:S04]  /*1f6a0*/  @!P4 ST.E.64 desc[UR60][R20.64], R110 ;  /* 0x0000006e1400c985 */ /* 0x0009e8000c101b3c */
[----:B------:R4:W-:Y:S04]  /*1f6b0*/  @!P2 ST.E.64 desc[UR60][R10.64], R114 ;  /* 0x000000720a00a985 */ /* 0x0009e8000c101b3c */
[----:B------:R-:W-:Y:S05]  /*1f6c0*/  @P0 BRA `(.L_x_630) ;  /* 0x0000000c006c0947 */ /* 0x000fea0003800000 */
[----:B------:R-:W-:Y:S02]  /*1f6d0*/  LEA R2, P0, R13, R2, 0x2 ;  /* 0x000000020d027211 */ /* 0x000fe400078010ff */
[----:B------:R-:W-:-:S04]  /*1f6e0*/  SHF.R.S32.HI R0, RZ, 0x1f, R13 ;  /* 0x0000001fff007819 */ /* 0x000fc8000001140d */
[----:B------:R-:W-:-:S05]  /*1f6f0*/  LEA.HI.X R3, R13, R3, R0, 0x2, P0 ;  /* 0x000000030d037211 */ /* 0x000fca00000f1400 */
[----:B------:R0:W-:Y:S01]  /*1f700*/  ST.E.64 desc[UR60][R2.64], R118 ;  /* 0x0000007602007985 */ /* 0x0001e2000c101b3c */
[----:B------:R-:W-:Y:S05]  /*1f710*/  BRA `(.L_x_630) ;  /* 0x0000000c00587947 */ /* 0x000fea0003800000 */
.L_x_621:
[----:B------:R-:W-:Y:S01]  /*1f720*/  ULDC.64 UR6, c[0x0][0xc08] ;  /* 0x0003020000067ab9 */ /* 0x000fe20000000a00 */
[----:B------:R-:W-:Y:S01]  /*1f730*/  ULDC.64 UR4, c[0x0][0xc00] ;  /* 0x0003000000047ab9 */ /* 0x000fe20000000a00 */
[----:B------:R-:W-:Y:S01]  /*1f740*/  ISETP.NE.U32.AND P1, PT, RZ, UR6, PT ;  /* 0x00000006ff007c0c */ /* 0x000fe2000bf25070 */
[----:B------:R-:W-:Y:S01]  /*1f750*/  IMAD.MOV.U32 R15, RZ, RZ, RZ ;  /* 0x000000ffff0f7224 */ /* 0x000fe200078e00ff */
[----:B------:R-:W-:Y:S02]  /*1f760*/  ISETP.NE.U32.AND P0, PT, RZ, UR4, PT ;  /* 0x00000004ff007c0c */ /* 0x000fe4000bf05070 */
[----:B------:R-:W-:Y:S02]  /*1f770*/  ISETP.NE.AND.EX P1, PT, RZ, UR7, PT, P1 ;  /* 0x00000007ff007c0c */ /* 0x000fe4000bf25310 */
[----:B------:R-:W-:Y:S02]  /*1f780*/  IADD3 R2, P2, R225, UR4, RZ ;  /* 0x00000004e1027c10 */ /* 0x000fe4000ff5e0ff */
[----:B------:R-:W-:-:S02]  /*1f790*/  ISETP.NE.AND.EX P0, PT, RZ, UR5, PT, P0 ;  /* 0x00000005ff007c0c */ /* 0x000fc4000bf05300 */
[----:B------:R-:W-:Y:S01]  /*1f7a0*/  IADD3.X R3, R226, UR5, RZ, P2, !PT ;  /* 0x00000005e2037c10 */ /* 0x000fe200097fe4ff */
[----:B------:R-:W-:Y:S02]  /*1f7b0*/  ULDC UR4, c[0x0][0xa88] ;  /* 0x0002a20000047ab9 */ /* 0x000fe40000000800 */
[----:B------:R-:W-:-:S04]  /*1f7c0*/  IMAD.U32 R0, RZ, RZ, UR4 ;  /* 0x00000004ff007e24 */ /* 0x000fc8000f8e00ff */
[----:B------:R-:W-:-:S04]  /*1f7d0*/  @P1 IADD3 R4, P2, R225, UR6, RZ ;  /* 0x00000006e1041c10 */ /* 0x000fc8000ff5e0ff */
[----:B------:R-:W-:Y:S01]  /*1f7e0*/  @P1 IADD3.X R5, R226, UR7, RZ, P2, !PT ;  /* 0x00000007e2051c10 */ /* 0x000fe200097fe4ff */
[----:B------:R2:W5:Y:S04]  /*1f7f0*/  @P0 LDG.E R15, desc[UR60][R2.64] ;  /* 0x0000003c020f0981 */ /* 0x000568000c1e1900 */
[----:B------:R2:W5:Y:S01]  /*1f800*/  @P1 LDG.E R0, desc[UR60][R4.64] ;  /* 0x0000003c04001981 */ /* 0x000562000c1e1900 */
[----:B------:R-:W-:Y:S01]  /*1f810*/  ISETP.NE.AND P2, PT, R223, RZ, PT ;  /* 0x000000ffdf00720c */ /* 0x000fe20003f45270 */
[----:B------:R-:W3:-:S12]  /*1f820*/  S2R R6, SR_TID.X ;  /* 0x0000000000067919 */ /* 0x000ed80000002100 */
[----:B------:R-:W4:Y:S01]  /*1f830*/  @!P2 LDC R223, c[0x0][0xad4] ;  /* 0x0002b500ffdfab82 */ /* 0x000f220000000800 */
[----:B---3--:R-:W-:Y:S01]  /*1f840*/  VIADD R7, R6, 0xffffff80 ;  /* 0xffffff8006077836 */ /* 0x008fe20000000000 */
[----:B----4-:R-:W-:-:S04]  /*1f850*/  ISETP.GT.AND P2, PT, R223, 0x1, PT ;  /* 0x00000001df00780c */ /* 0x010fc80003f44270 */
[----:B------:R-:W-:Y:S01]  /*1f860*/  ISETP.GT.AND P3, PT, R7, 0x7f, PT ;  /* 0x0000007f0700780c */ /* 0x000fe20003f64270 */
[----:B--2---:R-:W-:-:S12]  /*1f870*/  @P1 BRA `(.L_x_633) ;  /* 0x0000000000101947 */ /* 0x004fd80003800000 */
[----:B------:R-:W-:Y:S05]  /*1f880*/  @!P0 BRA `(.L_x_633) ;  /* 0x00000000000c8947 */ /* 0x000fea0003800000 */
[----:B------:R-:W2:Y:S04]  /*1f890*/  LDG.E R5, desc[UR60][R2.64] ;  /* 0x0000003c02057981 */ /* 0x000ea8000c1e1900 */
[----:B-----5:R-:W2:Y:S02]  /*1f8a0*/  LDG.E R0, desc[UR60][R2.64+0x4] ;  /* 0x0000043c02007981 */ /* 0x020ea4000c1e1900 */
[----:B--2---:R-:W-:-:S07]  /*1f8b0*/  IMAD.IADD R0, R0, 0x1, -R5 ;  /* 0x0000000100007824 */ /* 0x004fce00078e0a05 */
.L_x_633:
[----:B------:R-:W2:Y:S01]  /*1f8c0*/  LDL.LU R2, [R1+0x6c] ;  /* 0x00006c0001027983 */ /* 0x000ea20000300800 */
[----:B------:R-:W-:Y:S01]  /*1f8d0*/  BSSY B1, `(.L_x_634) ;  /* 0x0000036000017945 */ /* 0x000fe20003800000 */
[----:B------:R-:W-:Y:S02]  /*1f8e0*/  SEL R29, R224, RZ, !P0 ;  /* 0x000000ffe01d7207 */ /* 0x000fe40004000000 */
[----:B-----5:R-:W-:Y:S02]  /*1f8f0*/  SHF.R.S32.HI R24, RZ, 0x1f, R15 ;  /* 0x0000001fff187819 */ /* 0x020fe4000001140f */
[----:B--2---:R-:W-:Y:S01]  /*1f900*/  SEL R26, R2, RZ, !P0 ;  /* 0x000000ff021a7207 */ /* 0x004fe20004000000 */
[----:B------:R-:W-:Y:S06]  /*1f910*/  @P3 BRA `(.L_x_635) ;  /* 0x0000000000c43947 */ /* 0x000fec0003800000 */
[----:B------:R-:W2:Y:S01]  /*1f920*/  LDC R31, c[0x0][0xbe8] ;  /* 0x0002fa00ff1f7b82 */ /* 0x000ea20000000800 */
[----:B------:R-:W-:-:S04]  /*1f930*/  IMAD R2, R231, 0x80, R6 ;  /* 0x00000080e7027824 */ /* 0x000fc800078e0206 */
[----:B------:R-:W-:Y:S02]  /*1f940*/  VIADD R28, R2, 0xffffff80 ;  /* 0xffffff80021c7836 */ /* 0x000fe40000000000 */
[----:B--2---:R-:W-:-:S05]  /*1f950*/  IMAD R3, R0, R31, RZ ;  /* 0x0000001f00037224 */ /* 0x004fca00078e02ff */
[----:B------:R-:W-:-:S13]  /*1f960*/  ISETP.GE.AND P0, PT, R28, R3, PT ;  /* 0x000000031c00720c */ /* 0x000fda0003f06270 */
[----:B------:R-:W-:Y:S05]  /*1f970*/  @P0 BRA `(.L_x_635) ;  /* 0x0000000000ac0947 */ /* 0x000fea0003800000 */
[----:B------:R-:W-:Y:S01]  /*1f980*/  IMAD.MOV.U32 R20, RZ, RZ, 0x9b8 ;  /* 0x000009b8ff147424 */ /* 0x000fe200078e00ff */
[----:B------:R-:W-:Y:S01]  /*1f990*/  ISETP.GT.AND P0, PT, R223, 0x1, PT ;  /* 0x00000001df00780c */ /* 0x000fe20003f04270 */
[----:B------:R-:W2:Y:S01]  /*1f9a0*/  LDC.64 R2, c[0x0][0xba8] ;  /* 0x0002ea00ff027b82 */ /* 0x000ea20000000a00 */
[----:B------:R-:W-:Y:S01]  /*1f9b0*/  ISETP.NE.AND P1, PT, R31, 0x1, PT ;  /* 0x000000011f00780c */ /* 0x000fe20003f25270 */
[----:B------:R-:W-:Y:S01]  /*1f9c0*/  IMAD.MOV.U32 R21, RZ, RZ, R28 ;  /* 0x000000ffff157224 */ /* 0x000fe200078e001c */
[----:B------:R-:W-:-:S05]  /*1f9d0*/  SEL R20, R20, 0x978, P0 ;  /* 0x0000097814147807 */ /* 0x000fca0000000000 */
[----:B------:R-:W3:Y:S08]  /*1f9e0*/  LDC.64 R8, c[0x0][R20+0x220] ;  /* 0x0000880014087b82 */ /* 0x000ef00000000a00 */
[----:B------:R-:W4:Y:S08]  /*1f9f0*/  LDC.64 R6, c[0x0][R20+0x218] ;  /* 0x0000860014067b82 */ /* 0x000f300000000a00 */
[----:B------:R-:W5:Y:S08]  /*1fa00*/  LDC.64 R10, c[0x0][R20+0x228] ;  /* 0x00008a00140a7b82 */ /* 0x000f700000000a00 */
[----:B------:R-:W0:Y:S08]  /*1fa10*/  @P1 LDC R13, c[0x0][0xbec] ;  /* 0x0002fb00ff0d1b82 */ /* 0x000e300000000800 */
[----:B------:R-:W1:Y:S08]  /*1fa20*/  LDC.64 R4, c[0x0][R20+0x210] ;  /* 0x0000840014047b82 */ /* 0x000e700000000a00 */
[----:B------:R-:W5:Y:S01]  /*1fa30*/  @P1 LDC R27, c[0x0][0xbf0] ;  /* 0x0002fc00ff1b1b82 */ /* 0x000f620000000800 */
[----:B0-----:R-:W-:-:S07]  /*1fa40*/  @P1 IMAD.HI.U32 R14, R28, R13, RZ ;  /* 0x0000000d1c0e1227 */ /* 0x001fce00078e00ff */
[----:B--2---:R-:W0:Y:S01]  /*1fa50*/  @!P0 LDC R2, c[0x0][0xb50] ;  /* 0x0002d400ff028b82 */ /* 0x004e220000000800 */
[-C--:B---3--:R-:W-:Y:S02]  /*1fa60*/  IMAD R9, R9, R29.reuse, RZ ;  /* 0x0000001d09097224 */ /* 0x088fe400078e02ff */
[----:B------:R-:W-:-:S05]  /*1fa70*/  IMAD.WIDE.U32 R12, R8, R29, RZ ;  /* 0x0000001d080c7225 */ /* 0x000fca00078e00ff */
[----:B------:R-:W2:Y:S01]  /*1fa80*/  @!P0 LDC R3, c[0x0][0xb54] ;  /* 0x0002d500ff038b82 */ /* 0x000ea20000000800 */
[-C--:B----4-:R-:W-:Y:S02]  /*1fa90*/  IMAD R25, R7, R221.reuse, RZ ;  /* 0x000000dd07197224 */ /* 0x090fe400078e02ff */
[----:B------:R-:W-:Y:S01]  /*1faa0*/  IMAD.WIDE.U32 R6, R6, R221, RZ ;  /* 0x000000dd06067225 */ /* 0x000fe200078e00ff */
[----:B-----5:R-:W-:-:S03]  /*1fab0*/  @P1 SHF.R.U32.HI R21, RZ, R27, R14 ;  /* 0x0000001bff151219 */ /* 0x020fc6000001160e */
[----:B------:R-:W-:Y:S01]  /*1fac0*/  IMAD R27, R8, R26, R9 ;  /* 0x0000001a081b7224 */ /* 0x000fe200078e0209 */
[----:B------:R-:W-:Y:S01]  /*1fad0*/  SEL R9, R232, RZ, P0 ;  /* 0x000000ffe8097207 */ /* 0x000fe20000000000 */
[----:B------:R-:W-:Y:S01]  /*1fae0*/  IMAD.IADD R25, R7, 0x1, R25 ;  /* 0x0000000107197824 */ /* 0x000fe200078e0219 */
[----:B------:R-:W-:Y:S01]  /*1faf0*/  IADD3 R8, P1, P3, R12, R6, R15 ;  /* 0x000000060c087210 */ /* 0x000fe20007b3e00f */
[----:B------:R-:W-:Y:S02]  /*1fb00*/  IMAD.IADD R27, R13, 0x1, R27 ;  /* 0x000000010d1b7824 */ /* 0x000fe400078e021b */
[----:B------:R-:W-:-:S03]  /*1fb10*/  IMAD.WIDE.U32 R6, R10, R9, RZ ;  /* 0x000000090a067225 */ /* 0x000fc600078e00ff */
[----:B------:R-:W-:Y:S01]  /*1fb20*/  IADD3.X R10, R27, R25, R24, P1, P3 ;  /* 0x000000191b0a7210 */ /* 0x000fe20000fe6418 */
[----:B------:R-:W-:Y:S01]  /*1fb30*/  IMAD R11, R11, R9, RZ ;  /* 0x000000090b0b7224 */ /* 0x000fe200078e02ff */
[----:B------:R-:W-:Y:S01]  /*1fb40*/  IADD3 R6, P0, P1, R21, R8, R6 ;  /* 0x0000000815067210 */ /* 0x000fe2000791e006 */
[--C-:B------:R-:W-:Y:S01]  /*1fb50*/  IMAD.MOV R12, RZ, RZ, -R21.reuse ;  /* 0x000000ffff0c7224 */ /* 0x100fe200078e0a15 */
[----:B------:R-:W-:Y:S01]  /*1fb60*/  SHF.R.S32.HI R21, RZ, 0x1f, R21 ;  /* 0x0000001fff157819 */ /* 0x000fe20000011415 */
[----:B------:R-:W-:Y:S02]  /*1fb70*/  IMAD.IADD R11, R7, 0x1, R11 ;  /* 0x00000001070b7824 */ /* 0x000fe400078e020b */
[----:B------:R-:W-:-:S03]  /*1fb80*/  IMAD R9, R31, R12, R28 ;  /* 0x0000000c1f097224 */ /* 0x000fc600078e021c */
[----:B------:R-:W-:Y:S01]  /*1fb90*/  IADD3.X R7, R21, R10, R11, P0, P1 ;  /* 0x0000000a15077210 */ /* 0x000fe200007e240b */
[----:B-1----:R-:W-:Y:S01]  /*1fba0*/  IMAD R5, R5, R9, RZ ;  /* 0x0000000905057224 */ /* 0x002fe200078e02ff */
[----:B------:R-:W-:-:S05]  /*1fbb0*/  SHF.R.S32.HI R11, RZ, 0x1f, R9 ;  /* 0x0000001fff0b7819 */ /* 0x000fca0000011409 */
[C---:B------:R-:W-:Y:S02]  /*1fbc0*/  IMAD R11, R4.reuse, R11, R5 ;  /* 0x0000000b040b7224 */ /* 0x040fe400078e0205 */
[----:B------:R-:W-:-:S04]  /*1fbd0*/  IMAD.WIDE.U32 R4, R4, R9, R6 ;  /* 0x0000000904047225 */ /* 0x000fc800078e0006 */
[----:B------:R-:W-:Y:S01]  /*1fbe0*/  IMAD.IADD R5, R5, 0x1, R11 ;  /* 0x0000000105057824 */ /* 0x000fe200078e020b */
[----:B0-----:R-:W-:-:S04]  /*1fbf0*/  LEA R2, P0, R4, R2, 0x2 ;  /* 0x0000000204027211 */ /* 0x001fc800078010ff */
[----:B--2---:R-:W-:Y:S01]  /*1fc00*/  LEA.HI.X R3, R4, R3, R5, 0x2, P0 ;  /* 0x0000000304037211 */ /* 0x004fe200000f1405 */
[----:B------:R-:W-:-:S05]  /*1fc10*/  IMAD.MOV.U32 R5, RZ, RZ, -0x800000 ;  /* 0xff800000ff057424 */ /* 0x000fca00078e00ff */
[----:B------:R2:W-:Y:S03]  /*1fc20*/  STG.E desc[UR60][R2.64], R5 ;  /* 0x0000000502007986 */ /* 0x0005e6000c10193c */
.L_x_635:
[----:B------:R-:W-:Y:S05]  /*1fc30*/  BSYNC B1 ;  /* 0x0000000000017941 */ /* 0x000fea0003800000 */
.L_x_634:
[----:B------:R-:W-:Y:S05]  /*1fc40*/  @P2 BRA `(.L_x_630) ;  /* 0x00000008000c2947 */ /* 0x000fea0003800000 */
[----:B--2---:R-:W2:Y:S01]  /*1fc50*/  S2R R2, SR_TID.X ;  /* 0x0000000000027919 */ /* 0x004ea20000002100 */
[----:B------:R-:W3:Y:S01]  /*1fc60*/  LDC R9, c[0x0][0xbe8] ;  /* 0x0002fa00ff097b82 */ /* 0x000ee20000000800 */
[----:B------:R-:W-:Y:S01]  /*1fc70*/  ULDC.64 UR4, c[0x0][0xaa0] ;  /* 0x0002a80000047ab9 */ /* 0x000fe20000000a00 */
[----:B------:R-:W-:Y:S01]  /*1fc80*/  BSSY B1, `(.L_x_636) ;  /* 0x0000049000017945 */ /* 0x000fe20003800000 */
[----:B---3--:R-:W-:Y:S01]  /*1fc90*/  ISETP.NE.AND P0, PT, R9, 0x1, PT ;  /* 0x000000010900780c */ /* 0x008fe20003f05270 */
[----:B--2---:R-:W-:Y:S02]  /*1fca0*/  VIADD R4, R2, 0xffffff80 ;  /* 0xffffff8002047836 */ /* 0x004fe40000000000 */
[----:B------:R-:W-:-:S03]  /*1fcb0*/  IMAD R2, R24, UR4, RZ ;  /* 0x0000000418027c24 */ /* 0x000fc6000f8e02ff */
[----:B------:R-:W-:-:S07]  /*1fcc0*/  SHF.R.S32.HI R3, RZ, 0x1f, R4 ;  /* 0x0000001fff037819 */ /* 0x000fce0000011404 */
[----:B------:R-:W2:Y:S01]  /*1fcd0*/  @P0 LDC R7, c[0x0][0xbec] ;  /* 0x0002fb00ff070b82 */ /* 0x000ea20000000800 */
[----:B------:R-:W-:Y:S01]  /*1fce0*/  IMAD R5, R15, UR5, R2 ;  /* 0x000000050f057c24 */ /* 0x000fe2000f8e0202 */
[----:B------:R-:W-:Y:S01]  /*1fcf0*/  LEA.HI R6, R3, R4, RZ, 0x3 ;  /* 0x0000000403067211 */ /* 0x000fe200078f18ff */
[----:B------:R-:W-:Y:S01]  /*1fd00*/  IMAD.WIDE.U32 R2, R15, UR4, RZ ;  /* 0x000000040f027c25 */ /* 0x000fe2000f8e00ff */
[----:B------:R-:W-:Y:S02]  /*1fd10*/  ULDC.64 UR4, c[0x0][0xae8] ;  /* 0x0002ba0000047ab9 */ /* 0x000fe40000000a00 */
[----:B------:R-:W-:Y:S02]  /*1fd20*/  LOP3.LUT R13, R6, 0xfffffff8, RZ, 0xc0, !PT ;  /* 0xfffffff8060d7812 */ /* 0x000fe400078ec0ff */
[----:B------:R-:W3:Y:S01]  /*1fd30*/  @P0 LDC R11, c[0x0][0xbf0] ;  /* 0x0002fc00ff0b0b82 */ /* 0x000ee20000000800 */
[----:B------:R-:W-:Y:S01]  /*1fd40*/  SHF.R.S32.HI R10, RZ, 0x3, R6 ;  /* 0x00000003ff0a7819 */ /* 0x000fe20000011406 */
[----:B------:R-:W-:-:S02]  /*1fd50*/  IMAD.IADD R3, R3, 0x1, R5 ;  /* 0x0000000103037824 */ /* 0x000fc400078e0205 */
[----:B------:R-:W-:Y:S02]  /*1fd60*/  IMAD.IADD R13, R4, 0x1, -R13 ;  /* 0x00000001040d7824 */ /* 0x000fe400078e0a0d */
[----:B------:R-:W-:-:S04]  /*1fd70*/  IMAD.WIDE.U32 R2, R221, UR4, R2 ;  /* 0x00000004dd027c25 */ /* 0x000fc8000f8e0002 */
[----:B------:R-:W-:Y:S02]  /*1fd80*/  IMAD R4, R13, 0x20, R10 ;  /* 0x000000200d047824 */ /* 0x000fe400078e020a */
[----:B------:R-:W-:Y:S01]  /*1fd90*/  IMAD R3, R221, UR5, R3 ;  /* 0x00000005dd037c24 */ /* 0x000fe2000f8e0203 */
[----:B------:R-:W-:Y:S01]  /*1fda0*/  ULDC.64 UR4, c[0x0][0xaf0] ;  /* 0x0002bc0000047ab9 */ /* 0x000fe20000000a00 */
[----:B------:R-:W-:Y:S02]  /*1fdb0*/  IMAD R8, R231, 0x80, R4 ;  /* 0x00000080e7087824 */ /* 0x000fe400078e0204 */
[----:B------:R-:W-:Y:S02]  /*1fdc0*/  IMAD R6, R26, UR4, RZ ;  /* 0x000000041a067c24 */ /* 0x000fe4000f8e02ff */
[----:B--2---:R-:W-:-:S04]  /*1fdd0*/  @P0 IMAD.HI.U32 R4, R8, R7, RZ ;  /* 0x0000000708040227 */ /* 0x004fc800078e00ff */
[----:B------:R-:W-:Y:S02]  /*1fde0*/  IMAD.MOV.U32 R5, RZ, RZ, R8 ;  /* 0x000000ffff057224 */ /* 0x000fe400078e0008 */
[C---:B------:R-:W-:Y:S01]  /*1fdf0*/  IMAD R7, R29.reuse, UR5, R6 ;  /* 0x000000051d077c24 */ /* 0x040fe2000f8e0206 */
[----:B---3--:R-:W-:Y:S01]  /*1fe00*/  @P0 SHF.R.U32.HI R5, RZ, R11, R4 ;  /* 0x0000000bff050219 */ /* 0x008fe20000011604 */
[----:B------:R-:W-:Y:S01]  /*1fe10*/  IMAD.WIDE.U32 R2, R29, UR4, R2 ;  /* 0x000000041d027c25 */ /* 0x000fe2000f8e0002 */
[----:B------:R-:W-:Y:S02]  /*1fe20*/  ULDC.64 UR4, c[0x0][0xae0] ;  /* 0x0002b80000047ab9 */ /* 0x000fe40000000a00 */
[----:B------:R-:W-:Y:S01]  /*1fe30*/  SHF.R.S32.HI R4, RZ, 0x1f, R5 ;  /* 0x0000001fff047819 */ /* 0x000fe20000011405 */
[----:B------:R-:W-:Y:S02]  /*1fe40*/  IMAD.IADD R3, R3, 0x1, R7 ;  /* 0x0000000103037824 */ /* 0x000fe400078e0207 */
[----:B------:R-:W-:-:S02]  /*1fe50*/  IMAD.MOV R7, RZ, RZ, -R5 ;  /* 0x000000ffff077224 */ /* 0x000fc400078e0a05 */
[----:B------:R-:W-:Y:S02]  /*1fe60*/  IMAD R4, R4, UR4, RZ ;  /* 0x0000000404047c24 */ /* 0x000fe4000f8e02ff */
[----:B------:R-:W-:Y:S02]  /*1fe70*/  IMAD R7, R9, R7, R8 ;  /* 0x0000000709077224 */ /* 0x000fe400078e0208 */
[----:B------:R-:W-:-:S04]  /*1fe80*/  IMAD.WIDE.U32 R2, R5, UR4, R2 ;  /* 0x0000000405027c25 */ /* 0x000fc8000f8e0002 */
[----:B------:R-:W-:Y:S01]  /*1fe90*/  IMAD R5, R5, UR5, R4 ;  /* 0x0000000505057c24 */ /* 0x000fe2000f8e0204 */
[----:B------:R-:W-:Y:S01]  /*1fea0*/  SHF.R.S32.HI R4, RZ, 0x1f, R7 ;  /* 0x0000001fff047819 */ /* 0x000fe20000011407 */
[----:B------:R-:W-:Y:S01]  /*1feb0*/  ULDC.64 UR4, c[0x0][0xad8] ;  /* 0x0002b60000047ab9 */ /* 0x000fe20000000a00 */
[----:B------:R-:W-:Y:S02]  /*1fec0*/  IMAD R8, R231, 0x80, R10 ;  /* 0x00000080e7087824 */ /* 0x000fe400078e020a */
[----:B------:R-:W-:Y:S02]  /*1fed0*/  IMAD.IADD R3, R3, 0x1, R5 ;  /* 0x0000000103037824 */ /* 0x000fe400078e0205 */
[----:B------:R-:W-:Y:S02]  /*1fee0*/  IMAD R6, R4, UR4, RZ ;  /* 0x0000000404067c24 */ /* 0x000fe4000f8e02ff */
[----:B------:R-:W-:Y:S02]  /*1fef0*/  IMAD R9, R0, R9, RZ ;  /* 0x0000000900097224 */ /* 0x000fe400078e02ff */
        /* <DEDUP_REMOVED lines=13> */
[----:B------:R2:W3:Y:S01]  /*1ffd0*/  SHFL.IDX PT, R2, R4, RZ, 0x181f ;  /* 0x00181fff04027589 */ /* 0x0004e200000e0000 */
[----:B------:R-:W-:Y:S01]  /*1ffe0*/  VIADD R11, R13, 0x80 ;  /* 0x000000800d0b7836 */ /* 0x000fe20000000000 */
[----:B------:R-:W-:Y:S02]  /*1fff0*/  SHF.R.S32.HI R12, RZ, 0x1f, R13 ;  /* 0x0000001fff0c7819 */ /* 0x000fe4000001140d */
[----:B------:R2:W4:Y:S01]  /*20000*/  SHFL.IDX PT, R0, R5, RZ, 0x181f ;  /* 0x00181fff05007589 */ /* 0x00052200000e0000 */
[----:B------:R-:W-:Y:S02]  /*20010*/  SHF.R.S32.HI R6, RZ, 0x1f, R7 ;  /* 0x0000001fff067819 */ /* 0x000fe40000011407 */
[----:B------:R-:W-:Y:S01]  /*20020*/  SHF.R.S32.HI R10, RZ, 0x1f, R11 ;  /* 0x0000001fff0a7819 */ /* 0x000fe2000001140b */
[----:B------:R-:W-:Y:S06]  /*20030*/  @P2 BRA `(.L_x_637) ;  /* 0x0000000000342947 */ /* 0x000fec0003800000 */
[----:B------:R-:W-:Y:S02]  /*20040*/  ULDC UR4, c[0x0][0xac8] ;  /* 0x0002b20000047ab9 */ /* 0x000fe40000000800 */
[----:B------:R-:W-:Y:S02]  /*20050*/  ISETP.GE.AND P4, PT, R13, UR4, PT ;  /* 0x000000040d007c0c */ /* 0x000fe4000bf86270 */
[----:B------:R-:W-:Y:S02]  /*20060*/  ISETP.GE.AND P3, PT, R7, UR4, PT ;  /* 0x0000000407007c0c */ /* 0x000fe4000bf66270 */
[----:B------:R-:W-:-:S09]  /*20070*/  ISETP.GE.AND P2, PT, R11, UR4, PT ;  /* 0x000000040b007c0c */ /* 0x000fd2000bf46270 */
[-C--:B---3--:R-:W-:Y:S02]  /*20080*/  @!P4 LEA R14, P6, R13, R2.reuse, 0x1 ;  /* 0x000000020d0ec211 */ /* 0x088fe400078c08ff */
[----:B------:R-:W-:Y:S02]  /*20090*/  @!P3 LEA R20, P5, R7, R2, 0x1 ;  /* 0x000000020714b211 */ /* 0x000fe400078a08ff */
[----:B----4-:R-:W-:Y:S02]  /*200a0*/  @!P4 LEA.HI.X R15, R13, R0, R12, 0x1, P6 ;  /* 0x000000000d0fc211 */ /* 0x010fe400030f0c0c */
[----:B------:R-:W-:Y:S02]  /*200b0*/  @!P2 LEA R2, P6, R11, R2, 0x1 ;  /* 0x000000020b02a211 */ /* 0x000fe400078c08ff */
[-C--:B------:R-:W-:Y:S01]  /*200c0*/  @!P3 LEA.HI.X R21, R7, R0.reuse, R6, 0x1, P5 ;  /* 0x000000000715b211 */ /* 0x080fe200028f0c06 */
[----:B------:R3:W-:Y:S01]  /*200d0*/  @!P4 ST.E.128 desc[UR60][R14.64], RZ ;  /* 0x000000ff0e00c985 */ /* 0x0007e2000c101d3c */
[----:B------:R-:W-:-:S03]  /*200e0*/  @!P2 LEA.HI.X R3, R11, R0, R10, 0x1, P6 ;  /* 0x000000000b03a211 */ /* 0x000fc600030f0c0a */
[----:B------:R3:W-:Y:S04]  /*200f0*/  @!P3 ST.E.128 desc[UR60][R20.64], RZ ;  /* 0x000000ff1400b985 */ /* 0x0007e8000c101d3c */
[----:B------:R3:W-:Y:S02]  /*20100*/  @!P2 ST.E.128 desc[UR60][R2.64], RZ ;  /* 0x000000ff0200a985 */ /* 0x0007e4000c101d3c */
.L_x_637:
[----:B------:R-:W-:Y:S05]  /*20110*/  BSYNC B1 ;  /* 0x0000000000017941 */ /* 0x000fea0003800000 */
.L_x_636:
[----:B----4-:R4:W0:Y:S01]  /*20120*/  SHFL.IDX PT, R0, R5, 0x1, 0x181f ;  /* 0x00381f0005007f89 */ /* 0x01082200000e0000 */
[----:B------:R-:W-:Y:S03]  /*20130*/  BSSY B1, `(.L_x_638) ;  /* 0x0000010000017945 */ /* 0x000fe60003800000 */
[----:B---3--:R4:W3:Y:S01]  /*20140*/  SHFL.IDX PT, R2, R4, 0x1, 0x181f ;  /* 0x00381f0004027f89 */ /* 0x0088e200000e0000 */
[----:B------:R-:W-:Y:S05]  /*20150*/  @P0 BRA `(.L_x_639) ;  /* 0x0000000000340947 */ /* 0x000fea0003800000 */
[----:B------:R-:W-:Y:S02]  /*20160*/  ULDC UR4, c[0x0][0xac8] ;  /* 0x0002b20000047ab9 */ /* 0x000fe40000000800 */
[----:B------:R-:W-:Y:S02]  /*20170*/  ISETP.GE.AND P4, PT, R13, UR4, PT ;  /* 0x000000040d007c0c */ /* 0x000fe4000bf86270 */
[----:B------:R-:W-:Y:S02]  /*20180*/  ISETP.GE.AND P5, PT, R7, UR4, PT ;  /* 0x0000000407007c0c */ /* 0x000fe4000bfa6270 */
[----:B------:R-:W-:-:S09]  /*20190*/  ISETP.GE.AND P6, PT, R11, UR4, PT ;  /* 0x000000040b007c0c */ /* 0x000fd2000bfc6270 */
[-C--:B---3--:R-:W-:Y:S02]  /*201a0*/  @!P4 LEA R14, P0, R13, R2.reuse, 0x1 ;  /* 0x000000020d0ec211 */ /* 0x088fe400078008ff */
        /* <DEDUP_REMOVED lines=8> */
.L_x_639:
[----:B------:R-:W-:Y:S05]  /*20230*/  BSYNC B1 ;  /* 0x0000000000017941 */ /* 0x000fea0003800000 */
.L_x_638:
[----:B0-----:R0:W0:Y:S01]  /*20240*/  SHFL.IDX PT, R0, R5, 0x2, 0x181f ;  /* 0x00581f0005007f89 */ /* 0x00102200000e0000 */
[----:B------:R-:W-:Y:S03]  /*20250*/  BSSY B1, `(.L_x_640) ;  /* 0x0000010000017945 */ /* 0x000fe60003800000 */
[----:B---3--:R3:W0:Y:S01]  /*20260*/  SHFL.IDX PT, R2, R4, 0x2, 0x181f ;  /* 0x00581f0004027f89 */ /* 0x00862200000e0000 */
[----:B------:R-:W-:Y:S05]  /*20270*/  @P1 BRA `(.L_x_641) ;  /* 0x0000000000341947 */ /* 0x000fea0003800000 */
[----:B------:R-:W-:Y:S02]  /*20280*/  ULDC UR4, c[0x0][0xac8] ;  /* 0x0002b20000047ab9 */ /* 0x000fe40000000800 */
        /* <DEDUP_REMOVED lines=9> */
[----:B------:R0:W-:Y:S04]  /*20320*/  @!P3 ST.E.128 desc[UR60][R14.64], RZ ;  /* 0x000000ff0e00b985 */ /* 0x0001e8000c101d3c */
[----:B------:R0:W-:Y:S04]  /*20330*/  @!P4 ST.E.128 desc[UR60][R20.64], RZ ;  /* 0x000000ff1400c985 */ /* 0x0001e8000c101d3c */
[----:B------:R0:W-:Y:S02]  /*20340*/  @!P5 ST.E.128 desc[UR60][R2.64], RZ ;  /* 0x000000ff0200d985 */ /* 0x0001e4000c101d3c */
.L_x_641:
[----:B------:R-:W-:Y:S05]  /*20350*/  BSYNC B1 ;  /* 0x0000000000017941 */ /* 0x000fea0003800000 */
.L_x_640:
[----:B0-----:R-:W-:Y:S01]  /*20360*/  VIADD R0, R8, 0x60 ;  /* 0x0000006008007836 */ /* 0x001fe20000000000 */
[----:B--2-4-:R-:W0:Y:S04]  /*20370*/  SHFL.IDX PT, R5, R5, 0x3, 0x181f ;  /* 0x00781f0005057f89 */ /* 0x014e2800000e0000 */
[----:B------:R-:W-:Y:S01]  /*20380*/  ISETP.GE.AND P0, PT, R0, R9, PT ;  /* 0x000000090000720c */ /* 0x000fe20003f06270 */
[----:B------:R2:W4:-:S12]  /*20390*/  SHFL.IDX PT, R2, R4, 0x3, 0x181f ;  /* 0x00781f0004027f89 */ /* 0x00051800000e0000 */
[----:B--2---:R-:W-:Y:S05]  /*203a0*/  @P0 BRA `(.L_x_630) ;  /* 0x0000000000340947 */ /* 0x004fea0003800000 */
        /* <DEDUP_REMOVED lines=13> */
.L_x_630:
[----:B------:R-:W-:Y:S05]  /*20480*/  BSYNC B0 ;  /* 0x0000000000007941 */ /* 0x000fea0003800000 */
.L_x_620:
[----:B------:R-:W-:Y:S02]  /*20490*/  ULDC UR4, c[0x0][0xc3c] ;  /* 0x00030f0000047ab9 */ /* 0x000fe40000000800 */
[----:B-1----:R-:W-:-:S13]  /*204a0*/  ISETP.GE.AND P0, PT, R151, UR4, PT ;  /* 0x0000000497007c0c */ /* 0x002fda000bf06270 */
[----:B------:R-:W-:Y:S05]  /*204b0*/  @!P0 BRA `(.L_x_642) ;  /* 0xfffffe0c00548947 */ /* 0x000fea000383ffff */
[----:B------:R-:W-:Y:S05]  /*204c0*/  BRA `(.L_x_430) ;  /* 0x0000008400487947 */ /* 0x000fea0003800000 */
.L_x_428:
        /* <DEDUP_REMOVED lines=20> */
.L_x_643:
[----:B------:R-:W-:Y:S01]  /*20610*/  LOP3.LUT R0, R6, 0x1f, RZ, 0xc0, !PT ;  /* 0x0000001f06007812 */ /* 0x000fe200078ec0ff */
[----:B------:R-:W-:Y:S01]  /*20620*/  ULDC UR4, c[0x0][0xc3c] ;  /* 0x00030f0000047ab9 */ /* 0x000fe20000000800 */
[----:B------:R-:W-:Y:S01]  /*20630*/  IMAD.MOV.U32 R10, RZ, RZ, RZ ;  /* 0x000000ffff0a7224 */ /* 0x000fe200078e00ff */
[----:B------:R-:W1:Y:S01]  /*20640*/  S2UR UR6, SR_CTAID.X ;  /* 0x00000000000679c3 */ /* 0x000e620000002500 */
[----:B------:R-:W-:Y:S01]  /*20650*/  ISETP.NE.AND P0, PT, R0, 0x1f, PT ;  /* 0x0000001f0000780c */ /* 0x000fe20003f05270 */
[----:B------:R-:W-:-:S03]  /*20660*/  ULDC UR5, c[0x0][0xc38] ;  /* 0x00030e0000057ab9 */ /* 0x000fc60000000800 */
[----:B------:R-:W-:-:S13]  /*20670*/  ISETP.GE.OR P1, PT, R0, UR4, !P0 ;  /* 0x0000000400007c0c */ /* 0x000fda000c726670 */
[----:B0-----:R-:W0:Y:S08]  /*20680*/  @!P1 LDC.64 R2, c[0x0][0xc80] ;  /* 0x00032000ff029b82 */ /* 0x001e300000000a00 */
[----:B------:R-:W2:Y:S01]  /*20690*/  @!P1 LDC.64 R4, c[0x0][0xc78] ;  /* 0x00031e00ff049b82 */ /* 0x000ea20000000a00 */
[----:B0-----:R-:W-:-:S05]  /*206a0*/  @!P1 IMAD.WIDE.U32 R2, R0, 0x4, R2 ;  /* 0x0000000400029825 */ /* 0x001fca00078e0002 */
[----:B------:R2:W3:Y:S02]  /*206b0*/  @!P1 LDG.E R7, desc[UR60][R2.64] ;  /* 0x0000003c02079981 */ /* 0x0004e4000c1e1900 */
[----:B--2---:R-:W-:-:S05]  /*206c0*/  @!P1 IMAD.WIDE.U32 R2, R0, 0x4, R4 ;  /* 0x0000000400029825 */ /* 0x004fca00078e0004 */
[----:B------:R-:W3:Y:S01]  /*206d0*/  @!P1 LDG.E R10, desc[UR60][R2.64] ;  /* 0x0000003c020a9981 */ /* 0x000ee2000c1e1900 */
[C---:B------:R-:W-:Y:S01]  /*206e0*/  ISETP.NE.AND P1, PT, R0.reuse, RZ, PT ;  /* 0x000000ff0000720c */ /* 0x040fe20003f25270 */
[----:B------:R-:W-:Y:S01]  /*206f0*/  UMOV UR4, URZ ;  /* 0x0000003f00047c82 */ /* 0x000fe20008000000 */
[C---:B------:R-:W-:Y:S02]  /*20700*/  ISETP.GE.U32.AND P2, PT, R0.reuse, 0x2, PT ;  /* 0x000000020000780c */ /* 0x040fe40003f46070 */
[C---:B------:R-:W-:Y:S02]  /*20710*/  ISETP.GE.U32.AND P3, PT, R0.reuse, 0x4, PT ;  /* 0x000000040000780c */ /* 0x040fe40003f66070 */
[C---:B------:R-:W-:Y:S02]  /*20720*/  ISETP.GE.U32.AND P4, PT, R0.reuse, 0x8, PT ;  /* 0x000000080000780c */ /* 0x040fe40003f86070 */
[----:B------:R-:W-:Y:S01]  /*20730*/  ISETP.GE.U32.AND P5, PT, R0, 0x10, PT ;  /* 0x000000100000780c */ /* 0x000fe20003fa6070 */
[----:B---3--:R-:W-:-:S05]  /*20740*/  IMAD R4, R7, R10, RZ ;  /* 0x0000000a07047224 */ /* 0x008fca00078e02ff */
        /* <DEDUP_REMOVED lines=17> */
[----:B------:R-:W-:Y:S01]  /*20860*/  IMAD.MOV.U32 R11, RZ, RZ, R8 ;  /* 0x000000ffff0b7224 */ /* 0x000fe200078e0008 */
[----:B-1----:R-:W-:-:S13]  /*20870*/  ISETP.GT.AND P6, PT, R8, UR6, PT ;  /* 0x0000000608007c0c */ /* 0x002fda000bfc4270 */
[----:B------:R-:W-:Y:S05]  /*20880*/  @P6 BRA `(.L_x_645) ;  /* 0x0000000000a46947 */ /* 0x000fea0003800000 */
[----:B------:R-:W-:Y:S01]  /*20890*/  IMAD.MOV.U32 R8, RZ, RZ, R11 ;  /* 0x000000ffff087224 */ /* 0x000fe200078e000b */
[----:B------:R-:W-:Y:S01]  /*208a0*/  UMOV UR4, URZ ;  /* 0x0000003f00047c82 */ /* 0x000fe20008000000 */
[----:B------:R-:W-:-:S05]  /*208b0*/  ULDC UR5, c[0x0][0xc38] ;  /* 0x00030e0000057ab9 */ /* 0x000fca0000000800 */
.L_x_647:
[----:B------:R-:W0:Y:S01]  /*208c0*/  LDC R2, c[0x0][0xc3c] ;  /* 0x00030f00ff027b82 */ /* 0x000e220000000800 */
[----:B------:R-:W-:Y:S01]  /*208d0*/  ULDC UR7, c[0x0][0xc3c] ;  /* 0x00030f0000077ab9 */ /* 0x000fe20000000800 */
[----:B------:R-:W-:Y:S01]  /*208e0*/  UIADD3 UR4, UR4, 0x1f, URZ ;  /* 0x0000001f04047890 */ /* 0x000fe2000fffe03f */
[----:B------:R-:W-:-:S05]  /*208f0*/  IMAD.U32 R3, RZ, RZ, UR7 ;  /* 0x00000007ff037e24 */ /* 0x000fca000f8e00ff */
[----:B------:R1:W-:Y:S01]  /*20900*/  STL [R1+0xc], R3 ;  /* 0x00000c0301007387 */ /* 0x0003e20000100800 */
[----:B0-----:R-:W-:-:S13]  /*20910*/  ISETP.LE.AND P6, PT, R2, UR4, PT ;  /* 0x0000000402007c0c */ /* 0x001fda000bfc3270 */
[----:B-1----:R-:W-:Y:S05]  /*20920*/  @P6 BRA `(.L_x_646) ;  /* 0x0000000400a46947 */ /* 0x002fea0003800000 */
[----:B------:R-:W-:Y:S02]  /*20930*/  VIADD R9, R0, UR4 ;  /* 0x0000000400097c36 */ /* 0x000fe40008000000 */
[----:B------:R-:W-:-:S03]  /*20940*/  IMAD.MOV.U32 R7, RZ, RZ, RZ ;  /* 0x000000ffff077224 */ /* 0x000fc600078e00ff */
[----:B------:R-:W-:-:S13]  /*20950*/  ISETP.GE.OR P6, PT, R9, R2, !P0 ;  /* 0x000000020900720c */ /* 0x000fda00047c6670 */
[----:B------:R-:W0:Y:S08]  /*20960*/  @!P6 LDC.64 R2, c[0x0][0xc80] ;  /* 0x00032000ff02eb82 */ /* 0x000e300000000a00 */
[----:B------:R-:W1:Y:S01]  /*20970*/  @!P6 LDC.64 R4, c[0x0][0xc78] ;  /* 0x00031e00ff04eb82 */ /* 0x000e620000000a00 */
[----:B------:R-:W-:Y:S02]  /*20980*/  IMAD.MOV.U32 R10, RZ, RZ, RZ ;  /* 0x000000ffff0a7224 */ /* 0x000fe400078e00ff */
[----:B0-----:R-:W-:-:S05]  /*20990*/  @!P6 IMAD.WIDE R2, R9, 0x4, R2 ;  /* 0x000000040902e825 */ /* 0x001fca00078e0202 */
[----:B------:R1:W2:Y:S02]  /*209a0*/  @!P6 LDG.E R7, desc[UR60][R2.64] ;  /* 0x0000003c0207e981 */ /* 0x0002a4000c1e1900 */
[----:B-1----:R-:W-:-:S05]  /*209b0*/  @!P6 IMAD.WIDE R2, R9, 0x4, R4 ;  /* 0x000000040902e825 */ /* 0x002fca00078e0204 */
        /* <DEDUP_REMOVED lines=22> */
.L_x_645:
        /* <DEDUP_REMOVED lines=20> */
.L_x_648:
[----:B-1----:R-:W-:Y:S01]  /*20c60*/  IMAD R10, R14, UR5, R11 ;  /* 0x000000050e0a7c24 */ /* 0x002fe2000f8e020b */
[----:B------:R-:W1:Y:S01]  /*20c70*/  MUFU.RCP R12, R12 ;  /* 0x0000000c000c7308 */ /* 0x000e620000001000 */
[----:B------:R-:W-:Y:S02]  /*20c80*/  IMAD R11, R16, R5, RZ ;  /* 0x00000005100b7224 */ /* 0x000fe400078e02ff */
[----:B0-----:R-:W-:Y:S01]  /*20c90*/  IMAD.MOV.U32 R2, RZ, RZ, RZ ;  /* 0x000000ffff027224 */ /* 0x001fe200078e00ff */
[----:B------:R0:W-:Y:S03]  /*20ca0*/  STL [R1], R10 ;  /* 0x0000000a01007387 */ /* 0x0001e60000100800 */
[----:B------:R-:W-:Y:S01]  /*20cb0*/  IMAD.HI.U32 R2, R3, R11, R2 ;  /* 0x0000000b03027227 */ /* 0x000fe200078e0002 */
[----:B------:R-:W-:-:S05]  /*20cc0*/  IABS R11, R7 ;  /* 0x00000007000b7213 */ /* 0x000fca0000000000 */
[----:B------:R-:W-:Y:S01]  /*20cd0*/  IMAD.MOV R14, RZ, RZ, -R11 ;  /* 0x000000ffff0e7224 */ /* 0x000fe200078e0a0b */
[----:B0-----:R-:W-:-:S04]  /*20ce0*/  IADD3 R10, -R10, UR6, RZ ;  /* 0x000000060a0a7c10 */ /* 0x001fc8000fffe1ff */
[----:B------:R-:W-:-:S05]  /*20cf0*/  IABS R3, R10 ;  /* 0x0000000a00037213 */ /* 0x000fca0000000000 */
[----:B------:R-:W-:-:S04]  /*20d00*/  IMAD.HI.U32 R11, R2, R3, RZ ;  /* 0x00000003020b7227 */ /* 0x000fc800078e00ff */
[----:B------:R-:W-:Y:S02]  /*20d10*/  IMAD R2, R11, R14, R3 ;  /* 0x0000000e0b027224 */ /* 0x000fe400078e0203 */
[----:B-1----:R-:W-:-:S03]  /*20d20*/  VIADD R3, R12, 0xffffffe ;  /* 0x0ffffffe0c037836 */ /* 0x002fc60000000000 */
[----:B------:R-:W-:-:S03]  /*20d30*/  ISETP.GT.U32.AND P1, PT, R5, R2, PT ;  /* 0x000000020500720c */ /* 0x000fc60003f24070 */
[----:B------:R-:W0:Y:S10]  /*20d40*/  F2I.FTZ.U32.TRUNC.NTZ R3, R3 ;  /* 0x0000000300037305 */ /* 0x000e34000021f000 */
[----:B------:R-:W-:-:S02]  /*20d50*/  @!P1 IMAD.IADD R2, R2, 0x1, -R5 ;  /* 0x0000000102029824 */ /* 0x000fc400078e0a05 */
[----:B------:R-:W-:Y:S01]  /*20d60*/  @!P1 VIADD R11, R11, 0x1 ;  /* 0x000000010b0b9836 */ /* 0x000fe20000000000 */
[----:B------:R-:W-:Y:S02]  /*20d70*/  ISETP.NE.AND P1, PT, R7, RZ, PT ;  /* 0x000000ff0700720c */ /* 0x000fe40003f25270 */
[----:B------:R-:W-:Y:S01]  /*20d80*/  ISETP.GE.U32.AND P0, PT, R2, R5, PT ;  /* 0x000000050200720c */ /* 0x000fe20003f06070 */
[----:B0-----:R-:W-:Y:S02]  /*20d90*/  IMAD.MOV R5, RZ, RZ, -R3 ;  /* 0x000000ffff057224 */ /* 0x001fe400078e0a03 */
[----:B------:R-:W-:Y:S02]  /*20da0*/  IMAD.MOV.U32 R2, RZ, RZ, RZ ;  /* 0x000000ffff027224 */ /* 0x000fe400078e00ff */
[----:B------:R-:W-:-:S04]  /*20db0*/  IMAD R5, R5, R8, RZ ;  /* 0x0000000805057224 */ /* 0x000fc800078e02ff */
[----:B------:R-:W-:Y:S01]  /*20dc0*/  IMAD.HI.U32 R5, R3, R5, R2 ;  /* 0x0000000503057227 */ /* 0x000fe200078e0002 */
[----:B------:R-:W-:Y:S02]  /*20dd0*/  LOP3.LUT R2, R10, R7, RZ, 0x3c, !PT ;  /* 0x000000070a027212 */ /* 0x000fe400078e3cff */
[----:B------:R-:W-:Y:S01]  /*20de0*/  IABS R3, R9 ;  /* 0x0000000900037213 */ /* 0x000fe20000000000 */
[----:B------:R-:W-:Y:S01]  /*20df0*/  @P0 VIADD R11, R11, 0x1 ;  /* 0x000000010b0b0836 */ /* 0x000fe20000000000 */
[----:B------:R-:W-:-:S03]  /*20e00*/  ISETP.GE.AND P2, PT, R2, RZ, PT ;  /* 0x000000ff0200720c */ /* 0x000fc60003f46270 */
[----:B------:R-:W-:-:S10]  /*20e10*/  IMAD.MOV R3, RZ, RZ, -R3 ;  /* 0x000000ffff037224 */ /* 0x000fd400078e0a03 */
[----:B------:R-:W-:Y:S01]  /*20e20*/  @!P2 IMAD.MOV R11, RZ, RZ, -R11 ;  /* 0x000000ffff0ba224 */ /* 0x000fe200078e0a0b */
[----:B------:R-:W-:-:S04]  /*20e30*/  @!P1 LOP3.LUT R11, RZ, R7, RZ, 0x33, !PT ;  /* 0x00000007ff0b9212 */ /* 0x000fc800078e33ff */
[-C--:B------:R-:W-:Y:S01]  /*20e40*/  IABS R2, R11.reuse ;  /* 0x0000000b00027213 */ /* 0x080fe20000000000 */
[----:B------:R-:W-:-:S04]  /*20e50*/  IMAD R7, R7, R11, RZ ;  /* 0x0000000b07077224 */ /* 0x000fc800078e02ff */
[----:B------:R-:W-:-:S04]  /*20e60*/  IMAD.HI.U32 R5, R5, R2, RZ ;  /* 0x0000000205057227 */ /* 0x000fc800078e00ff */
[----:B------:R-:W-:Y:S01]  /*20e70*/  IMAD R3, R5, R3, R2 ;  /* 0x0000000305037224 */ /* 0x000fe200078e0202 */
[----:B------:R-:W-:-:S04]  /*20e80*/  LOP3.LUT R2, R11, R9, RZ, 0x3c, !PT ;  /* 0x000000090b027212 */ /* 0x000fc800078e3cff */
[----:B------:R-:W-:Y:S02]  /*20e90*/  ISETP.GT.U32.AND P1, PT, R8, R3, PT ;  /* 0x000000030800720c */ /* 0x000fe40003f24070 */
[----:B------:R-:W-:-:S11]  /*20ea0*/  ISETP.GE.AND P2, PT, R2, RZ, PT ;  /* 0x000000ff0200720c */ /* 0x000fd60003f46270 */
[----:B------:R-:W-:Y:S02]  /*20eb0*/  @!P1 IMAD.IADD R3, R3, 0x1, -R8 ;  /* 0x0000000103039824 */ /* 0x000fe400078e0a08 */
[----:B------:R-:W-:Y:S01]  /*20ec0*/  @!P1 VIADD R5, R5, 0x1 ;  /* 0x0000000105059836 */ /* 0x000fe20000000000 */
[----:B------:R-:W-:Y:S02]  /*20ed0*/  ISETP.NE.AND P1, PT, R9, RZ, PT ;  /* 0x000000ff0900720c */ /* 0x000fe40003f25270 */
[----:B------:R-:W-:-:S13]  /*20ee0*/  ISETP.GE.U32.AND P0, PT, R3, R8, PT ;  /* 0x000000080300720c */ /* 0x000fda0003f06070 */
[----:B------:R-:W-:-:S04]  /*20ef0*/  @P0 VIADD R5, R5, 0x1 ;  /* 0x0000000105050836 */ /* 0x000fc80000000000 */
[----:B------:R-:W-:Y:S01]  /*20f00*/  @!P2 IMAD.MOV R5, RZ, RZ, -R5 ;  /* 0x000000ffff05a224 */ /* 0x000fe200078e0a05 */
[----:B------:R-:W-:-:S05]  /*20f10*/  @!P1 LOP3.LUT R5, RZ, R9, RZ, 0x33, !PT ;  /* 0x00000009ff059212 */ /* 0x000fca00078e33ff */
[----:B------:R-:W-:-:S04]  /*20f20*/  IMAD.MOV R2, RZ, RZ, -R5 ;  /* 0x000000ffff027224 */ /* 0x000fc800078e0a05 */
[C---:B------:R-:W-:Y:S02]  /*20f30*/  IMAD R11, R9.reuse, R2, R11 ;  /* 0x00000002090b7224 */ /* 0x040fe400078e020b */
[----:B------:R-:W-:Y:S02]  /*20f40*/  IMAD R2, R9, 0x1000000, R5 ;  /* 0x0100000009027824 */ /* 0x000fe400078e0205 */
[----:B------:R-:W-:Y:S02]  /*20f50*/  IMAD.IADD R5, R10, 0x1, -R7 ;  /* 0x000000010a057824 */ /* 0x000fe400078e0a07 */
[----:B------:R-:W-:Y:S02]  /*20f60*/  IMAD R3, R11, 0x10000, R2 ;  /* 0x000100000b037824 */ /* 0x000fe400078e0202 */
[----:B------:R-:W-:Y:S01]  /*20f70*/  VIADD R2, R4, UR4 ;  /* 0x0000000404027c36 */ /* 0x000fe20008000000 */
[----:B------:R1:W-:Y:S04]  /*20f80*/  STL [R1+0x4], R5 ;  /* 0x0000040501007387 */ /* 0x0003e80000100800 */
[----:B------:R1:W-:Y:S04]  /*20f90*/  STL [R1+0xc], R2 ;  /* 0x00000c0201007387 */ /* 0x0003e80000100800 */
[----:B------:R1:W-:Y:S01]  /*20fa0*/  STL [R1+0x8], R3 ;  /* 0x0000080301007387 */ /* 0x0003e20000100800 */
[----:B------:R-:W-:Y:S05]  /*20fb0*/  BRA `(.L_x_649) ;  /* 0x0000000000107947 */ /* 0x000fea0003800000 */
.L_x_646:
[----:B------:R-:W-:Y:S01]  /*20fc0*/  IMAD.U32 R2, RZ, RZ, UR6 ;  /* 0x00000006ff027e24 */ /* 0x000fe2000f8e00ff */
[----:B------:R0:W-:Y:S04]  /*20fd0*/  STL [R1+0x4], RZ ;  /* 0x000004ff01007387 */ /* 0x0001e80000100800 */
[----:B------:R0:W-:Y:S04]  /*20fe0*/  STL [R1+0x8], RZ ;  /* 0x000008ff01007387 */ /* 0x0001e80000100800 */
[----:B------:R0:W-:Y:S02]  /*20ff0*/  STL [R1], R2 ;  /* 0x0000000201007387 */ /* 0x0001e40000100800 */
.L_x_649:
[----:B------:R-:W2:Y:S04]  /*21000*/  LDL R8, [R1] ;  /* 0x0000000001087983 */ /* 0x000ea80000100800 */
[----:B------:R-:W2:Y:S04]  /*21010*/  LDL R9, [R1+0x4] ;  /* 0x0000040001097983 */ /* 0x000ea80000100800 */
[----:B------:R-:W2:Y:S04]  /*21020*/  LDL R10, [R1+0x8] ;  /* 0x00000800010a7983 */ /* 0x000ea80000100800 */
[----:B------:R-:W2:Y:S01]  /*21030*/  LDL R11, [R1+0xc] ;  /* 0x00000c00010b7983 */ /* 0x000ea20000100800 */
[----:B------:R-:W-:-:S13]  /*21040*/  ISETP.NE.AND P0, PT, R0, RZ, PT ;  /* 0x000000ff0000720c */ /* 0x000fda0003f05270 */
[----:B-1----:R-:W1:Y:S01]  /*21050*/  @!P0 S2R R3, SR_CgaCtaId ;  /* 0x0000000000038919 */ /* 0x002e620000008800 */
[----:B------:R-:W-:-:S04]  /*21060*/  @!P0 MOV R0, 0x400 ;  /* 0x0000040000008802 */ /* 0x000fc80000000f00 */
[----:B-1----:R-:W-:-:S05]  /*21070*/  @!P0 LEA R0, R3, R0, 0x18 ;  /* 0x0000000003008211 */ /* 0x002fca00078ec0ff */
[----:B--2---:R2:W-:Y:S01]  /*21080*/  @!P0 STS.128 [R0+0x368d0], R8 ;  /* 0x0368d00800008388 */ /* 0x0045e20000000c00 */
[----:B------:R-:W-:Y:S06]  /*21090*/  BAR.ARV 0x5, 0x180 ;  /* 0x0146000000007b1d */ /* 0x000fec0000002000 */
.L_x_644:
[----:B--2---:R-:W2:Y:S01]  /*210a0*/  LDL R0, [R1+0xc] ;  /* 0x00000c0001007983 */ /* 0x004ea20000100800 */
[----:B------:R-:W-:Y:S01]  /*210b0*/  ULDC UR4, c[0x0][0xc3c] ;  /* 0x00030f0000047ab9 */ /* 0x000fe20000000800 */
[----:B------:R-:W-:Y:S01]  /*210c0*/  IMAD.MOV.U32 R19, RZ, RZ, RZ ;  /* 0x000000ffff137224 */ /* 0x000fe200078e00ff */
[----:B--2---:R-:W-:Y:S01]  /*210d0*/  ISETP.GE.AND P0, PT, R0, UR4, PT ;  /* 0x0000000400007c0c */ /* 0x004fe2000bf06270 */
[----:B------:R-:W-:-:S05]  /*210e0*/  IMAD.MOV.U32 R0, RZ, RZ, 0x1 ;  /* 0x00000001ff007424 */ /* 0x000fca00078e00ff */
[----:B------:R2:W-:Y:S04]  /*210f0*/  STL [R1+0x18], R0 ;  /* 0x0000180001007387 */ /* 0x0005e80000100800 */
[----:B------:R2:W-:Y:S03]  /*21100*/  STL [R1+0x64], RZ ;  /* 0x000064ff01007387 */ /* 0x0005e60000100800 */
[----:B------:R-:W-:Y:S05]  /*21110*/  @P0 BRA `(.L_x_650) ;  /* 0x0000007400540947 */ /* 0x000fea0003800000 */
[----:B------:R-:W3:Y:S01]  /*21120*/  S2UR UR5, SR_CgaCtaId ;  /* 0x00000000000579c3 */ /* 0x000ee20000008800 */
[C---:B--2---:R-:W-:Y:S01]  /*21130*/  IMAD.SHL.U32 R0, R6.reuse, 0x8, RZ ;  /* 0x0000000806007824 */ /* 0x044fe200078e00ff */
[----:B------:R-:W-:Y:S01]  /*21140*/  LOP3.LUT R4, R6, 0x7f, RZ, 0xc0, !PT ;  /* 0x0000007f06047812 */ /* 0x000fe200078ec0ff */
[----:B------:R-:W-:Y:S01]  /*21150*/  UMOV UR4, 0x400 ;  /* 0x0000040000047882 */ /* 0x000fe20000000000 */
[----:B------:R-:W-:Y:S01]  /*21160*/  BSSY B8, `(.L_x_650) ;  /* 0x0000750000087945 */ /* 0x000fe20003800000 */
[----:B------:R-:W-:Y:S01]  /*21170*/  IMAD.MOV.U32 R19, RZ, RZ, RZ ;  /* 0x000000ffff137224 */ /* 0x000fe200078e00ff */
[----:B------:R-:W-:Y:S01]  /*21180*/  LOP3.LUT R3, R0, 0x1f8, RZ, 0xc0, !PT ;  /* 0x000001f800037812 */ /* 0x000fe200078ec0ff */
[----:B0-----:R-:W-:Y:S01]  /*21190*/  IMAD.SHL.U32 R2, R4, 0x8, RZ ;  /* 0x0000000804027824 */ /* 0x001fe200078e00ff */
[----:B------:R-:W-:Y:S01]  /*211a0*/  LOP3.LUT R0, R0, 0x38, RZ, 0xc0, !PT ;  /* 0x0000003800007812 */ /* 0x000fe200078ec0ff */
[----:B------:R-:W-:Y:S01]  /*211b0*/  ULDC.64 UR36, c[0x0][0x198] ;  /* 0x0000660000247ab9 */ /* 0x000fe20000000a00 */
[----:B------:R-:W-:Y:S01]  /*211c0*/  LOP3.LUT R3, R3, 0x38, R6, 0x78, !PT ;  /* 0x0000003803037812 */ /* 0x000fe200078e7806 */
[----:B------:R-:W-:Y:S01]  /*211d0*/  IMAD.SHL.U32 R6, R6, 0x10, RZ ;  /* 0x0000001006067824 */ /* 0x000fe200078e00ff */
[----:B------:R-:W-:-:S02]  /*211e0*/  ULDC UR38, c[0x0][0xc] ;  /* 0x0000030000267ab9 */ /* 0x000fc40000000800 */
[----:B------:R-:W-:Y:S02]  /*211f0*/  LOP3.LUT R3, R3, 0x200, R2, 0xf8, !PT ;  /* 0x0000020003037812 */ /* 0x000fe400078ef802 */
[----:B------:R-:W-:-:S04]  /*21200*/  SHF.R.U32.HI R2, RZ, 0x3, R4 ;  /* 0x00000003ff027819 */ /* 0x000fc80000011604 */
[----:B------:R-:W-:Y:S01]  /*21210*/  LOP3.LUT R4, R2, 0x70, R6, 0xf8, !PT ;  /* 0x0000007002047812 */ /* 0x000fe200078ef806 */
[----:B------:R-:W-:Y:S01]  /*21220*/  IMAD.MOV.U32 R2, RZ, RZ, 0x1 ;  /* 0x00000001ff027424 */ /* 0x000fe200078e00ff */
[----:B---3--:R-:W-:-:S06]  /*21230*/  ULEA UR4, UR5, UR4, 0x18 ;  /* 0x0000000405047291 */ /* 0x008fcc000f8ec03f */
[----:B------:R-:W-:-:S04]  /*21240*/  IMAD.U32 R18, RZ, RZ, UR4 ;  /* 0x00000004ff127e24 */ /* 0x000fc8000f8e00ff */
[----:B------:R-:W-:-:S05]  /*21250*/  IMAD R3, R3, 0x2, R18 ;  /* 0x0000000203037824 */ /* 0x000fca00078e0212 */
[----:B------:R0:W-:Y:S04]  /*21260*/  STL [R1+0x2c], R3 ;  /* 0x00002c0301007387 */ /* 0x0001e80000100800 */
[----:B------:R-:W-:Y:S04]  /*21270*/  STL [R1+0x64], RZ ;  /* 0x000064ff01007387 */ /* 0x000fe80000100800 */
[----:B------:R2:W-:Y:S01]  /*21280*/  STL [R1+0x24], R2 ;  /* 0x0000240201007387 */ /* 0x0005e20000100800 */
[----:B0-----:R-:W-:-:S03]  /*21290*/  IMAD.MOV.U32 R3, RZ, RZ, 0x1 ;  /* 0x00000001ff037424 */ /* 0x001fc600078e00ff */
[----:B------:R0:W-:Y:S04]  /*212a0*/  STL [R1+0x20], RZ ;  /* 0x000020ff01007387 */ /* 0x0001e80000100800 */
[----:B------:R0:W-:Y:S01]  /*212b0*/  STL [R1+0x18], R3 ;  /* 0x0000180301007387 */ /* 0x0001e20000100800 */
[C---:B--2---:R-:W-:Y:S02]  /*212c0*/  LOP3.LUT R2, R0.reuse, 0x40, RZ, 0xfc, !PT ;  /* 0x0000004000027812 */ /* 0x044fe400078efcff */
[----:B------:R-:W-:-:S07]  /*212d0*/  LOP3.LUT R0, R0, 0x80, RZ, 0xfc, !PT ;  /* 0x0000008000007812 */ /* 0x000fce00078efcff */
.L_x_798:
[----:B------:R-:W2:Y:S01]  /*212e0*/  LDL R0, [R1+0xc] ;  /* 0x00000c0001007983 */ /* 0x000ea20000100800 */
[----:B0-----:R-:W2:Y:S01]  /*212f0*/  LDC.64 R2, c[0x0][0xc88] ;  /* 0x00032200ff027b82 */ /* 0x001ea20000000a00 */
[----:B------:R-:W-:Y:S05]  /*21300*/  YIELD ;  /* 0x0000000000007946 */ /* 0x000fea0003800000 */
[----:B------:R-:W-:Y:S01]  /*21310*/  ULDC.64 UR4, c[0x0][0xa28] ;  /* 0x00028a0000047ab9 */ /* 0x000fe20000000a00 */
[----:B-1----:R-:W-:Y:S01]  /*21320*/  IMAD.MOV.U32 R8, RZ, RZ, RZ ;  /* 0x000000ffff087224 */ /* 0x002fe200078e00ff */
[----:B------:R-:W-:Y:S01]  /*21330*/  ISETP.NE.U32.AND P0, PT, RZ, UR4, PT ;  /* 0x00000004ff007c0c */ /* 0x000fe2000bf05070 */
[----:B------:R-:W-:Y:S01]  /*21340*/  ULDC.64 UR10, c[0x0][0xa18] ;  /* 0x00028600000a7ab9 */ /* 0x000fe20000000a00 */
[----:B------:R-:W-:Y:S01]  /*21350*/  ULDC.64 UR8, c[0x0][0xa10] ;  /* 0x0002840000087ab9 */ /* 0x000fe20000000a00 */
[----:B------:R-:W-:Y:S01]  /*21360*/  ULDC.64 UR6, c[0x0][0xa08] ;  /* 0x0002820000067ab9 */ /* 0x000fe20000000a00 */
[----:B--2---:R-:W-:-:S05]  /*21370*/  IMAD.WIDE R2, R0, 0x4, R2 ;  /* 0x0000000400027825 */ /* 0x004fca00078e0202 */
[----:B------:R-:W2:Y:S01]  /*21380*/  LDG.E R15, desc[UR60][R2.64] ;  /* 0x0000003c020f7981 */ /* 0x000ea2000c1e1900 */
[----:B------:R-:W-:Y:S01]  /*21390*/  ISETP.NE.AND.EX P0, PT, RZ, UR5, PT, P0 ;  /* 0x00000005ff007c0c */ /* 0x000fe2000bf05300 */
[----:B------:R-:W-:Y:S01]  /*213a0*/  IMAD.MOV.U32 R0, RZ, RZ, RZ ;  /* 0x000000ffff007224 */ /* 0x000fe200078e00ff */
        /* <DEDUP_REMOVED lines=10> */
[----:B------:R-:W-:Y:S02]  /*21450*/  ISETP.NE.AND.EX P1, PT, RZ, UR5, PT, P1 ;  /* 0x00000005ff007c0c */ /* 0x000fe4000bf25310 */
[----:B------:R-:W-:Y:S02]  /*21460*/  CS2R R10, SRZ ;  /* 0x00000000000a7805 */ /* 0x000fe4000001ff00 */
[----:B------:R-:W-:Y:S01]  /*21470*/  ISETP.NE.U32.AND P3, PT, RZ, UR10, PT ;  /* 0x0000000aff007c0c */ /* 0x000fe2000bf65070 */
[----:B------:R-:W-:Y:S01]  /*21480*/  STL [R1+0x28], R14 ;  /* 0x0000280e01007387 */ /* 0x000fe20000100800 */
[----:B------:R-:W-:Y:S02]  /*21490*/  ISETP.NE.U32.AND P0, PT, RZ, UR6, PT ;  /* 0x00000006ff007c0c */ /* 0x000fe4000bf05070 */
[----:B------:R-:W-:Y:S01]  /*214a0*/  ISETP.NE.U32.AND P2, PT, RZ, UR8, PT ;  /* 0x00000008ff007c0c */ /* 0x000fe2000bf45070 */
[----:B------:R-:W-:Y:S01]  /*214b0*/  STL [R1+0x38], R13 ;  /* 0x0000380d01007387 */ /* 0x000fe20000100800 */
[----:B------:R-:W-:-:S02]  /*214c0*/  IADD3 R6, P5, R14, UR6, RZ ;  /* 0x000000060e067c10 */ /* 0x000fc4000ffbe0ff */
[C---:B-1----:R-:W-:Y:S02]  /*214d0*/  IADD3 R2, P4, R14.reuse, UR4, RZ ;  /* 0x000000040e027c10 */ /* 0x042fe4000ff9e0ff */
[----:B------:R-:W-:Y:S02]  /*214e0*/  ISETP.NE.AND.EX P3, PT, RZ, UR11, PT, P3 ;  /* 0x0000000bff007c0c */ /* 0x000fe4000bf65330 */
[C---:B------:R-:W-:Y:S02]  /*214f0*/  IADD3.X R3, R13.reuse, UR5, RZ, P4, !PT ;  /* 0x000000050d037c10 */ /* 0x040fe4000a7fe4ff */
[----:B0-----:R-:W-:Y:S02]  /*21500*/  IADD3 R4, P4, R14, UR8, RZ ;  /* 0x000000080e047c10 */ /* 0x001fe4000ff9e0ff */
[----:B------:R-:W-:Y:S01]  /*21510*/  ISETP.NE.AND.EX P0, PT, RZ, UR7, PT, P0 ;  /* 0x00000007ff007c0c */ /* 0x000fe2000bf05300 */
[----:B------:R-:W2:Y:S01]  /*21520*/  @P1 LDG.E R8, desc[UR60][R2.64] ;  /* 0x0000003c02081981 */ /* 0x000ea2000c1e1900 */
[C---:B------:R-:W-:Y:S01]  /*21530*/  IADD3.X R5, R13.reuse, UR9, RZ, P4, !PT ;  /* 0x000000090d057c10 */ /* 0x040fe2000a7fe4ff */
[----:B------:R-:W-:Y:S01]  /*21540*/  ULDC UR4, c[0x0][0x288] ;  /* 0x0000a20000047ab9 */ /* 0x000fe20000000800 */
[----:B------:R-:W-:Y:S01]  /*21550*/  ISETP.NE.AND.EX P2, PT, RZ, UR9, PT, P2 ;  /* 0x00000009ff007c0c */ /* 0x000fe2000bf45320 */
[----:B------:R-:W-:Y:S01]  /*21560*/  IMAD.U32 R12, RZ, RZ, UR4 ;  /* 0x00000004ff0c7e24 */ /* 0x000fe2000f8e00ff */
[----:B------:R-:W-:Y:S01]  /*21570*/  IADD3.X R7, R13, UR7, RZ, P5, !PT ;  /* 0x000000070d077c10 */ /* 0x000fe2000affe4ff */
[----:B------:R-:W-:-:S06]  /*21580*/  ULDC.64 UR4, c[0x0][0x418] ;  /* 0x0001060000047ab9 */ /* 0x000fcc0000000a00 */
[----:B------:R-:W5:Y:S04]  /*21590*/  @P0 LDG.E R11, desc[UR60][R6.64] ;  /* 0x0000003c060b0981 */ /* 0x000f68000c1e1900 */
        /* <DEDUP_REMOVED lines=10> */
[----:B------:R-:W-:-:S03]  /*21640*/  UIMAD UR4, UR4, UR5, URZ ;  /* 0x00000005040472a4 */ /* 0x000fc6000f8e023f */
[----:B------:R-:W-:Y:S02]  /*21650*/  ULDC UR5, c[0x0][0x348] ;  /* 0x0000d20000057ab9 */ /* 0x000fe40000000800 */
[----:B0-----:R-:W-:Y:S02]  /*21660*/  IMAD.U32 R9, RZ, RZ, UR5 ;  /* 0x00000005ff097e24 */ /* 0x001fe4000f8e00ff */
[----:B------:R-:W-:Y:S01]  /*21670*/  IMAD.U32 R8, RZ, RZ, UR4 ;  /* 0x00000004ff087e24 */ /* 0x000fe2000f8e00ff */
[----:B--2---:R0:W-:Y:S01]  /*21680*/  STL [R1+0x5c], R12 ;  /* 0x00005c0c01007387 */ /* 0x0041e20000100800 */
[----:B------:R-:W-:Y:S05]  /*21690*/  @P3 BRA `(.L_x_651) ;  /* 0x0000000000143947 */ /* 0x000fea0003800000 */
[----:B------:R-:W-:Y:S05]  /*216a0*/  @!P1 BRA `(.L_x_651) ;  /* 0x0000000000109947 */ /* 0x000fea0003800000 */
[----:B0-----:R-:W2:Y:S04]  /*216b0*/  LDG.E R12, desc[UR60][R2.64] ;  /* 0x0000003c020c7981 */ /* 0x001ea8000c1e1900 */
[----:B------:R-:W2:Y:S02]  /*216c0*/  LDG.E R2, desc[UR60][R2.64+0x4] ;  /* 0x0000043c02027981 */ /* 0x000ea4000c1e1900 */
[----:B--2---:R-:W-:-:S05]  /*216d0*/  IMAD.IADD R2, R2, 0x1, -R12 ;  /* 0x0000000102027824 */ /* 0x004fca00078e0a0c */
[----:B------:R1:W-:Y:S02]  /*216e0*/  STL [R1+0x5c], R2 ;  /* 0x00005c0201007387 */ /* 0x0003e40000100800 */
.L_x_651:
[----:B------:R-:W2:Y:S01]  /*216f0*/  LDL.LU R3, [R1+0x8] ;  /* 0x0000080001037983 */ /* 0x000ea20000300800 */
[----:B0-----:R-:W-:Y:S01]  /*21700*/  IMAD.MOV.U32 R12, RZ, RZ, R15 ;  /* 0x000000ffff0c7224 */ /* 0x001fe200078e000f */
[----:B------:R-:W-:Y:S02]  /*21710*/  ULDC.64 UR4, c[0x0][0xa20] ;  /* 0x0002880000047ab9 */ /* 0x000fe40000000a00 */
[----:B------:R-:W-:Y:S02]  /*21720*/  ISETP.NE.U32.AND P1, PT, RZ, UR4, PT ;  /* 0x00000004ff007c0c */ /* 0x000fe4000bf25070 */
[----:B------:R0:W-:Y:S02]  /*21730*/  STL [R1+0x14], R12 ;  /* 0x0000140c01007387 */ /* 0x0001e40000100800 */
[----:B------:R-:W-:Y:S02]  /*21740*/  ISETP.NE.AND.EX P1, PT, RZ, UR5, PT, P1 ;  /* 0x00000005ff007c0c */ /* 0x000fe4000bf25310 */
[----:B--2---:R-:W-:-:S02]  /*21750*/  LOP3.LUT R17, R3, 0xff000000, RZ, 0xc0, !PT ;  /* 0xff00000003117812 */ /* 0x004fc400078ec0ff */
[C---:B-1----:R-:W-:Y:S02]  /*21760*/  LOP3.LUT R2, R3.reuse, 0xff0000, RZ, 0xc0, !PT ;  /* 0x00ff000003027812 */ /* 0x042fe400078ec0ff */
[----:B------:R-:W-:Y:S02]  /*21770*/  SHF.R.U32.HI R17, RZ, 0x8, R17 ;  /* 0x00000008ff117819 */ /* 0x000fe40000011611 */
[----:B------:R-:W-:Y:S02]  /*21780*/  LOP3.LUT R16, R3, 0xffff, RZ, 0xc0, !PT ;  /* 0x0000ffff03107812 */ /* 0x000fe400078ec0ff */
[----:B------:R-:W-:Y:S01]  /*21790*/  LEA.HI R17, R2, R17, RZ, 0x10 ;  /* 0x0000001102117211 */ /* 0x000fe200078f80ff */
[----:B-----5:R-:W-:-:S05]  /*217a0*/  IMAD.IADD R2, R11, 0x1, R0 ;  /* 0x000000010b027824 */ /* 0x020fca00078e0200 */
[----:B------:R0:W-:Y:S01]  /*217b0*/  STL [R1+0x1c], R2 ;  /* 0x00001c0201007387 */ /* 0x0001e20000100800 */
[----:B------:R-:W-:Y:S05]  /*217c0*/  @!P1 BRA `(.L_x_652) ;  /* 0x0000000000109947 */ /* 0x000fea0003800000 */
[----:B0-----:R-:W-:-:S04]  /*217d0*/  IADD3 R2, P0, R14, UR4, RZ ;  /* 0x000000040e027c10 */ /* 0x001fc8000ff1e0ff */
[----:B------:R-:W-:-:S05]  /*217e0*/  IADD3.X R3, R13, UR5, RZ, P0, !PT ;  /* 0x000000050d037c10 */ /* 0x000fca00087fe4ff */
[----:B------:R0:W5:Y:S01]  /*217f0*/  LDG.E R8, desc[UR60][R2.64] ;  /* 0x0000003c02087981 */ /* 0x000162000c1e1900 */
[----:B------:R-:W-:Y:S05]  /*21800*/  BRA `(.L_x_653) ;  /* 0x0000000000107947 */ /* 0x000fea0003800000 */
.L_x_652:
[----:B------:R-:W-:Y:S05]  /*21810*/  @!P0 BRA `(.L_x_653) ;  /* 0x00000000000c8947 */ /* 0x000fea0003800000 */
[----:B------:R-:W2:Y:S04]  /*21820*/  LDG.E R8, desc[UR60][R6.64] ;  /* 0x0000003c06087981 */ /* 0x000ea8000c1e1900 */
[----:B------:R-:W2:Y:S02]  /*21830*/  LDG.E R6, desc[UR60][R6.64+0x4] ;  /* 0x0000043c06067981 */ /* 0x000ea4000c1e1900 */
[----:B--2---:R-:W-:-:S07]  /*21840*/  IMAD.IADD R8, R6, 0x1, -R8 ;  /* 0x0000000106087824 */ /* 0x004fce00078e0a08 */
.L_x_653:
[----:B-----5:R-:W-:Y:S02]  /*21850*/  IMAD.IADD R6, R8, 0x1, -R0 ;  /* 0x0000000108067824 */ /* 0x020fe400078e0a00 */
[----:B------:R-:W2:Y:S04]  /*21860*/  @P2 LDG.E R0, desc[UR60][R4.64] ;  /* 0x0000003c04002981 */ /* 0x000ea8000c1e1900 */
[----:B------:R-:W2:Y:S01]  /*21870*/  @P2 LDG.E R4, desc[UR60][R4.64+0x4] ;  /* 0x0000043c04042981 */ /* 0x000ea2000c1e1900 */
[----:B0-----:R-:W-:Y:S01]  /*21880*/  IMAD.MOV.U32 R2, RZ, RZ, RZ ;  /* 0x000000ffff027224 */ /* 0x001fe200078e00ff */
[----:B------:R-:W-:Y:S01]  /*21890*/  LOP3.LUT R13, R17, 0xff, RZ, 0xc0, !PT ;  /* 0x000000ff110d7812 */ /* 0x000fe200078ec0ff */
[----:B------:R-:W-:Y:S01]  /*218a0*/  BSSY B0, `(.L_x_654) ;  /* 0x000002a000007945 */ /* 0x000fe20003800000 */
[----:B------:R-:W-:Y:S01]  /*218b0*/  SHF.R.U32.HI R17, RZ, 0x10, R17 ;  /* 0x00000010ff117819 */ /* 0x000fe20000011611 */
[----:B--2---:R-:W-:-:S04]  /*218c0*/  @P2 IMAD.IADD R9, R4, 0x1, -R0 ;  /* 0x0000000104092824 */ /* 0x004fc800078e0a00 */
[----:B------:R-:W-:-:S04]  /*218d0*/  IMAD.IADD R0, R6, 0x1, R9 ;  /* 0x0000000106007824 */ /* 0x000fc800078e0209 */
[C---:B------:R-:W-:Y:S01]  /*218e0*/  VIADD R3, R0.reuse, 0x6f ;  /* 0x0000006f00037836 */ /* 0x040fe20000000000 */
[----:B------:R-:W-:-:S03]  /*218f0*/  ISETP.GE.AND P1, PT, R0, 0x1, PT ;  /* 0x000000010000780c */ /* 0x000fc60003f26270 */
[----:B------:R-:W-:-:S04]  /*21900*/  IMAD.HI R2, R3, -0x6db6db6d, R2 ;  /* 0x9249249303027827 */ /* 0x000fc800078e0202 */
[----:B------:R-:W-:Y:S01]  /*21910*/  IMAD.MOV.U32 R3, RZ, RZ, RZ ;  /* 0x000000ffff037224 */ /* 0x000fe200078e00ff */
[----:B------:R-:W-:-:S04]  /*21920*/  SHF.R.U32.HI R0, RZ, 0x1f, R2 ;  /* 0x0000001fff007819 */ /* 0x000fc80000011602 */
[----:B------:R-:W-:-:S05]  /*21930*/  LEA.HI.SX32 R11, R2, R0, 0x1a ;  /* 0x00000000020b7211 */ /* 0x000fca00078fd2ff */
[----:B------:R0:W-:Y:S04]  /*21940*/  STL [R1+0x40], R11 ;  /* 0x0000400b01007387 */ /* 0x0001e80000100800 */
[----:B------:R0:W-:Y:S01]  /*21950*/  STL [R1+0x60], R13 ;  /* 0x0000600d01007387 */ /* 0x0001e20000100800 */
[----:B------:R-:W-:Y:S05]  /*21960*/  @!P1 BRA `(.L_x_655) ;  /* 0x0000000000749947 */ /* 0x000fea0003800000 */
[----:B------:R-:W-:Y:S01]  /*21970*/  ISETP.NE.AND P0, PT, R17, RZ, PT ;  /* 0x000000ff1100720c */ /* 0x000fe20003f05270 */
[----:B------:R-:W-:-:S03]  /*21980*/  ULDC UR4, c[0x0][0x9f0] ;  /* 0x00027c0000047ab9 */ /* 0x000fc60000000800 */
[----:B------:R-:W-:-:S04]  /*21990*/  SEL R0, R17, UR4, P0 ;  /* 0x0000000411007c07 */ /* 0x000fc80008000000 */
[----:B------:R-:W-:Y:S02]  /*219a0*/  IABS R2, R0 ;  /* 0x0000000000027213 */ /* 0x000fe40000000000 */
[----:B------:R-:W-:Y:S02]  /*219b0*/  IADD3 R3, R0, -0x1, R11 ;  /* 0xffffffff00037810 */ /* 0x000fe40007ffe00b */
[----:B------:R-:W1:Y:S08]  /*219c0*/  I2F.RP R4, R2 ;  /* 0x0000000200047306 */ /* 0x000e700000209400 */
[----:B-1----:R-:W1:Y:S02]  /*219d0*/  MUFU.RCP R4, R4 ;  /* 0x0000000400047308 */ /* 0x002e640000001000 */
[----:B-1----:R-:W-:-:S06]  /*219e0*/  VIADD R4, R4, 0xffffffe ;  /* 0x0ffffffe04047836 */ /* 0x002fcc0000000000 */
[----:B------:R1:W2:Y:S02]  /*219f0*/  F2I.FTZ.U32.TRUNC.NTZ R5, R4 ;  /* 0x0000000400057305 */ /* 0x0002a4000021f000 */
[----:B-1----:R-:W-:-:S04]  /*21a00*/  LOP3.LUT R4, R3, R0, RZ, 0x3c, !PT ;  /* 0x0000000003047212 */ /* 0x002fc800078e3cff */
[----:B------:R-:W-:Y:S01]  /*21a10*/  ISETP.GE.AND P4, PT, R4, RZ, PT ;  /* 0x000000ff0400720c */ /* 0x000fe20003f86270 */
[----:B--2---:R-:W-:-:S04]  /*21a20*/  IMAD.MOV R4, RZ, RZ, -R5 ;  /* 0x000000ffff047224 */ /* 0x004fc800078e0a05 */
[----:B------:R-:W-:Y:S02]  /*21a30*/  IMAD R7, R4, R2, RZ ;  /* 0x0000000204077224 */ /* 0x000fe400078e02ff */
[----:B------:R-:W-:-:S04]  /*21a40*/  IMAD.MOV.U32 R4, RZ, RZ, RZ ;  /* 0x000000ffff047224 */ /* 0x000fc800078e00ff */
[----:B------:R-:W-:Y:S01]  /*21a50*/  IMAD.HI.U32 R7, R5, R7, R4 ;  /* 0x0000000705077227 */ /* 0x000fe200078e0004 */
[----:B------:R-:W-:Y:S02]  /*21a60*/  IABS R4, R3 ;  /* 0x0000000300047213 */ /* 0x000fe40000000000 */
[----:B------:R-:W-:-:S05]  /*21a70*/  IABS R3, R0 ;  /* 0x0000000000037213 */ /* 0x000fca0000000000 */
[----:B------:R-:W-:-:S04]  /*21a80*/  IMAD.MOV R3, RZ, RZ, -R3 ;  /* 0x000000ffff037224 */ /* 0x000fc800078e0a03 */
        /* <DEDUP_REMOVED lines=10> */
[----:B------:R-:W-:-:S07]  /*21b30*/  @!P3 LOP3.LUT R3, RZ, R0, RZ, 0x33, !PT ;  /* 0x00000000ff03b212 */ /* 0x000fce00078e33ff */
.L_x_655:
[----:B------:R-:W-:Y:S05]  /*21b40*/  BSYNC B0 ;  /* 0x0000000000007941 */ /* 0x000fea0003800000 */
.L_x_654:
[-C--:B------:R-:W-:Y:S01]  /*21b50*/  IMAD R0, R13, R3.reuse, RZ ;  /* 0x000000030d007224 */ /* 0x080fe200078e02ff */
[----:B------:R-:W-:Y:S04]  /*21b60*/  BSSY B0, `(.L_x_656) ;  /* 0x0000161000007945 */ /* 0x000fe80003800000 */
        /* <DEDUP_REMOVED lines=8> */
[----:B------:R-:W-:-:S04]  /*21bf0*/  IMAD.MOV.U32 R2, RZ, RZ, R3 ;  /* 0x000000ffff027224 */ /* 0x000fc800078e0003 */
[----:B------:R-:W-:Y:S02]  /*21c00*/  IMAD.MOV.U32 R8, RZ, RZ, R2 ;  /* 0x000000ffff087224 */ /* 0x000fe400078e0002 */
[----:B------:R-:W-:Y:S02]  /*21c10*/  @P0 VIADD R5, R4, 0x6f ;  /* 0x0000006f04050836 */ /* 0x000fe40000000000 */
[----:B------:R-:W-:-:S04]  /*21c20*/  @P0 IMAD.MOV.U32 R4, RZ, RZ, RZ ;  /* 0x000000ffff040224 */ /* 0x000fc800078e00ff */
[----:B------:R-:W-:-:S05]  /*21c30*/  @P0 IMAD.HI R4, R5, -0x6db6db6d, R4 ;  /* 0x9249249305040827 */ /* 0x000fca00078e0204 */
[----:B------:R-:W-:-:S04]  /*21c40*/  @P0 SHF.R.U32.HI R0, RZ, 0x1f, R4 ;  /* 0x0000001fff000819 */ /* 0x000fc80000011604 */
[----:B------:R-:W-:Y:S02]  /*21c50*/  @P0 LEA.HI.SX32 R8, R4, R0, 0x1a ;  /* 0x0000000004080211 */ /* 0x000fe400078fd2ff */
[----:B------:R-:W-:Y:S02]  /*21c60*/  PLOP3.LUT P0, PT, PT, PT, PT, 0x80, 0x0 ;  /* 0x000000000000781c */ /* 0x000fe40003f0f070 */
[----:B------:R-:W-:-:S13]  /*21c70*/  ISETP.GT.AND P3, PT, R8, R2, PT ;  /* 0x000000020800720c */ /* 0x000fda0003f64270 */
[----:B------:R-:W-:Y:S05]  /*21c80*/  @!P3 BRA `(.L_x_657) ;  /* 0x000000140038b947 */ /* 0x000fea0003800000 */
[----:B------:R-:W-:Y:S01]  /*21c90*/  UMOV UR4, 0xffffffff ;  /* 0xffffffff00047882 */ /* 0x000fe20000000000 */
[----:B------:R-:W-:Y:S02]  /*21ca0*/  SEL R0, R12, RZ, !P2 ;  /* 0x000000ff0c007207 */ /* 0x000fe40005000000 */
[----:B------:R-:W-:Y:S05]  /*21cb0*/  BRA.DIV UR4, `(.L_x_658) ;  /* 0x0000007604047947 */ /* 0x000fea000b800000 */
[----:B------:R-:W1:Y:S02]  /*21cc0*/  S2R R3, SR_TID.X ;  /* 0x0000000000037919 */ /* 0x000e640000002100 */
[----:B-1----:R-:W-:-:S04]  /*21cd0*/  SHF.R.U32.HI R3, RZ, 0x5, R3 ;  /* 0x00000005ff037819 */ /* 0x002fc80000011603 */
[----:B------:R-:W-:-:S05]  /*21ce0*/  LOP3.LUT R3, R3, 0x3, RZ, 0xc0, !PT ;  /* 0x0000000303037812 */ /* 0x000fca00078ec0ff */
[----:B------:R1:W2:Y:S02]  /*21cf0*/  SHFL.IDX PT, R14, R3, RZ, 0x1f ;  /* 0x00001fff030e7589 */ /* 0x0002a400000e0000 */
.L_x_829:
[----:B--2---:R-:W-:Y:S02]  /*21d00*/  ISETP.NE.AND P0, PT, R14, RZ, PT ;  /* 0x000000ff0e00720c */ /* 0x004fe40003f05270 */
[----:B------:R-:W-:-:S11]  /*21d10*/  PLOP3.LUT P6, PT, PT, PT, PT, 0x8, 0x0 ;  /* 0x000000000000781c */ /* 0x000fd60003fce170 */
[----:B------:R-:W-:Y:S05]  /*21d20*/  @P0 BRA `(.L_x_659) ;  /* 0x00000000000c0947 */ /* 0x000fea0003800000 */
[----:B------:R-:W-:-:S03]  /*21d30*/  UMOV UR4, 0xffffffff ;  /* 0xffffffff00047882 */ /* 0x000fc60000000000 */
[----:B------:R-:W-:Y:S05]  /*21d40*/  BRA.DIV UR4, `(.L_x_660) ;  /* 0x0000007604147947 */ /* 0x000fea000b800000 */
[----:B------:R-:W-:-:S13]  /*21d50*/  ELECT P6, URZ, PT ;  /* 0x00000000003f782f */ /* 0x000fda00038c0000 */
.L_x_659:
[----:B-1----:R-:W2:Y:S01]  /*21d60*/  LDL R3, [R1+0x64] ;  /* 0x0000640001037983 */ /* 0x002ea20000100800 */
[----:B------:R-:W-:Y:S01]  /*21d70*/  BSSY B1, `(.L_x_661) ;  /* 0x0000008000017945 */ /* 0x000fe20003800000 */
[----:B--2---:R-:W-:-:S05]  /*21d80*/  VIADD R3, R3, 0x1 ;  /* 0x0000000103037836 */ /* 0x004fca0000000000 */
[----:B------:R-:W-:-:S04]  /*21d90*/  LEA.HI R4, R3, R3, RZ, 0x1 ;  /* 0x0000000303047211 */ /* 0x000fc800078f08ff */
[----:B------:R-:W-:-:S05]  /*21da0*/  LOP3.LUT R4, R4, 0xfffffffe, RZ, 0xc0, !PT ;  /* 0xfffffffe04047812 */ /* 0x000fca00078ec0ff */
[----:B------:R-:W-:-:S05]  /*21db0*/  IMAD.IADD R3, R3, 0x1, -R4 ;  /* 0x0000000103037824 */ /* 0x000fca00078e0a04 */
[----:B------:R-:W-:-:S04]  /*21dc0*/  SHF.L.U32 R3, R3, 0x1f, RZ ;  /* 0x0000001f03037819 */ /* 0x000fc800000006ff */
[----:B------:R-:W1:Y:S02]  /*21dd0*/  SYNCS.PHASECHK.TRANS64.TRYWAIT P0, [R18+URZ+0x36820], R3 ;  /* 0x03682003120075a7 */ /* 0x000e64000800017f */
[----:B-1----:R-:W-:Y:S05]  /*21de0*/  @!P0 BRA `(.L_x_662) ;  /* 0x00000074000c8947 */ /* 0x002fea0003800000 */
.L_x_832:
[----:B------:R-:W-:Y:S05]  /*21df0*/  BSYNC B1 ;  /* 0x0000000000017941 */ /* 0x000fea0003800000 */
.L_x_661:
[----:B------:R-:W-:Y:S04]  /*21e00*/  BSSY B1, `(.L_x_663) ;  /* 0x000008e000017945 */ /* 0x000fe80003800000 */
[----:B------:R-:W-:Y:S05]  /*21e10*/  @!P6 BRA `(.L_x_664) ;  /* 0x000000080030e947 */ /* 0x000fea0003800000 */
[----:B------:R-:W2:Y:S04]  /*21e20*/  LDL R5, [R1+0x20] ;  /* 0x0000200001057983 */ /* 0x000ea80000100800 */
[----:B------:R-:W3:Y:S01]  /*21e30*/  LDL R6, [R1+0x24] ;  /* 0x0000240001067983 */ /* 0x000ee20000100800 */
[----:B------:R-:W-:Y:S01]  /*21e40*/  BSSY B2, `(.L_x_665) ;  /* 0x0000008000027945 */ /* 0x000fe20003800000 */
[----:B------:R-:W4:Y:S02]  /*21e50*/  S2R R4, SR_TID.X ;  /* 0x0000000000047919 */ /* 0x000f240000002100 */
[----:B----4-:R-:W-:-:S04]  /*21e60*/  LOP3.LUT R4, R4, 0x7f, RZ, 0xc0, !PT ;  /* 0x0000007f04047812 */ /* 0x010fc800078ec0ff */
[----:B------:R-:W-:Y:S01]  /*21e70*/  ISETP.NE.AND P2, PT, R4, RZ, PT ;  /* 0x000000ff0400720c */ /* 0x000fe20003f45270 */
[----:B--2---:R-:W-:Y:S01]  /*21e80*/  IMAD R5, R5, 0x8, R18 ;  /* 0x0000000805057824 */ /* 0x004fe200078e0212 */
[----:B---3--:R-:W-:-:S04]  /*21e90*/  SHF.L.U32 R9, R6, 0x1f, RZ ;  /* 0x0000001f06097819 */ /* 0x008fc800000006ff */
[----:B------:R-:W2:Y:S02]  /*21ea0*/  SYNCS.PHASECHK.TRANS64.TRYWAIT P0, [R5+URZ+0x368a0], R9 ;  /* 0x0368a009050075a7 */ /* 0x000ea4000800017f */
[----:B--2---:R-:W-:Y:S05]  /*21eb0*/  @!P0 BRA `(.L_x_666) ;  /* 0x0000007000ec8947 */ /* 0x004fea0003800000 */
.L_x_833:
[----:B------:R-:W-:Y:S05]  /*21ec0*/  BSYNC B2 ;  /* 0x0000000000027941 */ /* 0x000fea0003800000 */
.L_x_665:
[----:B------:R-:W-:Y:S04]  /*21ed0*/  BSSY B2, `(.L_x_667) ;  /* 0x0000009000027945 */ /* 0x000fe80003800000 */
[----:B------:R-:W-:Y:S05]  /*21ee0*/  @P2 BRA `(.L_x_668) ;  /* 0x00000000001c2947 */ /* 0x000fea0003800000 */
[----:B------:R-:W3:Y:S01]  /*21ef0*/  S2R R4, SR_TID.X ;  /* 0x0000000000047919 */ /* 0x000ee20000002100 */
[----:B-1----:R-:W-:-:S04]  /*21f00*/  IMAD.MOV.U32 R3, RZ, RZ, 0xa800 ;  /* 0x0000a800ff037424 */ /* 0x002fc800078e00ff */
[----:B------:R4:W-:Y:S01]  /*21f10*/  SYNCS.ARRIVE.TRANS64 RZ, [R5+URZ+0x36890], R3 ;  /* 0x0368900305ff79a7 */ /* 0x0009e2000800003f */
[----:B---3--:R-:W-:-:S04]  /*21f20*/  LOP3.LUT R4, R4, 0x1f, RZ, 0xc0, !PT ;  /* 0x0000001f04047812 */ /* 0x008fc800078ec0ff */
[----:B------:R-:W-:-:S13]  /*21f30*/  ISETP.NE.AND P0, PT, R4, RZ, PT ;  /* 0x000000ff0400720c */ /* 0x000fda0003f05270 */
[----:B----4-:R-:W-:Y:S05]  /*21f40*/  @!P0 BRA `(.L_x_668) ;  /* 0x0000000000048947 */ /* 0x010fea0003800000 */
[----:B------:R-:W-:Y:S01]  /*21f50*/  BPT.TRAP 0x1 ;  /* 0x000000040000795c */ /* 0x000fe20000300000 */
.L_x_668:
[----:B------:R-:W-:Y:S05]  /*21f60*/  BSYNC B2 ;  /* 0x0000000000027941 */ /* 0x000fea0003800000 */
.L_x_667:
[----:B-1----:R-:W3:Y:S01]  /*21f70*/  LDL R3, [R1+0x20] ;  /* 0x0000200001037983 */ /* 0x002ee20000100800 */
[----:B------:R-:W-:Y:S01]  /*21f80*/  IMAD.MOV.U32 R15, RZ, RZ, RZ ;  /* 0x000000ffff0f7224 */ /* 0x000fe200078e00ff */
[----:B------:R-:W-:Y:S01]  /*21f90*/  UIADD3 UR4, UP0, UR36, 0x570, URZ ;  /* 0x0000057024047890 */ /* 0x000fe2000ff1e03f */
[----:B------:R-:W-:Y:S01]  /*21fa0*/  IMAD R4, R8, 0x70, R10 ;  /* 0x0000007008047824 */ /* 0x000fe200078e020a */
[----:B------:R-:W-:Y:S01]  /*21fb0*/  PLOP3.LUT P0, PT, PT, PT, PT, 0x80, 0x0 ;  /* 0x000000000000781c */ /* 0x000fe20003f0f070 */
[----:B------:R-:W-:Y:S01]  /*21fc0*/  UMOV UR6, 0x0 ;  /* 0x0000000000067882 */ /* 0x000fe20000000000 */
[----:B------:R-:W-:Y:S01]  /*21fd0*/  R2UR UR10, R15 ;  /* 0x000000000f0a72ca */ /* 0x000fe200000e0000 */
[----:B------:R-:W-:Y:S01]  /*21fe0*/  VIADD R4, R4, 0xffffff90 ;  /* 0xffffff9004047836 */ /* 0x000fe20000000000 */
[----:B------:R-:W-:Y:S01]  /*21ff0*/  UIADD3.X UR5, URZ, UR37, URZ, UP0, !UPT ;  /* 0x000000253f057290 */ /* 0x000fe200087fe43f */
[----:B------:R-:W-:Y:S01]  /*22000*/  UMOV UR7, 0x12f00000 ;  /* 0x12f0000000077882 */ /* 0x000fe20000000000 */
[----:B---3--:R-:W-:-:S02]  /*22010*/  IMAD R7, R3, 0xa800, R18 ;  /* 0x0000a80003077824 */ /* 0x008fc400078e0212 */
[----:B------:R-:W-:Y:S02]  /*22020*/  VIADD R3, R5, 0x36890 ;  /* 0x0003689005037836 */ /* 0x000fe40000000000 */
[----:B------:R-:W-:-:S07]  /*22030*/  VIADD R6, R7, 0x21400 ;  /* 0x0002140007067836 */ /* 0x000fce0000000000 */
.L_x_669:
        /* <DEDUP_REMOVED lines=16> */
.L_x_670:
        /* <DEDUP_REMOVED lines=10> */
[----:B0-----:R-:W-:Y:S01]  /*221e0*/  IMAD.MOV.U32 R11, RZ, RZ, 0x80 ;  /* 0x00000080ff0b7424 */ /* 0x001fe200078e00ff */
[----:B------:R-:W-:Y:S01]  /*221f0*/  PLOP3.LUT P0, PT, PT, PT, PT, 0x80, 0x0 ;  /* 0x000000000000781c */ /* 0x000fe20003f0f070 */
[----:B------:R-:W-:Y:S01]  /*22200*/  VIADD R6, R7, 0x28400 ;  /* 0x0002840007067836 */ /* 0x000fe20000000000 */
[----:B------:R-:W-:Y:S01]  /*22210*/  UMOV UR6, 0x0 ;  /* 0x0000000000067882 */ /* 0x000fe20000000000 */
[----:B------:R-:W-:Y:S01]  /*22220*/  UMOV UR7, 0x12f00000 ;  /* 0x12f0000000077882 */ /* 0x000fe20000000000 */
[----:B------:R-:W-:-:S15]  /*22230*/  R2UR UR10, R11 ;  /* 0x000000000b0a72ca */ /* 0x000fde00000e0000 */
.L_x_671:
        /* <DEDUP_REMOVED lines=10> */
[----:B------:R-:W0:Y:S01]  /*222e0*/  SYNCS.PHASECHK.TRANS64.TRYWAIT P0, [R5+URZ+0x368c0], R9 ;  /* 0x0368c009050075a7 */ /* 0x000e22000800017f */
[----:B------:R-:W-:Y:S04]  /*222f0*/  BSSY B2, `(.L_x_672) ;  /* 0x0000002000027945 */ /* 0x000fe80003800000 */
[----:B0-----:R-:W-:Y:S05]  /*22300*/  @!P0 BRA `(.L_x_673) ;  /* 0x0000006c00ec8947 */ /* 0x001fea0003800000 */
.L_x_834:
[----:B------:R-:W-:Y:S05]  /*22310*/  BSYNC B2 ;  /* 0x0000000000027941 */ /* 0x000fea0003800000 */
.L_x_672:
[----:B------:R-:W-:Y:S01]  /*22320*/  BSSY B2, `(.L_x_674) ;  /* 0x000000b000027945 */ /* 0x000fe20003800000 */
[----:B------:R-:W-:Y:S02]  /*22330*/  IMAD.MOV.U32 R12, RZ, RZ, 0x0 ;  /* 0x00000000ff0c7424 */ /* 0x000fe400078e00ff */
[----:B------:R-:W-:Y:S01]  /*22340*/  IMAD.MOV.U32 R13, RZ, RZ, 0x12f00000 ;  /* 0x12f00000ff0d7424 */ /* 0x000fe200078e00ff */
[----:B------:R-:W-:Y:S06]  /*22350*/  @P2 BRA `(.L_x_675) ;  /* 0x00000000001c2947 */ /* 0x000fec0003800000 */
[----:B------:R-:W1:Y:S01]  /*22360*/  S2R R6, SR_TID.X ;  /* 0x0000000000067919 */ /* 0x000e620000002100 */
[----:B------:R-:W-:-:S04]  /*22370*/  IMAD.MOV.U32 R3, RZ, RZ, 0xa800 ;  /* 0x0000a800ff037424 */ /* 0x000fc800078e00ff */
[----:B------:R3:W-:Y:S01]  /*22380*/  SYNCS.ARRIVE.TRANS64 RZ, [R5+URZ+0x368b0], R3 ;  /* 0x0368b00305ff79a7 */ /* 0x0007e2000800003f */
[----:B-1----:R-:W-:-:S04]  /*22390*/  LOP3.LUT R6, R6, 0x1f, RZ, 0xc0, !PT ;  /* 0x0000001f06067812 */ /* 0x002fc800078ec0ff */
[----:B------:R-:W-:-:S13]  /*223a0*/  ISETP.NE.AND P0, PT, R6, RZ, PT ;  /* 0x000000ff0600720c */ /* 0x000fda0003f05270 */
[----:B---3--:R-:W-:Y:S05]  /*223b0*/  @!P0 BRA `(.L_x_675) ;  /* 0x0000000000048947 */ /* 0x008fea0003800000 */
[----:B------:R-:W-:Y:S01]  /*223c0*/  BPT.TRAP 0x1 ;  /* 0x000000040000795c */ /* 0x000fe20000300000 */
.L_x_675:
[----:B------:R-:W-:Y:S05]  /*223d0*/  BSYNC B2 ;  /* 0x0000000000027941 */ /* 0x000fea0003800000 */
.L_x_674:
[----:B------:R-:W-:Y:S01]  /*223e0*/  R2UR UR10, R15 ;  /* 0x000000000f0a72ca */ /* 0x000fe200000e0000 */
[----:B------:R-:W-:Y:S01]  /*223f0*/  UIADD3 UR4, UP0, UR36, 0x670, URZ ;  /* 0x0000067024047890 */ /* 0x000fe2000ff1e03f */
[----:B------:R-:W-:Y:S01]  /*22400*/  R2UR UR6, R12 ;  /* 0x000000000c0672ca */ /* 0x000fe200000e0000 */
[----:B0-2---:R-:W-:Y:S01]  /*22410*/  VIADD R5, R5, 0x368b0 ;  /* 0x000368b005057836 */ /* 0x005fe20000000000 */
[----:B------:R-:W-:Y:S01]  /*22420*/  R2UR UR7, R13 ;  /* 0x000000000d0772ca */ /* 0x000fe200000e0000 */
[----:B------:R-:W-:Y:S01]  /*22430*/  VIADD R3, R7, 0x400 ;  /* 0x0000040007037836 */ /* 0x000fe20000000000 */
[----:B------:R-:W-:Y:S01]  /*22440*/  PLOP3.LUT P0, PT, PT, PT, PT, 0x80, 0x0 ;  /* 0x000000000000781c */ /* 0x000fe20003f0f070 */
[----:B------:R-:W-:-:S12]  /*22450*/  UIADD3.X UR5, URZ, UR37, URZ, UP0, !UPT ;  /* 0x000000253f057290 */ /* 0x000fd800087fe43f */
.L_x_676:
        /* <DEDUP_REMOVED lines=15> */
.L_x_677:
        /* <DEDUP_REMOVED lines=15> */
.L_x_678:
        /* <DEDUP_REMOVED lines=10> */
.L_x_664:
[----:B------:R-:W-:Y:S05]  /*226e0*/  BSYNC B1 ;  /* 0x0000000000017941 */ /* 0x000fea0003800000 */
.L_x_663:
[----:B-1----:R-:W2:Y:S04]  /*226f0*/  LDL.LU R3, [R1+0x20] ;  /* 0x0000200001037983 */ /* 0x002ea80000300800 */
[----:B------:R-:W3:Y:S01]  /*22700*/  LDL.LU R6, [R1+0x24] ;  /* 0x0000240001067983 */ /* 0x000ee20000300800 */
[----:B------:R-:W-:Y:S01]  /*22710*/  VIADD R8, R8, 0xfffffffe ;  /* 0xfffffffe08087836 */ /* 0x000fe20000000000 */
[----:B------:R-:W-:-:S04]  /*22720*/  PLOP3.LUT P0, PT, PT, PT, PT, 0x8, 0x0 ;  /* 0x000000000000781c */ /* 0x000fc80003f0e170 */
[----:B------:R-:W-:Y:S01]  /*22730*/  ISETP.GE.AND P3, PT, R8, R2, PT ;  /* 0x000000020800720c */ /* 0x000fe20003f66270 */
[----:B--2---:R-:W-:-:S05]  /*22740*/  VIADD R3, R3, 0x1 ;  /* 0x0000000103037836 */ /* 0x004fca0000000000 */
[----:B------:R-:W-:-:S04]  /*22750*/  ISETP.NE.AND P2, PT, R3, 0x2, PT ;  /* 0x000000020300780c */ /* 0x000fc80003f45270 */
[----:B------:R-:W-:Y:S02]  /*22760*/  SEL R4, RZ, 0x1, P2 ;  /* 0x00000001ff047807 */ /* 0x000fe40001000000 */
[----:B------:R-:W-:Y:S02]  /*22770*/  SEL R3, R3, RZ, P2 ;  /* 0x000000ff03037207 */ /* 0x000fe40001000000 */
[----:B---3--:R-:W-:-:S03]  /*22780*/  LOP3.LUT R6, R6, R4, RZ, 0x3c, !PT ;  /* 0x0000000406067212 */ /* 0x008fc600078e3cff */
[----:B------:R1:W-:Y:S04]  /*22790*/  STL [R1+0x20], R3 ;  /* 0x0000200301007387 */ /* 0x0003e80000100800 */
[----:B------:R1:W-:Y:S01]  /*227a0*/  STL [R1+0x24], R6 ;  /* 0x0000240601007387 */ /* 0x0003e20000100800 */
[----:B------:R-:W-:Y:S05]  /*227b0*/  @!P3 BRA `(.L_x_657) ;  /* 0x00000008006cb947 */ /* 0x000fea0003800000 */
.L_x_695:
[----:B------:R-:W-:Y:S05]  /*227c0*/  YIELD ;  /* 0x0000000000007946 */ /* 0x000fea0003800000 */
[----:B------:R-:W-:Y:S04]  /*227d0*/  BSSY B1, `(.L_x_679) ;  /* 0x000008d000017945 */ /* 0x000fe80003800000 */
[----:B--2---:R-:W-:Y:S05]  /*227e0*/  @!P6 BRA `(.L_x_680) ;  /* 0x00000008002ce947 */ /* 0x004fea0003800000 */
[----:B------:R-:W2:Y:S04]  /*227f0*/  LDL R5, [R1+0x20] ;  /* 0x0000200001057983 */ /* 0x000ea80000100800 */
[----:B------:R-:W3:Y:S01]  /*22800*/  LDL R4, [R1+0x24] ;  /* 0x0000240001047983 */ /* 0x000ee20000100800 */
[----:B------:R-:W-:Y:S01]  /*22810*/  BSSY B2, `(.L_x_681) ;  /* 0x0000008000027945 */ /* 0x000fe20003800000 */
[----:B-1----:R-:W1:Y:S02]  /*22820*/  S2R R3, SR_TID.X ;  /* 0x0000000000037919 */ /* 0x002e640000002100 */
[----:B-1----:R-:W-:-:S04]  /*22830*/  LOP3.LUT R3, R3, 0x7f, RZ, 0xc0, !PT ;  /* 0x0000007f03037812 */ /* 0x002fc800078ec0ff */
[----:B------:R-:W-:Y:S01]  /*22840*/  ISETP.NE.AND P3, PT, R3, RZ, PT ;  /* 0x000000ff0300720c */ /* 0x000fe20003f65270 */
[----:B--2---:R-:W-:Y:S01]  /*22850*/  IMAD R7, R5, 0x8, R18 ;  /* 0x0000000805077824 */ /* 0x004fe200078e0212 */
[----:B---3--:R-:W-:-:S04]  /*22860*/  SHF.L.U32 R6, R4, 0x1f, RZ ;  /* 0x0000001f04067819 */ /* 0x008fc800000006ff */
[----:B------:R-:W1:Y:S02]  /*22870*/  SYNCS.PHASECHK.TRANS64.TRYWAIT P2, [R7+URZ+0x368a0], R6 ;  /* 0x0368a006070075a7 */ /* 0x000e64000804017f */
[----:B-1----:R-:W-:Y:S05]  /*22880*/  @!P2 BRA `(.L_x_682) ;  /* 0x0000006800a0a947 */ /* 0x002fea0003800000 */
.L_x_835:
[----:B------:R-:W-:Y:S05]  /*22890*/  BSYNC B2 ;  /* 0x0000000000027941 */ /* 0x000fea0003800000 */
.L_x_681:
[----:B------:R-:W-:Y:S04]  /*228a0*/  BSSY B2, `(.L_x_683) ;  /* 0x0000009000027945 */ /* 0x000fe80003800000 */
[----:B------:R-:W-:Y:S05]  /*228b0*/  @P3 BRA `(.L_x_684) ;  /* 0x00000000001c3947 */ /* 0x000fea0003800000 */
[----:B------:R-:W2:Y:S01]  /*228c0*/  S2R R4, SR_TID.X ;  /* 0x0000000000047919 */ /* 0x000ea20000002100 */
[----:B------:R-:W-:-:S04]  /*228d0*/  IMAD.MOV.U32 R3, RZ, RZ, 0xa800 ;  /* 0x0000a800ff037424 */ /* 0x000fc800078e00ff */
[----:B------:R3:W-:Y:S01]  /*228e0*/  SYNCS.ARRIVE.TRANS64 RZ, [R7+URZ+0x36890], R3 ;  /* 0x0368900307ff79a7 */ /* 0x0007e2000800003f */
[----:B--2---:R-:W-:-:S04]  /*228f0*/  LOP3.LUT R4, R4, 0x1f, RZ, 0xc0, !PT ;  /* 0x0000001f04047812 */ /* 0x004fc800078ec0ff */
[----:B------:R-:W-:-:S13]  /*22900*/  ISETP.NE.AND P2, PT, R4, RZ, PT ;  /* 0x000000ff0400720c */ /* 0x000fda0003f45270 */
[----:B---3--:R-:W-:Y:S05]  /*22910*/  @!P2 BRA `(.L_x_684) ;  /* 0x000000000004a947 */ /* 0x008fea0003800000 */
[----:B------:R-:W-:Y:S01]  /*22920*/  BPT.TRAP 0x1 ;  /* 0x000000040000795c */ /* 0x000fe20000300000 */
.L_x_684:
[----:B------:R-:W-:Y:S05]  /*22930*/  BSYNC B2 ;  /* 0x0000000000027941 */ /* 0x000fea0003800000 */
.L_x_683:
[----:B------:R-:W2:Y:S01]  /*22940*/  LDL R3, [R1+0x20] ;  /* 0x0000200001037983 */ /* 0x000ea20000100800 */
[----:B0-----:R-:W-:Y:S01]  /*22950*/  IMAD.MOV.U32 R11, RZ, RZ, RZ ;  /* 0x000000ffff0b7224 */ /* 0x001fe200078e00ff */
[----:B------:R-:W-:Y:S01]  /*22960*/  UIADD3 UR4, UP0, UR36, 0x570, URZ ;  /* 0x0000057024047890 */ /* 0x000fe2000ff1e03f */
[----:B------:R-:W-:Y:S01]  /*22970*/  PLOP3.LUT P2, PT, PT, PT, PT, 0x80, 0x0 ;  /* 0x000000000000781c */ /* 0x000fe20003f4f070 */
[----:B------:R-:W-:Y:S01]  /*22980*/  IMAD R4, R8, 0x70, R10 ;  /* 0x0000007008047824 */ /* 0x000fe200078e020a */
[----:B------:R-:W-:Y:S01]  /*22990*/  UMOV UR6, 0x0 ;  /* 0x0000000000067882 */ /* 0x000fe20000000000 */
[----:B------:R-:W-:Y:S01]  /*229a0*/  R2UR UR10, R11 ;  /* 0x000000000b0a72ca */ /* 0x000fe200000e0000 */
[----:B------:R-:W-:Y:S01]  /*229b0*/  UIADD3.X UR5, URZ, UR37, URZ, UP0, !UPT ;  /* 0x000000253f057290 */ /* 0x000fe200087fe43f */
[----:B------:R-:W-:Y:S01]  /*229c0*/  UMOV UR7, 0x12f00000 ;  /* 0x12f0000000077882 */ /* 0x000fe20000000000 */
[----:B--2---:R-:W-:Y:S02]  /*229d0*/  IMAD R5, R3, 0xa800, R18 ;  /* 0x0000a80003057824 */ /* 0x004fe400078e0212 */
[----:B------:R-:W-:-:S02]  /*229e0*/  VIADD R3, R7, 0x36890 ;  /* 0x0003689007037836 */ /* 0x000fc40000000000 */
[----:B------:R-:W-:-:S08]  /*229f0*/  VIADD R9, R5, 0x21400 ;  /* 0x0002140005097836 */ /* 0x000fd00000000000 */
.L_x_685:
        /* <DEDUP_REMOVED lines=16> */
.L_x_686:
        /* <DEDUP_REMOVED lines=16> */
.L_x_687:
        /* <DEDUP_REMOVED lines=13> */
.L_x_836:
[----:B------:R-:W-:Y:S05]  /*22cd0*/  BSYNC B2 ;  /* 0x0000000000027941 */ /* 0x000fea0003800000 */
.L_x_688:
[----:B------:R-:W-:Y:S01]  /*22ce0*/  BSSY B2, `(.L_x_690) ;  /* 0x000000b000027945 */ /* 0x000fe20003800000 */
[----:B------:R-:W-:Y:S02]  /*22cf0*/  IMAD.MOV.U32 R12, RZ, RZ, 0x0 ;  /* 0x00000000ff0c7424 */ /* 0x000fe400078e00ff */
[----:B------:R-:W-:Y:S01]  /*22d00*/  IMAD.MOV.U32 R13, RZ, RZ, 0x12f00000 ;  /* 0x12f00000ff0d7424 */ /* 0x000fe200078e00ff */
[----:B------:R-:W-:Y:S06]  /*22d10*/  @P3 BRA `(.L_x_691) ;  /* 0x00000000001c3947 */ /* 0x000fec0003800000 */
[----:B------:R-:W2:Y:S01]  /*22d20*/  S2R R9, SR_TID.X ;  /* 0x0000000000097919 */ /* 0x000ea20000002100 */
[----:B------:R-:W-:-:S04]  /*22d30*/  IMAD.MOV.U32 R3, RZ, RZ, 0xa800 ;  /* 0x0000a800ff037424 */ /* 0x000fc800078e00ff */
[----:B------:R3:W-:Y:S01]  /*22d40*/  SYNCS.ARRIVE.TRANS64 RZ, [R7+URZ+0x368b0], R3 ;  /* 0x0368b00307ff79a7 */ /* 0x0007e2000800003f */
[----:B--2---:R-:W-:-:S04]  /*22d50*/  LOP3.LUT R9, R9, 0x1f, RZ, 0xc0, !PT ;  /* 0x0000001f09097812 */ /* 0x004fc800078ec0ff */
[----:B------:R-:W-:-:S13]  /*22d60*/  ISETP.NE.AND P2, PT, R9, RZ, PT ;  /* 0x000000ff0900720c */ /* 0x000fda0003f45270 */
[----:B---3--:R-:W-:Y:S05]  /*22d70*/  @!P2 BRA `(.L_x_691) ;  /* 0x000000000004a947 */ /* 0x008fea0003800000 */
[----:B------:R-:W-:Y:S01]  /*22d80*/  BPT.TRAP 0x1 ;  /* 0x000000040000795c */ /* 0x000fe20000300000 */
.L_x_691:
[----:B------:R-:W-:Y:S05]  /*22d90*/  BSYNC B2 ;  /* 0x0000000000027941 */ /* 0x000fea0003800000 */
.L_x_690:
[----:B------:R-:W-:Y:S01]  /*22da0*/  R2UR UR10, R11 ;  /* 0x000000000b0a72ca */ /* 0x000fe200000e0000 */
[----:B------:R-:W-:Y:S01]  /*22db0*/  UIADD3 UR4, UP0, UR36, 0x670, URZ ;  /* 0x0000067024047890 */ /* 0x000fe2000ff1e03f */
[----:B------:R-:W-:Y:S01]  /*22dc0*/  R2UR UR6, R12 ;  /* 0x000000000c0672ca */ /* 0x000fe200000e0000 */
[----:B01----:R-:W-:Y:S01]  /*22dd0*/  VIADD R7, R7, 0x368b0 ;  /* 0x000368b007077836 */ /* 0x003fe20000000000 */
[----:B------:R-:W-:Y:S01]  /*22de0*/  R2UR UR7, R13 ;  /* 0x000000000d0772ca */ /* 0x000fe200000e0000 */
[----:B------:R-:W-:Y:S01]  /*22df0*/  VIADD R3, R5, 0x400 ;  /* 0x0000040005037836 */ /* 0x000fe20000000000 */
[----:B------:R-:W-:Y:S01]  /*22e00*/  PLOP3.LUT P2, PT, PT, PT, PT, 0x80, 0x0 ;  /* 0x000000000000781c */ /* 0x000fe20003f4f070 */
[----:B------:R-:W-:-:S12]  /*22e10*/  UIADD3.X UR5, URZ, UR37, URZ, UP0, !UPT ;  /* 0x000000253f057290 */ /* 0x000fd800087fe43f */
.L_x_692:
        /* <DEDUP_REMOVED lines=15> */
.L_x_693:
        /* <DEDUP_REMOVED lines=15> */
.L_x_694:
        /* <DEDUP_REMOVED lines=10> */
.L_x_680:
[----:B------:R-:W-:Y:S05]  /*230a0*/  BSYNC B1 ;  /* 0x0000000000017941 */ /* 0x000fea0003800000 */
.L_x_679:
[----:B-1----:R-:W2:Y:S04]  /*230b0*/  LDL.LU R3, [R1+0x20] ;  /* 0x0000200001037983 */ /* 0x002ea80000300800 */
[----:B------:R-:W3:Y:S01]  /*230c0*/  LDL.LU R6, [R1+0x24] ;  /* 0x0000240001067983 */ /* 0x000ee20000300800 */
[C---:B------:R-:W-:Y:S01]  /*230d0*/  ISETP.GT.AND P3, PT, R8.reuse, R2, PT ;  /* 0x000000020800720c */ /* 0x040fe20003f64270 */
[----:B------:R-:W-:Y:S02]  /*230e0*/  VIADD R8, R8, 0xffffffff ;  /* 0xffffffff08087836 */ /* 0x000fe40000000000 */
[----:B--2---:R-:W-:-:S05]  /*230f0*/  VIADD R3, R3, 0x1 ;  /* 0x0000000103037836 */ /* 0x004fca0000000000 */
[----:B------:R-:W-:-:S04]  /*23100*/  ISETP.NE.AND P2, PT, R3, 0x2, PT ;  /* 0x000000020300780c */ /* 0x000fc80003f45270 */
[----:B------:R-:W-:Y:S02]  /*23110*/  SEL R4, RZ, 0x1, P2 ;  /* 0x00000001ff047807 */ /* 0x000fe40001000000 */
[----:B------:R-:W-:Y:S02]  /*23120*/  SEL R3, R3, RZ, P2 ;  /* 0x000000ff03037207 */ /* 0x000fe40001000000 */
[----:B---3--:R-:W-:-:S05]  /*23130*/  LOP3.LUT R6, R6, R4, RZ, 0x3c, !PT ;  /* 0x0000000406067212 */ /* 0x008fca00078e3cff */
[----:B------:R2:W-:Y:S04]  /*23140*/  STL [R1+0x24], R6 ;  /* 0x0000240601007387 */ /* 0x0005e80000100800 */
[----:B------:R2:W-:Y:S01]  /*23150*/  STL [R1+0x20], R3 ;  /* 0x0000200301007387 */ /* 0x0005e20000100800 */
[----:B------:R-:W-:Y:S05]  /*23160*/  @P3 BRA `(.L_x_695) ;  /* 0xfffffff400943947 */ /* 0x000fea000383ffff */
.L_x_657:
[----:B------:R-:W-:Y:S05]  /*23170*/  BSYNC B0 ;  /* 0x0000000000007941 */ /* 0x000fea0003800000 */
.L_x_656:
[----:B------:R3:W5:Y:S01]  /*23180*/  LDL R7, [R1+0x40] ;  /* 0x0000400001077983 */ /* 0x0007620000100800 */
[----:B------:R-:W-:Y:S05]  /*23190*/  @!P0 WARPSYNC.ALL ;  /* 0x0000000000008948 */ /* 0x000fea0003800000 */
[----:B------:R3:W-:Y:S01]  /*231a0*/  STL [R1+0x44], RZ ;  /* 0x000044ff01007387 */ /* 0x0007e20000100800 */
[----:B------:R-:W-:Y:S01]  /*231b0*/  BSSY B0, `(.L_x_696) ;  /* 0x0000020000007945 */ /* 0x000fe20003800000 */
[----:B------:R-:W-:Y:S06]  /*231c0*/  @!P0 BAR.SYNC.DEFER_BLOCKING 0xc, 0x180 ;  /* 0x0306000000008b1d */ /* 0x000fec0000010000 */
[----:B---3--:R-:W-:Y:S05]  /*231d0*/  @!P1 BRA `(.L_x_697) ;  /* 0x0000000000749947 */ /* 0x008fea0003800000 */
[----:B------:R-:W-:-:S13]  /*231e0*/  ISETP.NE.AND P0, PT, R17, RZ, PT ;  /* 0x000000ff1100720c */ /* 0x000fda0003f05270 */
[----:B------:R-:W3:Y:S02]  /*231f0*/  @!P0 LDC R17, c[0x0][0x9f0] ;  /* 0x00027c00ff118b82 */ /* 0x000ee40000000800 */
[----:B---3--:R-:W-:-:S04]  /*23200*/  IABS R0, R17 ;  /* 0x0000001100007213 */ /* 0x008fc80000000000 */
[----:B------:R-:W3:Y:S08]  /*23210*/  I2F.RP R2, R0 ;  /* 0x0000000000027306 */ /* 0x000ef00000209400 */
[----:B---3--:R-:W3:Y:S02]  /*23220*/  MUFU.RCP R2, R2 ;  /* 0x0000000200027308 */ /* 0x008ee40000001000 */
[----:B---3--:R-:W-:-:S06]  /*23230*/  VIADD R2, R2, 0xffffffe ;  /* 0x0ffffffe02027836 */ /* 0x008fcc0000000000 */
[----:B-12---:R-:W1:Y:S02]  /*23240*/  F2I.FTZ.U32.TRUNC.NTZ R3, R2 ;  /* 0x0000000200037305 */ /* 0x006e64000021f000 */
[----:B-1----:R-:W-:-:S04]  /*23250*/  IMAD.MOV R2, RZ, RZ, -R3 ;  /* 0x000000ffff027224 */ /* 0x002fc800078e0a03 */
[----:B------:R-:W-:Y:S02]  /*23260*/  IMAD R4, R2, R0, RZ ;  /* 0x0000000002047224 */ /* 0x000fe400078e02ff */
[----:B------:R-:W-:-:S04]  /*23270*/  IMAD.MOV.U32 R2, RZ, RZ, RZ ;  /* 0x000000ffff027224 */ /* 0x000fc800078e00ff */
[----:B------:R-:W-:Y:S01]  /*23280*/  IMAD.HI.U32 R6, R3, R4, R2 ;  /* 0x0000000403067227 */ /* 0x000fe200078e0002 */
[----:B------:R-:W-:Y:S02]  /*23290*/  IABS R2, R17 ;  /* 0x0000001100027213 */ /* 0x000fe40000000000 */
[----:B-----5:R-:W-:-:S03]  /*232a0*/  IADD3 R4, R7, -0x1, R17 ;  /* 0xffffffff07047810 */ /* 0x020fc60007ffe011 */
        /* <DEDUP_REMOVED lines=15> */
[----:B------:R3:W-:Y:S02]  /*233a0*/  STL [R1+0x44], R2 ;  /* 0x0000440201007387 */ /* 0x0007e40000100800 */
.L_x_697:
[----:B------:R-:W-:Y:S05]  /*233b0*/  BSYNC B0 ;  /* 0x0000000000007941 */ /* 0x000fea0003800000 */
.L_x_696:
[----:B------:R-:W4:Y:S04]  /*233c0*/  LDL R0, [R1+0x44] ;  /* 0x0000440001007983 */ /* 0x000f280000100800 */
[----:B---3--:R-:W4:Y:S01]  /*233d0*/  LDL R2, [R1+0x60] ;  /* 0x0000600001027983 */ /* 0x008f220000100800 */
[----:B------:R-:W-:Y:S01]  /*233e0*/  BSSY B7, `(.L_x_698) ;  /* 0x000044d000077945 */ /* 0x000fe20003800000 */
[----:B----4-:R-:W-:-:S05]  /*233f0*/  IMAD R2, R2, R0, RZ ;  /* 0x0000000002027224 */ /* 0x010fca00078e02ff */
[----:B-----5:R-:W-:Y:S01]  /*23400*/  VIADDMNMX R0, R2, R0, R7, PT ;  /* 0x0000000002007246 */ /* 0x020fe20003800107 */
        /* <DEDUP_REMOVED lines=8> */
[----:B-12---:R-:W1:Y:S01]  /*23490*/  S2R R3, SR_LANEID ;  /* 0x0000000000037919 */ /* 0x006e620000000000 */
[----:B------:R-:W-:Y:S01]  /*234a0*/  VOTEU.ANY UR4, UPT, PT ;  /* 0x0000000000047886 */ /* 0x000fe200038e0100 */
[----:B------:R-:W2:Y:S01]  /*234b0*/  LDC.64 R4, c[0x0][0xc60] ;  /* 0x00031800ff047b82 */ /* 0x000ea20000000a00 */
[----:B------:R-:W1:Y:S08]  /*234c0*/  FLO.U32 R0, UR4 ;  /* 0x0000000400007d00 */ /* 0x000e7000080e0000 */
[----:B------:R-:W2:Y:S01]  /*234d0*/  POPC R2, UR4 ;  /* 0x0000000400027d09 */ /* 0x000ea20008000000 */
[----:B-1----:R-:W-:-:S13]  /*234e0*/  ISETP.EQ.U32.AND P0, PT, R0, R3, PT ;  /* 0x000000030000720c */ /* 0x002fda0003f02070 */
[----:B--2---:R-:W2:Y:S01]  /*234f0*/  @P0 ATOMG.E.ADD.STRONG.GPU PT, R5, desc[UR60][R4.64], R2 ;  /* 0x00000002040509a8 */ /* 0x004ea200081ee1fc */
[----:B------:R-:W1:Y:S02]  /*23500*/  S2R R3, SR_LTMASK ;  /* 0x0000000000037919 */ /* 0x000e640000003900 */
[----:B-1----:R-:W-:-:S06]  /*23510*/  LOP3.LUT R3, R3, UR4, RZ, 0xc0, !PT ;  /* 0x0000000403037c12 */ /* 0x002fcc000f8ec0ff */
[----:B------:R-:W1:Y:S01]  /*23520*/  POPC R3, R3 ;  /* 0x0000000300037309 */ /* 0x000e620000000000 */
[----:B--2---:R-:W1:Y:S02]  /*23530*/  SHFL.IDX PT, R0, R5, R0, 0x1f ;  /* 0x00001f0005007589 */ /* 0x004e6400000e0000 */
[----:B-1----:R-:W-:-:S05]  /*23540*/  IADD3 R0, R0, UR38, R3 ;  /* 0x0000002600007c10 */ /* 0x002fca000fffe003 */
[----:B------:R4:W-:Y:S01]  /*23550*/  STL [R1], R0 ;  /* 0x0000000001007387 */ /* 0x0009e20000100800 */
[----:B------:R-:W-:Y:S05]  /*23560*/  BRA `(.L_x_700) ;  /* 0x0000004000d07947 */ /* 0x000fea0003800000 */
.L_x_699:
        /* <DEDUP_REMOVED lines=8> */
[----:B------:R-:W-:Y:S02]  /*235f0*/  IMAD.U32 R4, RZ, RZ, UR6 ;  /* 0x00000006ff047e24 */ /* 0x000fe4000f8e00ff */
[----:B-12---:R-:W1:Y:S01]  /*23600*/  LDC.64 R2, c[0x4][R2] ;  /* 0x0100000002027b82 */ /* 0x006e620000000a00 */
[----:B------:R-:W-:Y:S02]  /*23610*/  IMAD.U32 R5, RZ, RZ, UR7 ;  /* 0x00000007ff057e24 */ /* 0x000fe4000f8e00ff */
[----:B------:R-:W-:Y:S02]  /*23620*/  IMAD.U32 R6, RZ, RZ, UR8 ;  /* 0x00000008ff067e24 */ /* 0x000fe4000f8e00ff */
[----:B------:R-:W-:-:S02]  /*23630*/  IMAD.U32 R7, RZ, RZ, UR9 ;  /* 0x00000009ff077e24 */ /* 0x000fc4000f8e00ff */
[----:B------:R-:W-:Y:S02]  /*23640*/  IMAD.U32 R10, RZ, RZ, UR4 ;  /* 0x00000004ff0a7e24 */ /* 0x000fe4000f8e00ff */
[----:B0-----:R-:W-:Y:S02]  /*23650*/  IMAD.U32 R11, RZ, RZ, UR5 ;  /* 0x00000005ff0b7e24 */ /* 0x001fe4000f8e00ff */
[----:B------:R-:W-:Y:S02]  /*23660*/  IMAD.MOV.U32 R8, RZ, RZ, 0x70 ;  /* 0x00000070ff087424 */ /* 0x000fe400078e00ff */
[----:B------:R-:W-:Y:S02]  /*23670*/  IMAD.MOV.U32 R12, RZ, RZ, 0x1 ;  /* 0x00000001ff0c7424 */ /* 0x000fe400078e00ff */
[----:B------:R-:W-:-:S07]  /*23680*/  IMAD.MOV.U32 R13, RZ, RZ, RZ ;  /* 0x000000ffff0d7224 */ /* 0x000fce00078e00ff */
[----:B------:R-:W-:-:S07]  /*23690*/  LEPC R20, `(.L_x_702) ;  /* 0x000000001014794e */ /* 0x000fce0000000000 */
[----:B-1----:R-:W-:Y:S05]  /*236a0*/  CALL.ABS.NOINC R2 ;  /* 0x0000000002007343 */ /* 0x002fea0003c00000 */
.L_x_702:
[----:B------:R-:W-:Y:S05]  /*236b0*/  BSYNC B6 ;  /* 0x0000000000067941 */ /* 0x000fea0003800000 */
.L_x_701:
        /* <DEDUP_REMOVED lines=8> */
[----:B-12---:R1:W2:Y:S01]  /*23740*/  LDC.64 R2, c[0x4][R17] ;  /* 0x0100000011027b82 */ /* 0x0062a20000000a00 */
[----:B------:R-:W-:Y:S02]  /*23750*/  IMAD.U32 R4, RZ, RZ, UR6 ;  /* 0x00000006ff047e24 */ /* 0x000fe4000f8e00ff */
[----:B------:R-:W-:Y:S02]  /*23760*/  IMAD.U32 R5, RZ, RZ, UR7 ;  /* 0x00000007ff057e24 */ /* 0x000fe4000f8e00ff */
[----:B------:R-:W-:Y:S02]  /*23770*/  IMAD.U32 R6, RZ, RZ, UR8 ;  /* 0x00000008ff067e24 */ /* 0x000fe4000f8e00ff */
[----:B------:R-:W-:-:S02]  /*23780*/  IMAD.U32 R7, RZ, RZ, UR9 ;  /* 0x00000009ff077e24 */ /* 0x000fc4000f8e00ff */
[----:B------:R-:W-:Y:S02]  /*23790*/  IMAD.U32 R10, RZ, RZ, UR4 ;  /* 0x00000004ff0a7e24 */ /* 0x000fe4000f8e00ff */
[----:B0-----:R-:W-:Y:S02]  /*237a0*/  IMAD.U32 R11, RZ, RZ, UR5 ;  /* 0x00000005ff0b7e24 */ /* 0x001fe4000f8e00ff */
[----:B------:R-:W-:Y:S02]  /*237b0*/  IMAD.MOV.U32 R8, RZ, RZ, 0x70 ;  /* 0x00000070ff087424 */ /* 0x000fe400078e00ff */
[----:B------:R-:W-:Y:S02]  /*237c0*/  IMAD.MOV.U32 R12, RZ, RZ, 0x1 ;  /* 0x00000001ff0c7424 */ /* 0x000fe400078e00ff */
[----:B-1----:R-:W-:-:S07]  /*237d0*/  IMAD.MOV.U32 R13, RZ, RZ, RZ ;  /* 0x000000ffff0d7224 */ /* 0x002fce00078e00ff */
[----:B------:R-:W-:-:S07]  /*237e0*/  LEPC R20, `(.L_x_705) ;  /* 0x000000001014794e */ /* 0x000fce0000000000 */
[----:B--2---:R-:W-:Y:S05]  /*237f0*/  CALL.ABS.NOINC R2 ;  /* 0x0000000002007343 */ /* 0x004fea0003c00000 */
.L_x_705:
[----:B------:R0:W1:Y:S01]  /*23800*/  LDC.64 R2, c[0x4][R17] ;  /* 0x0100000011027b82 */ /* 0x0000620000000a00 */
[----:B------:R-:W-:Y:S01]  /*23810*/  ULDC.64 UR4, c[0x4][0xa8] ;  /* 0x01002a0000047ab9 */ /* 0x000fe20000000a00 */
[----:B------:R-:W-:Y:S01]  /*23820*/  ULDC.64 UR6, c[0x4][0xb0] ;  /* 0x01002c0000067ab9 */ /* 0x000fe20000000a00 */
[----:B------:R-:W-:Y:S01]  /*23830*/  ULDC.64 UR8, c[0x4][0x18] ;  /* 0x0100060000087ab9 */ /* 0x000fe20000000a00 */
[----:B------:R-:W-:Y:S02]  /*23840*/  IMAD.U32 R4, RZ, RZ, UR4 ;  /* 0x00000004ff047e24 */ /* 0x000fe4000f8e00ff */
[----:B------:R-:W-:Y:S02]  /*23850*/  IMAD.U32 R5, RZ, RZ, UR5 ;  /* 0x00000005ff057e24 */ /* 0x000fe4000f8e00ff */
[----:B------:R-:W-:Y:S02]  /*23860*/  IMAD.U32 R6, RZ, RZ, UR6 ;  /* 0x00000006ff067e24 */ /* 0x000fe4000f8e00ff */
[----:B------:R-:W-:-:S02]  /*23870*/  IMAD.U32 R7, RZ, RZ, UR7 ;  /* 0x00000007ff077e24 */ /* 0x000fc4000f8e00ff */
[----:B------:R-:W-:Y:S02]  /*23880*/  IMAD.U32 R10, RZ, RZ, UR8 ;  /* 0x00000008ff0a7e24 */ /* 0x000fe4000f8e00ff */
[----:B------:R-:W-:Y:S02]  /*23890*/  IMAD.U32 R11, RZ, RZ, UR9 ;  /* 0x00000009ff0b7e24 */ /* 0x000fe4000f8e00ff */
[----:B------:R-:W-:Y:S02]  /*238a0*/  IMAD.MOV.U32 R8, RZ, RZ, 0x70 ;  /* 0x00000070ff087424 */ /* 0x000fe400078e00ff */
[----:B------:R-:W-:Y:S02]  /*238b0*/  IMAD.MOV.U32 R12, RZ, RZ, 0x1 ;  /* 0x00000001ff0c7424 */ /* 0x000fe400078e00ff */
[----:B0-----:R-:W-:-:S07]  /*238c0*/  IMAD.MOV.U32 R13, RZ, RZ, RZ ;  /* 0x000000ffff0d7224 */ /* 0x001fce00078e00ff */
[----:B------:R-:W-:-:S07]  /*238d0*/  LEPC R20, `(.L_x_704) ;  /* 0x000000001014794e */ /* 0x000fce0000000000 */
[----:B-1----:R-:W-:Y:S05]  /*238e0*/  CALL.ABS.NOINC R2 ;  /* 0x0000000002007343 */ /* 0x002fea0003c00000 */
.L_x_704:
[----:B------:R-:W-:Y:S05]  /*238f0*/  BSYNC B6 ;  /* 0x0000000000067941 */ /* 0x000fea0003800000 */
.L_x_703:
[----:B------:R-:W3:Y:S01]  /*23900*/  LDL.LU R2, [R1+0x28] ;  /* 0x0000280001027983 */ /* 0x000ee20000300800 */
[----:B------:R-:W-:-:S03]  /*23910*/  ULDC.64 UR4, c[0x0][0x9f8] ;  /* 0x00027e0000047ab9 */ /* 0x000fc60000000a00 */
[----:B------:R-:W1:Y:S04]  /*23920*/  LDL.LU R0, [R1+0x38] ;  /* 0x0000380001007983 */ /* 0x000e680000300800 */
[----:B------:R-:W4:Y:S01]  /*23930*/  LDL R7, [R1+0x14] ;  /* 0x0000140001077983 */ /* 0x000f220000100800 */
[----:B------:R-:W-:-:S03]  /*23940*/  ISETP.NE.U32.AND P0, PT, RZ, UR4, PT ;  /* 0x00000004ff007c0c */ /* 0x000fc6000bf05070 */
[----:B------:R-:W5:Y:S01]  /*23950*/  LDL R17, [R1+0x48] ;  /* 0x0000480001117983 */ /* 0x000f620000100800 */
[----:B------:R-:W-:-:S13]  /*23960*/  ISETP.NE.AND.EX P0, PT, RZ, UR5, PT, P0 ;  /* 0x00000005ff007c0c */ /* 0x000fda000bf05300 */
[----:B---3--:R-:W-:-:S04]  /*23970*/  @P0 IADD3 R2, P1, R2, UR4, RZ ;  /* 0x0000000402020c10 */ /* 0x008fc8000ff3e0ff */
[----:B-12---:R-:W-:Y:S01]  /*23980*/  @P0 IADD3.X R3, R0, UR5, RZ, P1, !PT ;  /* 0x0000000500030c10 */ /* 0x006fe20008ffe4ff */
[----:B------:R-:W-:-:S04]  /*23990*/  ULDC.64 UR4, c[0x0][0xa08] ;  /* 0x0002820000047ab9 */ /* 0x000fc80000000a00 */
[----:B----4-:R1:W2:Y:S02]  /*239a0*/  @P0 LDG.E R7, desc[UR60][R2.64] ;  /* 0x0000003c02070981 */ /* 0x0102a4000c1e1900 */
[----:B-1----:R-:W1:Y:S01]  /*239b0*/  LDC.64 R2, c[0x0][0x418] ;  /* 0x00010600ff027b82 */ /* 0x002e620000000a00 */
[----:B-----5:R-:W-:Y:S01]  /*239c0*/  VIADD R0, R17, 0xffffffff ;  /* 0xffffffff11007836 */ /* 0x020fe20000000000 */
[----:B--2---:R-:W-:Y:S01]  /*239d0*/  SHF.R.S32.HI R8, RZ, 0x1f, R7 ;  /* 0x0000001fff087819 */ /* 0x004fe20000011407 */
[----:B------:R2:W-:Y:S04]  /*239e0*/  @P0 STL [R1+0x14], R7 ;  /* 0x0000140701000387 */ /* 0x0005e80000100800 */
[----:B------:R2:W-:Y:S01]  /*239f0*/  STL [R1+0x28], R8 ;  /* 0x0000280801007387 */ /* 0x0005e20000100800 */
[----:B-1----:R-:W-:Y:S01]  /*23a00*/  LOP3.LUT P0, RZ, R2, UR4, RZ, 0xfc, !PT ;  /* 0x0000000402ff7c12 */ /* 0x002fe2000f80fcff */
[----:B------:R-:W-:-:S03]  /*23a10*/  UMOV UR4, 0xffffffff ;  /* 0xffffffff00047882 */ /* 0x000fc60000000000 */
[----:B------:R-:W-:-:S04]  /*23a20*/  LOP3.LUT P0, RZ, R3, UR5, RZ, 0xfc, P0 ;  /* 0x0000000503ff7c12 */ /* 0x000fc8000800fcff */
[----:B------:R-:W-:Y:S01]  /*23a30*/  SEL R17, R7, RZ, !P0 ;  /* 0x000000ff07117207 */ /* 0x000fe20004000000 */
[----:B--2---:R-:W-:Y:S08]  /*23a40*/  BRA.DIV UR4, `(.L_x_706) ;  /* 0x0000005a04587947 */ /* 0x004ff0000b800000 */
[----:B------:R-:W1:Y:S02]  /*23a50*/  S2R R4, SR_TID.X ;  /* 0x0000000000047919 */ /* 0x000e640000002100 */
[----:B-1----:R-:W-:-:S04]  /*23a60*/  SHF.R.U32.HI R4, RZ, 0x5, R4 ;  /* 0x00000005ff047819 */ /* 0x002fc80000011604 */
[----:B------:R-:W-:-:S05]  /*23a70*/  LOP3.LUT R4, R4, 0x3, RZ, 0xc0, !PT ;  /* 0x0000000304047812 */ /* 0x000fca00078ec0ff */
[----:B------:R1:W2:Y:S02]  /*23a80*/  SHFL.IDX PT, R14, R4, RZ, 0x1f ;  /* 0x00001fff040e7589 */ /* 0x0002a400000e0000 */
.L_x_839:
[----:B-1----:R-:W3:Y:S01]  /*23a90*/  LDL.LU R4, [R1+0x10] ;  /* 0x0000100001047983 */ /* 0x002ee20000300800 */
[----:B------:R-:W-:Y:S02]  /*23aa0*/  PLOP3.LUT P1, PT, PT, PT, PT, 0x8, 0x0 ;  /* 0x000000000000781c */ /* 0x000fe40003f2e170 */
[----:B--2---:R-:W-:Y:S01]  /*23ab0*/  ISETP.NE.AND P0, PT, R14, RZ, PT ;  /* 0x000000ff0e00720c */ /* 0x004fe20003f05270 */
        /* <DEDUP_REMOVED lines=8> */
.L_x_842:
[----:B------:R-:W-:Y:S05]  /*23b40*/  @!P6 BRA `(.L_x_707) ;  /* 0x000000040028e947 */ /* 0x000fea0003800000 */
[----:B------:R-:W-:-:S04]  /*23b50*/  ISETP.NE.U32.AND P0, PT, R2, RZ, PT ;  /* 0x000000ff0200720c */ /* 0x000fc80003f05070 */
[----:B------:R-:W-:-:S13]  /*23b60*/  ISETP.NE.AND.EX P0, PT, R3, RZ, PT, P0 ;  /* 0x000000ff0300720c */ /* 0x000fda0003f05300 */
[----:B------:R-:W-:Y:S05]  /*23b70*/  @!P0 BRA `(.L_x_709) ;  /* 0x0000000000508947 */ /* 0x000fea0003800000 */
[----:B------:R-:W2:Y:S01]  /*23b80*/  LDC R6, c[0x0][0x43c] ;  /* 0x00010f00ff067b82 */ /* 0x000ea20000000800 */
[----:B------:R-:W-:Y:S01]  /*23b90*/  IMAD.MOV.U32 R9, RZ, RZ, R0 ;  /* 0x000000ffff097224 */ /* 0x000fe200078e0000 */
[----:B------:R-:W-:-:S03]  /*23ba0*/  ULDC.64 UR4, c[0x0][0x428] ;  /* 0x00010a0000047ab9 */ /* 0x000fc60000000a00 */
[----:B-1----:R-:W-:Y:S01]  /*23bb0*/  IMAD.MOV.U32 R0, RZ, RZ, R9 ;  /* 0x000000ffff007224 */ /* 0x002fe200078e0009 */
[----:B--2---:R-:W-:-:S13]  /*23bc0*/  ISETP.NE.AND P0, PT, R6, 0x1, PT ;  /* 0x000000010600780c */ /* 0x004fda0003f05270 */
[----:B------:R-:W1:Y:S02]  /*23bd0*/  @P0 LDC.64 R4, c[0x0][0x440] ;  /* 0x00011000ff040b82 */ /* 0x000e640000000a00 */
[----:B-1----:R-:W-:-:S05]  /*23be0*/  @P0 IMAD.HI.U32 R4, R9, R4, RZ ;  /* 0x0000000409040227 */ /* 0x002fca00078e00ff */
        /* <DEDUP_REMOVED lines=13> */
.L_x_709:
[----:B--2---:R-:W2:Y:S01]  /*23cc0*/  LDL R2, [R1+0x18] ;  /* 0x0000180001027983 */ /* 0x004ea20000100800 */
[----:B-1----:R-:W-:Y:S01]  /*23cd0*/  IMAD R0, R19, 0x8, R18 ;  /* 0x0000000813007824 */ /* 0x002fe200078e0212 */
[----:B--2---:R-:W-:-:S04]  /*23ce0*/  SHF.L.U32 R2, R2, 0x1f, RZ ;  /* 0x0000001f02027819 */ /* 0x004fc800000006ff */
[----:B------:R-:W1:Y:S02]  /*23cf0*/  SYNCS.PHASECHK.TRANS64.TRYWAIT P0, [R0+URZ+0x36840], R2 ;  /* 0x03684002000075a7 */ /* 0x000e64000800017f */
[----:B-1----:R-:W-:Y:S05]  /*23d00*/  @!P0 BRA `(.L_x_710) ;  /* 0x0000005400fc8947 */ /* 0x002fea0003800000 */
.L_x_843:
[----:B------:R-:W2:Y:S02]  /*23d10*/  S2R R3, SR_TID.X ;  /* 0x0000000000037919 */ /* 0x000ea40000002100 */
        /* <DEDUP_REMOVED lines=10> */
.L_x_711:
[----:B------:R-:W2:Y:S04]  /*23dc0*/  LDL R4, [R1+0x8] ;  /* 0x0000080001047983 */ /* 0x000ea80000100800 */
[----:B------:R-:W3:Y:S04]  /*23dd0*/  LDL R3, [R1+0x1c] ;  /* 0x00001c0001037983 */ /* 0x000ee80000100800 */
[----:B-1----:R-:W4:Y:S01]  /*23de0*/  LDL.LU R2, [R1+0x10] ;  /* 0x0000100001027983 */ /* 0x002f220000300800 */
        /* <DEDUP_REMOVED lines=17> */
[----:B--2---:R-:W-:Y:S02]  /*23f00*/  R2UR UR11, R4 ;  /* 0x00000000040b72ca */ /* 0x004fe400000e0000 */
[----:B---3--:R-:W-:Y:S02]  /*23f10*/  R2UR UR5, R3 ;  /* 0x00000000030572ca */ /* 0x008fe400000e0000 */
[----:B----4-:R-:W-:-:S04]  /*23f20*/  LOP3.LUT R2, R2, 0xfffffffe, RZ, 0xc0, !PT ;  /* 0xfffffffe02027812 */ /* 0x010fc800078ec0ff */
[----:B------:R-:W-:-:S07]  /*23f30*/  @P0 LOP3.LUT R2, R2, 0x1, RZ, 0xfc, !PT ;  /* 0x0000000102020812 */ /* 0x000fce00078efcff */
[----:B------:R-:W-:Y:S01]  /*23f40*/  UIMAD UR11, UR11, 0x70, UR5 ;  /* 0x000000700b0b78a4 */ /* 0x000fe2000f8e0205 */
[----:B------:R2:W-:Y:S01]  /*23f50*/  STL [R1+0x10], R2 ;  /* 0x0000100201007387 */ /* 0x0005e20000100800 */
[----:B------:R-:W-:-:S09]  /*23f60*/  UIADD3.X UR5, URZ, UR37, URZ, UP0, !UPT ;  /* 0x000000253f057290 */ /* 0x000fd200087fe43f */
[----:B------:R1:W-:Y:S02]  /*23f70*/  UTMALDG.4D [UR8], [UR4], desc[UR6] ;  /* 0x00000608040075b4 */ /* 0x0003e40008019000 */
[----:B-1----:R-:W-:Y:S01]  /*23f80*/  UMOV UR8, UR15 ;  /* 0x0000000f00087c82 */ /* 0x002fe20008000000 */
[----:B------:R-:W-:Y:S02]  /*23f90*/  UMOV UR10, UR17 ;  /* 0x00000011000a7c82 */ /* 0x000fe40008000000 */
[----:B------:R1:W-:Y:S02]  /*23fa0*/  UTMALDG.4D [UR8], [UR4], desc[UR6] ;  /* 0x00000608040075b4 */ /* 0x0003e40008019000 */
[----:B-1----:R-:W-:Y:S01]  /*23fb0*/  UMOV UR8, UR16 ;  /* 0x0000001000087c82 */ /* 0x002fe20008000000 */
[----:B------:R-:W-:Y:S02]  /*23fc0*/  UMOV UR10, UR14 ;  /* 0x0000000e000a7c82 */ /* 0x000fe40008000000 */
[----:B------:R2:W-:Y:S02]  /*23fd0*/  UTMALDG.4D [UR8], [UR4], desc[UR6] ;  /* 0x00000608040075b4 */ /* 0x0005e40008019000 */
[----:B--2---:R-:W-:Y:S01]  /*23fe0*/  NOP ;  /* 0x0000000000007918 */ /* 0x004fe20000000000 */
.L_x_707:
[----:B------:R-:W2:Y:S04]  /*23ff0*/  LDL.LU R3, [R1+0x4c] ;  /* 0x00004c0001037983 */ /* 0x000ea80000300800 */
[----:B------:R-:W3:Y:S04]  /*24000*/  LDL.LU R5, [R1+0x34] ;  /* 0x0000340001057983 */ /* 0x000ee80000300800 */
[----:B-1----:R-:W4:Y:S01]  /*24010*/  LDL.LU R4, [R1+0x58] ;  /* 0x0000580001047983 */ /* 0x002f220000300800 */
        /* <DEDUP_REMOVED lines=9> */
[----:B--2---:R-:W-:Y:S02]  /*240b0*/  SHF.R.S32.HI R0, RZ, 0x1f, R3 ;  /* 0x0000001fff007819 */ /* 0x004fe40000011403 */
[----:B---3--:R-:W-:-:S03]  /*240c0*/  SEL R5, R5, RZ, !P0 ;  /* 0x000000ff05057207 */ /* 0x008fc60004000000 */
[----:B------:R-:W-:Y:S01]  /*240d0*/  IMAD R0, R0, UR4, RZ ;  /* 0x0000000400007c24 */ /* 0x000fe2000f8e02ff */
[----:B----4-:R-:W-:-:S03]  /*240e0*/  SEL R4, R4, RZ, !P0 ;  /* 0x000000ff04047207 */ /* 0x010fc60004000000 */
        /* <DEDUP_REMOVED lines=8> */
[----:B-1----:R-:W-:Y:S01]  /*24170*/  MOV R2, 0x0 ;  /* 0x0000000000027802 */ /* 0x002fe20000000f00 */
[----:B------:R-:W-:Y:S01]  /*24180*/  ULDC.64 UR4, c[0x4][0xa8] ;  /* 0x01002a0000047ab9 */ /* 0x000fe20000000a00 */
[----:B------:R-:W-:Y:S01]  /*24190*/  ULDC.64 UR6, c[0x4][0xb0] ;  /* 0x01002c0000067ab9 */ /* 0x000fe20000000a00 */
[----:B------:R-:W-:Y:S01]  /*241a0*/  ULDC.64 UR8, c[0x4][0x20] ;  /* 0x0100080000087ab9 */ /* 0x000fe20000000a00 */
[----:B------:R-:W-:Y:S02]  /*241b0*/  IMAD.U32 R4, RZ, RZ, UR4 ;  /* 0x00000004ff047e24 */ /* 0x000fe4000f8e00ff */
[----:B------:R-:W1:Y:S01]  /*241c0*/  LDC.64 R2, c[0x4][R2] ;  /* 0x0100000002027b82 */ /* 0x000e620000000a00 */
        /* <DEDUP_REMOVED lines=10> */
.L_x_713:
[----:B------:R-:W-:Y:S05]  /*24270*/  BSYNC B6 ;  /* 0x0000000000067941 */ /* 0x000fea0003800000 */
.L_x_712:
[----:B-1----:R-:W2:Y:S01]  /*24280*/  LDL.LU R0, [R1+0x4c] ;  /* 0x00004c0001007983 */ /* 0x002ea20000300800 */
[----:B------:R-:W-:Y:S01]  /*24290*/  ULDC.64 UR4, c[0x0][0x2d8] ;  /* 0x0000b60000047ab9 */ /* 0x000fe20000000a00 */
[----:B------:R-:W1:Y:S01]  /*242a0*/  LDC R8, c[0x0][0x448] ;  /* 0x00011200ff087b82 */ /* 0x000e620000000800 */
[----:B------:R-:W-:Y:S01]  /*242b0*/  ULDC.64 UR6, c[0x0][0x280] ;  /* 0x0000a00000067ab9 */ /* 0x000fe20000000a00 */
[----:B------:R-:W3:Y:S04]  /*242c0*/  LDL.LU R5, [R1+0x38] ;  /* 0x0000380001057983 */ /* 0x000ee80000300800 */
[----:B------:R-:W3:Y:S04]  /*242d0*/  LDL.LU.64 R2, [R1+0x50] ;  /* 0x0000500001027983 */ /* 0x000ee80000300a00 */
[----:B------:R-:W4:Y:S01]  /*242e0*/  LDL.LU R4, [R1+0x34] ;  /* 0x0000340001047983 */ /* 0x000f220000300800 */
[----:B-1----:R-:W-:Y:S01]  /*242f0*/  ISETP.NE.AND P0, PT, R8, 0x1, PT ;  /* 0x000000010800780c */ /* 0x002fe20003f05270 */
[----:B0-----:R-:W0:-:S12]  /*24300*/  S2R R11, SR_TID.X ;  /* 0x00000000000b7919 */ /* 0x001e180000002100 */
[----:B------:R-:W1:Y:S01]  /*24310*/  @P0 LDC R7, c[0x0][0x450] ;  /* 0x00011400ff070b82 */ /* 0x000e620000000800 */
[----:B---3--:R-:W-:Y:S02]  /*24320*/  IMAD.MOV.U32 R3, RZ, RZ, R5 ;  /* 0x000000ffff037224 */ /* 0x008fe400078e0005 */
[----:B------:R-:W3:Y:S01]  /*24330*/  LDL.LU R5, [R1+0x4] ;  /* 0x0000040001057983 */ /* 0x000ee20000300800 */
[----:B0-----:R-:W-:Y:S02]  /*24340*/  IMAD.SHL.U32 R11, R11, 0x8, RZ ;  /* 0x000000080b0b7824 */ /* 0x001fe400078e00ff */
[----:B------:R-:W-:-:S03]  /*24350*/  IMAD.WIDE.U32 R2, R16, UR4, R2 ;  /* 0x0000000410027c25 */ /* 0x000fc6000f8e0002 */
[----:B------:R-:W-:Y:S01]  /*24360*/  LOP3.LUT R11, R11, 0x38, RZ, 0xc0, !PT ;  /* 0x000000380b0b7812 */ /* 0x000fe200078ec0ff */
[----:B------:R-:W-:Y:S01]  /*24370*/  IMAD R3, R16, UR5, R3 ;  /* 0x0000000510037c24 */ /* 0x000fe2000f8e0203 */
[----:B------:R-:W-:Y:S02]  /*24380*/  ULDC.64 UR4, c[0x0][0x2e0] ;  /* 0x0000b80000047ab9 */ /* 0x000fe40000000a00 */
[----:B--2---:R-:W-:Y:S01]  /*24390*/  IMAD R0, R0, UR4, RZ ;  /* 0x0000000400007c24 */ /* 0x004fe2000f8e02ff */
[C---:B------:R-:W-:Y:S01]  /*243a0*/  LOP3.LUT R10, R11.reuse, 0x40, RZ, 0xfc, !PT ;  /* 0x000000400b0a7812 */ /* 0x040fe200078efcff */
[----:B----4-:R-:W-:Y:S01]  /*243b0*/  IMAD.WIDE.U32 R2, R4, UR4, R2 ;  /* 0x0000000404027c25 */ /* 0x010fe2000f8e0002 */
[----:B------:R-:W-:-:S03]  /*243c0*/  LOP3.LUT R9, R11, 0x80, RZ, 0xfc, !PT ;  /* 0x000000800b097812 */ /* 0x000fc600078efcff */
[----:B------:R-:W-:Y:S01]  /*243d0*/  IMAD R0, R4, UR5, R0 ;  /* 0x0000000504007c24 */ /* 0x000fe2000f8e0200 */
[----:B------:R-:W-:Y:S01]  /*243e0*/  ULDC.64 UR4, c[0x0][0x2d0] ;  /* 0x0000b40000047ab9 */ /* 0x000fe20000000a00 */
[----:B------:R-:W0:Y:S02]  /*243f0*/  S2R R4, SR_TID.X ;  /* 0x0000000000047919 */ /* 0x000e240000002100 */
[----:B------:R-:W-:Y:S01]  /*24400*/  IMAD.IADD R3, R3, 0x1, R0 ;  /* 0x0000000103037824 */ /* 0x000fe200078e0200 */
[----:B0-----:R-:W-:-:S04]  /*24410*/  LOP3.LUT R4, R4, 0x7f, RZ, 0xc0, !PT ;  /* 0x0000007f04047812 */ /* 0x001fc800078ec0ff */
[----:B------:R-:W-:Y:S02]  /*24420*/  SHF.R.U32.HI R6, RZ, 0x3, R4 ;  /* 0x00000003ff067819 */ /* 0x000fe40000011604 */
[----:B------:R-:W0:Y:S02]  /*24430*/  S2R R4, SR_TID.X ;  /* 0x0000000000047919 */ /* 0x000e240000002100 */
[----:B0-----:R-:W-:-:S05]  /*24440*/  IMAD.SHL.U32 R4, R4, 0x10, RZ ;  /* 0x0000001004047824 */ /* 0x001fca00078e00ff */
[----:B------:R-:W-:Y:S02]  /*24450*/  LOP3.LUT R4, R6, 0x70, R4, 0xf8, !PT ;  /* 0x0000007006047812 */ /* 0x000fe400078ef804 */
[----:B------:R-:W0:Y:S01]  /*24460*/  @P0 LDC R6, c[0x0][0x44c] ;  /* 0x00011300ff060b82 */ /* 0x000e220000000800 */
[----:B---3--:R-:W-:-:S05]  /*24470*/  IMAD.SHL.U32 R5, R5, 0x80, RZ ;  /* 0x0000008005057824 */ /* 0x008fca00078e00ff */
[----:B------:R-:W-:-:S05]  /*24480*/  LOP3.LUT R4, R4, R5, RZ, 0xfc, !PT ;  /* 0x0000000504047212 */ /* 0x000fca00078efcff */
[----:B0-----:R-:W-:-:S04]  /*24490*/  @P0 IMAD.HI.U32 R6, R4, R6, RZ ;  /* 0x0000000604060227 */ /* 0x001fc800078e00ff */
[----:B------:R-:W-:Y:S01]  /*244a0*/  IMAD.MOV.U32 R0, RZ, RZ, R4 ;  /* 0x000000ffff007224 */ /* 0x000fe200078e0004 */
[----:B-1----:R-:W-:-:S05]  /*244b0*/  @P0 SHF.R.U32.HI R0, RZ, R7, R6 ;  /* 0x00000007ff000219 */ /* 0x002fca0000011606 */
[----:B------:R-:W-:Y:S02]  /*244c0*/  IMAD.MOV R6, RZ, RZ, -R0 ;  /* 0x000000ffff067224 */ /* 0x000fe400078e0a00 */
[----:B------:R-:W-:-:S04]  /*244d0*/  IMAD.WIDE.U32 R2, R0, UR4, R2 ;  /* 0x0000000400027c25 */ /* 0x000fc8000f8e0002 */
[----:B------:R-:W-:Y:S01]  /*244e0*/  IMAD R4, R8, R6, R4 ;  /* 0x0000000608047224 */ /* 0x000fe200078e0204 */
[----:B------:R-:W-:-:S05]  /*244f0*/  SHF.R.S32.HI R6, RZ, 0x1f, R0 ;  /* 0x0000001fff067819 */ /* 0x000fca0000011400 */
        /* <DEDUP_REMOVED lines=8> */
[----:B------:R-:W-:Y:S01]  /*24580*/  ISETP.GE.AND P1, PT, R10, UR4, PT ;  /* 0x000000040a007c0c */ /* 0x000fe2000bf26270 */
[----:B------:R-:W-:Y:S01]  /*24590*/  IMAD R0, R4, UR5, R0 ;  /* 0x0000000504007c24 */ /* 0x000fe2000f8e0200 */
[----:B------:R0:W5:Y:S01]  /*245a0*/  LDL R10, [R1+0x2c] ;  /* 0x00002c00010a7983 */ /* 0x0001620000100800 */
[C---:B------:R-:W-:Y:S02]  /*245b0*/  LEA R4, P3, R2.reuse, UR6, 0x1 ;  /* 0x0000000602047c11 */ /* 0x040fe4000f8608ff */
[----:B------:R-:W-:Y:S01]  /*245c0*/  IMAD.IADD R0, R3, 0x1, R0 ;  /* 0x0000000103007824 */ /* 0x000fe200078e0200 */
[----:B------:R-:W-:Y:S02]  /*245d0*/  ISETP.GE.AND P2, PT, R11, UR4, PT ;  /* 0x000000040b007c0c */ /* 0x000fe4000bf46270 */
[----:B------:R-:W-:Y:S01]  /*245e0*/  ISETP.GE.AND P0, PT, R9, UR4, PT ;  /* 0x0000000409007c0c */ /* 0x000fe2000bf06270 */
[----:B------:R-:W-:Y:S01]  /*245f0*/  UMOV UR4, 0xffffffff ;  /* 0xffffffff00047882 */ /* 0x000fe20000000000 */
[----:B------:R-:W-:-:S02]  /*24600*/  LEA.HI.X R3, R2, UR7, R0, 0x1, P3 ;  /* 0x0000000702037c11 */ /* 0x000fc400098f0c00 */
[----:B0-----:R-:W-:Y:S09]  /*24610*/  BRA.DIV UR4, `(.L_x_714) ;  /* 0x0000004e04cc7947 */ /* 0x001ff2000b800000 */
[----:B------:R-:W0:Y:S02]  /*24620*/  S2R R6, SR_TID.X ;  /* 0x0000000000067919 */ /* 0x000e240000002100 */
[----:B0-----:R-:W-:-:S04]  /*24630*/  LOP3.LUT R6, R6, 0x7f, RZ, 0xc0, !PT ;  /* 0x0000007f06067812 */ /* 0x001fc800078ec0ff */
[----:B------:R-:W-:Y:S02]  /*24640*/  SHF.R.U32.HI R7, RZ, 0x3, R6 ;  /* 0x00000003ff077819 */ /* 0x000fe40000011606 */
[----:B------:R-:W2:Y:S03]  /*24650*/  LDL.LU R6, [R1+0x5c] ;  /* 0x00005c0001067983 */ /* 0x000ea60000300800 */
[----:B------:R-:W-:Y:S01]  /*24660*/  IMAD.IADD R0, R7, 0x1, R5 ;  /* 0x0000000107007824 */ /* 0x000fe200078e0205 */
[----:B------:R-:W0:Y:S03]  /*24670*/  S2R R11, SR_TID.X ;  /* 0x00000000000b7919 */ /* 0x000e260000002100 */
[----:B------:R-:W-:Y:S01]  /*24680*/  VIADD R5, R0, 0x10 ;  /* 0x0000001000057836 */ /* 0x000fe20000000000 */
[----:B------:R-:W1:Y:S04]  /*24690*/  SHFL.IDX PT, R7, R4, RZ, 0x181f ;  /* 0x00181fff04077589 */ /* 0x000e6800000e0000 */
[----:B------:R-:W-:Y:S01]  /*246a0*/  SHFL.IDX PT, R9, R3, 0x1, 0x181f ;  /* 0x00381f0003097f89 */ /* 0x000fe200000e0000 */
[----:B0-----:R-:W-:-:S05]  /*246b0*/  IMAD.SHL.U32 R11, R11, 0x8, RZ ;  /* 0x000000080b0b7824 */ /* 0x001fca00078e00ff */
[----:B------:R-:W-:Y:S01]  /*246c0*/  LOP3.LUT R11, R11, 0x38, RZ, 0xc0, !PT ;  /* 0x000000380b0b7812 */ /* 0x000fe200078ec0ff */
[----:B--2---:R-:W-:Y:S02]  /*246d0*/  IMAD R2, R6, R8, RZ ;  /* 0x0000000806027224 */ /* 0x004fe400078e02ff */
[----:B------:R-:W0:Y:S03]  /*246e0*/  SHFL.IDX PT, R6, R3, RZ, 0x181f ;  /* 0x00181fff03067589 */ /* 0x000e2600000e0000 */
[-C--:B------:R-:W-:Y:S02]  /*246f0*/  ISETP.GE.AND P4, PT, R0, R2.reuse, PT ;  /* 0x000000020000720c */ /* 0x080fe40003f86270 */
[----:B------:R-:W-:Y:S02]  /*24700*/  ISETP.GE.AND P3, PT, R5, R2, PT ;  /* 0x000000020500720c */ /* 0x000fe40003f66270 */
[----:B------:R-:W2:Y:S09]  /*24710*/  SHFL.IDX PT, R5, R4, 0x1, 0x181f ;  /* 0x00381f0004057f89 */ /* 0x000eb200000e0000 */
[----:B-1----:R-:W-:-:S05]  /*24720*/  @!P4 LEA R7, P5, R11, R7, 0x1 ;  /* 0x000000070b07c211 */ /* 0x002fca00078a08ff */
[----:B0-----:R-:W-:-:S05]  /*24730*/  @!P4 IMAD.X R6, RZ, RZ, R6, P5 ;  /* 0x000000ffff06c224 */ /* 0x001fca00028e0606 */
[-C--:B------:R-:W-:Y:S02]  /*24740*/  @!P4 LOP3.LUT R7, R7, R6.reuse, RZ, 0x3c, !PT ;  /* 0x000000060707c212 */ /* 0x080fe400078e3cff */
[----:B--2---:R-:W-:Y:S02]  /*24750*/  @!P3 LEA R8, P5, R11, R5, 0x1 ;  /* 0x000000050b08b211 */ /* 0x004fe400078a08ff */
[----:B------:R-:W-:-:S03]  /*24760*/  @!P4 LOP3.LUT R6, R7, R6, RZ, 0x3c, !PT ;  /* 0x000000060706c212 */ /* 0x000fc600078e3cff */
[----:B------:R-:W-:Y:S01]  /*24770*/  @!P3 IMAD.X R5, RZ, RZ, R9, P5 ;  /* 0x000000ffff05b224 */ /* 0x000fe200028e0609 */
[----:B------:R-:W-:-:S05]  /*24780*/  @!P4 LOP3.LUT R7, R7, R6, RZ, 0x3c, !PT ;  /* 0x000000060707c212 */ /* 0x000fca00078e3cff */
[----:B-----5:R-:W-:Y:S04]  /*24790*/  @!P4 LDGSTS.E.BYPASS.LTC128B.128 [R10+0x15400], desc[UR60][R6.64], !P2 ;  /* 0x15400000060acfae */ /* 0x020fe8000d101d7c */
[----:B------:R-:W-:Y:S04]  /*247a0*/  @!P4 LDGSTS.E.BYPASS.LTC128B.128 [R10+0x19400], desc[UR60][R6.64+0x80], !P1 ;  /* 0x19400080060acfae */ /* 0x000fe8000c901d7c */
[----:B------:R0:W-:Y:S02]  /*247b0*/  @!P4 LDGSTS.E.BYPASS.LTC128B.128 [R10+0x1d400], desc[UR60][R6.64+0x100], !P0 ;  /* 0x1d400100060acfae */ /* 0x0001e4000c101d7c */
[----:B0-----:R-:W-:-:S02]  /*247c0*/  @!P3 IMAD.MOV.U32 R6, RZ, RZ, R8 ;  /* 0x000000ffff06b224 */ /* 0x001fc400078e0008 */
[----:B------:R-:W-:Y:S01]  /*247d0*/  @!P3 IMAD.MOV.U32 R7, RZ, RZ, R5 ;  /* 0x000000ffff07b224 */ /* 0x000fe200078e0005 */
[----:B------:R-:W-:Y:S01]  /*247e0*/  SHFL.IDX PT, R8, R3, 0x2, 0x181f ;  /* 0x00581f0003087f89 */ /* 0x000fe200000e0000 */
[----:B------:R-:W-:-:S03]  /*247f0*/  VIADD R5, R0, 0x20 ;  /* 0x0000002000057836 */ /* 0x000fc60000000000 */
[----:B------:R-:W-:Y:S04]  /*24800*/  @!P3 LDGSTS.E.BYPASS.LTC128B.128 [R10+0x15c00], desc[UR60][R6.64], !P2 ;  /* 0x15c00000060abfae */ /* 0x000fe8000d101d7c */
[----:B------:R-:W-:Y:S04]  /*24810*/  @!P3 LDGSTS.E.BYPASS.LTC128B.128 [R10+0x19c00], desc[UR60][R6.64+0x80], !P1 ;  /* 0x19c00080060abfae */ /* 0x000fe8000c901d7c */
[----:B------:R0:W-:Y:S01]  /*24820*/  @!P3 LDGSTS.E.BYPASS.LTC128B.128 [R10+0x1dc00], desc[UR60][R6.64+0x100], !P0 ;  /* 0x1dc00100060abfae */ /* 0x0001e2000c101d7c */
[----:B------:R-:W-:-:S03]  /*24830*/  ISETP.GE.AND P3, PT, R5, R2, PT ;  /* 0x000000020500720c */ /* 0x000fc60003f66270 */
[----:B------:R-:W1:Y:S10]  /*24840*/  SHFL.IDX PT, R5, R4, 0x2, 0x181f ;  /* 0x00581f0004057f89 */ /* 0x000e7400000e0000 */
        /* <DEDUP_REMOVED lines=48> */
[----:B------:R1:W2:Y:S04]  /*24b50*/  SHFL.IDX PT, R5, R3, 0x7, 0x181f ;  /* 0x00f81f0003057f89 */ /* 0x0002a800000e0000 */
[----:B------:R1:W-:Y:S04]  /*24b60*/  @!P4 LDGSTS.E.BYPASS.LTC128B.128 [R10+0x18400], desc[UR60][R6.64], !P2 ;  /* 0x18400000060acfae */ /* 0x0003e8000d101d7c */
[----:B------:R1:W-:Y:S04]  /*24b70*/  @!P4 LDGSTS.E.BYPASS.LTC128B.128 [R10+0x1c400], desc[UR60][R6.64+0x80], !P1 ;  /* 0x1c400080060acfae */ /* 0x0003e8000c901d7c */
[----:B------:R1:W-:Y:S04]  /*24b80*/  @!P4 LDGSTS.E.BYPASS.LTC128B.128 [R10+0x20400], desc[UR60][R6.64+0x100], !P0 ;  /* 0x20400100060acfae */ /* 0x0003e8000c101d7c */
[----:B------:R1:W3:Y:S02]  /*24b90*/  SHFL.IDX PT, R3, R4, 0x7, 0x181f ;  /* 0x00f81f0004037f89 */ /* 0x0002e400000e0000 */
.L_x_860:
[----:B------:R-:W-:Y:S01]  /*24ba0*/  VIADD R0, R0, 0x70 ;  /* 0x0000007000007836 */ /* 0x000fe20000000000 */
[----:B------:R-:W-:Y:S04]  /*24bb0*/  BSSY B0, `(.L_x_715) ;  /* 0x000000e000007945 */ /* 0x000fe80003800000 */
[----:B------:R-:W-:-:S13]  /*24bc0*/  ISETP.GE.AND P3, PT, R0, R2, PT ;  /* 0x000000020000720c */ /* 0x000fda0003f66270 */
[----:B------:R-:W-:Y:S05]  /*24bd0*/  @P3 BRA `(.L_x_716) ;  /* 0x00000000002c3947 */ /* 0x000fea0003800000 */
[----:B-1----:R-:W1:Y:S02]  /*24be0*/  S2R R4, SR_TID.X ;  /* 0x0000000000047919 */ /* 0x002e640000002100 */
[----:B-1----:R-:W-:-:S05]  /*24bf0*/  IMAD.SHL.U32 R4, R4, 0x8, RZ ;  /* 0x0000000804047824 */ /* 0x002fca00078e00ff */
[----:B------:R-:W-:-:S04]  /*24c00*/  LOP3.LUT R4, R4, 0x38, RZ, 0xc0, !PT ;  /* 0x0000003804047812 */ /* 0x000fc800078ec0ff */
[----:B---3--:R-:W-:-:S05]  /*24c10*/  LEA R2, P3, R4, R3, 0x1 ;  /* 0x0000000304027211 */ /* 0x008fca00078608ff */
[----:B--2---:R-:W-:-:S05]  /*24c20*/  IMAD.X R3, RZ, RZ, R5, P3 ;  /* 0x000000ffff037224 */ /* 0x004fca00018e0605 */
[----:B------:R-:W-:Y:S01]  /*24c30*/  @!PT LDS RZ, [RZ] ;  /* 0x00000000fffff984 */ /* 0x000fe20000000800 */
[----:B------:R-:W-:Y:S01]  /*24c40*/  @!PT LDS RZ, [RZ] ;  /* 0x00000000fffff984 */ /* 0x000fe20000000800 */
[----:B------:R-:W-:Y:S01]  /*24c50*/  @!PT LDS RZ, [RZ] ;  /* 0x00000000fffff984 */ /* 0x000fe20000000800 */
[----:B------:R4:W-:Y:S04]  /*24c60*/  LDGSTS.E.BYPASS.LTC128B.128 [R10+0x18c00], desc[UR60][R2.64], !P2 ;  /* 0x18c00000020a7fae */ /* 0x0009e8000d101d7c */
[----:B------:R4:W-:Y:S04]  /*24c70*/  LDGSTS.E.BYPASS.LTC128B.128 [R10+0x1cc00], desc[UR60][R2.64+0x80], !P1 ;  /* 0x1cc00080020a7fae */ /* 0x0009e8000c901d7c */
[----:B------:R4:W-:Y:S02]  /*24c80*/  LDGSTS.E.BYPASS.LTC128B.128 [R10+0x20c00], desc[UR60][R2.64+0x100], !P0 ;  /* 0x20c00100020a7fae */ /* 0x0009e4000c101d7c */
.L_x_716:
[----:B------:R-:W-:Y:S05]  /*24c90*/  BSYNC B0 ;  /* 0x0000000000007941 */ /* 0x000fea0003800000 */
.L_x_715:
[----:B------:R-:W-:Y:S01]  /*24ca0*/  NOP ;  /* 0x0000000000007918 */ /* 0x000fe20000000000 */
[----:B------:R-:W-:Y:S01]  /*24cb0*/  PLOP3.LUT P0, PT, PT, PT, PT, 0x80, 0x0 ;  /* 0x000000000000781c */ /* 0x000fe20003f0f070 */
[----:B------:R-:W-:-:S12]  /*24cc0*/  VIADD R11, R18, 0x36800 ;  /* 0x00036800120b7836 */ /* 0x000fd80000000000 */
.L_x_717:
[----:B------:R-:W-:Y:S02]  /*24cd0*/  PLOP3.LUT P1, PT, P1, P0, PT, 0xa2, 0x0 ;  /* 0x000000000000781c */ /* 0x000fe40000f21472 */
[----:B------:R-:W-:-:S08]  /*24ce0*/  @P0 R2UR P1, UR4, R18 ;  /* 0x00000000120402ca */ /* 0x000fd00000020000 */
[----:B------:R-:W-:-:S05]  /*24cf0*/  @P0 PLOP3.LUT P0, PT, P1, PT, PT, 0x80, 0x0 ;  /* 0x000000000000081c */ /* 0x000fca0000f0f070 */
[----:B------:R-:W-:Y:S01]  /*24d00*/  @!P1 SYNCS.ARRIVE.TRANS64.RED.A0T1 RZ, [UR4+0x36800], RZ ;  /* 0x036800ffffff99a7 */ /* 0x000fe20008200404 */
[----:B------:R-:W-:Y:S07]  /*24d10*/  @!P1 ARRIVES.LDGSTSBAR.64.TRANSCNT [UR4+0x36800] ;  /* 0x03680000ff0099b0 */ /* 0x000fee0008000a84 */
[----:B------:R-:W-:Y:S05]  /*24d20*/  @P0 BRA.U.ANY `(.L_x_717) ;  /* 0xfffffffd00e80947 */ /* 0x000fea000393ffff */
[----:B----4-:R-:W4:Y:S02]  /*24d30*/  LDL.LU R2, [R1+0x64] ;  /* 0x0000640001027983 */ /* 0x010f240000300800 */
[----:B----4-:R-:W-:-:S05]  /*24d40*/  VIADD R2, R2, 0x1 ;  /* 0x0000000102027836 */ /* 0x010fca0000000000 */
        /* <DEDUP_REMOVED lines=8> */
[----:B------:R-:W5:Y:S03]  /*24dd0*/  SYNCS.PHASECHK.TRANS64.TRYWAIT P0, [R18+URZ+0x36820], R0 ;  /* 0x03682000120075a7 */ /* 0x000f66000800017f */
[----:B----45:R-:W-:Y:S05]  /*24de0*/  @!P0 BRA `(.L_x_719) ;  /* 0x0000005000dc8947 */ /* 0x030fea0003800000 */
.L_x_861:
[----:B------:R-:W-:Y:S05]  /*24df0*/  BSYNC B0 ;  /* 0x0000000000007941 */ /* 0x000fea0003800000 */
.L_x_718:
[----:B-1-3--:R-:W4:Y:S04]  /*24e00*/  LDL R3, [R1+0x48] ;  /* 0x0000480001037983 */ /* 0x00af280000100800 */
[----:B------:R-:W3:Y:S01]  /*24e10*/  LDL R2, [R1+0x30] ;  /* 0x0000300001027983 */ /* 0x000ee20000100800 */
[----:B------:R-:W-:Y:S01]  /*24e20*/  BSSY B0, `(.L_x_720) ;  /* 0x0000243000007945 */ /* 0x000fe20003800000 */
[----:B----4-:R-:W-:-:S05]  /*24e30*/  VIADD R0, R3, 0xfffffffe ;  /* 0xfffffffe03007836 */ /* 0x010fca0000000000 */
[----:B---3--:R-:W-:-:S13]  /*24e40*/  ISETP.GE.AND P0, PT, R0, R2, PT ;  /* 0x000000020000720c */ /* 0x008fda0003f06270 */
[----:B------:R-:W-:Y:S05]  /*24e50*/  @!P0 BRA `(.L_x_721) ;  /* 0x0000002000fc8947 */ /* 0x000fea0003800000 */
[----:B--2---:R-:W0:Y:S04]  /*24e60*/  LDL.LU R5, [R1+0x60] ;  /* 0x0000600001057983 */ /* 0x004e280000300800 */
[----:B------:R-:W2:Y:S04]  /*24e70*/  LDL.LU R4, [R1+0x44] ;  /* 0x0000440001047983 */ /* 0x000ea80000300800 */
[----:B------:R-:W3:Y:S01]  /*24e80*/  LDL.LU R3, [R1+0x40] ;  /* 0x0000400001037983 */ /* 0x000ee20000300800 */
[----:B------:R-:W-:Y:S01]  /*24e90*/  LOP3.LUT R2, RZ, R2, RZ, 0x33, !PT ;  /* 0x00000002ff027212 */ /* 0x000fe200078e33ff */
[----:B------:R-:W-:Y:S01]  /*24ea0*/  BSSY B2, `(.L_x_722) ;  /* 0x00000c5000027945 */ /* 0x000fe20003800000 */
[----:B0-----:R-:W-:-:S04]  /*24eb0*/  VIADD R7, R5, 0x1 ;  /* 0x0000000105077836 */ /* 0x001fc80000000000 */
[----:B--2---:R-:W-:-:S05]  /*24ec0*/  IMAD R7, R7, R4, RZ ;  /* 0x0000000407077224 */ /* 0x004fca00078e02ff */
[----:B---3--:R-:W-:-:S05]  /*24ed0*/  VIMNMX R7, R3, R7, PT ;  /* 0x0000000703077248 */ /* 0x008fca0003fe0100 */
        /* <DEDUP_REMOVED lines=40> */
.L_x_726:
[----:B------:R-:W-:Y:S01]  /*25160*/  IMAD R3, R8, 0x8, R18 ;  /* 0x0000000808037824 */ /* 0x000fe200078e0212 */
[----:B------:R-:W-:Y:S01]  /*25170*/  SHF.L.U32 R2, R10, 0x1f, RZ ;  /* 0x0000001f0a027819 */ /* 0x000fe200000006ff */
[----:B------:R-:W-:Y:S03]  /*25180*/  BSSY B3, `(.L_x_727) ;  /* 0x0000003000037945 */ /* 0x000fe60003800000 */
[----:B------:R-:W1:Y:S02]  /*25190*/  SYNCS.PHASECHK.TRANS64.TRYWAIT P0, [R3+URZ+0x36840], R2 ;  /* 0x03684002030075a7 */ /* 0x000e64000800017f */
[----:B-1----:R-:W-:Y:S05]  /*251a0*/  @!P0 BRA `(.L_x_728) ;  /* 0x0000005000008947 */ /* 0x002fea0003800000 */
.L_x_862:
[----:B------:R-:W-:Y:S05]  /*251b0*/  BSYNC B3 ;  /* 0x0000000000037941 */ /* 0x000fea0003800000 */
.L_x_727:
        /* <DEDUP_REMOVED lines=12> */
.L_x_730:
[----:B------:R-:W-:Y:S05]  /*25280*/  BSYNC B3 ;  /* 0x0000000000037941 */ /* 0x000fea0003800000 */
.L_x_729:
        /* <DEDUP_REMOVED lines=12> */
.L_x_731:
        /* <DEDUP_REMOVED lines=16> */
.L_x_732:
        /* <DEDUP_REMOVED lines=16> */
.L_x_733:
        /* <DEDUP_REMOVED lines=16> */
.L_x_863:
[----:B------:R-:W-:Y:S05]  /*25650*/  BSYNC B3 ;  /* 0x0000000000037941 */ /* 0x000fea0003800000 */
.L_x_734:
[----:B------:R-:W-:Y:S01]  /*25660*/  BSSY B3, `(.L_x_736) ;  /* 0x000000c000037945 */ /* 0x000fe20003800000 */
[----:B------:R-:W-:Y:S02]  /*25670*/  IMAD.MOV.U32 R12, RZ, RZ, 0x0 ;  /* 0x00000000ff0c7424 */ /* 0x000fe400078e00ff */
[----:B------:R-:W-:Y:S01]  /*25680*/  IMAD.MOV.U32 R13, RZ, RZ, 0x14f00000 ;  /* 0x14f00000ff0d7424 */ /* 0x000fe200078e00ff */
[----:B------:R-:W-:Y:S06]  /*25690*/  @P1 BRA `(.L_x_737) ;  /* 0x0000000000201947 */ /* 0x000fec0003800000 */
[----:B------:R-:W1:Y:S01]  /*256a0*/  S2R R5, SR_TID.X ;  /* 0x0000000000057919 */ /* 0x000e620000002100 */
[----:B0-----:R-:W-:Y:S02]  /*256b0*/  IMAD R2, R19, 0x8, R18 ;  /* 0x0000000813027824 */ /* 0x001fe400078e0212 */
[----:B------:R-:W-:-:S04]  /*256c0*/  IMAD.MOV.U32 R3, RZ, RZ, 0xa800 ;  /* 0x0000a800ff037424 */ /* 0x000fc800078e00ff */
[----:B------:R2:W-:Y:S01]  /*256d0*/  SYNCS.ARRIVE.TRANS64 RZ, [R2+URZ+0x36850], R3 ;  /* 0x0368500302ff79a7 */ /* 0x0005e2000800003f */
[----:B-1----:R-:W-:-:S04]  /*256e0*/  LOP3.LUT R5, R5, 0x1f, RZ, 0xc0, !PT ;  /* 0x0000001f05057812 */ /* 0x002fc800078ec0ff */
[----:B------:R-:W-:-:S13]  /*256f0*/  ISETP.NE.AND P0, PT, R5, RZ, PT ;  /* 0x000000ff0500720c */ /* 0x000fda0003f05270 */
[----:B--2---:R-:W-:Y:S05]  /*25700*/  @!P0 BRA `(.L_x_737) ;  /* 0x0000000000048947 */ /* 0x004fea0003800000 */
[----:B------:R-:W-:Y:S01]  /*25710*/  BPT.TRAP 0x1 ;  /* 0x000000040000795c */ /* 0x000fe20000300000 */
.L_x_737:
[----:B------:R-:W-:Y:S05]  /*25720*/  BSYNC B3 ;  /* 0x0000000000037941 */ /* 0x000fea0003800000 */
.L_x_736:
[----:B------:R-:W2:Y:S04]  /*25730*/  LDL R6, [R1+0x1c] ;  /* 0x00001c0001067983 */ /* 0x000ea80000100800 */
[----:B------:R-:W2:Y:S01]  /*25740*/  LDL.LU R5, [R1+0x8] ;  /* 0x0000080001057983 */ /* 0x000ea20000300800 */
[----:B------:R-:W-:Y:S01]  /*25750*/  R2UR UR10, R14 ;  /* 0x000000000e0a72ca */ /* 0x000fe200000e0000 */
[C-C-:B0-----:R-:W-:Y:S01]  /*25760*/  IMAD R3, R19.reuse, 0x8, R18.reuse ;  /* 0x0000000813037824 */ /* 0x141fe200078e0212 */
        /* <DEDUP_REMOVED lines=9> */
.L_x_738:
        /* <DEDUP_REMOVED lines=15> */
.L_x_739:
        /* <DEDUP_REMOVED lines=15> */
.L_x_740:
        /* <DEDUP_REMOVED lines=12> */
.L_x_725:
[----:B------:R-:W-:Y:S05]  /*25aa0*/  BSYNC B1 ;  /* 0x0000000000017941 */ /* 0x000fea0003800000 */
.L_x_724:
[----:B0-----:R-:W2:Y:S01]  /*25ab0*/  LDL.LU R0, [R1+0x48] ;  /* 0x0000480001007983 */ /* 0x001ea20000300800 */
[----:B------:R-:W-:-:S03]  /*25ac0*/  IMAD.MOV.U32 R19, RZ, RZ, R8 ;  /* 0x000000ffff137224 */ /* 0x000fc600078e0008 */
[----:B------:R0:W-:Y:S02]  /*25ad0*/  STL [R1+0x18], R10 ;  /* 0x0000180a01007387 */ /* 0x0001e40000100800 */
[----:B0-2---:R-:W-:-:S07]  /*25ae0*/  VIADD R0, R0, 0xfffffffd ;  /* 0xfffffffd00007836 */ /* 0x005fce0000000000 */
.L_x_723:
[----:B------:R-:W-:Y:S05]  /*25af0*/  BSYNC B2 ;  /* 0x0000000000027941 */ /* 0x000fea0003800000 */
.L_x_722:
[----:B------:R-:W-:Y:S01]  /*25b00*/  VIADD R9, R9, 0xfffffffe ;  /* 0xfffffffe09097836 */ /* 0x000fe20000000000 */
[----:B------:R-:W-:-:S04]  /*25b10*/  LOP3.LUT R7, RZ, R7, RZ, 0x33, !PT ;  /* 0x00000007ff077212 */ /* 0x000fc800078e33ff */
[----:B------:R-:W-:-:S13]  /*25b20*/  ISETP.NE.AND P0, PT, R9, R7, PT ;  /* 0x000000070900720c */ /* 0x000fda0003f05270 */
[----:B------:R-:W-:Y:S05]  /*25b30*/  @!P0 BRA `(.L_x_721) ;  /* 0x0000001400c48947 */ /* 0x000fea0003800000 */
[----:B------:R-:W-:-:S07]  /*25b40*/  IMAD.MOV.U32 R9, RZ, RZ, R17 ;  /* 0x000000ffff097224 */ /* 0x000fce00078e0011 */
.L_x_775:
        /* <DEDUP_REMOVED lines=35> */
.L_x_743:
[----:B------:R-:W-:Y:S01]  /*25d80*/  IMAD R3, R4, 0x8, R18 ;  /* 0x0000000804037824 */ /* 0x000fe200078e0212 */
[----:B------:R-:W-:Y:S01]  /*25d90*/  SHF.L.U32 R2, R5, 0x1f, RZ ;  /* 0x0000001f05027819 */ /* 0x000fe200000006ff */
[----:B------:R-:W-:Y:S03]  /*25da0*/  BSSY B2, `(.L_x_744) ;  /* 0x0000003000027945 */ /* 0x000fe60003800000 */
[----:B------:R-:W1:Y:S02]  /*25db0*/  SYNCS.PHASECHK.TRANS64.TRYWAIT P0, [R3+URZ+0x36840], R2 ;  /* 0x03684002030075a7 */ /* 0x000e64000800017f */
[----:B-1----:R-:W-:Y:S05]  /*25dc0*/  @!P0 BRA `(.L_x_745) ;  /* 0x0000004400208947 */ /* 0x002fea0003800000 */
.L_x_864:
[----:B------:R-:W-:Y:S05]  /*25dd0*/  BSYNC B2 ;  /* 0x0000000000027941 */ /* 0x000fea0003800000 */
.L_x_744:
        /* <DEDUP_REMOVED lines=12> */
.L_x_747:
[----:B------:R-:W-:Y:S05]  /*25ea0*/  BSYNC B2 ;  /* 0x0000000000027941 */ /* 0x000fea0003800000 */
.L_x_746:
[----:B-1----:R-:W2:Y:S01]  /*25eb0*/  LDL R2, [R1+0x1c] ;  /* 0x00001c0001027983 */ /* 0x002ea20000100800 */
[----:B------:R-:W-:Y:S01]  /*25ec0*/  IMAD.MOV.U32 R10, RZ, RZ, RZ ;  /* 0x000000ffff0a7224 */ /* 0x000fe200078e00ff */
[----:B------:R-:W-:Y:S01]  /*25ed0*/  UIADD3 UR4, UP0, UR36, 0x370, URZ ;  /* 0x0000037024047890 */ /* 0x000fe2000ff1e03f */
[----:B------:R-:W-:Y:S01]  /*25ee0*/  IMAD R7, R4, 0xa800, R18 ;  /* 0x0000a80004077824 */ /* 0x000fe200078e0212 */
[----:B------:R-:W-:Y:S01]  /*25ef0*/  PLOP3.LUT P0, PT, PT, PT, PT, 0x80, 0x0 ;  /* 0x000000000000781c */ /* 0x000fe20003f0f070 */
[----:B------:R-:W-:Y:S01]  /*25f00*/  VIADD R3, R3, 0x36830 ;  /* 0x0003683003037836 */ /* 0x000fe20000000000 */
[----:B------:R-:W-:Y:S01]  /*25f10*/  R2UR UR10, R10 ;  /* 0x000000000a0a72ca */ /* 0x000fe200000e0000 */
[----:B0-----:R-:W-:Y:S01]  /*25f20*/  VIADD R8, R7, 0x21400 ;  /* 0x0002140007087836 */ /* 0x001fe20000000000 */
[----:B------:R-:W-:Y:S01]  /*25f30*/  UIADD3.X UR5, URZ, UR37, URZ, UP0, !UPT ;  /* 0x000000253f057290 */ /* 0x000fe200087fe43f */
[----:B------:R-:W-:Y:S01]  /*25f40*/  UMOV UR6, 0x0 ;  /* 0x0000000000067882 */ /* 0x000fe20000000000 */
[----:B------:R-:W-:Y:S01]  /*25f50*/  UMOV UR7, 0x14f00000 ;  /* 0x14f0000000077882 */ /* 0x000fe20000000000 */
[----:B--2---:R-:W-:-:S10]  /*25f60*/  IMAD R2, R6, 0x70, R2 ;  /* 0x0000007006027824 */ /* 0x004fd400078e0202 */
.L_x_748:
        /* <DEDUP_REMOVED lines=16> */
.L_x_749:
        /* <DEDUP_REMOVED lines=16> */
.L_x_750:
        /* <DEDUP_REMOVED lines=16> */
.L_x_865:
[----:B------:R-:W-:Y:S05]  /*26270*/  BSYNC B2 ;  /* 0x0000000000027941 */ /* 0x000fea0003800000 */
.L_x_751:
        /* <DEDUP_REMOVED lines=11> */
.L_x_754:
[----:B------:R-:W-:Y:S05]  /*26330*/  BSYNC B2 ;  /* 0x0000000000027941 */ /* 0x000fea0003800000 */
.L_x_753:
        /* <DEDUP_REMOVED lines=12> */
.L_x_755:
        /* <DEDUP_REMOVED lines=15> */
.L_x_756:
        /* <DEDUP_REMOVED lines=15> */
.L_x_757:
        /* <DEDUP_REMOVED lines=12> */
.L_x_742:
[----:B------:R-:W-:Y:S05]  /*266a0*/  BSYNC B1 ;  /* 0x0000000000017941 */ /* 0x000fea0003800000 */
.L_x_741:
        /* <DEDUP_REMOVED lines=35> */
.L_x_760:
[----:B------:R-:W-:Y:S01]  /*268e0*/  IMAD R2, R19, 0x8, R18 ;  /* 0x0000000813027824 */ /* 0x000fe200078e0212 */
[----:B------:R-:W-:Y:S01]  /*268f0*/  SHF.L.U32 R3, R10, 0x1f, RZ ;  /* 0x0000001f0a037819 */ /* 0x000fe200000006ff */
[----:B------:R-:W-:Y:S03]  /*26900*/  BSSY B2, `(.L_x_761) ;  /* 0x0000003000027945 */ /* 0x000fe60003800000 */
[----:B------:R-:W2:Y:S02]  /*26910*/  SYNCS.PHASECHK.TRANS64.TRYWAIT P0, [R2+URZ+0x36840], R3 ;  /* 0x03684003020075a7 */ /* 0x000ea4000800017f */
[----:B--2---:R-:W-:Y:S05]  /*26920*/  @!P0 BRA `(.L_x_762) ;  /* 0x0000003800708947 */ /* 0x004fea0003800000 */
.L_x_866:
[----:B------:R-:W-:Y:S05]  /*26930*/  BSYNC B2 ;  /* 0x0000000000027941 */ /* 0x000fea0003800000 */
.L_x_761:
        /* <DEDUP_REMOVED lines=12> */
.L_x_764:
[----:B------:R-:W-:Y:S05]  /*26a00*/  BSYNC B2 ;  /* 0x0000000000027941 */ /* 0x000fea0003800000 */
.L_x_763:
[----:B--2---:R-:W2:Y:S01]  /*26a10*/  LDL R2, [R1+0x1c] ;  /* 0x00001c0001027983 */ /* 0x004ea20000100800 */
[----:B------:R-:W-:Y:S01]  /*26a20*/  IMAD.MOV.U32 R14, RZ, RZ, RZ ;  /* 0x000000ffff0e7224 */ /* 0x000fe200078e00ff */
[----:B------:R-:W-:Y:S01]  /*26a30*/  UIADD3 UR4, UP0, UR36, 0x370, URZ ;  /* 0x0000037024047890 */ /* 0x000fe2000ff1e03f */
[C---:B------:R-:W-:Y:S01]  /*26a40*/  IMAD R3, R19.reuse, 0x8, R11 ;  /* 0x0000000813037824 */ /* 0x040fe200078e020b */
[----:B------:R-:W-:Y:S01]  /*26a50*/  PLOP3.LUT P0, PT, PT, PT, PT, 0x80, 0x0 ;  /* 0x000000000000781c */ /* 0x000fe20003f0f070 */
[----:B------:R-:W-:Y:S01]  /*26a60*/  IMAD R8, R19, 0xa800, R18 ;  /* 0x0000a80013087824 */ /* 0x000fe200078e0212 */
[----:B------:R-:W-:Y:S01]  /*26a70*/  R2UR UR10, R14 ;  /* 0x000000000e0a72ca */ /* 0x000fe200000e0000 */
[----:B------:R-:W-:Y:S01]  /*26a80*/  VIADD R3, R3, 0x30 ;  /* 0x0000003003037836 */ /* 0x000fe20000000000 */
[----:B------:R-:W-:Y:S01]  /*26a90*/  UIADD3.X UR5, URZ, UR37, URZ, UP0, !UPT ;  /* 0x000000253f057290 */ /* 0x000fe200087fe43f */
[----:B0-----:R-:W-:Y:S01]  /*26aa0*/  VIADD R10, R8, 0x21400 ;  /* 0x00021400080a7836 */ /* 0x001fe20000000000 */
[----:B------:R-:W-:Y:S01]  /*26ab0*/  UMOV UR6, 0x0 ;  /* 0x0000000000067882 */ /* 0x000fe20000000000 */
[----:B------:R-:W-:Y:S01]  /*26ac0*/  UMOV UR7, 0x14f00000 ;  /* 0x14f0000000077882 */ /* 0x000fe20000000000 */
[----:B--2---:R-:W-:-:S09]  /*26ad0*/  IMAD R2, R7, 0x70, R2 ;  /* 0x0000007007027824 */ /* 0x004fd200078e0202 */
.L_x_765:
        /* <DEDUP_REMOVED lines=16> */
.L_x_766:
        /* <DEDUP_REMOVED lines=16> */
.L_x_767:
        /* <DEDUP_REMOVED lines=15> */
.L_x_867:
[----:B------:R-:W-:Y:S05]  /*26dd0*/  BSYNC B2 ;  /* 0x0000000000027941 */ /* 0x000fea0003800000 */
.L_x_768:
        /* <DEDUP_REMOVED lines=9> */
[----:B--2---:R-:W-:Y:S05]  /*26e70*/  @!P0 BRA `(.L_x_771) ;  /* 0x0000000000048947 */ /* 0x004fea0003800000 */
[----:B------:R-:W-:Y:S01]  /*26e80*/  BPT.TRAP 0x1 ;  /* 0x000000040000795c */ /* 0x000fe20000300000 */
.L_x_771:
[----:B------:R-:W-:Y:S05]  /*26e90*/  BSYNC B2 ;  /* 0x0000000000027941 */ /* 0x000fea0003800000 */
.L_x_770:
        /* <DEDUP_REMOVED lines=12> */
.L_x_772:
        /* <DEDUP_REMOVED lines=15> */
.L_x_773:
        /* <DEDUP_REMOVED lines=15> */
.L_x_774:
        /* <DEDUP_REMOVED lines=12> */
.L_x_759:
[----:B------:R-:W-:Y:S05]  /*27200*/  BSYNC B1 ;  /* 0x0000000000017941 */ /* 0x000fea0003800000 */
.L_x_758:
[----:B------:R-:W2:Y:S01]  /*27210*/  LDL R2, [R1+0x30] ;  /* 0x0000300001027983 */ /* 0x000ea20000100800 */
[----:B------:R-:W-:Y:S01]  /*27220*/  VIADD R0, R0, 0xfffffffe ;  /* 0xfffffffe00007836 */ /* 0x000fe20000000000 */
[----:B--2---:R-:W-:-:S13]  /*27230*/  ISETP.GT.AND P0, PT, R6, R2, PT ;  /* 0x000000020600720c */ /* 0x004fda0003f04270 */
[----:B------:R-:W-:Y:S05]  /*27240*/  @P0 BRA `(.L_x_775) ;  /* 0xffffffe800400947 */ /* 0x000fea000383ffff */
.L_x_721:
[----:B------:R-:W-:Y:S05]  /*27250*/  BSYNC B0 ;  /* 0x0000000000007941 */ /* 0x000fea0003800000 */
.L_x_720:
[----:B------:R-:W3:Y:S01]  /*27260*/  S2R R3, SR_TID.X ;  /* 0x0000000000037919 */ /* 0x000ee20000002100 */
[----:B------:R-:W-:Y:S01]  /*27270*/  BSSY B0, `(.L_x_776) ;  /* 0x0000011000007945 */ /* 0x000fe20003800000 */
[----:B---3--:R-:W-:-:S04]  /*27280*/  LOP3.LUT R3, R3, 0x7f, RZ, 0xc0, !PT ;  /* 0x0000007f03037812 */ /* 0x008fc800078ec0ff */
[----:B------:R-:W-:-:S13]  /*27290*/  ISETP.NE.AND P0, PT, R3, RZ, PT ;  /* 0x000000ff0300720c */ /* 0x000fda0003f05270 */
[----:B------:R-:W-:Y:S05]  /*272a0*/  @P0 BRA `(.L_x_777) ;  /* 0x0000000000340947 */ /* 0x000fea0003800000 */
[----:B------:R-:W3:Y:S01]  /*272b0*/  S2R R2, SR_LANEID ;  /* 0x0000000000027919 */ /* 0x000ee20000000000 */
[----:B------:R-:W-:Y:S01]  /*272c0*/  VOTEU.ANY UR4, UPT, PT ;  /* 0x0000000000047886 */ /* 0x000fe200038e0100 */
[----:B--2---:R-:W2:Y:S01]  /*272d0*/  LDC.64 R4, c[0x0][0xc60] ;  /* 0x00031800ff047b82 */ /* 0x004ea20000000a00 */
[----:B------:R-:W3:Y:S02]  /*272e0*/  FLO.U32 R0, UR4 ;  /* 0x0000000400007d00 */ /* 0x000ee400080e0000 */
[----:B---3--:R-:W-:-:S06]  /*272f0*/  ISETP.EQ.U32.AND P0, PT, R0, R2, PT ;  /* 0x000000020000720c */ /* 0x008fcc0003f02070 */
[----:B------:R-:W2:Y:S07]  /*27300*/  POPC R2, UR4 ;  /* 0x0000000400027d09 */ /* 0x000eae0008000000 */
[----:B--2---:R-:W2:Y:S04]  /*27310*/  @P0 ATOMG.E.ADD.STRONG.GPU PT, R2, desc[UR60][R4.64], R2 ;  /* 0x00000002040209a8 */ /* 0x004ea800081ee1fc */
[----:B--2---:R2:W3:Y:S02]  /*27320*/  SHFL.IDX PT, R2, R2, R0, 0x1f ;  /* 0x00001f0002027589 */ /* 0x0044e400000e0000 */
[----:B--2---:R-:W2:Y:S02]  /*27330*/  S2R R0, SR_LTMASK ;  /* 0x0000000000007919 */ /* 0x004ea40000003900 */
[----:B--2---:R-:W-:-:S06]  /*27340*/  LOP3.LUT R0, R0, UR4, RZ, 0xc0, !PT ;  /* 0x0000000400007c12 */ /* 0x004fcc000f8ec0ff */
[----:B------:R-:W3:Y:S02]  /*27350*/  POPC R0, R0 ;  /* 0x0000000000007309 */ /* 0x000ee40000000000 */
[----:B---3--:R-:W-:-:S05]  /*27360*/  IADD3 R0, R2, UR38, R0 ;  /* 0x0000002602007c10 */ /* 0x008fca000fffe000 */
[----:B------:R3:W-:Y:S02]  /*27370*/  STL [R1], R0 ;  /* 0x0000000001007387 */ /* 0x0007e40000100800 */
.L_x_777:
[----:B------:R-:W-:Y:S05]  /*27380*/  BSYNC B0 ;  /* 0x0000000000007941 */ /* 0x000fea0003800000 */
.L_x_776:
[----:B---3--:R-:W3:Y:S01]  /*27390*/  LDL R0, [R1+0x10] ;  /* 0x0000100001007983 */ /* 0x008ee20000100800 */
[----:B------:R-:W-:Y:S01]  /*273a0*/  BSSY B0, `(.L_x_778) ;  /* 0x0000049000007945 */ /* 0x000fe20003800000 */
[----:B---3--:R-:W-:-:S13]  /*273b0*/  LOP3.LUT P0, RZ, R0, 0x1, RZ, 0xc0, !PT ;  /* 0x0000000100ff7812 */ /* 0x008fda000780c0ff */
[----:B------:R-:W-:Y:S05]  /*273c0*/  @!P0 BRA `(.L_x_779) ;  /* 0x0000000400188947 */ /* 0x000fea0003800000 */
[----:B------:R-:W3:Y:S01]  /*273d0*/  LDL R2, [R1+0x18] ;  /* 0x0000180001027983 */ /* 0x000ee20000100800 */
[----:B------:R-:W-:Y:S01]  /*273e0*/  IMAD R0, R19, 0x8, R18 ;  /* 0x0000000813007824 */ /* 0x000fe200078e0212 */
[----:B------:R-:W-:Y:S01]  /*273f0*/  BSSY B1, `(.L_x_780) ;  /* 0x0000005000017945 */ /* 0x000fe20003800000 */
[----:B------:R-:W-:Y:S02]  /*27400*/  ISETP.NE.AND P1, PT, R3, RZ, PT ;  /* 0x000000ff0300720c */ /* 0x000fe40003f25270 */
[----:B---3--:R-:W-:-:S04]  /*27410*/  SHF.L.U32 R2, R2, 0x1f, RZ ;  /* 0x0000001f02027819 */ /* 0x008fc800000006ff */
[----:B------:R-:W3:Y:S02]  /*27420*/  SYNCS.PHASECHK.TRANS64.TRYWAIT P0, [R0+URZ+0x36860], R2 ;  /* 0x03686002000075a7 */ /* 0x000ee4000800017f */
[----:B---3--:R-:W-:Y:S05]  /*27430*/  @!P0 BRA `(.L_x_781) ;  /* 0x0000002c00d48947 */ /* 0x008fea0003800000 */
.L_x_868:
[----:B------:R-:W-:Y:S05]  /*27440*/  BSYNC B1 ;  /* 0x0000000000017941 */ /* 0x000fea0003800000 */
.L_x_780:
[----:B------:R-:W-:Y:S04]  /*27450*/  BSSY B1, `(.L_x_782) ;  /* 0x0000009000017945 */ /* 0x000fe80003800000 */
[----:B------:R-:W-:Y:S05]  /*27460*/  @P1 BRA `(.L_x_783) ;  /* 0x00000000001c1947 */ /* 0x000fea0003800000 */
[----:B------:R-:W4:Y:S01]  /*27470*/  S2R R3, SR_TID.X ;  /* 0x0000000000037919 */ /* 0x000f220000002100 */
[----:B---3--:R-:W-:-:S04]  /*27480*/  IMAD.MOV.U32 R2, RZ, RZ, 0xa800 ;  /* 0x0000a800ff027424 */ /* 0x008fc800078e00ff */
[----:B------:R3:W-:Y:S01]  /*27490*/  SYNCS.ARRIVE.TRANS64 RZ, [R0+URZ+0x36850], R2 ;  /* 0x0368500200ff79a7 */ /* 0x0007e2000800003f */
[----:B----4-:R-:W-:-:S04]  /*274a0*/  LOP3.LUT R3, R3, 0x1f, RZ, 0xc0, !PT ;  /* 0x0000001f03037812 */ /* 0x010fc800078ec0ff */
[----:B------:R-:W-:-:S13]  /*274b0*/  ISETP.NE.AND P0, PT, R3, RZ, PT ;  /* 0x000000ff0300720c */ /* 0x000fda0003f05270 */
[----:B---3--:R-:W-:Y:S05]  /*274c0*/  @!P0 BRA `(.L_x_783) ;  /* 0x0000000000048947 */ /* 0x008fea0003800000 */
[----:B------:R-:W-:Y:S01]  /*274d0*/  BPT.TRAP 0x1 ;  /* 0x000000040000795c */ /* 0x000fe20000300000 */
.L_x_783:
[----:B------:R-:W-:Y:S05]  /*274e0*/  BSYNC B1 ;  /* 0x0000000000017941 */ /* 0x000fea0003800000 */
.L_x_782:
[----:B------:R-:W4:Y:S04]  /*274f0*/  LDL.LU R3, [R1+0x1c] ;  /* 0x00001c0001037983 */ /* 0x000f280000300800 */
[----:B---3--:R-:W4:Y:S01]  /*27500*/  LDL.LU R2, [R1+0x8] ;  /* 0x0000080001027983 */ /* 0x008f220000300800 */
[----:B------:R-:W-:Y:S01]  /*27510*/  UIADD3 UR4, UP0, UR36, 0x470, URZ ;  /* 0x0000047024047890 */ /* 0x000fe2000ff1e03f */
[----:B------:R-:W-:Y:S01]  /*27520*/  PLOP3.LUT P0, PT, PT, PT, PT, 0x80, 0x0 ;  /* 0x000000000000781c */ /* 0x000fe20003f0f070 */
[----:B------:R-:W-:Y:S01]  /*27530*/  VIADD R0, R0, 0x36850 ;  /* 0x0003685000007836 */ /* 0x000fe20000000000 */
[----:B------:R-:W-:Y:S01]  /*27540*/  UMOV UR6, 0x0 ;  /* 0x0000000000067882 */ /* 0x000fe20000000000 */
[----:B------:R-:W-:Y:S01]  /*27550*/  UIADD3.X UR5, URZ, UR37, URZ, UP0, !UPT ;  /* 0x000000253f057290 */ /* 0x000fe200087fe43f */
[----:B------:R-:W-:Y:S01]  /*27560*/  UMOV UR7, 0x14f00000 ;  /* 0x14f0000000077882 */ /* 0x000fe20000000000 */
[----:B------:R-:W-:Y:S01]  /*27570*/  UMOV UR10, URZ ;  /* 0x0000003f000a7c82 */ /* 0x000fe20008000000 */
[----:B----4-:R-:W-:-:S02]  /*27580*/  IMAD R3, R2, 0x70, R3 ;  /* 0x0000007002037824 */ /* 0x010fc400078e0203 */
[----:B------:R-:W-:-:S04]  /*27590*/  IMAD R2, R19, 0xa800, R18 ;  /* 0x0000a80013027824 */ /* 0x000fc800078e0212 */
[----:B------:R-:W-:-:S07]  /*275a0*/  VIADD R4, R2, 0x400 ;  /* 0x0000040002047836 */ /* 0x000fce0000000000 */
.L_x_784:
        /* <DEDUP_REMOVED lines=9> */
[----:B---3--:R-:W-:Y:S05]  /*27640*/  @P0 BRA.U.ANY `(.L_x_784) ;  /* 0xfffffffd00d80947 */ /* 0x008fea000393ffff */
[----:B------:R-:W-:Y:S01]  /*27650*/  PLOP3.LUT P0, PT, PT, PT, PT, 0x80, 0x0 ;  /* 0x000000000000781c */ /* 0x000fe20003f0f070 */
[----:B------:R-:W-:Y:S01]  /*27660*/  VIADD R4, R2, 0x3c00 ;  /* 0x00003c0002047836 */ /* 0x000fe20000000000 */
[----:B------:R-:W-:Y:S01]  /*27670*/  UMOV UR6, 0x0 ;  /* 0x0000000000067882 */ /* 0x000fe20000000000 */
[----:B------:R-:W-:Y:S01]  /*27680*/  UMOV UR7, 0x14f00000 ;  /* 0x14f0000000077882 */ /* 0x000fe20000000000 */
[----:B------:R-:W-:-:S09]  /*27690*/  UMOV UR10, 0x40 ;  /* 0x00000040000a7882 */ /* 0x000fd20000000000 */
.L_x_785:
        /* <DEDUP_REMOVED lines=15> */
.L_x_786:
        /* <DEDUP_REMOVED lines=10> */
.L_x_779:
[----:B------:R-:W-:Y:S05]  /*27830*/  BSYNC B0 ;  /* 0x0000000000007941 */ /* 0x000fea0003800000 */
.L_x_778:
[----:B------:R-:W3:Y:S01]  /*27840*/  LDL.LU R4, [R1+0x18] ;  /* 0x0000180001047983 */ /* 0x000ee20000300800 */
[----:B------:R-:W-:-:S05]  /*27850*/  VIADD R19, R19, 0x1 ;  /* 0x0000000113137836 */ /* 0x000fca0000000000 */
[----:B------:R-:W-:-:S04]  /*27860*/  ISETP.NE.AND P0, PT, R19, 0x2, PT ;  /* 0x000000021300780c */ /* 0x000fc80003f05270 */
[----:B------:R-:W-:Y:S02]  /*27870*/  SEL R0, RZ, 0x1, P0 ;  /* 0x00000001ff007807 */ /* 0x000fe40000000000 */
[----:B------:R-:W-:Y:S02]  /*27880*/  SEL R19, R19, RZ, P0 ;  /* 0x000000ff13137207 */ /* 0x000fe40000000000 */
[----:B---3--:R-:W-:-:S05]  /*27890*/  LOP3.LUT R4, R4, R0, RZ, 0x3c, !PT ;  /* 0x0000000004047212 */ /* 0x008fca00078e3cff */
[----:B------:R3:W-:Y:S02]  /*278a0*/  STL [R1+0x18], R4 ;  /* 0x0000180401007387 */ /* 0x0007e40000100800 */
.L_x_700:
[----:B------:R-:W-:Y:S05]  /*278b0*/  BSYNC B7 ;  /* 0x0000000000077941 */ /* 0x000fea0003800000 */
.L_x_698:
[----:B----4-:R-:W4:Y:S02]  /*278c0*/  LDL R0, [R1+0x10] ;  /* 0x0000100001007983 */ /* 0x010f240000100800 */
[----:B----4-:R-:W-:-:S13]  /*278d0*/  LOP3.LUT P0, RZ, R0, 0x2, RZ, 0xc0, !PT ;  /* 0x0000000200ff7812 */ /* 0x010fda000780c0ff */
[----:B------:R-:W-:Y:S05]  /*278e0*/  @!P0 BRA `(.L_x_787) ;  /* 0x00000000002c8947 */ /* 0x000fea0003800000 */
[----:B------:R-:W-:Y:S05]  /*278f0*/  WARPSYNC.ALL ;  /* 0x0000000000007948 */ /* 0x000fea0003800000 */
[----:B------:R-:W4:Y:S08]  /*27900*/  S2UR UR5, SR_CgaCtaId ;  /* 0x00000000000579c3 */ /* 0x000f300000008800 */
[----:B------:R-:W-:Y:S06]  /*27910*/  BAR.SYNC.DEFER_BLOCKING 0x5, 0x180 ;  /* 0x0146000000007b1d */ /* 0x000fec0000010000 */
[----:B------:R-:W-:-:S02]  /*27920*/  UMOV UR4, 0x400 ;  /* 0x0000040000047882 */ /* 0x000fc40000000000 */
[----:B----4-:R-:W-:-:S06]  /*27930*/  ULEA UR4, UR5, UR4, 0x18 ;  /* 0x0000000405047291 */ /* 0x010fcc000f8ec03f */
[----:B------:R-:W-:-:S05]  /*27940*/  IMAD.U32 R18, RZ, RZ, UR4 ;  /* 0x00000004ff127e24 */ /* 0x000fca000f8e00ff */
[----:B0123--:R-:W0:Y:S04]  /*27950*/  LDS.128 R4, [R18+0x368d0] ;  /* 0x0368d00012047984 */ /* 0x00fe280000000c00 */
[----:B0-----:R0:W-:Y:S04]  /*27960*/  STL.64 [R1], R4 ;  /* 0x0000000401007387 */ /* 0x0011e80000100a00 */
[----:B------:R0:W-:Y:S01]  /*27970*/  STL.64 [R1+0x8], R6 ;  /* 0x0000080601007387 */ /* 0x0001e20000100a00 */
[----:B------:R-:W-:Y:S06]  /*27980*/  BAR.ARV 0x4, 0x180 ;  /* 0x0106000000007b1d */ /* 0x000fec0000002000 */
[----:B------:R-:W-:Y:S05]  /*27990*/  BRA `(.L_x_788) ;  /* 0x0000000c00207947 */ /* 0x000fea0003800000 */
.L_x_787:
[----:B------:R-:W4:Y:S01]  /*279a0*/  S2R R16, SR_TID.X ;  /* 0x0000000000107919 */ /* 0x000f220000002100 */
[----:B------:R-:W-:Y:S01]  /*279b0*/  UMOV UR4, 0xffffffff ;  /* 0xffffffff00047882 */ /* 0x000fe20000000000 */
[----:B----4-:R-:W-:-:S04]  /*279c0*/  LOP3.LUT R16, R16, 0x1f, RZ, 0xc0, !PT ;  /* 0x0000001f10107812 */ /* 0x010fc800078ec0ff */
[----:B------:R-:W-:Y:S01]  /*279d0*/  ISETP.NE.AND P0, PT, R16, 0x1f, PT ;  /* 0x0000001f1000780c */ /* 0x000fe20003f05270 */
[----:B------:R-:W-:-:S12]  /*279e0*/  BRA.DIV UR4, `(.L_x_789) ;  /* 0x0000002a047c7947 */ /* 0x000fd8000b800000 */
[----:B------:R-:W0:Y:S01]  /*279f0*/  LDL.LU R2, [R1] ;  /* 0x0000000001027983 */ /* 0x000e220000300800 */
[----:B------:R-:W-:-:S03]  /*27a00*/  ULDC UR4, c[0x0][0xc3c] ;  /* 0x00030f0000047ab9 */ /* 0x000fc60000000800 */
[----:B-12---:R-:W2:Y:S01]  /*27a10*/  LDL R3, [R1+0xc] ;  /* 0x00000c0001037983 */ /* 0x006ea20000100800 */
[----:B0-----:R-:W-:Y:S02]  /*27a20*/  IMAD.MOV.U32 R10, RZ, RZ, R2 ;  /* 0x000000ffff0a7224 */ /* 0x001fe400078e0002 */
[----:B--2---:R-:W-:-:S05]  /*27a30*/  IMAD.IADD R0, R3, 0x1, R16 ;  /* 0x0000000103007824 */ /* 0x004fca00078e0210 */
[----:B------:R-:W-:-:S13]  /*27a40*/  ISETP.GE.OR P1, PT, R0, UR4, !P0 ;  /* 0x0000000400007c0c */ /* 0x000fda000c726670 */
[----:B------:R-:W0:Y:S08]  /*27a50*/  @!P1 LDC.64 R2, c[0x0][0xc80] ;  /* 0x00032000ff029b82 */ /* 0x000e300000000a00 */
[----:B------:R-:W1:Y:S01]  /*27a60*/  @!P1 LDC.64 R6, c[0x0][0xc78] ;  /* 0x00031e00ff069b82 */ /* 0x000e620000000a00 */
[----:B0-----:R-:W-:-:S05]  /*27a70*/  @!P1 IMAD.WIDE R2, R0, 0x4, R2 ;  /* 0x0000000400029825 */ /* 0x001fca00078e0202 */
[----:B------:R1:W2:Y:S02]  /*27a80*/  @!P1 LDG.E R8, desc[UR60][R2.64] ;  /* 0x0000003c02089981 */ /* 0x0002a4000c1e1900 */
[----:B-1----:R-:W-:-:S06]  /*27a90*/  @!P1 IMAD.WIDE R2, R0, 0x4, R6 ;  /* 0x0000000400029825 */ /* 0x002fcc00078e0206 */
[----:B------:R-:W4:Y:S01]  /*27aa0*/  @!P1 LDG.E R2, desc[UR60][R2.64] ;  /* 0x0000003c02029981 */ /* 0x000f22000c1e1900 */
[----:B---3--:R-:W-:Y:S01]  /*27ab0*/  IMAD.MOV.U32 R4, RZ, RZ, RZ ;  /* 0x000000ffff047224 */ /* 0x008fe200078e00ff */
[C---:B------:R-:W-:Y:S01]  /*27ac0*/  ISETP.GE.U32.AND P2, PT, R16.reuse, 0x2, PT ;  /* 0x000000021000780c */ /* 0x040fe20003f46070 */
[----:B------:R-:W-:Y:S01]  /*27ad0*/  IMAD.MOV.U32 R6, RZ, RZ, RZ ;  /* 0x000000ffff067224 */ /* 0x000fe200078e00ff */
[C---:B------:R-:W-:Y:S01]  /*27ae0*/  ISETP.GE.U32.AND P3, PT, R16.reuse, 0x4, PT ;  /* 0x000000041000780c */ /* 0x040fe20003f66070 */
[----:B------:R-:W-:Y:S01]  /*27af0*/  SHFL.IDX PT, R5, R10, RZ, 0x1f ;  /* 0x00001fff0a057589 */ /* 0x000fe200000e0000 */
[C---:B------:R-:W-:Y:S02]  /*27b00*/  ISETP.GE.U32.AND P4, PT, R16.reuse, 0x8, PT ;  /* 0x000000081000780c */ /* 0x040fe40003f86070 */
[----:B------:R-:W-:Y:S01]  /*27b10*/  ISETP.GE.U32.AND P5, PT, R16, 0x10, PT ;  /* 0x000000101000780c */ /* 0x000fe20003fa6070 */
[----:B------:R-:W-:Y:S01]  /*27b20*/  SHFL.IDX PT, R0, R10, 0x1, 0x1f ;  /* 0x00201f000a007f89 */ /* 0x000fe200000e0000 */
[----:B--2---:R-:W-:-:S02]  /*27b30*/  @!P1 IMAD.MOV.U32 R4, RZ, RZ, R8 ;  /* 0x000000ffff049224 */ /* 0x004fc400078e0008 */
[----:B------:R-:W-:Y:S02]  /*27b40*/  IMAD.MOV.U32 R8, RZ, RZ, RZ ;  /* 0x000000ffff087224 */ /* 0x000fe400078e00ff */
[----:B----4-:R-:W-:Y:S01]  /*27b50*/  @!P1 IMAD.MOV.U32 R6, RZ, RZ, R2 ;  /* 0x000000ffff069224 */ /* 0x010fe200078e0002 */
        /* <DEDUP_REMOVED lines=18> */
.L_x_878:
[----:B------:R-:W-:Y:S02]  /*27c80*/  ULDC UR4, c[0x0][0xc38] ;  /* 0x00030e0000047ab9 */ /* 0x000fe40000000800 */
[----:B------:R-:W-:-:S04]  /*27c90*/  IMAD.U32 R2, RZ, RZ, UR4 ;  /* 0x00000004ff027e24 */ /* 0x000fc8000f8e00ff */
[----:B-1----:R-:W-:-:S04]  /*27ca0*/  IMAD R9, R9, R2, RZ ;  /* 0x0000000209097224 */ /* 0x002fc800078e02ff */
[----:B------:R-:W-:-:S05]  /*27cb0*/  IMAD.IADD R0, R0, 0x1, R9 ;  /* 0x0000000100007824 */ /* 0x000fca00078e0209 */
[----:B------:R-:W-:-:S13]  /*27cc0*/  ISETP.GT.AND P6, PT, R0, R5, PT ;  /* 0x000000050000720c */ /* 0x000fda0003fc4270 */
[----:B------:R-:W-:Y:S05]  /*27cd0*/  @P6 BRA `(.L_x_790) ;  /* 0x0000000000ac6947 */ /* 0x000fea0003800000 */
.L_x_793:
[----:B------:R-:W2:Y:S01]  /*27ce0*/  LDL.LU R3, [R1+0xc] ;  /* 0x00000c0001037983 */ /* 0x000ea20000300800 */
[----:B------:R-:W1:Y:S01]  /*27cf0*/  LDC R2, c[0x0][0xc3c] ;  /* 0x00030f00ff027b82 */ /* 0x000e620000000800 */
[----:B--2---:R-:W-:-:S05]  /*27d00*/  VIADD R3, R3, 0x1f ;  /* 0x0000001f03037836 */ /* 0x004fca0000000000 */
[----:B-1----:R-:W-:-:S13]  /*27d10*/  ISETP.GE.AND P6, PT, R3, R2, PT ;  /* 0x000000020300720c */ /* 0x002fda0003fc6270 */
[----:B------:R-:W-:Y:S05]  /*27d20*/  @P6 BRA `(.L_x_791) ;  /* 0x0000000400d46947 */ /* 0x000fea0003800000 */
[----:B------:R-:W1:Y:S01]  /*27d30*/  S2R R4, SR_TID.X ;  /* 0x0000000000047919 */ /* 0x000e620000002100 */
[----:B------:R2:W-:Y:S01]  /*27d40*/  STL [R1+0xc], R3 ;  /* 0x00000c0301007387 */ /* 0x0005e20000100800 */
[----:B-1----:R-:W-:-:S05]  /*27d50*/  LOP3.LUT R4, R4, 0x1f, RZ, 0xc0, !PT ;  /* 0x0000001f04047812 */ /* 0x002fca00078ec0ff */
[----:B------:R-:W-:Y:S02]  /*27d60*/  IMAD.IADD R6, R3, 0x1, R4 ;  /* 0x0000000103067824 */ /* 0x000fe400078e0204 */
[----:B------:R-:W-:-:S03]  /*27d70*/  IMAD.MOV.U32 R4, RZ, RZ, RZ ;  /* 0x000000ffff047224 */ /* 0x000fc600078e00ff */
[----:B------:R-:W-:-:S13]  /*27d80*/  ISETP.GE.OR P6, PT, R6, R2, !P0 ;  /* 0x000000020600720c */ /* 0x000fda00047c6670 */
[----:B--2---:R-:W1:Y:S02]  /*27d90*/  @!P6 LDC.64 R2, c[0x0][0xc80] ;  /* 0x00032000ff02eb82 */ /* 0x004e640000000a00 */
[----:B-1----:R-:W-:-:S05]  /*27da0*/  @!P6 IMAD.WIDE R2, R6, 0x4, R2 ;  /* 0x000000040602e825 */ /* 0x002fca00078e0202 */
[----:B------:R1:W2:Y:S02]  /*27db0*/  @!P6 LDG.E R4, desc[UR60][R2.64] ;  /* 0x0000003c0204e981 */ /* 0x0002a4000c1e1900 */
[----:B-1----:R-:W1:Y:S02]  /*27dc0*/  @!P6 LDC.64 R2, c[0x0][0xc78] ;  /* 0x00031e00ff02eb82 */ /* 0x002e640000000a00 */
[----:B-1----:R-:W-:-:S04]  /*27dd0*/  @!P6 IMAD.WIDE R2, R6, 0x4, R2 ;  /* 0x000000040602e825 */ /* 0x002fc800078e0202 */
[----:B------:R-:W-:-:S06]  /*27de0*/  IMAD.MOV.U32 R6, RZ, RZ, RZ ;  /* 0x000000ffff067224 */ /* 0x000fcc00078e00ff */
[----:B------:R-:W2:Y:S01]  /*27df0*/  @!P6 LDG.E R6, desc[UR60][R2.64] ;  /* 0x0000003c0206e981 */ /* 0x000ea2000c1e1900 */
[----:B------:R-:W-:Y:S01]  /*27e00*/  UMOV UR4, 0xffffffff ;  /* 0xffffffff00047882 */ /* 0x000fe20000000000 */
[----:B--2---:R-:W-:Y:S02]  /*27e10*/  IMAD R2, R6, R4, RZ ;  /* 0x0000000406027224 */ /* 0x004fe400078e02ff */
[----:B------:R-:W-:Y:S05]  /*27e20*/  BRA.DIV UR4, `(.L_x_792) ;  /* 0x0000002a04cc7947 */ /* 0x000fea000b800000 */
        /* <DEDUP_REMOVED lines=14> */
[----:B0-----:R-:W-:-:S05]  /*27f10*/  IMAD.IADD R7, R2, 0x1, R3 ;  /* 0x0000000102077824 */ /* 0x001fca00078e0203 */
[----:B------:R0:W1:Y:S02]  /*27f20*/  SHFL.IDX PT, R9, R7, 0x1f, 0x1f ;  /* 0x03e01f0007097f89 */ /* 0x00006400000e0000 */
.L_x_886:
[----:B------:R-:W-:Y:S02]  /*27f30*/  ULDC UR4, c[0x0][0xc38] ;  /* 0x00030e0000047ab9 */ /* 0x000fe40000000800 */
[----:B------:R-:W-:-:S04]  /*27f40*/  IMAD.U32 R2, RZ, RZ, UR4 ;  /* 0x00000004ff027e24 */ /* 0x000fc8000f8e00ff */
[----:B-1----:R-:W-:-:S04]  /*27f50*/  IMAD R9, R9, R2, RZ ;  /* 0x0000000209097224 */ /* 0x002fc800078e02ff */
[----:B------:R-:W-:-:S05]  /*27f60*/  IMAD.IADD R0, R9, 0x1, R0 ;  /* 0x0000000109007824 */ /* 0x000fca00078e0200 */
[----:B------:R-:W-:-:S13]  /*27f70*/  ISETP.GT.AND P6, PT, R0, R5, PT ;  /* 0x000000050000720c */ /* 0x000fda0003fc4270 */
[----:B------:R-:W-:Y:S05]  /*27f80*/  @!P6 BRA `(.L_x_793) ;  /* 0xfffffffc0054e947 */ /* 0x000fea000383ffff */
.L_x_790:
        /* <DEDUP_REMOVED lines=9> */
.L_x_891:
[----:B------:R-:W-:-:S13]  /*28020*/  ISETP.NE.AND P0, PT, R3, RZ, PT ;  /* 0x000000ff0300720c */ /* 0x000fda0003f05270 */
[----:B------:R-:W-:Y:S05]  /*28030*/  @!P0 BRA `(.L_x_795) ;  /* 0x0000000000148947 */ /* 0x000fea0003800000 */
[----:B------:R-:W-:Y:S01]  /*28040*/  UMOV UR4, 0xffffffff ;  /* 0xffffffff00047882 */ /* 0x000fe20000000000 */
[----:B------:R-:W-:Y:S02]  /*28050*/  VIADD R12, R0, 0xffffffff ;  /* 0xffffffff000c7836 */ /* 0x000fe40000000000 */
[----:B------:R-:W-:Y:S05]  /*28060*/  BRA.DIV UR4, `(.L_x_796) ;  /* 0x0000002e04707947 */ /* 0x000fea000b800000 */
[----:B0-----:R0:W4:Y:S02]  /*28070*/  SHFL.IDX PT, R7, R7, R12, 0x1f ;  /* 0x00001f0c07077589 */ /* 0x00112400000e0000 */
.L_x_894:
[----:B----4-:R-:W-:-:S07]  /*28080*/  IMAD.MOV.U32 R8, RZ, RZ, R7 ;  /* 0x000000ffff087224 */ /* 0x010fce00078e0007 */
.L_x_795:
[----:B------:R-:W4:Y:S01]  /*28090*/  LDL.LU R10, [R1+0xc] ;  /* 0x00000c00010a7983 */ /* 0x000f220000300800 */
[----:B0-2---:R-:W-:Y:S01]  /*280a0*/  IABS R7, R4 ;  /* 0x0000000400077213 */ /* 0x005fe20000000000 */
[----:B------:R-:W-:-:S03]  /*280b0*/  IMAD R9, R8, R2, R9 ;  /* 0x0000000208097224 */ /* 0x000fc600078e0209 */
[----:B------:R-:W0:Y:S01]  /*280c0*/  I2F.RP R2, R7 ;  /* 0x0000000700027306 */ /* 0x000e220000209400 */
[----:B------:R-:W-:Y:S01]  /*280d0*/  IMAD.IADD R5, R5, 0x1, -R9 ;  /* 0x0000000105057824 */ /* 0x000fe200078e0a09 */
[----:B------:R2:W-:Y:S02]  /*280e0*/  STL [R1], R9 ;  /* 0x0000000901007387 */ /* 0x0005e40000100800 */
[----:B--2---:R-:W-:-:S04]  /*280f0*/  IABS R9, R4 ;  /* 0x0000000400097213 */ /* 0x004fc80000000000 */
        /* <DEDUP_REMOVED lines=35> */
[----:B------:R-:W-:Y:S02]  /*28330*/  IMAD R3, R2, R9, R3 ;  /* 0x0000000902037224 */ /* 0x000fe400078e0203 */
[----:B------:R-:W-:-:S03]  /*28340*/  IMAD.IADD R4, R5, 0x1, -R4 ;  /* 0x0000000105047824 */ /* 0x000fc600078e0a04 */
        /* <DEDUP_REMOVED lines=14> */
[----:B-1----:R-:W-:-:S05]  /*28430*/  IMAD R0, R3, 0x10000, R2 ;  /* 0x0001000003007824 */ /* 0x002fca00078e0202 */
[----:B------:R0:W-:Y:S04]  /*28440*/  STL [R1+0x8], R0 ;  /* 0x0000080001007387 */ /* 0x0001e80000100800 */
[----:B------:R0:W-:Y:S04]  /*28450*/  STL [R1+0xc], R10 ;  /* 0x00000c0a01007387 */ /* 0x0001e80000100800 */
[----:B------:R0:W-:Y:S01]  /*28460*/  STL [R1+0x4], R4 ;  /* 0x0000040401007387 */ /* 0x0001e20000100800 */
[----:B------:R-:W-:Y:S05]  /*28470*/  BRA `(.L_x_797) ;  /* 0x0000000000287947 */ /* 0x000fea0003800000 */
.L_x_791:
[----:B------:R-:W-:Y:S01]  /*28480*/  UMOV UR4, URZ ;  /* 0x0000003f00047c82 */ /* 0x000fe20008000000 */
[----:B------:R-:W-:Y:S01]  /*28490*/  ULDC UR6, c[0x0][0xc3c] ;  /* 0x00030f0000067ab9 */ /* 0x000fe20000000800 */
[----:B------:R-:W-:Y:S01]  /*284a0*/  UMOV UR5, URZ ;  /* 0x0000003f00057c82 */ /* 0x000fe20008000000 */
[----:B------:R-:W-:Y:S01]  /*284b0*/  IMAD.U32 R3, RZ, RZ, UR4 ;  /* 0x00000004ff037e24 */ /* 0x000fe2000f8e00ff */
[----:B------:R1:W-:Y:S01]  /*284c0*/  STL [R1], R5 ;  /* 0x0000000501007387 */ /* 0x0003e20000100800 */
[----:B------:R-:W-:Y:S02]  /*284d0*/  IMAD.U32 R0, RZ, RZ, UR6 ;  /* 0x00000006ff007e24 */ /* 0x000fe4000f8e00ff */
[----:B------:R-:W-:Y:S01]  /*284e0*/  IMAD.U32 R2, RZ, RZ, UR5 ;  /* 0x00000005ff027e24 */ /* 0x000fe2000f8e00ff */
[----:B------:R1:W-:Y:S04]  /*284f0*/  STL [R1+0x4], R3 ;  /* 0x0000040301007387 */ /* 0x0003e80000100800 */
[----:B------:R1:W-:Y:S04]  /*28500*/  STL [R1+0xc], R0 ;  /* 0x00000c0001007387 */ /* 0x0003e80000100800 */
[----:B------:R1:W-:Y:S02]  /*28510*/  STL [R1+0x8], R2 ;  /* 0x0000080201007387 */ /* 0x0003e40000100800 */
.L_x_797:
[----:B-1----:R-:W2:Y:S04]  /*28520*/  LDL R2, [R1+0xc] ;  /* 0x00000c0001027983 */ /* 0x002ea80000100800 */
[----:B------:R-:W3:Y:S04]  /*28530*/  LDL R3, [R1+0x8] ;  /* 0x0000080001037983 */ /* 0x000ee80000100800 */
[----:B------:R-:W4:Y:S04]  /*28540*/  LDL R5, [R1+0x4] ;  /* 0x0000040001057983 */ /* 0x000f280000100800 */
[----:B0-----:R-:W4:Y:S01]  /*28550*/  LDL R4, [R1] ;  /* 0x0000000001047983 */ /* 0x001f220000100800 */
[----:B------:R-:W0:Y:S01]  /*28560*/  S2R R0, SR_TID.X ;  /* 0x0000000000007919 */ /* 0x000e220000002100 */
[----:B------:R-:W-:Y:S05]  /*28570*/  WARPSYNC.ALL ;  /* 0x0000000000007948 */ /* 0x000fea0003800000 */
[----:B0-----:R-:W-:Y:S01]  /*28580*/  LOP3.LUT R0, R0, 0x1f, RZ, 0xc0, !PT ;  /* 0x0000001f00007812 */ /* 0x001fe200078ec0ff */
[----:B------:R-:W-:Y:S03]  /*28590*/  BAR.SYNC.DEFER_BLOCKING 0x4, 0x180 ;  /* 0x0106000000007b1d */ /* 0x000fe60000010000 */
[----:B------:R-:W-:-:S13]  /*285a0*/  ISETP.NE.AND P0, PT, R0, RZ, PT ;  /* 0x000000ff0000720c */ /* 0x000fda0003f05270 */
[----:B------:R-:W0:Y:S01]  /*285b0*/  @!P0 S2R R0, SR_CgaCtaId ;  /* 0x0000000000008919 */ /* 0x000e220000008800 */
[----:B--2---:R-:W-:Y:S01]  /*285c0*/  IMAD.MOV.U32 R7, RZ, RZ, R2 ;  /* 0x000000ffff077224 */ /* 0x004fe200078e0002 */
[----:B------:R-:W-:Y:S01]  /*285d0*/  @!P0 MOV R2, 0x400 ;  /* 0x0000040000028802 */ /* 0x000fe20000000f00 */
[----:B---3--:R-:W-:-:S03]  /*285e0*/  IMAD.MOV.U32 R6, RZ, RZ, R3 ;  /* 0x000000ffff067224 */ /* 0x008fc600078e0003 */
[----:B0-----:R-:W-:-:S05]  /*285f0*/  @!P0 LEA R18, R0, R2, 0x18 ;  /* 0x0000000200128211 */ /* 0x001fca00078ec0ff */
[----:B----4-:R1:W-:Y:S01]  /*28600*/  @!P0 STS.128 [R18+0x368d0], R4 ;  /* 0x0368d00412008388 */ /* 0x0103e20000000c00 */
[----:B------:R-:W-:Y:S06]  /*28610*/  BAR.ARV 0x5, 0x180 ;  /* 0x0146000000007b1d */ /* 0x000fec0000002000 */
.L_x_788:
[----:B------:R-:W2:Y:S01]  /*28620*/  LDL R0, [R1+0xc] ;  /* 0x00000c0001007983 */ /* 0x000ea20000100800 */
[----:B------:R-:W-:Y:S02]  /*28630*/  ULDC UR4, c[0x0][0xc3c] ;  /* 0x00030f0000047ab9 */ /* 0x000fe40000000800 */
[----:B--2---:R-:W-:-:S13]  /*28640*/  ISETP.GE.AND P0, PT, R0, UR4, PT ;  /* 0x0000000400007c0c */ /* 0x004fda000bf06270 */
[----:B------:R-:W-:Y:S05]  /*28650*/  @!P0 BRA `(.L_x_798) ;  /* 0xffffff8c00208947 */ /* 0x000fea000383ffff */
[----:B------:R-:W-:Y:S05]  /*28660*/  BSYNC B8 ;  /* 0x0000000000087941 */ /* 0x000fea0003800000 */
.L_x_650:
[----:B--2---:R-:W2:Y:S01]  /*28670*/  LDL.LU R0, [R1+0x64] ;  /* 0x0000640001007983 */ /* 0x004ea20000300800 */
[----:B------:R-:W-:Y:S01]  /*28680*/  BSSY B0, `(.L_x_799) ;  /* 0x000000b000007945 */ /* 0x000fe20003800000 */
[----:B01----:R-:W0:Y:S01]  /*28690*/  S2R R5, SR_CgaCtaId ;  /* 0x0000000000057919 */ /* 0x003e220000008800 */
[----:B--2---:R-:W-:-:S05]  /*286a0*/  VIADD R0, R0, 0x1 ;  /* 0x0000000100007836 */ /* 0x004fca0000000000 */
        /* <DEDUP_REMOVED lines=8> */
.L_x_895:
[----:B------:R-:W-:Y:S05]  /*28730*/  BSYNC B0 ;  /* 0x0000000000007941 */ /* 0x000fea0003800000 */
.L_x_799:
[----:B------:R-:W-:-:S03]  /*28740*/  UMOV UR4, 0xffffffff ;  /* 0xffffffff00047882 */ /* 0x000fc60000000000 */
[----:B------:R-:W-:Y:S05]  /*28750*/  BRA.DIV UR4, `(.L_x_801) ;  /* 0x0000002604f07947 */ /* 0x000fea000b800000 */
[----:B------:R-:W1:Y:S02]  /*28760*/  S2R R2, SR_TID.X ;  /* 0x0000000000027919 */ /* 0x000e640000002100 */
[----:B-1----:R-:W-:-:S04]  /*28770*/  SHF.R.U32.HI R2, RZ, 0x5, R2 ;  /* 0x00000005ff027819 */ /* 0x002fc80000011602 */
[----:B------:R-:W-:-:S05]  /*28780*/  LOP3.LUT R2, R2, 0x3, RZ, 0xc0, !PT ;  /* 0x0000000302027812 */ /* 0x000fca00078ec0ff */
[----:B------:R1:W2:Y:S02]  /*28790*/  SHFL.IDX PT, R14, R2, RZ, 0x1f ;  /* 0x00001fff020e7589 */ /* 0x0002a400000e0000 */
.L_x_898:
[----:B--2---:R-:W-:-:S13]  /*287a0*/  ISETP.NE.AND P0, PT, R14, RZ, PT ;  /* 0x000000ff0e00720c */ /* 0x004fda0003f05270 */
[----:B------:R-:W-:Y:S05]  /*287b0*/  @P0 BRA `(.L_x_430) ;  /* 0x00000000008c0947 */ /* 0x000fea0003800000 */
[----:B------:R-:W-:-:S03]  /*287c0*/  UMOV UR4, 0xffffffff ;  /* 0xffffffff00047882 */ /* 0x000fc60000000000 */
[----:B------:R-:W-:Y:S05]  /*287d0*/  BRA.DIV UR4, `(.L_x_802) ;  /* 0x0000002a04047947 */ /* 0x000fea000b800000 */
[----:B------:R-:W-:-:S13]  /*287e0*/  ELECT P6, URZ, PT ;  /* 0x00000000003f782f */ /* 0x000fda00038c0000 */
.L_x_901:
[----:B------:R-:W-:Y:S05]  /*287f0*/  @!P6 BRA `(.L_x_430) ;  /* 0x00000000007ce947 */ /* 0x000fea0003800000 */
[----:B-1----:R-:W2:Y:S02]  /*28800*/  LDL.LU R2, [R1+0x68] ;  /* 0x0000680001027983 */ /* 0x002ea40000300800 */
[----:B--2---:R-:W-:-:S04]  /*28810*/  LOP3.LUT R2, R2, 0x2, RZ, 0xfc, !PT ;  /* 0x0000000202027812 */ /* 0x004fc800078efcff */
[----:B------:R-:W-:-:S13]  /*28820*/  ISETP.NE.AND P2, PT, R2, 0x3, PT ;  /* 0x000000030200780c */ /* 0x000fda0003f45270 */
[----:B------:R-:W-:Y:S05]  /*28830*/  @!P2 BRA `(.L_x_803) ;  /* 0x000000000004a947 */ /* 0x000fea0003800000 */
[----:B------:R-:W-:Y:S01]  /*28840*/  BPT.TRAP 0x1 ;  /* 0x000000040000795c */ /* 0x000fe20000300000 */
.L_x_803:
        /* <DEDUP_REMOVED lines=13> */
.L_x_902:
[----:B------:R-:W1:Y:S02]  /*28920*/  SYNCS.PHASECHK.TRANS64.TRYWAIT P0, [R7+URZ], R2 ;  /* 0x00000002070075a7 */ /* 0x000e64000800017f */
[----:B-1----:R-:W-:Y:S05]  /*28930*/  @!P0 BRA `(.L_x_805) ;  /* 0x0000002400e08947 */ /* 0x002fea0003800000 */
.L_x_903:
[----:B------:R-:W-:Y:S05]  /*28940*/  @!P2 BRA `(.L_x_806) ;  /* 0x000000000004a947 */ /* 0x000fea0003800000 */
[----:B------:R-:W-:Y:S01]  /*28950*/  BPT.TRAP 0x1 ;  /* 0x000000040000795c */ /* 0x000fe20000300000 */
.L_x_806:
[----:B------:R-:W-:-:S04]  /*28960*/  VIADD R0, R0, 0x36860 ;  /* 0x0003686000007836 */ /* 0x000fc80000000000 */
[----:B------:R-:W-:-:S04]  /*28970*/  IMAD R4, R19, 0x8, R0 ;  /* 0x0000000813047824 */ /* 0x000fc800078e0200 */
[----:B------:R-:W2:Y:S02]  /*28980*/  SYNCS.PHASECHK.TRANS64.TRYWAIT P0, [R4+URZ], R5 ;  /* 0x00000005040075a7 */ /* 0x000ea4000800017f */
[----:B--2---:R-:W-:Y:S05]  /*28990*/  @!P0 BRA `(.L_x_807) ;  /* 0x0000002400dc8947 */ /* 0x004fea0003800000 */
.L_x_904:
[----:B------:R-:W-:-:S07]  /*289a0*/  IMAD R3, R3, 0x8, R0 ;  /* 0x0000000803037824 */ /* 0x000fce00078e0200 */
.L_x_808:
[----:B---3--:R3:W4:Y:S02]  /*289b0*/  SYNCS.PHASECHK.TRANS64.TRYWAIT P0, [R3+URZ], R2 ;  /* 0x00000002030075a7 */ /* 0x008724000800017f */
[----:B----4-:R-:W-:Y:S05]  /*289c0*/  @!P0 NANOSLEEP.SYNCS 0x989680 ;  /* 0x009896800000895d */ /* 0x010fea0003900000 */
[----:B------:R-:W4:Y:S02]  /*289d0*/  @!P0 SYNCS.PHASECHK.TRANS64 P0, [R3+URZ], R2 ;  /* 0x00000002030085a7 */ /* 0x000f24000800007f */
[----:B----4-:R-:W-:Y:S05]  /*289e0*/  @!P0 BRA `(.L_x_808) ;  /* 0xfffffffc00f08947 */ /* 0x010fea000383ffff */
.L_x_430:
[----:B------:R-:W-:Y:S05]  /*289f0*/  BSYNC B9 ;  /* 0x0000000000097941 */ /* 0x000fea0003800000 */
.L_x_427:
[----:B------:R-:W-:Y:S05]  /*28a00*/  EXIT ;  /* 0x000000000000794d */ /* 0x000fea0003800000 */
.L_x_450:
[----:B0-----:R0:W1:Y:S02]  /*28a10*/  SYNCS.PHASECHK.TRANS64.TRYWAIT P5, [R97+URZ+0x36890], R98 ;  /* 0x03689062610075a7 */ /* 0x00106400080a017f */
[----:B-1----:R-:W-:Y:S05]  /*28a20*/  @!P5 NANOSLEEP.SYNCS 0x989680 ;  /* 0x009896800000d95d */ /* 0x002fea0003900000 */
[----:B------:R-:W1:Y:S02]  /*28a30*/  @!P5 SYNCS.PHASECHK.TRANS64 P5, [R97+URZ+0x36890], R98 ;  /* 0x036890626100d5a7 */ /* 0x000e6400080a007f */
[----:B-1----:R-:W-:Y:S05]  /*28a40*/  @!P5 BRA `(.L_x_450) ;  /* 0xfffffffc00f0d947 */ /* 0x002fea000383ffff */
[----:B------:R-:W-:Y:S05]  /*28a50*/  BRA `(.L_x_809) ;  /* 0xfffffdac00c47947 */ /* 0x000fea000383ffff */
.L_x_504:
[----:B-1----:R1:W2:Y:S02]  /*28a60*/  SYNCS.PHASECHK.TRANS64.TRYWAIT P5, [R97+URZ+0x36890], R98 ;  /* 0x03689062610075a7 */ /* 0x0022a400080a017f */
[----:B--2---:R-:W-:Y:S05]  /*28a70*/  @!P5 NANOSLEEP.SYNCS 0x989680 ;  /* 0x009896800000d95d */ /* 0x004fea0003900000 */
[----:B------:R-:W2:Y:S02]  /*28a80*/  @!P5 SYNCS.PHASECHK.TRANS64 P5, [R97+URZ+0x36890], R98 ;  /* 0x036890626100d5a7 */ /* 0x000ea400080a007f */
[----:B--2---:R-:W-:Y:S05]  /*28a90*/  @!P5 BRA `(.L_x_504) ;  /* 0xfffffffc00f0d947 */ /* 0x004fea000383ffff */
[----:B------:R-:W-:Y:S05]  /*28aa0*/  BRA `(.L_x_810) ;  /* 0xfffffde400107947 */ /* 0x000fea000383ffff */
.L_x_529:
[----:B-1----:R1:W2:Y:S02]  /*28ab0*/  SYNCS.PHASECHK.TRANS64.TRYWAIT P3, [R97+URZ+0x36890], R98 ;  /* 0x03689062610075a7 */ /* 0x0022a4000806017f */
[----:B--2---:R-:W-:Y:S05]  /*28ac0*/  @!P3 NANOSLEEP.SYNCS 0x989680 ;  /* 0x009896800000b95d */ /* 0x004fea0003900000 */
[----:B------:R-:W2:Y:S02]  /*28ad0*/  @!P3 SYNCS.PHASECHK.TRANS64 P3, [R97+URZ+0x36890], R98 ;  /* 0x036890626100b5a7 */ /* 0x000ea4000806007f */
[----:B--2---:R-:W-:Y:S05]  /*28ae0*/  @!P3 BRA `(.L_x_529) ;  /* 0xfffffffc00f0b947 */ /* 0x004fea000383ffff */
[----:B------:R-:W-:Y:S05]  /*28af0*/  BRA `(.L_x_811) ;  /* 0xfffffe1400bc7947 */ /* 0x000fea000383ffff */
.L_x_535:
[----:B-1----:R1:W2:Y:S02]  /*28b00*/  SYNCS.PHASECHK.TRANS64.TRYWAIT P2, [R97+URZ+0x368b0], R98 ;  /* 0x0368b062610075a7 */ /* 0x0022a4000804017f */
[----:B--2---:R-:W-:Y:S05]  /*28b10*/  @!P2 NANOSLEEP.SYNCS 0x989680 ;  /* 0x009896800000a95d */ /* 0x004fea0003900000 */
[----:B------:R-:W2:Y:S02]  /*28b20*/  @!P2 SYNCS.PHASECHK.TRANS64 P2, [R97+URZ+0x368b0], R98 ;  /* 0x0368b0626100a5a7 */ /* 0x000ea4000804007f */
[----:B--2---:R-:W-:Y:S05]  /*28b30*/  @!P2 BRA `(.L_x_535) ;  /* 0xfffffffc00f0a947 */ /* 0x004fea000383ffff */
[----:B------:R-:W-:Y:S05]  /*28b40*/  BRA `(.L_x_812) ;  /* 0xfffffe1800d87947 */ /* 0x000fea000383ffff */
.L_x_555:
[----:B------:R-:W-:Y:S01]  /*28b50*/  BSSY B1, `(.L_x_813) ;  /* 0x0000008000017945 */ /* 0x000fe20003800000 */
[----:B------:R-:W-:Y:S02]  /*28b60*/  IMAD.MOV.U32 R13, RZ, RZ, R25 ;  /* 0x000000ffff0d7224 */ /* 0x000fe400078e0019 */
[----:B------:R-:W-:Y:S02]  /*28b70*/  IMAD.MOV.U32 R12, RZ, RZ, RZ ;  /* 0x000000ffff0c7224 */ /* 0x000fe400078e00ff */
[----:B------:R-:W-:Y:S02]  /*28b80*/  IMAD.MOV.U32 R11, RZ, RZ, 0x1c1f ;  /* 0x00001c1fff0b7424 */ /* 0x000fe400078e00ff */
[----:B------:R-:W-:-:S07]  /*28b90*/  IMAD.MOV.U32 R15, RZ, RZ, -0x1 ;  /* 0xffffffffff0f7424 */ /* 0x000fce00078e00ff */
[----:B------:R-:W-:Y:S05]  /*28ba0*/  WARPSYNC.COLLECTIVE R15, `(.L_x_814) ;  /* 0x000000000f087348 */ /* 0x000fea0003c00000 */
[----:B------:R0:W1:Y:S02]  /*28bb0*/  SHFL.IDX P6, R14, R13, R12, R11 ;  /* 0x0000000c0d0e7389 */ /* 0x00006400000c000b */
[----:B01----:R-:W-:Y:S01]  /*28bc0*/  ENDCOLLECTIVE ;  /* 0x000000000000791b */ /* 0x003fe20003800000 */
.L_x_814:
[----:B------:R-:W-:Y:S05]  /*28bd0*/  BSYNC B1 ;  /* 0x0000000000017941 */ /* 0x000fea0003800000 */
.L_x_813:
[----:B------:R-:W-:Y:S02]  /*28be0*/  IMAD.MOV.U32 R13, RZ, RZ, R24 ;  /* 0x000000ffff0d7224 */ /* 0x000fe400078e0018 */
[----:B------:R-:W-:Y:S02]  /*28bf0*/  IMAD.MOV.U32 R12, RZ, RZ, RZ ;  /* 0x000000ffff0c7224 */ /* 0x000fe400078e00ff */
[----:B------:R-:W-:Y:S02]  /*28c00*/  IMAD.MOV.U32 R11, RZ, RZ, 0x1c1f ;  /* 0x00001c1fff0b7424 */ /* 0x000fe400078e00ff */
[----:B------:R-:W-:Y:S02]  /*28c10*/  IMAD.MOV.U32 R15, RZ, RZ, -0x1 ;  /* 0xffffffffff0f7424 */ /* 0x000fe400078e00ff */
[----:B------:R-:W-:-:S07]  /*28c20*/  IMAD.MOV.U32 R3, RZ, RZ, R14 ;  /* 0x000000ffff037224 */ /* 0x000fce00078e000e */
[----:B------:R-:W-:Y:S05]  /*28c30*/  WARPSYNC.COLLECTIVE R15, `(.L_x_815) ;  /* 0x000000000f087348 */ /* 0x000fea0003c00000 */
[----:B------:R0:W1:Y:S02]  /*28c40*/  SHFL.IDX P6, R14, R13, R12, R11 ;  /* 0x0000000c0d0e7389 */ /* 0x00006400000c000b */
[----:B01----:R-:W-:Y:S01]  /*28c50*/  ENDCOLLECTIVE ;  /* 0x000000000000791b */ /* 0x003fe20003800000 */
.L_x_815:
[----:B------:R-:W-:Y:S02]  /*28c60*/  IMAD.MOV.U32 R13, RZ, RZ, R27 ;  /* 0x000000ffff0d7224 */ /* 0x000fe400078e001b */
[----:B------:R-:W-:-:S07]  /*28c70*/  IMAD.MOV.U32 R0, RZ, RZ, R14 ;  /* 0x000000ffff007224 */ /* 0x000fce00078e000e */
[----:B------:R-:W-:Y:S05]  /*28c80*/  WARPSYNC.COLLECTIVE R15, `(.L_x_816) ;  /* 0x000000000f087348 */ /* 0x000fea0003c00000 */
[----:B------:R0:W1:Y:S02]  /*28c90*/  SHFL.IDX P6, R14, R13, R12, R11 ;  /* 0x0000000c0d0e7389 */ /* 0x00006400000c000b */
[----:B01----:R-:W-:Y:S01]  /*28ca0*/  ENDCOLLECTIVE ;  /* 0x000000000000791b */ /* 0x003fe20003800000 */
.L_x_816:
[----:B------:R-:W-:Y:S02]  /*28cb0*/  IMAD.MOV.U32 R13, RZ, RZ, R26 ;  /* 0x000000ffff0d7224 */ /* 0x000fe400078e001a */
[----:B------:R-:W-:-:S07]  /*28cc0*/  IMAD.MOV.U32 R5, RZ, RZ, R14 ;  /* 0x000000ffff057224 */ /* 0x000fce00078e000e */
[----:B------:R-:W-:Y:S05]  /*28cd0*/  WARPSYNC.COLLECTIVE R15, `(.L_x_817) ;  /* 0x000000000f087348 */ /* 0x000fea0003c00000 */
[----:B------:R0:W1:Y:S02]  /*28ce0*/  SHFL.IDX P6, R14, R13, R12, R11 ;  /* 0x0000000c0d0e7389 */ /* 0x00006400000c000b */
[----:B01----:R-:W-:Y:S01]  /*28cf0*/  ENDCOLLECTIVE ;  /* 0x000000000000791b */ /* 0x003fe20003800000 */
.L_x_817:
[----:B------:R-:W-:Y:S05]  /*28d00*/  BRA `(.L_x_818) ;  /* 0xfffffe2800dc7947 */ /* 0x000fea000383ffff */
.L_x_559:
[----:B0-----:R0:W1:Y:S02]  /*28d10*/  SYNCS.PHASECHK.TRANS64.TRYWAIT P0, [R16+URZ+0x36800], R5 ;  /* 0x03680005100075a7 */ /* 0x001064000800017f */
[----:B-1----:R-:W-:Y:S05]  /*28d20*/  @!P0 NANOSLEEP.SYNCS 0x989680 ;  /* 0x009896800000895d */ /* 0x002fea0003900000 */
[----:B------:R-:W1:Y:S02]  /*28d30*/  @!P0 SYNCS.PHASECHK.TRANS64 P0, [R16+URZ+0x36800], R5 ;  /* 0x03680005100085a7 */ /* 0x000e64000800007f */
[----:B-1----:R-:W-:Y:S05]  /*28d40*/  @!P0 BRA `(.L_x_559) ;  /* 0xfffffffc00f08947 */ /* 0x002fea000383ffff */
[----:B------:R-:W-:Y:S05]  /*28d50*/  BRA `(.L_x_819) ;  /* 0xfffffe34009c7947 */ /* 0x000fea000383ffff */
.L_x_583:
        /* <DEDUP_REMOVED lines=8> */
.L_x_821:
[----:B------:R-:W-:Y:S05]  /*28de0*/  BSYNC B1 ;  /* 0x0000000000017941 */ /* 0x000fea0003800000 */
.L_x_820:
        /* <DEDUP_REMOVED lines=8> */
.L_x_822:
[----:B------:R-:W-:Y:S02]  /*28e70*/  IMAD.MOV.U32 R21, RZ, RZ, R3 ;  /* 0x000000ffff157224 */ /* 0x000fe400078e0003 */
[----:B------:R-:W-:Y:S02]  /*28e80*/  IMAD.MOV.U32 R13, RZ, RZ, R27 ;  /* 0x000000ffff0d7224 */ /* 0x000fe400078e001b */
[----:B------:R-:W-:-:S07]  /*28e90*/  IMAD.MOV.U32 R0, RZ, RZ, R14 ;  /* 0x000000ffff007224 */ /* 0x000fce00078e000e */
[----:B------:R-:W-:Y:S05]  /*28ea0*/  WARPSYNC.COLLECTIVE R15, `(.L_x_823) ;  /* 0x000000000f087348 */ /* 0x000fea0003c00000 */
[----:B------:R0:W1:Y:S02]  /*28eb0*/  SHFL.IDX P6, R14, R13, R12, R11 ;  /* 0x0000000c0d0e7389 */ /* 0x00006400000c000b */
[----:B01----:R-:W-:Y:S01]  /*28ec0*/  ENDCOLLECTIVE ;  /* 0x000000000000791b */ /* 0x003fe20003800000 */
.L_x_823:
[----:B------:R-:W-:Y:S02]  /*28ed0*/  IMAD.MOV.U32 R20, RZ, RZ, R0 ;  /* 0x000000ffff147224 */ /* 0x000fe400078e0000 */
[----:B------:R-:W-:Y:S02]  /*28ee0*/  IMAD.MOV.U32 R13, RZ, RZ, R26 ;  /* 0x000000ffff0d7224 */ /* 0x000fe400078e001a */
[----:B------:R-:W-:-:S07]  /*28ef0*/  IMAD.MOV.U32 R5, RZ, RZ, R14 ;  /* 0x000000ffff057224 */ /* 0x000fce00078e000e */
[----:B------:R-:W-:Y:S05]  /*28f00*/  WARPSYNC.COLLECTIVE R15, `(.L_x_824) ;  /* 0x000000000f087348 */ /* 0x000fea0003c00000 */
[----:B------:R0:W1:Y:S02]  /*28f10*/  SHFL.IDX P6, R14, R13, R12, R11 ;  /* 0x0000000c0d0e7389 */ /* 0x00006400000c000b */
[----:B01----:R-:W-:Y:S01]  /*28f20*/  ENDCOLLECTIVE ;  /* 0x000000000000791b */ /* 0x003fe20003800000 */
.L_x_824:
[----:B------:R-:W-:Y:S05]  /*28f30*/  BRA `(.L_x_825) ;  /* 0xfffffe5400487947 */ /* 0x000fea000383ffff */
.L_x_587:
[----:B0-----:R0:W1:Y:S02]  /*28f40*/  SYNCS.PHASECHK.TRANS64.TRYWAIT P0, [R16+URZ+0x36800], R5 ;  /* 0x03680005100075a7 */ /* 0x001064000800017f */
[----:B-1----:R-:W-:Y:S05]  /*28f50*/  @!P0 NANOSLEEP.SYNCS 0x989680 ;  /* 0x009896800000895d */ /* 0x002fea0003900000 */
[----:B------:R-:W1:Y:S02]  /*28f60*/  @!P0 SYNCS.PHASECHK.TRANS64 P0, [R16+URZ+0x36800], R5 ;  /* 0x03680005100085a7 */ /* 0x000e64000800007f */
[----:B-1----:R-:W-:Y:S05]  /*28f70*/  @!P0 BRA `(.L_x_587) ;  /* 0xfffffffc00f08947 */ /* 0x002fea000383ffff */
[----:B------:R-:W-:Y:S05]  /*28f80*/  BRA `(.L_x_826) ;  /* 0xfffffe5c005c7947 */ /* 0x000fea000383ffff */
.L_x_601:
[----:B-1----:R1:W2:Y:S02]  /*28f90*/  SYNCS.PHASECHK.TRANS64.TRYWAIT P2, [R10+URZ+0x36830], R3 ;  /* 0x036830030a0075a7 */ /* 0x0022a4000804017f */
[----:B--2---:R-:W-:Y:S05]  /*28fa0*/  @!P2 NANOSLEEP.SYNCS 0x989680 ;  /* 0x009896800000a95d */ /* 0x004fea0003900000 */
[----:B------:R-:W2:Y:S02]  /*28fb0*/  @!P2 SYNCS.PHASECHK.TRANS64 P2, [R10+URZ+0x36830], R3 ;  /* 0x036830030a00a5a7 */ /* 0x000ea4000804007f */
[----:B--2---:R-:W-:Y:S05]  /*28fc0*/  @!P2 BRA `(.L_x_601) ;  /* 0xfffffffc00f0a947 */ /* 0x004fea000383ffff */
[----:B------:R-:W-:Y:S05]  /*28fd0*/  BRA `(.L_x_600) ;  /* 0xfffffe8400307947 */ /* 0x000fea000383ffff */
.L_x_608:
[----:B-1----:R1:W2:Y:S02]  /*28fe0*/  SYNCS.PHASECHK.TRANS64.TRYWAIT P2, [R11+URZ+0x36830], R4 ;  /* 0x036830040b0075a7 */ /* 0x0022a4000804017f */
[----:B--2---:R-:W-:Y:S05]  /*28ff0*/  @!P2 NANOSLEEP.SYNCS 0x989680 ;  /* 0x009896800000a95d */ /* 0x004fea0003900000 */
[----:B------:R-:W2:Y:S02]  /*29000*/  @!P2 SYNCS.PHASECHK.TRANS64 P2, [R11+URZ+0x36830], R4 ;  /* 0x036830040b00a5a7 */ /* 0x000ea4000804007f */
[----:B--2---:R-:W-:Y:S05]  /*29010*/  @!P2 BRA `(.L_x_608) ;  /* 0xfffffffc00f0a947 */ /* 0x004fea000383ffff */
[----:B------:R-:W-:Y:S05]  /*29020*/  BRA `(.L_x_607) ;  /* 0xfffffed800607947 */ /* 0x000fea000383ffff */
.L_x_613:
[----:B-1----:R1:W2:Y:S02]  /*29030*/  SYNCS.PHASECHK.TRANS64.TRYWAIT P2, [R9+URZ+0x36850], R0 ;  /* 0x03685000090075a7 */ /* 0x0022a4000804017f */
[----:B--2---:R-:W-:Y:S05]  /*29040*/  @!P2 NANOSLEEP.SYNCS 0x989680 ;  /* 0x009896800000a95d */ /* 0x004fea0003900000 */
[----:B------:R-:W2:Y:S02]  /*29050*/  @!P2 SYNCS.PHASECHK.TRANS64 P2, [R9+URZ+0x36850], R0 ;  /* 0x036850000900a5a7 */ /* 0x000ea4000804007f */
[----:B--2---:R-:W-:Y:S05]  /*29060*/  @!P2 BRA `(.L_x_613) ;  /* 0xfffffffc00f0a947 */ /* 0x004fea000383ffff */
[----:B------:R-:W-:Y:S05]  /*29070*/  BRA `(.L_x_612) ;  /* 0xffffff1000087947 */ /* 0x000fea000383ffff */
.L_x_619:
[----:B-1----:R1:W2:Y:S02]  /*29080*/  SYNCS.PHASECHK.TRANS64.TRYWAIT P0, [R6+URZ+0x36850], R3 ;  /* 0x03685003060075a7 */ /* 0x0022a4000800017f */
[----:B--2---:R-:W-:Y:S05]  /*29090*/  @!P0 NANOSLEEP.SYNCS 0x989680 ;  /* 0x009896800000895d */ /* 0x004fea0003900000 */
[----:B------:R-:W2:Y:S02]  /*290a0*/  @!P0 SYNCS.PHASECHK.TRANS64 P0, [R6+URZ+0x36850], R3 ;  /* 0x03685003060085a7 */ /* 0x000ea4000800007f */
[----:B--2---:R-:W-:Y:S05]  /*290b0*/  @!P0 BRA `(.L_x_619) ;  /* 0xfffffffc00f08947 */ /* 0x004fea000383ffff */
[----:B------:R-:W-:Y:S05]  /*290c0*/  BRA `(.L_x_618) ;  /* 0xffffff2c00007947 */ /* 0x000fea000383ffff */
.L_x_658:
[----:B------:R-:W1:Y:S01]  /*290d0*/  S2R R7, SR_TID.X ;  /* 0x0000000000077919 */ /* 0x000e620000002100 */
[----:B------:R-:W-:Y:S01]  /*290e0*/  BSSY B1, `(.L_x_827) ;  /* 0x000000a000017945 */ /* 0x000fe20003800000 */
[----:B------:R-:W-:Y:S02]  /*290f0*/  IMAD.MOV.U32 R12, RZ, RZ, RZ ;  /* 0x000000ffff0c7224 */ /* 0x000fe400078e00ff */
[----:B0-----:R-:W-:Y:S02]  /*29100*/  IMAD.MOV.U32 R11, RZ, RZ, 0x1f ;  /* 0x0000001fff0b7424 */ /* 0x001fe400078e00ff */
[----:B------:R-:W-:Y:S01]  /*29110*/  IMAD.MOV.U32 R15, RZ, RZ, -0x1 ;  /* 0xffffffffff0f7424 */ /* 0x000fe200078e00ff */
[----:B-1----:R-:W-:-:S04]  /*29120*/  SHF.R.U32.HI R7, RZ, 0x5, R7 ;  /* 0x00000005ff077819 */ /* 0x002fc80000011607 */
[----:B------:R-:W-:-:S05]  /*29130*/  LOP3.LUT R7, R7, 0x3, RZ, 0xc0, !PT ;  /* 0x0000000307077812 */ /* 0x000fca00078ec0ff */
[----:B------:R-:W-:-:S07]  /*29140*/  IMAD.MOV.U32 R13, RZ, RZ, R7 ;  /* 0x000000ffff0d7224 */ /* 0x000fce00078e0007 */
[----:B------:R-:W-:Y:S05]  /*29150*/  WARPSYNC.COLLECTIVE R15, `(.L_x_828) ;  /* 0x000000000f087348 */ /* 0x000fea0003c00000 */
[----:B------:R0:W1:Y:S02]  /*29160*/  SHFL.IDX P6, R14, R13, R12, R11 ;  /* 0x0000000c0d0e7389 */ /* 0x00006400000c000b */
[----:B01----:R-:W-:Y:S01]  /*29170*/  ENDCOLLECTIVE ;  /* 0x000000000000791b */ /* 0x003fe20003800000 */
.L_x_828:
[----:B------:R-:W-:Y:S05]  /*29180*/  BSYNC B1 ;  /* 0x0000000000017941 */ /* 0x000fea0003800000 */
.L_x_827:
[----:B------:R-:W-:Y:S05]  /*29190*/  BRA `(.L_x_829) ;  /* 0xffffff8800d87947 */ /* 0x000fea000383ffff */
.L_x_660:
[----:B------:R-:W-:Y:S01]  /*291a0*/  BSSY B1, `(.L_x_830) ;  /* 0x0000006000017945 */ /* 0x000fe20003800000 */
[----:B------:R-:W-:-:S07]  /*291b0*/  IMAD.MOV.U32 R15, RZ, RZ, -0x1 ;  /* 0xffffffffff0f7424 */ /* 0x000fce00078e00ff */
[----:B01----:R-:W-:Y:S05]  /*291c0*/  WARPSYNC.COLLECTIVE R15, `(.L_x_831) ;  /* 0x000000000f0c7348 */ /* 0x003fea0003c00000 */
[----:B------:R-:W-:Y:S02]  /*291d0*/  ELECT P6, UR62, PT ;  /* 0x00000000003e782f */ /* 0x000fe400038c0000 */
[----:B------:R-:W-:Y:S01]  /*291e0*/  MOV R14, UR62 ;  /* 0x0000003e000e7c02 */ /* 0x000fe20008000f00 */
[----:B01----:R-:W-:Y:S10]  /*291f0*/  ENDCOLLECTIVE ;  /* 0x000000000000791b */ /* 0x003ff40003800000 */
.L_x_831:
[----:B------:R-:W-:Y:S05]  /*29200*/  BSYNC B1 ;  /* 0x0000000000017941 */ /* 0x000fea0003800000 */
.L_x_830:
[----:B------:R-:W-:Y:S05]  /*29210*/  BRA `(.L_x_659) ;  /* 0xffffff8800d07947 */ /* 0x000fea000383ffff */
.L_x_662:
[----:B-1----:R1:W2:Y:S02]  /*29220*/  SYNCS.PHASECHK.TRANS64.TRYWAIT P0, [R18+URZ+0x36820], R3 ;  /* 0x03682003120075a7 */ /* 0x0022a4000800017f */
[----:B--2---:R-:W-:Y:S05]  /*29230*/  @!P0 NANOSLEEP.SYNCS 0x989680 ;  /* 0x009896800000895d */ /* 0x004fea0003900000 */
[----:B------:R-:W2:Y:S02]  /*29240*/  @!P0 SYNCS.PHASECHK.TRANS64 P0, [R18+URZ+0x36820], R3 ;  /* 0x03682003120085a7 */ /* 0x000ea4000800007f */
[----:B--2---:R-:W-:Y:S05]  /*29250*/  @!P0 BRA `(.L_x_662) ;  /* 0xfffffffc00f08947 */ /* 0x004fea000383ffff */
[----:B------:R-:W-:Y:S05]  /*29260*/  BRA `(.L_x_832) ;  /* 0xffffff8800e07947 */ /* 0x000fea000383ffff */
.L_x_666:
[----:B--2---:R2:W3:Y:S02]  /*29270*/  SYNCS.PHASECHK.TRANS64.TRYWAIT P0, [R5+URZ+0x368a0], R9 ;  /* 0x0368a009050075a7 */ /* 0x0044e4000800017f */
[----:B---3--:R-:W-:Y:S05]  /*29280*/  @!P0 NANOSLEEP.SYNCS 0x989680 ;  /* 0x009896800000895d */ /* 0x008fea0003900000 */
[----:B------:R-:W3:Y:S02]  /*29290*/  @!P0 SYNCS.PHASECHK.TRANS64 P0, [R5+URZ+0x368a0], R9 ;  /* 0x0368a009050085a7 */ /* 0x000ee4000800007f */
[----:B---3--:R-:W-:Y:S05]  /*292a0*/  @!P0 BRA `(.L_x_666) ;  /* 0xfffffffc00f08947 */ /* 0x008fea000383ffff */
[----:B------:R-:W-:Y:S05]  /*292b0*/  BRA `(.L_x_833) ;  /* 0xffffff8c00007947 */ /* 0x000fea000383ffff */
.L_x_673:
[----:B0-----:R0:W1:Y:S02]  /*292c0*/  SYNCS.PHASECHK.TRANS64.TRYWAIT P0, [R5+URZ+0x368c0], R9 ;  /* 0x0368c009050075a7 */ /* 0x001064000800017f */
[----:B-1----:R-:W-:Y:S05]  /*292d0*/  @!P0 NANOSLEEP.SYNCS 0x989680 ;  /* 0x009896800000895d */ /* 0x002fea0003900000 */
[----:B------:R-:W1:Y:S02]  /*292e0*/  @!P0 SYNCS.PHASECHK.TRANS64 P0, [R5+URZ+0x368c0], R9 ;  /* 0x0368c009050085a7 */ /* 0x000e64000800007f */
[----:B-1----:R-:W-:Y:S05]  /*292f0*/  @!P0 BRA `(.L_x_673) ;  /* 0xfffffffc00f08947 */ /* 0x002fea000383ffff */
[----:B------:R-:W-:Y:S05]  /*29300*/  BRA `(.L_x_834) ;  /* 0xffffff9000007947 */ /* 0x000fea000383ffff */
.L_x_682:
[----:B-1----:R1:W2:Y:S02]  /*29310*/  SYNCS.PHASECHK.TRANS64.TRYWAIT P2, [R7+URZ+0x368a0], R6 ;  /* 0x0368a006070075a7 */ /* 0x0022a4000804017f */
[----:B--2---:R-:W-:Y:S05]  /*29320*/  @!P2 NANOSLEEP.SYNCS 0x989680 ;  /* 0x009896800000a95d */ /* 0x004fea0003900000 */
[----:B------:R-:W2:Y:S02]  /*29330*/  @!P2 SYNCS.PHASECHK.TRANS64 P2, [R7+URZ+0x368a0], R6 ;  /* 0x0368a0060700a5a7 */ /* 0x000ea4000804007f */
[----:B--2---:R-:W-:Y:S05]  /*29340*/  @!P2 BRA `(.L_x_682) ;  /* 0xfffffffc00f0a947 */ /* 0x004fea000383ffff */
[----:B------:R-:W-:Y:S05]  /*29350*/  BRA `(.L_x_835) ;  /* 0xffffff94004c7947 */ /* 0x000fea000383ffff */
.L_x_689:
[----:B0-----:R0:W2:Y:S02]  /*29360*/  SYNCS.PHASECHK.TRANS64.TRYWAIT P2, [R7+URZ+0x368c0], R6 ;  /* 0x0368c006070075a7 */ /* 0x0010a4000804017f */
[----:B--2---:R-:W-:Y:S05]  /*29370*/  @!P2 NANOSLEEP.SYNCS 0x989680 ;  /* 0x009896800000a95d */ /* 0x004fea0003900000 */
[----:B------:R-:W2:Y:S02]  /*29380*/  @!P2 SYNCS.PHASECHK.TRANS64 P2, [R7+URZ+0x368c0], R6 ;  /* 0x0368c0060700a5a7 */ /* 0x000ea4000804007f */
[----:B--2---:R-:W-:Y:S05]  /*29390*/  @!P2 BRA `(.L_x_689) ;  /* 0xfffffffc00f0a947 */ /* 0x004fea000383ffff */
[----:B------:R-:W-:Y:S05]  /*293a0*/  BRA `(.L_x_836) ;  /* 0xffffff9800487947 */ /* 0x000fea000383ffff */
.L_x_706:
        /* <DEDUP_REMOVED lines=11> */
.L_x_838:
[----:B------:R-:W-:Y:S05]  /*29460*/  BSYNC B0 ;  /* 0x0000000000007941 */ /* 0x000fea0003800000 */
.L_x_837:
[----:B------:R-:W-:Y:S05]  /*29470*/  BRA `(.L_x_839) ;  /* 0xffffffa400847947 */ /* 0x000fea000383ffff */
.L_x_708:
[----:B------:R-:W-:Y:S01]  /*29480*/  BSSY B0, `(.L_x_840) ;  /* 0x0000006000007945 */ /* 0x000fe20003800000 */
[----:B------:R-:W-:-:S07]  /*29490*/  IMAD.MOV.U32 R15, RZ, RZ, -0x1 ;  /* 0xffffffffff0f7424 */ /* 0x000fce00078e00ff */
[----:B01----:R-:W-:Y:S05]  /*294a0*/  WARPSYNC.COLLECTIVE R15, `(.L_x_841) ;  /* 0x000000000f0c7348 */ /* 0x003fea0003c00000 */
[----:B------:R-:W-:Y:S02]  /*294b0*/  ELECT P6, UR62, PT ;  /* 0x00000000003e782f */ /* 0x000fe400038c0000 */
[----:B------:R-:W-:Y:S01]  /*294c0*/  MOV R14, UR62 ;  /* 0x0000003e000e7c02 */ /* 0x000fe20008000f00 */
[----:B01----:R-:W-:Y:S10]  /*294d0*/  ENDCOLLECTIVE ;  /* 0x000000000000791b */ /* 0x003ff40003800000 */
.L_x_841:
[----:B------:R-:W-:Y:S05]  /*294e0*/  BSYNC B0 ;  /* 0x0000000000007941 */ /* 0x000fea0003800000 */
.L_x_840:
[----:B------:R-:W-:Y:S05]  /*294f0*/  BRA `(.L_x_842) ;  /* 0xffffffa400907947 */ /* 0x000fea000383ffff */
.L_x_710:
[----:B-1----:R1:W2:Y:S02]  /*29500*/  SYNCS.PHASECHK.TRANS64.TRYWAIT P0, [R0+URZ+0x36840], R2 ;  /* 0x03684002000075a7 */ /* 0x0022a4000800017f */
[----:B--2---:R-:W-:Y:S05]  /*29510*/  @!P0 NANOSLEEP.SYNCS 0x989680 ;  /* 0x009896800000895d */ /* 0x004fea0003900000 */
[----:B------:R-:W2:Y:S02]  /*29520*/  @!P0 SYNCS.PHASECHK.TRANS64 P0, [R0+URZ+0x36840], R2 ;  /* 0x03684002000085a7 */ /* 0x000ea4000800007f */
[----:B--2---:R-:W-:Y:S05]  /*29530*/  @!P0 BRA `(.L_x_710) ;  /* 0xfffffffc00f08947 */ /* 0x004fea000383ffff */
[----:B------:R-:W-:Y:S05]  /*29540*/  BRA `(.L_x_843) ;  /* 0xffffffa400f07947 */ /* 0x000fea000383ffff */
.L_x_714:
[----:B------:R0:W5:Y:S01]  /*29550*/  LDL.LU R9, [R1+0x5c] ;  /* 0x00005c0001097983 */ /* 0x0001620000300800 */
[----:B------:R-:W-:Y:S02]  /*29560*/  IMAD.MOV.U32 R13, RZ, RZ, R3 ;  /* 0x000000ffff0d7224 */ /* 0x000fe400078e0003 */
[----:B------:R-:W-:Y:S02]  /*29570*/  IMAD.MOV.U32 R12, RZ, RZ, RZ ;  /* 0x000000ffff0c7224 */ /* 0x000fe400078e00ff */
[----:B------:R-:W-:Y:S02]  /*29580*/  IMAD.MOV.U32 R11, RZ, RZ, 0x181f ;  /* 0x0000181fff0b7424 */ /* 0x000fe400078e00ff */
[----:B------:R-:W-:-:S07]  /*29590*/  IMAD.MOV.U32 R15, RZ, RZ, -0x1 ;  /* 0xffffffffff0f7424 */ /* 0x000fce00078e00ff */
[----:B0----5:R-:W-:Y:S05]  /*295a0*/  WARPSYNC.COLLECTIVE R15, `(.L_x_844) ;  /* 0x000000000f087348 */ /* 0x021fea0003c00000 */
[----:B------:R1:W2:Y:S02]  /*295b0*/  SHFL.IDX P6, R14, R13, R12, R11 ;  /* 0x0000000c0d0e7389 */ /* 0x0002a400000c000b */
[----:B012--5:R-:W-:Y:S01]  /*295c0*/  ENDCOLLECTIVE ;  /* 0x000000000000791b */ /* 0x027fe20003800000 */
.L_x_844:
[----:B------:R-:W-:Y:S02]  /*295d0*/  IMAD.MOV.U32 R13, RZ, RZ, R4 ;  /* 0x000000ffff0d7224 */ /* 0x000fe400078e0004 */
[----:B------:R-:W-:-:S07]  /*295e0*/  IMAD.MOV.U32 R6, RZ, RZ, R14 ;  /* 0x000000ffff067224 */ /* 0x000fce00078e000e */
[----:B------:R-:W-:Y:S05]  /*295f0*/  WARPSYNC.COLLECTIVE R15, `(.L_x_845) ;  /* 0x000000000f087348 */ /* 0x000fea0003c00000 */
[----:B------:R0:W1:Y:S02]  /*29600*/  SHFL.IDX P6, R14, R13, R12, R11 ;  /* 0x0000000c0d0e7389 */ /* 0x00006400000c000b */
[----:B01----:R-:W-:Y:S01]  /*29610*/  ENDCOLLECTIVE ;  /* 0x000000000000791b */ /* 0x003fe20003800000 */
.L_x_845:
[----:B------:R-:W-:Y:S02]  /*29620*/  IMAD.MOV.U32 R13, RZ, RZ, R3 ;  /* 0x000000ffff0d7224 */ /* 0x000fe400078e0003 */
[----:B------:R-:W-:Y:S02]  /*29630*/  IMAD.MOV.U32 R12, RZ, RZ, 0x1 ;  /* 0x00000001ff0c7424 */ /* 0x000fe400078e00ff */
[----:B------:R-:W-:-:S07]  /*29640*/  IMAD.MOV.U32 R7, RZ, RZ, R14 ;  /* 0x000000ffff077224 */ /* 0x000fce00078e000e */
[----:B------:R-:W-:Y:S05]  /*29650*/  WARPSYNC.COLLECTIVE R15, `(.L_x_846) ;  /* 0x000000000f087348 */ /* 0x000fea0003c00000 */
[----:B------:R0:W1:Y:S02]  /*29660*/  SHFL.IDX P6, R14, R13, R12, R11 ;  /* 0x0000000c0d0e7389 */ /* 0x00006400000c000b */
[----:B01----:R-:W-:Y:S01]  /*29670*/  ENDCOLLECTIVE ;  /* 0x000000000000791b */ /* 0x003fe20003800000 */
.L_x_846:
[----:B------:R-:W-:Y:S02]  /*29680*/  IMAD.MOV.U32 R13, RZ, RZ, R4 ;  /* 0x000000ffff0d7224 */ /* 0x000fe400078e0004 */
[----:B------:R-:W-:Y:S02]  /*29690*/  IMAD R2, R9, R8, RZ ;  /* 0x0000000809027224 */ /* 0x000fe400078e02ff */
[----:B------:R-:W0:Y:S01]  /*296a0*/  S2R R9, SR_TID.X ;  /* 0x0000000000097919 */ /* 0x000e220000002100 */
[----:B------:R-:W1:Y:S01]  /*296b0*/  S2R R8, SR_TID.X ;  /* 0x0000000000087919 */ /* 0x000e620000002100 */
[----:B0-----:R-:W-:-:S04]  /*296c0*/  LOP3.LUT R9, R9, 0x7f, RZ, 0xc0, !PT ;  /* 0x0000007f09097812 */ /* 0x001fc800078ec0ff */
[----:B------:R-:W-:Y:S01]  /*296d0*/  SHF.R.U32.HI R9, RZ, 0x3, R9 ;  /* 0x00000003ff097819 */ /* 0x000fe20000011609 */
[----:B-1----:R-:W-:-:S04]  /*296e0*/  IMAD.SHL.U32 R8, R8, 0x8, RZ ;  /* 0x0000000808087824 */ /* 0x002fc800078e00ff */
[----:B------:R-:W-:Y:S01]  /*296f0*/  IMAD.IADD R0, R9, 0x1, R5 ;  /* 0x0000000109007824 */ /* 0x000fe200078e0205 */
[----:B------:R-:W-:Y:S01]  /*29700*/  LOP3.LUT R8, R8, 0x38, RZ, 0xc0, !PT ;  /* 0x0000003808087812 */ /* 0x000fe200078ec0ff */
[----:B------:R-:W-:-:S07]  /*29710*/  IMAD.MOV.U32 R9, RZ, RZ, R14 ;  /* 0x000000ffff097224 */ /* 0x000fce00078e000e */
[----:B------:R-:W-:Y:S05]  /*29720*/  WARPSYNC.COLLECTIVE R15, `(.L_x_847) ;  /* 0x000000000f087348 */ /* 0x000fea0003c00000 */
[----:B------:R0:W1:Y:S02]  /*29730*/  SHFL.IDX P6, R14, R13, R12, R11 ;  /* 0x0000000c0d0e7389 */ /* 0x00006400000c000b */
[----:B01----:R-:W-:Y:S01]  /*29740*/  ENDCOLLECTIVE ;  /* 0x000000000000791b */ /* 0x003fe20003800000 */
.L_x_847:
[C---:B------:R-:W-:Y:S01]  /*29750*/  ISETP.GE.AND P3, PT, R0.reuse, R2, PT ;  /* 0x000000020000720c */ /* 0x040fe20003f66270 */
[----:B------:R-:W-:-:S12]  /*29760*/  VIADD R5, R0, 0x10 ;  /* 0x0000001000057836 */ /* 0x000fd80000000000 */
[----:B------:R-:W-:Y:S01]  /*29770*/  @!P3 LEA R7, P5, R8, R7, 0x1 ;  /* 0x000000070807b211 */ /* 0x000fe200078a08ff */
[----:B------:R-:W-:Y:S02]  /*29780*/  IMAD.MOV.U32 R13, RZ, RZ, R3 ;  /* 0x000000ffff0d7224 */ /* 0x000fe400078e0003 */
[----:B------:R-:W-:Y:S02]  /*29790*/  IMAD.MOV.U32 R12, RZ, RZ, 0x2 ;  /* 0x00000002ff0c7424 */ /* 0x000fe400078e00ff */
        /* <DEDUP_REMOVED lines=10> */
[----:B------:R-:W-:Y:S01]  /*29840*/  ISETP.GE.AND P3, PT, R5, R2, PT ;  /* 0x000000020500720c */ /* 0x000fe20003f66270 */
[----:B------:R-:W-:-:S12]  /*29850*/  IMAD.MOV.U32 R5, RZ, RZ, R14 ;  /* 0x000000ffff057224 */ /* 0x000fd800078e000e */
[----:B0-----:R-:W-:Y:S05]  /*29860*/  WARPSYNC.COLLECTIVE R15, `(.L_x_848) ;  /* 0x000000000f087348 */ /* 0x001fea0003c00000 */
[----:B------:R1:W2:Y:S02]  /*29870*/  SHFL.IDX P6, R14, R13, R12, R11 ;  /* 0x0000000c0d0e7389 */ /* 0x0002a400000c000b */
[----:B012---:R-:W-:Y:S01]  /*29880*/  ENDCOLLECTIVE ;  /* 0x000000000000791b */ /* 0x007fe20003800000 */
.L_x_848:
[----:B------:R-:W-:Y:S01]  /*29890*/  @!P3 LEA R8, P5, R8, R5, 0x1 ;  /* 0x000000050808b211 */ /* 0x000fe200078a08ff */
[----:B------:R-:W-:-:S04]  /*298a0*/  IMAD.MOV.U32 R13, RZ, RZ, R4 ;  /* 0x000000ffff0d7224 */ /* 0x000fc800078e0004 */
[----:B------:R-:W-:Y:S02]  /*298b0*/  @!P3 IMAD.X R5, RZ, RZ, R9, P5 ;  /* 0x000000ffff05b224 */ /* 0x000fe400028e0609 */
[----:B------:R-:W0:Y:S01]  /*298c0*/  S2R R9, SR_TID.X ;  /* 0x0000000000097919 */ /* 0x000e220000002100 */
[----:B------:R-:W-:Y:S02]  /*298d0*/  @!P3 IMAD.MOV.U32 R6, RZ, RZ, R8 ;  /* 0x000000ffff06b224 */ /* 0x000fe400078e0008 */
[----:B------:R-:W-:Y:S02]  /*298e0*/  @!P3 IMAD.MOV.U32 R7, RZ, RZ, R5 ;  /* 0x000000ffff07b224 */ /* 0x000fe400078e0005 */
[----:B------:R-:W-:Y:S02]  /*298f0*/  VIADD R5, R0, 0x20 ;  /* 0x0000002000057836 */ /* 0x000fe40000000000 */
[----:B------:R-:W-:Y:S01]  /*29900*/  IMAD.MOV.U32 R8, RZ, RZ, R14 ;  /* 0x000000ffff087224 */ /* 0x000fe200078e000e */
[----:B------:R-:W-:Y:S01]  /*29910*/  @!PT LDS RZ, [RZ] ;  /* 0x00000000fffff984 */ /* 0x000fe20000000800 */
[----:B------:R-:W-:Y:S01]  /*29920*/  @!PT LDS RZ, [RZ] ;  /* 0x00000000fffff984 */ /* 0x000fe20000000800 */
[----:B------:R-:W-:Y:S01]  /*29930*/  @!PT LDS RZ, [RZ] ;  /* 0x00000000fffff984 */ /* 0x000fe20000000800 */
[----:B------:R1:W-:Y:S06]  /*29940*/  @!P3 LDGSTS.E.BYPASS.LTC128B.128 [R10+0x15c00], desc[UR60][R6.64], !P2 ;  /* 0x15c00000060abfae */ /* 0x0003ec000d101d7c */
[----:B01----:R-:W-:Y:S05]  /*29950*/  WARPSYNC.COLLECTIVE R15, `(.L_x_849) ;  /* 0x000000000f087348 */ /* 0x003fea0003c00000 */
[----:B------:R2:W3:Y:S02]  /*29960*/  SHFL.IDX P6, R14, R13, R12, R11 ;  /* 0x0000000c0d0e7389 */ /* 0x0004e400000c000b */
[----:B0123--:R-:W-:Y:S01]  /*29970*/  ENDCOLLECTIVE ;  /* 0x000000000000791b */ /* 0x00ffe20003800000 */
.L_x_849:
[----:B------:R-:W-:Y:S01]  /*29980*/  @!PT LDS RZ, [RZ] ;  /* 0x00000000fffff984 */ /* 0x000fe20000000800 */
[----:B------:R-:W-:Y:S01]  /*29990*/  @!PT LDS RZ, [RZ] ;  /* 0x00000000fffff984 */ /* 0x000fe20000000800 */
[----:B------:R-:W-:Y:S01]  /*299a0*/  @!PT LDS RZ, [RZ] ;  /* 0x00000000fffff984 */ /* 0x000fe20000000800 */
[----:B------:R0:W-:Y:S04]  /*299b0*/  @!P3 LDGSTS.E.BYPASS.LTC128B.128 [R10+0x19c00], desc[UR60][R6.64+0x80], !P1 ;  /* 0x19c00080060abfae */ /* 0x0001e8000c901d7c */
[----:B------:R0:W-:Y:S01]  /*299c0*/  @!P3 LDGSTS.E.BYPASS.LTC128B.128 [R10+0x1dc00], desc[UR60][R6.64+0x100], !P0 ;  /* 0x1dc00100060abfae */ /* 0x0001e2000c101d7c */
[----:B------:R-:W-:Y:S01]  /*299d0*/  ISETP.GE.AND P3, PT, R5, R2, PT ;  /* 0x000000020500720c */ /* 0x000fe20003f66270 */
[----:B------:R-:W-:Y:S02]  /*299e0*/  IMAD.MOV.U32 R13, RZ, RZ, R3 ;  /* 0x000000ffff0d7224 */ /* 0x000fe400078e0003 */
[----:B------:R-:W-:Y:S02]  /*299f0*/  IMAD.MOV.U32 R12, RZ, RZ, 0x3 ;  /* 0x00000003ff0c7424 */ /* 0x000fe400078e00ff */
[----:B------:R-:W-:-:S02]  /*29a00*/  IMAD.SHL.U32 R9, R9, 0x8, RZ ;  /* 0x0000000809097824 */ /* 0x000fc400078e00ff */
[----:B------:R-:W-:-:S03]  /*29a10*/  IMAD.MOV.U32 R5, RZ, RZ, R14 ;  /* 0x000000ffff057224 */ /* 0x000fc600078e000e */
[----:B------:R-:W-:-:S07]  /*29a20*/  LOP3.LUT R9, R9, 0x38, RZ, 0xc0, !PT ;  /* 0x0000003809097812 */ /* 0x000fce00078ec0ff */
[----:B0-----:R-:W-:Y:S05]  /*29a30*/  WARPSYNC.COLLECTIVE R15, `(.L_x_850) ;  /* 0x000000000f087348 */ /* 0x001fea0003c00000 */
[----:B------:R1:W2:Y:S02]  /*29a40*/  SHFL.IDX P6, R14, R13, R12, R11 ;  /* 0x0000000c0d0e7389 */ /* 0x0002a400000c000b */
[----:B012---:R-:W-:Y:S01]  /*29a50*/  ENDCOLLECTIVE ;  /* 0x000000000000791b */ /* 0x007fe20003800000 */
.L_x_850:
[----:B------:R-:W-:-:S05]  /*29a60*/  @!P3 LEA R5, P4, R9, R5, 0x1 ;  /* 0x000000050905b211 */ /* 0x000fca00078808ff */
[----:B------:R-:W-:-:S04]  /*29a70*/  @!P3 IMAD.X R6, RZ, RZ, R8, P4 ;  /* 0x000000ffff06b224 */ /* 0x000fc800020e0608 */
[----:B------:R-:W-:Y:S02]  /*29a80*/  @!P3 IMAD.MOV.U32 R7, RZ, RZ, R6 ;  /* 0x000000ffff07b224 */ /* 0x000fe400078e0006 */
[----:B------:R-:W-:Y:S02]  /*29a90*/  @!P3 IMAD.MOV.U32 R6, RZ, RZ, R5 ;  /* 0x000000ffff06b224 */ /* 0x000fe400078e0005 */
[----:B------:R-:W-:Y:S02]  /*29aa0*/  IMAD.MOV.U32 R13, RZ, RZ, R4 ;  /* 0x000000ffff0d7224 */ /* 0x000fe400078e0004 */
[----:B------:R-:W-:Y:S01]  /*29ab0*/  VIADD R5, R0, 0x30 ;  /* 0x0000003000057836 */ /* 0x000fe20000000000 */
[----:B------:R-:W-:Y:S01]  /*29ac0*/  @!PT LDS RZ, [RZ] ;  /* 0x00000000fffff984 */ /* 0x000fe20000000800 */
[----:B------:R-:W-:Y:S01]  /*29ad0*/  @!PT LDS RZ, [RZ] ;  /* 0x00000000fffff984 */ /* 0x000fe20000000800 */
[----:B------:R-:W-:Y:S01]  /*29ae0*/  @!PT LDS RZ, [RZ] ;  /* 0x00000000fffff984 */ /* 0x000fe20000000800 */
[----:B------:R-:W-:Y:S04]  /*29af0*/  @!P3 LDGSTS.E.BYPASS.LTC128B.128 [R10+0x16400], desc[UR60][R6.64], !P2 ;  /* 0x16400000060abfae */ /* 0x000fe8000d101d7c */
[----:B------:R-:W-:Y:S04]  /*29b00*/  @!P3 LDGSTS.E.BYPASS.LTC128B.128 [R10+0x1a400], desc[UR60][R6.64+0x80], !P1 ;  /* 0x1a400080060abfae */ /* 0x000fe8000c901d7c */
[----:B------:R0:W-:Y:S01]  /*29b10*/  @!P3 LDGSTS.E.BYPASS.LTC128B.128 [R10+0x1e400], desc[UR60][R6.64+0x100], !P0 ;  /* 0x1e400100060abfae */ /* 0x0001e2000c101d7c */
[----:B------:R-:W-:Y:S01]  /*29b20*/  ISETP.GE.AND P3, PT, R5, R2, PT ;  /* 0x000000020500720c */ /* 0x000fe20003f66270 */
[----:B0-----:R-:W-:-:S12]  /*29b30*/  IMAD.MOV.U32 R6, RZ, RZ, R14 ;  /* 0x000000ffff067224 */ /* 0x001fd800078e000e */
[----:B------:R-:W-:Y:S05]  /*29b40*/  WARPSYNC.COLLECTIVE R15, `(.L_x_851) ;  /* 0x000000000f087348 */ /* 0x000fea0003c00000 */
[----:B------:R0:W1:Y:S02]  /*29b50*/  SHFL.IDX P6, R14, R13, R12, R11 ;  /* 0x0000000c0d0e7389 */ /* 0x00006400000c000b */
[----:B01----:R-:W-:Y:S01]  /*29b60*/  ENDCOLLECTIVE ;  /* 0x000000000000791b */ /* 0x003fe20003800000 */
.L_x_851:
[----:B------:R-:W-:Y:S02]  /*29b70*/  IMAD.MOV.U32 R13, RZ, RZ, R3 ;  /* 0x000000ffff0d7224 */ /* 0x000fe400078e0003 */
[----:B------:R-:W-:Y:S02]  /*29b80*/  IMAD.MOV.U32 R12, RZ, RZ, 0x4 ;  /* 0x00000004ff0c7424 */ /* 0x000fe400078e00ff */
[----:B------:R-:W-:-:S07]  /*29b90*/  IMAD.MOV.U32 R5, RZ, RZ, R14 ;  /* 0x000000ffff057224 */ /* 0x000fce00078e000e */
[----:B------:R-:W-:Y:S05]  /*29ba0*/  WARPSYNC.COLLECTIVE R15, `(.L_x_852) ;  /* 0x000000000f087348 */ /* 0x000fea0003c00000 */
[----:B------:R0:W1:Y:S02]  /*29bb0*/  SHFL.IDX P6, R14, R13, R12, R11 ;  /* 0x0000000c0d0e7389 */ /* 0x00006400000c000b */
[----:B01----:R-:W-:Y:S01]  /*29bc0*/  ENDCOLLECTIVE ;  /* 0x000000000000791b */ /* 0x003fe20003800000 */
.L_x_852:
        /* <DEDUP_REMOVED lines=17> */
.L_x_853:
[----:B------:R-:W-:Y:S02]  /*29ce0*/  IMAD.MOV.U32 R13, RZ, RZ, R3 ;  /* 0x000000ffff0d7224 */ /* 0x000fe400078e0003 */
[----:B------:R-:W-:Y:S02]  /*29cf0*/  IMAD.MOV.U32 R12, RZ, RZ, 0x5 ;  /* 0x00000005ff0c7424 */ /* 0x000fe400078e00ff */
[----:B------:R-:W-:-:S07]  /*29d00*/  IMAD.MOV.U32 R5, RZ, RZ, R14 ;  /* 0x000000ffff057224 */ /* 0x000fce00078e000e */
[----:B------:R-:W-:Y:S05]  /*29d10*/  WARPSYNC.COLLECTIVE R15, `(.L_x_854) ;  /* 0x000000000f087348 */ /* 0x000fea0003c00000 */
[----:B------:R0:W1:Y:S02]  /*29d20*/  SHFL.IDX P6, R14, R13, R12, R11 ;  /* 0x0000000c0d0e7389 */ /* 0x00006400000c000b */
[----:B01----:R-:W-:Y:S01]  /*29d30*/  ENDCOLLECTIVE ;  /* 0x000000000000791b */ /* 0x003fe20003800000 */
.L_x_854:
        /* <DEDUP_REMOVED lines=17> */
.L_x_855:
[----:B------:R-:W-:Y:S02]  /*29e50*/  IMAD.MOV.U32 R13, RZ, RZ, R3 ;  /* 0x000000ffff0d7224 */ /* 0x000fe400078e0003 */
[----:B------:R-:W-:Y:S02]  /*29e60*/  IMAD.MOV.U32 R12, RZ, RZ, 0x6 ;  /* 0x00000006ff0c7424 */ /* 0x000fe400078e00ff */
[----:B------:R-:W-:-:S07]  /*29e70*/  IMAD.MOV.U32 R5, RZ, RZ, R14 ;  /* 0x000000ffff057224 */ /* 0x000fce00078e000e */
[----:B------:R-:W-:Y:S05]  /*29e80*/  WARPSYNC.COLLECTIVE R15, `(.L_x_856) ;  /* 0x000000000f087348 */ /* 0x000fea0003c00000 */
[----:B------:R0:W1:Y:S02]  /*29e90*/  SHFL.IDX P6, R14, R13, R12, R11 ;  /* 0x0000000c0d0e7389 */ /* 0x00006400000c000b */
[----:B01----:R-:W-:Y:S01]  /*29ea0*/  ENDCOLLECTIVE ;  /* 0x000000000000791b */ /* 0x003fe20003800000 */
.L_x_856:
[----:B------:R-:W-:-:S05]  /*29eb0*/  @!P3 LEA R5, P4, R9, R5, 0x1 ;  /* 0x000000050905b211 */ /* 0x000fca00078808ff */
[----:B------:R-:W-:-:S04]  /*29ec0*/  @!P3 IMAD.X R6, RZ, RZ, R6, P4 ;  /* 0x000000ffff06b224 */ /* 0x000fc800020e0606 */
[----:B------:R-:W-:Y:S02]  /*29ed0*/  @!P3 IMAD.MOV.U32 R7, RZ, RZ, R6 ;  /* 0x000000ffff07b224 */ /* 0x000fe400078e0006 */
[----:B------:R-:W-:Y:S02]  /*29ee0*/  @!P3 IMAD.MOV.U32 R6, RZ, RZ, R5 ;  /* 0x000000ffff06b224 */ /* 0x000fe400078e0005 */
[----:B------:R-:W-:-:S03]  /*29ef0*/  IMAD.MOV.U32 R13, RZ, RZ, R4 ;  /* 0x000000ffff0d7224 */ /* 0x000fc600078e0004 */
[----:B------:R-:W-:Y:S01]  /*29f00*/  @!PT LDS RZ, [RZ] ;  /* 0x00000000fffff984 */ /* 0x000fe20000000800 */
[----:B------:R-:W-:Y:S01]  /*29f10*/  @!PT LDS RZ, [RZ] ;  /* 0x00000000fffff984 */ /* 0x000fe20000000800 */
[----:B------:R-:W-:Y:S01]  /*29f20*/  @!PT LDS RZ, [RZ] ;  /* 0x00000000fffff984 */ /* 0x000fe20000000800 */
[----:B------:R-:W-:Y:S04]  /*29f30*/  @!P3 LDGSTS.E.BYPASS.LTC128B.128 [R10+0x17c00], desc[UR60][R6.64], !P2 ;  /* 0x17c00000060abfae */ /* 0x000fe8000d101d7c */
[----:B------:R-:W-:Y:S04]  /*29f40*/  @!P3 LDGSTS.E.BYPASS.LTC128B.128 [R10+0x1bc00], desc[UR60][R6.64+0x80], !P1 ;  /* 0x1bc00080060abfae */ /* 0x000fe8000c901d7c */
[----:B------:R0:W-:Y:S02]  /*29f50*/  @!P3 LDGSTS.E.BYPASS.LTC128B.128 [R10+0x1fc00], desc[UR60][R6.64+0x100], !P0 ;  /* 0x1fc00100060abfae */ /* 0x0001e4000c101d7c */
[----:B0-----:R-:W-:-:S07]  /*29f60*/  IMAD.MOV.U32 R6, RZ, RZ, R14 ;  /* 0x000000ffff067224 */ /* 0x001fce00078e000e */
[----:B------:R-:W-:Y:S05]  /*29f70*/  WARPSYNC.COLLECTIVE R15, `(.L_x_857) ;  /* 0x000000000f087348 */ /* 0x000fea0003c00000 */
[----:B------:R0:W1:Y:S02]  /*29f80*/  SHFL.IDX P6, R14, R13, R12, R11 ;  /* 0x0000000c0d0e7389 */ /* 0x00006400000c000b */
[----:B01----:R-:W-:Y:S01]  /*29f90*/  ENDCOLLECTIVE ;  /* 0x000000000000791b */ /* 0x003fe20003800000 */
.L_x_857:
[----:B------:R-:W-:-:S05]  /*29fa0*/  VIADD R7, R0, 0x60 ;  /* 0x0000006000077836 */ /* 0x000fca0000000000 */
[----:B------:R-:W-:Y:S01]  /*29fb0*/  ISETP.GE.AND P4, PT, R7, R2, PT ;  /* 0x000000020700720c */ /* 0x000fe20003f86270 */
[----:B------:R-:W-:Y:S02]  /*29fc0*/  IMAD.MOV.U32 R13, RZ, RZ, R3 ;  /* 0x000000ffff0d7224 */ /* 0x000fe400078e0003 */
[----:B------:R-:W-:Y:S02]  /*29fd0*/  IMAD.MOV.U32 R12, RZ, RZ, 0x7 ;  /* 0x00000007ff0c7424 */ /* 0x000fe400078e00ff */
[----:B------:R-:W-:-:S08]  /*29fe0*/  IMAD.MOV.U32 R5, RZ, RZ, R14 ;  /* 0x000000ffff057224 */ /* 0x000fd000078e000e */
[----:B------:R-:W-:Y:S05]  /*29ff0*/  WARPSYNC.COLLECTIVE R15, `(.L_x_858) ;  /* 0x000000000f087348 */ /* 0x000fea0003c00000 */
[----:B------:R0:W1:Y:S02]  /*2a000*/  SHFL.IDX P6, R14, R13, R12, R11 ;  /* 0x0000000c0d0e7389 */ /* 0x00006400000c000b */
[----:B01----:R-:W-:Y:S01]  /*2a010*/  ENDCOLLECTIVE ;  /* 0x000000000000791b */ /* 0x003fe20003800000 */
.L_x_858:
[----:B------:R-:W-:-:S05]  /*2a020*/  @!P4 LEA R5, P3, R9, R5, 0x1 ;  /* 0x000000050905c211 */ /* 0x000fca00078608ff */
[----:B------:R-:W-:-:S04]  /*2a030*/  @!P4 IMAD.X R6, RZ, RZ, R6, P3 ;  /* 0x000000ffff06c224 */ /* 0x000fc800018e0606 */
[----:B------:R-:W-:Y:S02]  /*2a040*/  @!P4 IMAD.MOV.U32 R7, RZ, RZ, R6 ;  /* 0x000000ffff07c224 */ /* 0x000fe400078e0006 */
[----:B------:R-:W-:Y:S02]  /*2a050*/  IMAD.MOV.U32 R13, RZ, RZ, R4 ;  /* 0x000000ffff0d7224 */ /* 0x000fe400078e0004 */
[----:B------:R-:W-:-:S05]  /*2a060*/  @!P4 IMAD.MOV.U32 R6, RZ, RZ, R5 ;  /* 0x000000ffff06c224 */ /* 0x000fca00078e0005 */
[----:B------:R-:W-:Y:S01]  /*2a070*/  @!PT LDS RZ, [RZ] ;  /* 0x00000000fffff984 */ /* 0x000fe20000000800 */
[----:B------:R-:W-:Y:S01]  /*2a080*/  @!PT LDS RZ, [RZ] ;  /* 0x00000000fffff984 */ /* 0x000fe20000000800 */
[----:B------:R-:W-:Y:S01]  /*2a090*/  @!PT LDS RZ, [RZ] ;  /* 0x00000000fffff984 */ /* 0x000fe20000000800 */
[----:B------:R0:W-:Y:S01]  /*2a0a0*/  @!P4 LDGSTS.E.BYPASS.LTC128B.128 [R10+0x18400], desc[UR60][R6.64], !P2 ;  /* 0x18400000060acfae */ /* 0x0001e2000d101d7c */
[----:B------:R-:W-:-:S03]  /*2a0b0*/  IMAD.MOV.U32 R5, RZ, RZ, R14 ;  /* 0x000000ffff057224 */ /* 0x000fc600078e000e */
[----:B------:R0:W-:Y:S04]  /*2a0c0*/  @!P4 LDGSTS.E.BYPASS.LTC128B.128 [R10+0x1c400], desc[UR60][R6.64+0x80], !P1 ;  /* 0x1c400080060acfae */ /* 0x0001e8000c901d7c */
[----:B0-----:R-:W-:Y:S05]  /*2a0d0*/  WARPSYNC.COLLECTIVE R15, `(.L_x_859) ;  /* 0x000000000f087348 */ /* 0x001fea0003c00000 */
[----:B------:R1:W2:Y:S02]  /*2a0e0*/  SHFL.IDX P6, R14, R13, R12, R11 ;  /* 0x0000000c0d0e7389 */ /* 0x0002a400000c000b */
[----:B012---:R-:W-:Y:S01]  /*2a0f0*/  ENDCOLLECTIVE ;  /* 0x000000000000791b */ /* 0x007fe20003800000 */
.L_x_859:
[----:B------:R-:W-:Y:S01]  /*2a100*/  @!PT LDS RZ, [RZ] ;  /* 0x00000000fffff984 */ /* 0x000fe20000000800 */
[----:B------:R-:W-:Y:S01]  /*2a110*/  @!PT LDS RZ, [RZ] ;  /* 0x00000000fffff984 */ /* 0x000fe20000000800 */
[----:B------:R-:W-:Y:S01]  /*2a120*/  @!PT LDS RZ, [RZ] ;  /* 0x00000000fffff984 */ /* 0x000fe20000000800 */
[----:B------:R0:W-:Y:S01]  /*2a130*/  @!P4 LDGSTS.E.BYPASS.LTC128B.128 [R10+0x20400], desc[UR60][R6.64+0x100], !P0 ;  /* 0x20400100060acfae */ /* 0x0001e2000c101d7c */
[----:B------:R-:W-:Y:S01]  /*2a140*/  IMAD.MOV.U32 R3, RZ, RZ, R14 ;  /* 0x000000ffff037224 */ /* 0x000fe200078e000e */
[----:B------:R-:W-:Y:S06]  /*2a150*/  BRA `(.L_x_860) ;  /* 0xffffffa800907947 */ /* 0x000fec000383ffff */
.L_x_719:
[----:B----4-:R4:W0:Y:S02]  /*2a160*/  SYNCS.PHASECHK.TRANS64.TRYWAIT P0, [R18+URZ+0x36820], R0 ;  /* 0x03682000120075a7 */ /* 0x010824000800017f */
[----:B0-----:R-:W-:Y:S05]  /*2a170*/  @!P0 NANOSLEEP.SYNCS 0x989680 ;  /* 0x009896800000895d */ /* 0x001fea0003900000 */
[----:B------:R-:W0:Y:S02]  /*2a180*/  @!P0 SYNCS.PHASECHK.TRANS64 P0, [R18+URZ+0x36820], R0 ;  /* 0x03682000120085a7 */ /* 0x000e24000800007f */
[----:B0-----:R-:W-:Y:S05]  /*2a190*/  @!P0 BRA `(.L_x_719) ;  /* 0xfffffffc00f08947 */ /* 0x001fea000383ffff */
[----:B------:R-:W-:Y:S05]  /*2a1a0*/  BRA `(.L_x_861) ;  /* 0xffffffac00107947 */ /* 0x000fea000383ffff */
.L_x_728:
[----:B-1----:R1:W2:Y:S02]  /*2a1b0*/  SYNCS.PHASECHK.TRANS64.TRYWAIT P0, [R3+URZ+0x36840], R2 ;  /* 0x03684002030075a7 */ /* 0x0022a4000800017f */
[----:B--2---:R-:W-:Y:S05]  /*2a1c0*/  @!P0 NANOSLEEP.SYNCS 0x989680 ;  /* 0x009896800000895d */ /* 0x004fea0003900000 */
[----:B------:R-:W2:Y:S02]  /*2a1d0*/  @!P0 SYNCS.PHASECHK.TRANS64 P0, [R3+URZ+0x36840], R2 ;  /* 0x03684002030085a7 */ /* 0x000ea4000800007f */
[----:B--2---:R-:W-:Y:S05]  /*2a1e0*/  @!P0 BRA `(.L_x_728) ;  /* 0xfffffffc00f08947 */ /* 0x004fea000383ffff */
[----:B------:R-:W-:Y:S05]  /*2a1f0*/  BRA `(.L_x_862) ;  /* 0xffffffac00ec7947 */ /* 0x000fea000383ffff */
.L_x_735:
[----:B0-----:R0:W1:Y:S02]  /*2a200*/  SYNCS.PHASECHK.TRANS64.TRYWAIT P0, [R3+URZ+0x60], R2 ;  /* 0x00006002030075a7 */ /* 0x001064000800017f */
[----:B-1----:R-:W-:Y:S05]  /*2a210*/  @!P0 NANOSLEEP.SYNCS 0x989680 ;  /* 0x009896800000895d */ /* 0x002fea0003900000 */
[----:B------:R-:W1:Y:S02]  /*2a220*/  @!P0 SYNCS.PHASECHK.TRANS64 P0, [R3+URZ+0x60], R2 ;  /* 0x00006002030085a7 */ /* 0x000e64000800007f */
[----:B-1----:R-:W-:Y:S05]  /*2a230*/  @!P0 BRA `(.L_x_735) ;  /* 0xfffffffc00f08947 */ /* 0x002fea000383ffff */
[----:B------:R-:W-:Y:S05]  /*2a240*/  BRA `(.L_x_863) ;  /* 0xffffffb400007947 */ /* 0x000fea000383ffff */
.L_x_745:
[----:B-1----:R1:W2:Y:S02]  /*2a250*/  SYNCS.PHASECHK.TRANS64.TRYWAIT P0, [R3+URZ+0x36840], R2 ;  /* 0x03684002030075a7 */ /* 0x0022a4000800017f */
[----:B--2---:R-:W-:Y:S05]  /*2a260*/  @!P0 NANOSLEEP.SYNCS 0x989680 ;  /* 0x009896800000895d */ /* 0x004fea0003900000 */
[----:B------:R-:W2:Y:S02]  /*2a270*/  @!P0 SYNCS.PHASECHK.TRANS64 P0, [R3+URZ+0x36840], R2 ;  /* 0x03684002030085a7 */ /* 0x000ea4000800007f */
[----:B--2---:R-:W-:Y:S05]  /*2a280*/  @!P0 BRA `(.L_x_745) ;  /* 0xfffffffc00f08947 */ /* 0x004fea000383ffff */
[----:B------:R-:W-:Y:S05]  /*2a290*/  BRA `(.L_x_864) ;  /* 0xffffffb800cc7947 */ /* 0x000fea000383ffff */
.L_x_752:
[----:B0-----:R0:W1:Y:S02]  /*2a2a0*/  SYNCS.PHASECHK.TRANS64.TRYWAIT P0, [R2+URZ+0x60], R3 ;  /* 0x00006003020075a7 */ /* 0x001064000800017f */
[----:B-1----:R-:W-:Y:S05]  /*2a2b0*/  @!P0 NANOSLEEP.SYNCS 0x989680 ;  /* 0x009896800000895d */ /* 0x002fea0003900000 */
[----:B------:R-:W1:Y:S02]  /*2a2c0*/  @!P0 SYNCS.PHASECHK.TRANS64 P0, [R2+URZ+0x60], R3 ;  /* 0x00006003020085a7 */ /* 0x000e64000800007f */
[----:B-1----:R-:W-:Y:S05]  /*2a2d0*/  @!P0 BRA `(.L_x_752) ;  /* 0xfffffffc00f08947 */ /* 0x002fea000383ffff */
[----:B------:R-:W-:Y:S05]  /*2a2e0*/  BRA `(.L_x_865) ;  /* 0xffffffbc00e07947 */ /* 0x000fea000383ffff */
.L_x_762:
[----:B--2---:R2:W3:Y:S02]  /*2a2f0*/  SYNCS.PHASECHK.TRANS64.TRYWAIT P0, [R2+URZ+0x36840], R3 ;  /* 0x03684003020075a7 */ /* 0x0044e4000800017f */
[----:B---3--:R-:W-:Y:S05]  /*2a300*/  @!P0 NANOSLEEP.SYNCS 0x989680 ;  /* 0x009896800000895d */ /* 0x008fea0003900000 */
[----:B------:R-:W3:Y:S02]  /*2a310*/  @!P0 SYNCS.PHASECHK.TRANS64 P0, [R2+URZ+0x36840], R3 ;  /* 0x03684003020085a7 */ /* 0x000ee4000800007f */
[----:B---3--:R-:W-:Y:S05]  /*2a320*/  @!P0 BRA `(.L_x_762) ;  /* 0xfffffffc00f08947 */ /* 0x008fea000383ffff */
[----:B------:R-:W-:Y:S05]  /*2a330*/  BRA `(.L_x_866) ;  /* 0xffffffc4007c7947 */ /* 0x000fea000383ffff */
.L_x_769:
[----:B0-----:R0:W1:Y:S02]  /*2a340*/  SYNCS.PHASECHK.TRANS64.TRYWAIT P0, [R2+URZ+0x60], R5 ;  /* 0x00006005020075a7 */ /* 0x001064000800017f */
[----:B-1----:R-:W-:Y:S05]  /*2a350*/  @!P0 NANOSLEEP.SYNCS 0x989680 ;  /* 0x009896800000895d */ /* 0x002fea0003900000 */
[----:B------:R-:W1:Y:S02]  /*2a360*/  @!P0 SYNCS.PHASECHK.TRANS64 P0, [R2+URZ+0x60], R5 ;  /* 0x00006005020085a7 */ /* 0x000e64000800007f */
[----:B-1----:R-:W-:Y:S05]  /*2a370*/  @!P0 BRA `(.L_x_769) ;  /* 0xfffffffc00f08947 */ /* 0x002fea000383ffff */
[----:B------:R-:W-:Y:S05]  /*2a380*/  BRA `(.L_x_867) ;  /* 0xffffffc800907947 */ /* 0x000fea000383ffff */
.L_x_781:
[----:B---3--:R3:W4:Y:S02]  /*2a390*/  SYNCS.PHASECHK.TRANS64.TRYWAIT P0, [R0+URZ+0x36860], R2 ;  /* 0x03686002000075a7 */ /* 0x008724000800017f */
[----:B----4-:R-:W-:Y:S05]  /*2a3a0*/  @!P0 NANOSLEEP.SYNCS 0x989680 ;  /* 0x009896800000895d */ /* 0x010fea0003900000 */
[----:B------:R-:W4:Y:S02]  /*2a3b0*/  @!P0 SYNCS.PHASECHK.TRANS64 P0, [R0+URZ+0x36860], R2 ;  /* 0x03686002000085a7 */ /* 0x000f24000800007f */
[----:B----4-:R-:W-:Y:S05]  /*2a3c0*/  @!P0 BRA `(.L_x_781) ;  /* 0xfffffffc00f08947 */ /* 0x010fea000383ffff */
[----:B------:R-:W-:Y:S05]  /*2a3d0*/  BRA `(.L_x_868) ;  /* 0xffffffd000187947 */ /* 0x000fea000383ffff */
.L_x_789:
[----:B------:R-:W4:Y:S01]  /*2a3e0*/  LDL R0, [R1] ;  /* 0x0000000001007983 */ /* 0x000f220000100800 */
[----:B------:R-:W-:Y:S01]  /*2a3f0*/  BSSY B0, `(.L_x_869) ;  /* 0x0000008000007945 */ /* 0x000fe20003800000 */
[----:B------:R-:W-:Y:S02]  /*2a400*/  IMAD.MOV.U32 R12, RZ, RZ, RZ ;  /* 0x000000ffff0c7224 */ /* 0x000fe400078e00ff */
[----:B0-----:R-:W-:Y:S02]  /*2a410*/  IMAD.MOV.U32 R11, RZ, RZ, 0x1f ;  /* 0x0000001fff0b7424 */ /* 0x001fe400078e00ff */
[----:B------:R-:W-:Y:S02]  /*2a420*/  IMAD.MOV.U32 R15, RZ, RZ, -0x1 ;  /* 0xffffffffff0f7424 */ /* 0x000fe400078e00ff */
[----:B----4-:R-:W-:-:S07]  /*2a430*/  IMAD.MOV.U32 R13, RZ, RZ, R0 ;  /* 0x000000ffff0d7224 */ /* 0x010fce00078e0000 */
[----:B-123--:R-:W-:Y:S05]  /*2a440*/  WARPSYNC.COLLECTIVE R15, `(.L_x_870) ;  /* 0x000000000f087348 */ /* 0x00efea0003c00000 */
[----:B------:R0:W4:Y:S02]  /*2a450*/  SHFL.IDX P6, R14, R13, R12, R11 ;  /* 0x0000000c0d0e7389 */ /* 0x00012400000c000b */
[----:B01234-:R-:W-:Y:S01]  /*2a460*/  ENDCOLLECTIVE ;  /* 0x000000000000791b */ /* 0x01ffe20003800000 */
.L_x_870:
[----:B------:R-:W-:Y:S05]  /*2a470*/  BSYNC B0 ;  /* 0x0000000000007941 */ /* 0x000fea0003800000 */
.L_x_869:
        /* <DEDUP_REMOVED lines=9> */
.L_x_871:
[----:B------:R-:W-:Y:S01]  /*2a510*/  ULDC UR4, c[0x0][0xc3c] ;  /* 0x00030f0000047ab9 */ /* 0x000fe20000000800 */
        /* <DEDUP_REMOVED lines=11> */
[C---:B------:R-:W-:Y:S01]  /*2a5d0*/  ISETP.GE.U32.AND P2, PT, R16.reuse, 0x2, PT ;  /* 0x000000021000780c */ /* 0x040fe20003f46070 */
[----:B------:R-:W-:Y:S01]  /*2a5e0*/  IMAD.MOV.U32 R6, RZ, RZ, RZ ;  /* 0x000000ffff067224 */ /* 0x000fe200078e00ff */
[C---:B------:R-:W-:Y:S02]  /*2a5f0*/  ISETP.GE.U32.AND P3, PT, R16.reuse, 0x4, PT ;  /* 0x000000041000780c */ /* 0x040fe40003f66070 */
[C---:B------:R-:W-:Y:S02]  /*2a600*/  ISETP.GE.U32.AND P4, PT, R16.reuse, 0x8, PT ;  /* 0x000000081000780c */ /* 0x040fe40003f86070 */
[----:B------:R-:W-:Y:S01]  /*2a610*/  ISETP.GE.U32.AND P5, PT, R16, 0x10, PT ;  /* 0x000000101000780c */ /* 0x000fe20003fa6070 */
[----:B--2---:R-:W-:Y:S02]  /*2a620*/  @!P1 IMAD.MOV.U32 R4, RZ, RZ, R8 ;  /* 0x000000ffff049224 */ /* 0x004fe400078e0008 */
[----:B------:R-:W-:-:S02]  /*2a630*/  IMAD.MOV.U32 R8, RZ, RZ, RZ ;  /* 0x000000ffff087224 */ /* 0x000fc400078e00ff */
[----:B---3--:R-:W-:Y:S01]  /*2a640*/  @!P1 IMAD.MOV.U32 R6, RZ, RZ, R2 ;  /* 0x000000ffff069224 */ /* 0x008fe200078e0002 */
[----:B------:R-:W-:-:S03]  /*2a650*/  ISETP.NE.AND P1, PT, R16, RZ, PT ;  /* 0x000000ff1000720c */ /* 0x000fc60003f25270 */
[----:B------:R-:W-:-:S04]  /*2a660*/  IMAD R2, R6, R4, RZ ;  /* 0x0000000406027224 */ /* 0x000fc800078e02ff */
[----:B------:R-:W-:-:S07]  /*2a670*/  IMAD.MOV.U32 R13, RZ, RZ, R2 ;  /* 0x000000ffff0d7224 */ /* 0x000fce00078e0002 */
[----:B------:R-:W-:Y:S05]  /*2a680*/  WARPSYNC.COLLECTIVE R15, `(.L_x_872) ;  /* 0x000000000f087348 */ /* 0x000fea0003c00000 */
[----:B------:R0:W1:Y:S02]  /*2a690*/  SHFL.UP P6, R14, R13, R12, R11 ;  /* 0x0400000c0d0e7389 */ /* 0x00006400000c000b */
[----:B01----:R-:W-:Y:S01]  /*2a6a0*/  ENDCOLLECTIVE ;  /* 0x000000000000791b */ /* 0x003fe20003800000 */
.L_x_872:
        /* <DEDUP_REMOVED lines=8> */
.L_x_873:
        /* <DEDUP_REMOVED lines=8> */
.L_x_874:
        /* <DEDUP_REMOVED lines=8> */
.L_x_875:
        /* <DEDUP_REMOVED lines=8> */
.L_x_876:
        /* <DEDUP_REMOVED lines=9> */
.L_x_877:
[----:B------:R-:W-:Y:S01]  /*2a940*/  IMAD.MOV.U32 R9, RZ, RZ, R14 ;  /* 0x000000ffff097224 */ /* 0x000fe200078e000e */
[----:B------:R-:W-:Y:S06]  /*2a950*/  BRA `(.L_x_878) ;  /* 0xffffffd000c87947 */ /* 0x000fec000383ffff */
.L_x_792:
[----:B------:R-:W-:Y:S01]  /*2a960*/  BSSY B0, `(.L_x_879) ;  /* 0x0000008000007945 */ /* 0x000fe20003800000 */
[----:B------:R-:W-:Y:S02]  /*2a970*/  IMAD.MOV.U32 R13, RZ, RZ, R2 ;  /* 0x000000ffff0d7224 */ /* 0x000fe400078e0002 */
[----:B------:R-:W-:Y:S02]  /*2a980*/  IMAD.MOV.U32 R12, RZ, RZ, 0x1 ;  /* 0x00000001ff0c7424 */ /* 0x000fe400078e00ff */
[----:B------:R-:W-:Y:S02]  /*2a990*/  IMAD.MOV.U32 R11, RZ, RZ, RZ ;  /* 0x000000ffff0b7224 */ /* 0x000fe400078e00ff */
[----:B------:R-:W-:-:S07]  /*2a9a0*/  IMAD.MOV.U32 R15, RZ, RZ, -0x1 ;  /* 0xffffffffff0f7424 */ /* 0x000fce00078e00ff */
[----:B0-----:R-:W-:Y:S05]  /*2a9b0*/  WARPSYNC.COLLECTIVE R15, `(.L_x_880) ;  /* 0x000000000f087348 */ /* 0x001fea0003c00000 */
[----:B------:R1:W2:Y:S02]  /*2a9c0*/  SHFL.UP P6, R14, R13, R12, R11 ;  /* 0x0400000c0d0e7389 */ /* 0x0002a400000c000b */
[----:B012---:R-:W-:Y:S01]  /*2a9d0*/  ENDCOLLECTIVE ;  /* 0x000000000000791b */ /* 0x007fe20003800000 */
.L_x_880:
[----:B------:R-:W-:Y:S05]  /*2a9e0*/  BSYNC B0 ;  /* 0x0000000000007941 */ /* 0x000fea0003800000 */
.L_x_879:
        /* <DEDUP_REMOVED lines=10> */
.L_x_881:
        /* <DEDUP_REMOVED lines=8> */
.L_x_882:
        /* <DEDUP_REMOVED lines=8> */
.L_x_883:
        /* <DEDUP_REMOVED lines=8> */
.L_x_884:
        /* <DEDUP_REMOVED lines=9> */
.L_x_885:
[----:B------:R-:W-:Y:S01]  /*2aca0*/  IMAD.MOV.U32 R9, RZ, RZ, R14 ;  /* 0x000000ffff097224 */ /* 0x000fe200078e000e */
[----:B------:R-:W-:Y:S06]  /*2acb0*/  BRA `(.L_x_886) ;  /* 0xffffffd0009c7947 */ /* 0x000fec000383ffff */
.L_x_794:
[----:B------:R-:W-:Y:S01]  /*2acc0*/  BSSY B0, `(.L_x_887) ;  /* 0x0000006000007945 */ /* 0x000fe20003800000 */
[----:B------:R-:W-:Y:S01]  /*2acd0*/  PLOP3.LUT P6, PT, P6, PT, PT, 0x8, 0x0 ;  /* 0x000000000000781c */ /* 0x000fe200037ce170 */
[----:B------:R-:W-:-:S12]  /*2ace0*/  IMAD.MOV.U32 R15, RZ, RZ, -0x1 ;  /* 0xffffffffff0f7424 */ /* 0x000fd800078e00ff */
[----:B0-----:R-:W-:Y:S05]  /*2acf0*/  WARPSYNC.COLLECTIVE R15, `(.L_x_888) ;  /* 0x000000000f087348 */ /* 0x001fea0003c00000 */
[----:B------:R-:W-:Y:S01]  /*2ad00*/  VOTE.ANY R14, PT, P6 ;  /* 0x00000000000e7806 */ /* 0x000fe200030e0100 */
[----:B0-----:R-:W-:Y:S06]  /*2ad10*/  ENDCOLLECTIVE ;  /* 0x000000000000791b */ /* 0x001fec0003800000 */
.L_x_888:
[----:B------:R-:W-:Y:S05]  /*2ad20*/  BSYNC B0 ;  /* 0x0000000000007941 */ /* 0x000fea0003800000 */
.L_x_887:
        /* <DEDUP_REMOVED lines=9> */
.L_x_889:
[----:B------:R-:W-:Y:S02]  /*2adc0*/  IMAD.MOV.U32 R13, RZ, RZ, R6 ;  /* 0x000000ffff0d7224 */ /* 0x000fe400078e0006 */
[----:B------:R-:W-:-:S07]  /*2add0*/  IMAD.MOV.U32 R4, RZ, RZ, R14 ;  /* 0x000000ffff047224 */ /* 0x000fce00078e000e */
[----:B------:R-:W-:Y:S05]  /*2ade0*/  WARPSYNC.COLLECTIVE R15, `(.L_x_890) ;  /* 0x000000000f087348 */ /* 0x000fea0003c00000 */
[----:B------:R0:W1:Y:S02]  /*2adf0*/  SHFL.IDX P6, R14, R13, R12, R11 ;  /* 0x0000000c0d0e7389 */ /* 0x00006400000c000b */
[----:B01----:R-:W-:Y:S01]  /*2ae00*/  ENDCOLLECTIVE ;  /* 0x000000000000791b */ /* 0x003fe20003800000 */
.L_x_890:
[----:B------:R-:W-:Y:S01]  /*2ae10*/  IMAD.MOV.U32 R6, RZ, RZ, R14 ;  /* 0x000000ffff067224 */ /* 0x000fe200078e000e */
[----:B------:R-:W-:Y:S06]  /*2ae20*/  BRA `(.L_x_891) ;  /* 0xffffffd0007c7947 */ /* 0x000fec000383ffff */
.L_x_796:
[----:B------:R-:W-:Y:S01]  /*2ae30*/  BSSY B0, `(.L_x_892) ;  /* 0x0000007000007945 */ /* 0x000fe20003800000 */
[----:B------:R-:W-:Y:S02]  /*2ae40*/  IMAD.MOV.U32 R13, RZ, RZ, R7 ;  /* 0x000000ffff0d7224 */ /* 0x000fe400078e0007 */
[----:B------:R-:W-:Y:S02]  /*2ae50*/  IMAD.MOV.U32 R11, RZ, RZ, 0x1f ;  /* 0x0000001fff0b7424 */ /* 0x000fe400078e00ff */
[----:B------:R-:W-:-:S07]  /*2ae60*/  IMAD.MOV.U32 R15, RZ, RZ, -0x1 ;  /* 0xffffffffff0f7424 */ /* 0x000fce00078e00ff */
[----:B0123--:R-:W-:Y:S05]  /*2ae70*/  WARPSYNC.COLLECTIVE R15, `(.L_x_893) ;  /* 0x000000000f087348 */ /* 0x00ffea0003c00000 */
[----:B------:R4:W0:Y:S02]  /*2ae80*/  SHFL.IDX P6, R14, R13, R12, R11 ;  /* 0x0000000c0d0e7389 */ /* 0x00082400000c000b */
[----:B01234-:R-:W-:Y:S01]  /*2ae90*/  ENDCOLLECTIVE ;  /* 0x000000000000791b */ /* 0x01ffe20003800000 */
.L_x_893:
[----:B------:R-:W-:Y:S05]  /*2aea0*/  BSYNC B0 ;  /* 0x0000000000007941 */ /* 0x000fea0003800000 */
.L_x_892:
[----:B------:R-:W-:Y:S01]  /*2aeb0*/  IMAD.MOV.U32 R7, RZ, RZ, R14 ;  /* 0x000000ffff077224 */ /* 0x000fe200078e000e */
[----:B------:R-:W-:Y:S06]  /*2aec0*/  BRA `(.L_x_894) ;  /* 0xffffffd0006c7947 */ /* 0x000fec000383ffff */
.L_x_800:
[----:B0-----:R0:W1:Y:S02]  /*2aed0*/  SYNCS.PHASECHK.TRANS64.TRYWAIT P0, [R0+URZ+0x36820], R3 ;  /* 0x03682003000075a7 */ /* 0x001064000800017f */
[----:B-1----:R-:W-:Y:S05]  /*2aee0*/  @!P0 NANOSLEEP.SYNCS 0x989680 ;  /* 0x009896800000895d */ /* 0x002fea0003900000 */
[----:B------:R-:W1:Y:S02]  /*2aef0*/  @!P0 SYNCS.PHASECHK.TRANS64 P0, [R0+URZ+0x36820], R3 ;  /* 0x03682003000085a7 */ /* 0x000e64000800007f */
[----:B-1----:R-:W-:Y:S05]  /*2af00*/  @!P0 BRA `(.L_x_800) ;  /* 0xfffffffc00f08947 */ /* 0x002fea000383ffff */
[----:B------:R-:W-:Y:S05]  /*2af10*/  BRA `(.L_x_895) ;  /* 0xffffffd800047947 */ /* 0x000fea000383ffff */
.L_x_801:
        /* <DEDUP_REMOVED lines=11> */
.L_x_897:
[----:B------:R-:W-:Y:S05]  /*2afd0*/  BSYNC B0 ;  /* 0x0000000000007941 */ /* 0x000fea0003800000 */
.L_x_896:
[----:B------:R-:W-:Y:S05]  /*2afe0*/  BRA `(.L_x_898) ;  /* 0xffffffd400ec7947 */ /* 0x000fea000383ffff */
.L_x_802:
[----:B------:R-:W-:Y:S01]  /*2aff0*/  BSSY B0, `(.L_x_899) ;  /* 0x0000006000007945 */ /* 0x000fe20003800000 */
[----:B------:R-:W-:-:S07]  /*2b000*/  IMAD.MOV.U32 R15, RZ, RZ, -0x1 ;  /* 0xffffffffff0f7424 */ /* 0x000fce00078e00ff */
[----:B01----:R-:W-:Y:S05]  /*2b010*/  WARPSYNC.COLLECTIVE R15, `(.L_x_900) ;  /* 0x000000000f0c7348 */ /* 0x003fea0003c00000 */
[----:B------:R-:W-:Y:S02]  /*2b020*/  ELECT P6, UR62, PT ;  /* 0x00000000003e782f */ /* 0x000fe400038c0000 */
[----:B------:R-:W-:Y:S01]  /*2b030*/  MOV R14, UR62 ;  /* 0x0000003e000e7c02 */ /* 0x000fe20008000f00 */
[----:B01----:R-:W-:Y:S10]  /*2b040*/  ENDCOLLECTIVE ;  /* 0x000000000000791b */ /* 0x003ff40003800000 */
.L_x_900:
[----:B------:R-:W-:Y:S05]  /*2b050*/  BSYNC B0 ;  /* 0x0000000000007941 */ /* 0x000fea0003800000 */
.L_x_899:
[----:B------:R-:W-:Y:S05]  /*2b060*/  BRA `(.L_x_901) ;  /* 0xffffffd400e07947 */ /* 0x000fea000383ffff */
.L_x_804:
[----:B0-----:R0:W1:Y:S02]  /*2b070*/  SYNCS.PHASECHK.TRANS64.TRYWAIT P0, [R6+URZ], R5 ;  /* 0x00000005060075a7 */ /* 0x001064000800017f */
[----:B-1----:R-:W-:Y:S05]  /*2b080*/  @!P0 NANOSLEEP.SYNCS 0x989680 ;  /* 0x009896800000895d */ /* 0x002fea0003900000 */
[----:B------:R-:W1:Y:S02]  /*2b090*/  @!P0 SYNCS.PHASECHK.TRANS64 P0, [R6+URZ], R5 ;  /* 0x00000005060085a7 */ /* 0x000e64000800007f */
[----:B-1----:R-:W-:Y:S05]  /*2b0a0*/  @!P0 BRA `(.L_x_804) ;  /* 0xfffffffc00f08947 */ /* 0x002fea000383ffff */
[----:B------:R-:W-:Y:S05]  /*2b0b0*/  BRA `(.L_x_902) ;  /* 0xffffffd800187947 */ /* 0x000fea000383ffff */
.L_x_805:
[----:B-1----:R1:W2:Y:S02]  /*2b0c0*/  SYNCS.PHASECHK.TRANS64.TRYWAIT P0, [R7+URZ], R2 ;  /* 0x00000002070075a7 */ /* 0x0022a4000800017f */
[----:B--2---:R-:W-:Y:S05]  /*2b0d0*/  @!P0 NANOSLEEP.SYNCS 0x989680 ;  /* 0x009896800000895d */ /* 0x004fea0003900000 */
[----:B------:R-:W2:Y:S02]  /*2b0e0*/  @!P0 SYNCS.PHASECHK.TRANS64 P0, [R7+URZ], R2 ;  /* 0x00000002070085a7 */ /* 0x000ea4000800007f */
[----:B--2---:R-:W-:Y:S05]  /*2b0f0*/  @!P0 BRA `(.L_x_805) ;  /* 0xfffffffc00f08947 */ /* 0x004fea000383ffff */
[----:B------:R-:W-:Y:S05]  /*2b100*/  BRA `(.L_x_903) ;  /* 0xffffffd8000c7947 */ /* 0x000fea000383ffff */
.L_x_807:
[----:B--2---:R2:W3:Y:S02]  /*2b110*/  SYNCS.PHASECHK.TRANS64.TRYWAIT P0, [R4+URZ], R5 ;  /* 0x00000005040075a7 */ /* 0x0044e4000800017f */
[----:B---3--:R-:W-:Y:S05]  /*2b120*/  @!P0 NANOSLEEP.SYNCS 0x989680 ;  /* 0x009896800000895d */ /* 0x008fea0003900000 */
[----:B------:R-:W3:Y:S02]  /*2b130*/  @!P0 SYNCS.PHASECHK.TRANS64 P0, [R4+URZ], R5 ;  /* 0x00000005040085a7 */ /* 0x000ee4000800007f */
[----:B---3--:R-:W-:Y:S05]  /*2b140*/  @!P0 BRA `(.L_x_807) ;  /* 0xfffffffc00f08947 */ /* 0x008fea000383ffff */
[----:B------:R-:W-:Y:S05]  /*2b150*/  BRA `(.L_x_904) ;  /* 0xffffffd800107947 */ /* 0x000fea000383ffff */
.L_x_905:
        /* <DEDUP_REMOVED lines=10> */
.L_x_3024:


//--------------------- .text._ZN7cutlass13device_kernelIN5flash11enable_sm90INS1_16FlashAttnFwdSm90INS1_25CollectiveMainloopFwdSm90ILi2EN4cute5tupleIJNS5_1CILi1EEES8_S8_EEENS6_IJNS7_ILi128EEENS7_ILi96EEENS7_ILi192EEEEEELi192ENS_10bfloat16_tEfNS_4arch4Sm90ELb0ELb1ELb0ELb0ELb0ELb0ELb0ELb1ELb1ELb1ELb1ELb0EEENS1_21CollectiveEpilogueFwdINS6_IJSA_SC_SB_EEES9_SE_SG_Li256ELb0ELb1ELb1ELb0EEENS1_19SingleTileSchedulerILb0ELb1ELb1ELi128EEEEEEEEEvNT_6ParamsE --------------------------
	.section	.text._ZN7cutlass13device_kernelIN5flash11enable_sm90INS1_16FlashAttnFwdSm90INS1_25CollectiveMainloopFwdSm90ILi2EN4cute5tupleIJNS5_1CILi1EEES8_S8_EEENS6_IJNS7_ILi128EEENS7_ILi96EEENS7_ILi192EEEEEELi192ENS_10bfloat16_tEfNS_4arch4Sm90ELb0ELb1ELb0ELb0ELb0ELb0ELb0ELb1ELb1ELb1ELb1ELb0EEENS1_21CollectiveEpilogueFwdINS6_IJSA_SC_SB_EEES9_SE_SG_Li256ELb0ELb1ELb1ELb0EEENS1_19SingleTileSchedulerILb0ELb1ELb1ELi128EEEEEEEEEvNT_6ParamsE,"ax",@progbits
	.align	128
.text._ZN7cutlass13device_kernelIN5flash11enable_sm90INS1_16FlashAttnFwdSm90INS1_25CollectiveMainloopFwdSm90ILi2EN4cute5tupleIJNS5_1CILi1EEES8_S8_EEENS6_IJNS7_ILi128EEENS7_ILi96EEENS7_ILi192EEEEEELi192ENS_10bfloat16_tEfNS_4arch4Sm90ELb0ELb1ELb0ELb0ELb0ELb0ELb0ELb1ELb1ELb1ELb1ELb0EEENS1_21CollectiveEpilogueFwdINS6_IJSA_SC_SB_EEES9_SE_SG_Li256ELb0ELb1ELb1ELb0EEENS1_19SingleTileSchedulerILb0ELb1ELb1ELi128EEEEEEEEEvNT_6ParamsE:
        .type           _ZN7cutlass13device_kernelIN5flash11enable_sm90INS1_16FlashAttnFwdSm90INS1_25CollectiveMainloopFwdSm90ILi2EN4cute5tupleIJNS5_1CILi1EEES8_S8_EEENS6_IJNS7_ILi128EEENS7_ILi96EEENS7_ILi192EEEEEELi192ENS_10bfloat16_tEfNS_4arch4Sm90ELb0ELb1ELb0ELb0ELb0ELb0ELb0ELb1ELb1ELb1ELb1ELb0EEENS1_21CollectiveEpilogueFwdINS6_IJSA_SC_SB_EEES9_SE_SG_Li256ELb0ELb1ELb1ELb0EEENS1_19SingleTileSchedulerILb0ELb1ELb1ELi128EEEEEEEEEvNT_6ParamsE,@function
        .size           _ZN7cutlass13device_kernelIN5flash11enable_sm90INS1_16FlashAttnFwdSm90INS1_25CollectiveMainloopFwdSm90ILi2EN4cute5tupleIJNS5_1CILi1EEES8_S8_EEENS6_IJNS7_ILi128EEENS7_ILi96EEENS7_ILi192EEEEEELi192ENS_10bfloat16_tEfNS_4arch4Sm90ELb0ELb1ELb0ELb0ELb0ELb0ELb0ELb1ELb1ELb1ELb1ELb0EEENS1_21CollectiveEpilogueFwdINS6_IJSA_SC_SB_EEES9_SE_SG_Li256ELb0ELb1ELb1ELb0EEENS1_19SingleTileSchedulerILb0ELb1ELb1ELi128EEEEEEEEEvNT_6ParamsE,(.L_x_3025 - _ZN7cutlass13device_kernelIN5flash11enable_sm90INS1_16FlashAttnFwdSm90INS1_25CollectiveMainloopFwdSm90ILi2EN4cute5tupleIJNS5_1CILi1EEES8_S8_EEENS6_IJNS7_ILi128EEENS7_ILi96EEENS7_ILi192EEEEEELi192ENS_10bfloat16_tEfNS_4arch4Sm90ELb0ELb1ELb0ELb0ELb0ELb0ELb0ELb1ELb1ELb1ELb1ELb0EEENS1_21CollectiveEpilogueFwdINS6_IJSA_SC_SB_EEES9_SE_SG_Li256ELb0ELb1ELb1ELb0EEENS1_19SingleTileSchedulerILb0ELb1ELb1ELi128EEEEEEEEEvNT_6ParamsE)
        .other          _ZN7cutlass13device_kernelIN5flash11enable_sm90INS1_16FlashAttnFwdSm90INS1_25CollectiveMainloopFwdSm90ILi2EN4cute5tupleIJNS5_1CILi1EEES8_S8_EEENS6_IJNS7_ILi128EEENS7_ILi96EEENS7_ILi192EEEEEELi192ENS_10bfloat16_tEfNS_4arch4Sm90ELb0ELb1ELb0ELb0ELb0ELb0ELb0ELb1ELb1ELb1ELb1ELb0EEENS1_21CollectiveEpilogueFwdINS6_IJSA_SC_SB_EEES9_SE_SG_Li256ELb0ELb1ELb1ELb0EEENS1_19SingleTileSchedulerILb0ELb1ELb1ELi128EEEEEEEEEvNT_6ParamsE,@"STO_CUDA_ENTRY STV_DEFAULT"
_ZN7cutlass13device_kernelIN5flash11enable_sm90INS1_16FlashAttnFwdSm90INS1_25CollectiveMainloopFwdSm90ILi2EN4cute5tupleIJNS5_1CILi1EEES8_S8_EEENS6_IJNS7_ILi128EEENS7_ILi96EEENS7_ILi192EEEEEELi192ENS_10bfloat16_tEfNS_4arch4Sm90ELb0ELb1ELb0ELb0ELb0ELb0ELb0ELb1ELb1ELb1ELb1ELb0EEENS1_21CollectiveEpilogueFwdINS6_IJSA_SC_SB_EEES9_SE_SG_Li256ELb0ELb1ELb1ELb0EEENS1_19SingleTileSchedulerILb0ELb1ELb1ELi128EEEEEEEEEvNT_6ParamsE:
        /* <DEDUP_REMOVED lines=18> */
.L_x_907:
[----:B------:R-:W-:Y:S05]  /*0120*/  BSYNC B0 ;  /* 0x0000000000007941 */ /* 0x000fea0003800000 */
.L_x_906:
        /* <DEDUP_REMOVED lines=41> */
.L_x_908:
        /* <DEDUP_REMOVED lines=22> */
.L_x_909:
        /* <DEDUP_REMOVED lines=18> */
.L_x_910:
        /* <DEDUP_REMOVED lines=22> */
.L_x_911:
        /* <DEDUP_REMOVED lines=22> */
.L_x_912:
        /* <DEDUP_REMOVED lines=9> */
.L_x_915:
        /* <DEDUP_REMOVED lines=19> */
[----:B0-----:R-:W0:Y:S01]  /*0ac0*/  LDC.64 R2, c[0x0][0x418] ;  /* 0x00010600ff027b82 */ /* 0x001e220000000a00 */
[----:B------:R-:W-:Y:S01]  /*0ad0*/  ULDC UR4, c[0x0][0x448] ;  /* 0x0001120000047ab9 */ /* 0x000fe20000000800 */
[----:B------:R-:W1:Y:S01]  /*0ae0*/  S2R R0, SR_TID.X ;  /* 0x0000000000007919 */ /* 0x000e620000002100 */
[----:B------:R-:W-:-:S03]  /*0af0*/  UISETP.NE.AND UP0, UPT, UR4, 0x1, UPT ;  /* 0x000000010400788c */ /* 0x000fc6000bf05270 */
[----:B------:R-:W-:Y:S02]  /*0b00*/  ULDC.64 UR4, c[0x0][0x9e0] ;  /* 0x0002780000047ab9 */ /* 0x000fe40000000a00 */
[----:B------:R-:W2:Y:S01]  /*0b10*/  LDC R22, c[0x0][0x288] ;  /* 0x0000a200ff167b82 */ /* 0x000ea20000000800 */
[----:B------:R-:W-:-:S05]  /*0b20*/  UISETP.GE.AND UP1, UPT, UR5, 0x1, UPT ;  /* 0x000000010500788c */ /* 0x000fca000bf26270 */
[----:B------:R-:W-:Y:S01]  /*0b30*/  @UP0 ULDC UR9, c[0x0][0x44c] ;  /* 0x0001130000090ab9 */ /* 0x000fe20000000800 */
[----:B------:R-:W-:Y:S01]  /*0b40*/  @UP0 ULDC UR11, c[0x0][0x450] ;  /* 0x00011400000b0ab9 */ /* 0x000fe20000000800 */
[----:B------:R-:W3:Y:S01]  /*0b50*/  LDC R16, c[0x0][0x424] ;  /* 0x00010900ff107b82 */ /* 0x000ee20000000800 */
[----:B------:R-:W-:-:S07]  /*0b60*/  PLOP3.LUT P1, PT, PT, PT, UP1, 0x80, 0x0 ;  /* 0x000000000000781c */ /* 0x000fce0003f2f018 */
[----:B------:R-:W4:Y:S01]  /*0b70*/  LDC R5, c[0x0][0x2f0] ;  /* 0x0000bc00ff057b82 */ /* 0x000f220000000800 */
[----:B0-----:R-:W-:-:S04]  /*0b80*/  ISETP.NE.U32.AND P0, PT, R2, RZ, PT ;  /* 0x000000ff0200720c */ /* 0x001fc80003f05070 */
[----:B------:R-:W-:-:S03]  /*0b90*/  ISETP.NE.AND.EX P0, PT, R3, RZ, PT, P0 ;  /* 0x000000ff0300720c */ /* 0x000fc60003f05300 */
[----:B------:R-:W0:Y:S01]  /*0ba0*/  S2UR UR38, SR_CTAID.X ;  /* 0x00000000002679c3 */ /* 0x000e220000002500 */
[----:B--2---:R-:W-:Y:S01]  /*0bb0*/  IADD3 R3, -R22, 0x1, RZ ;  /* 0x0000000116037810 */ /* 0x004fe20007ffe1ff */
[----:B-1----:R-:W-:Y:S01]  /*0bc0*/  VIADD R120, R0, 0xffffff80 ;  /* 0xffffff8000787836 */ /* 0x002fe20000000000 */
[----:B---3--:R-:W-:-:S05]  /*0bd0*/  SEL R16, R16, 0x1, P0 ;  /* 0x0000000110107807 */ /* 0x008fca0000000000 */
[CC--:B----4-:R-:W-:Y:S02]  /*0be0*/  IMAD R3, R16.reuse, R5.reuse, R3 ;  /* 0x0000000510037224 */ /* 0x0d0fe400078e0203 */
[----:B------:R-:W-:-:S03]  /*0bf0*/  IMAD R18, R16, R5, RZ ;  /* 0x0000000510127224 */ /* 0x000fc600078e02ff */
[----:B------:R-:W-:Y:S01]  /*0c00*/  R2UR UR10, R3 ;  /* 0x00000000030a72ca */ /* 0x000fe200000e0000 */
[----:B0-----:R-:W-:-:S04]  /*0c10*/  USHF.L.U32 UR38, UR38, 0x7, URZ ;  /* 0x0000000726267899 */ /* 0x001fc8000800063f */
[----:B------:R-:W-:Y:S02]  /*0c20*/  @UP0 UIADD3 UR8, UR38, 0x7f, URZ ;  /* 0x0000007f26080890 */ /* 0x000fe4000fffe03f */
[----:B------:R-:W-:Y:S02]  /*0c30*/  UIADD3 UR7, UR38, 0x7f, URZ ;  /* 0x0000007f26077890 */ /* 0x000fe4000fffe03f */
[----:B------:R-:W-:-:S04]  /*0c40*/  UIMAD.WIDE.U32 UR8, UR8, UR9, URZ ;  /* 0x00000009080872a5 */ /* 0x000fc8000f8e003f */
[----:B------:R-:W-:-:S04]  /*0c50*/  @UP0 USHF.R.U32.HI UR7, URZ, UR11, UR9 ;  /* 0x0000000b3f070299 */ /* 0x000fc80008011609 */
[----:B------:R-:W-:-:S04]  /*0c60*/  UIADD3 UR7, UR10, UR7, URZ ;  /* 0x000000070a077290 */ /* 0x000fc8000fffe03f */
[----:B------:R-:W-:-:S06]  /*0c70*/  UIADD3 UR4, UR7, UR4, URZ ;  /* 0x0000000407047290 */ /* 0x000fcc000fffe03f */
[----:B------:R-:W-:Y:S01]  /*0c80*/  IMAD.U32 R0, RZ, RZ, UR4 ;  /* 0x00000004ff007e24 */ /* 0x000fe2000f8e00ff */
[----:B------:R-:W-:Y:S06]  /*0c90*/  @!P1 BRA `(.L_x_917) ;  /* 0x0000000000409947 */ /* 0x000fec0003800000 */
[----:B------:R-:W-:Y:S01]  /*0ca0*/  ISETP.LT.AND P0, PT, RZ, UR7, PT ;  /* 0x00000007ff007c0c */ /* 0x000fe2000bf01270 */
[----:B------:R-:W-:-:S12]  /*0cb0*/  UIADD3 UR4, UR7, -0x1, URZ ;  /* 0xffffffff07047890 */ /* 0x000fd8000fffe03f */
[----:B------:R-:W-:Y:S05]  /*0cc0*/  @P0 BRA `(.L_x_918) ;  /* 0x00000000001c0947 */ /* 0x000fea0003800000 */
[----:B------:R-:W-:Y:S02]  /*0cd0*/  UISETP.NE.AND UP1, UPT, UR5, 0x1, UPT ;  /* 0x000000010500788c */ /* 0x000fe4000bf25270 */
[----:B------:R-:W-:-:S09]  /*0ce0*/  UIADD3 UR4, -UR7, URZ, URZ ;  /* 0x0000003f07047290 */ /* 0x000fd2000fffe13f */
[----:B------:R-:W-:Y:S02]  /*0cf0*/  @UP1 ULDC.64 UR10, c[0x0][0x9e8] ;  /* 0x00027a00000a1ab9 */ /* 0x000fe40000000a00 */
[----:B------:R-:W-:-:S04]  /*0d00*/  UIMAD.WIDE.U32 UR8, UR4, UR10, URZ ;  /* 0x0000000a040872a5 */ /* 0x000fc8000f8e003f */
[----:B------:R-:W-:-:S04]  /*0d10*/  @UP1 USHF.R.U32.HI UR4, URZ, UR11, UR9 ;  /* 0x0000000b3f041299 */ /* 0x000fc80008011609 */
[----:B------:R-:W-:Y:S01]  /*0d20*/  ULOP3.LUT UR4, URZ, UR4, URZ, 0x33, !UPT ;  /* 0x000000043f047292 */ /* 0x000fe2000f8e333f */
[----:B------:R-:W-:Y:S11]  /*0d30*/  BRA `(.L_x_919) ;  /* 0x0000000000107947 */ /* 0x000ff60003800000 */
.L_x_918:
[----:B------:R-:W-:-:S11]  /*0d40*/  UISETP.NE.AND UP1, UPT, UR5, 0x1, UPT ;  /* 0x000000010500788c */ /* 0x000fd6000bf25270 */
[----:B------:R-:W-:Y:S02]  /*0d50*/  @UP1 ULDC.64 UR10, c[0x0][0x9e8] ;  /* 0x00027a00000a1ab9 */ /* 0x000fe40000000a00 */
[----:B------:R-:W-:-:S04]  /*0d60*/  UIMAD.WIDE.U32 UR8, UR4, UR10, URZ ;  /* 0x0000000a040872a5 */ /* 0x000fc8000f8e003f */
[----:B------:R-:W-:-:S12]  /*0d70*/  @UP1 USHF.R.U32.HI UR4, URZ, UR11, UR9 ;  /* 0x0000000b3f041299 */ /* 0x000fd80008011609 */
.L_x_919:
[----:B------:R-:W-:-:S06]  /*0d80*/  UIMAD UR4, UR4, UR5, UR5 ;  /* 0x00000005040472a4 */ /* 0x000fcc000f8e0205 */
[----:B------:R-:W-:-:S07]  /*0d90*/  VIMNMX R0, R0, UR4, PT ;  /* 0x0000000400007c48 */ /* 0x000fce000bfe0100 */
.L_x_917:
[-C--:B------:R-:W-:Y:S01]  /*0da0*/  IMAD R22, R16, R5.reuse, -R22 ;  /* 0x0000000510167224 */ /* 0x080fe200078e0a16 */
[----:B------:R-:W-:Y:S01]  /*0db0*/  @UP0 ULDC UR8, c[0x0][0x44c] ;  /* 0x0001130000080ab9 */ /* 0x000fe20000000800 */
[----:B------:R-:W-:Y:S01]  /*0dc0*/  VIADD R2, R0, 0x5f ;  /* 0x0000005f00027836 */ /* 0x000fe20000000000 */
[----:B------:R-:W-:Y:S01]  /*0dd0*/  UIMAD.WIDE.U32 UR8, UR38, UR8, URZ ;  /* 0x00000008260872a5 */ /* 0x000fe2000f8e003f */
[----:B------:R-:W-:Y:S01]  /*0de0*/  IMAD R0, R16, R5, 0x5f ;  /* 0x0000005f10007424 */ /* 0x000fe200078e0205 */
[----:B------:R-:W-:Y:S01]  /*0df0*/  R2UR UR7, R22 ;  /* 0x00000000160772ca */ /* 0x000fe200000e0000 */
[----:B------:R-:W-:Y:S01]  /*0e00*/  @UP0 ULDC UR10, c[0x0][0x450] ;  /* 0x00011400000a0ab9 */ /* 0x000fe20000000800 */
[----:B------:R-:W-:Y:S01]  /*0e10*/  IMAD.HI R2, R2, 0x2aaaaaab, RZ ;  /* 0x2aaaaaab02027827 */ /* 0x000fe200078e02ff */
[----:B------:R-:W-:Y:S01]  /*0e20*/  UMOV UR4, UR38 ;  /* 0x0000002600047c82 */ /* 0x000fe20008000000 */
[----:B------:R-:W-:Y:S02]  /*0e30*/  @UP0 USHF.R.U32.HI UR4, URZ, UR10, UR9 ;  /* 0x0000000a3f040299 */ /* 0x000fe40008011609 */
[----:B------:R-:W-:Y:S01]  /*0e40*/  IMAD.HI R0, R0, 0x2aaaaaab, RZ ;  /* 0x2aaaaaab00007827 */ /* 0x000fe200078e02ff */
[----:B------:R-:W-:-:S04]  /*0e50*/  SHF.R.U32.HI R5, RZ, 0x1f, R2 ;  /* 0x0000001fff057819 */ /* 0x000fc80000011602 */
[----:B------:R-:W-:Y:S02]  /*0e60*/  SHF.R.U32.HI R3, RZ, 0x1f, R0 ;  /* 0x0000001fff037819 */ /* 0x000fe40000011600 */
[----:B------:R-:W-:Y:S01]  /*0e70*/  UIADD3 UR4, UR7, UR4, URZ ;  /* 0x0000000407047290 */ /* 0x000fe2000fffe03f */
[----:B------:R-:W-:Y:S02]  /*0e80*/  LEA.HI.SX32 R2, R2, R5, 0x1c ;  /* 0x0000000502027211 */ /* 0x000fe400078fe2ff */
[----:B------:R-:W-:Y:S01]  /*0e90*/  ULDC UR7, c[0x0][0x9dc] ;  /* 0x0002770000077ab9 */ /* 0x000fe20000000800 */
[----:B------:R-:W-:Y:S01]  /*0ea0*/  LEA.HI.SX32 R3, R0, R3, 0x1c ;  /* 0x0000000300037211 */ /* 0x000fe200078fe2ff */
[----:B------:R-:W-:-:S03]  /*0eb0*/  UIADD3 UR7, UR4, -UR7, URZ ;  /* 0x8000000704077290 */ /* 0x000fc6000fffe03f */
[----:B------:R-:W-:Y:S01]  /*0ec0*/  VIMNMX R23, R3, R2, PT ;  /* 0x0000000203177248 */ /* 0x000fe20003fe0100 */
[----:B------:R-:W-:Y:S08]  /*0ed0*/  @!P1 BRA `(.L_x_920) ;  /* 0x0000000000449947 */ /* 0x000ff00003800000 */
[----:B------:R-:W-:-:S06]  /*0ee0*/  UISETP.GT.AND UP0, UPT, UR4, -0x1, UPT ;  /* 0xffffffff0400788c */ /* 0x000fcc000bf04270 */
[----:B------:R-:W-:-:S13]  /*0ef0*/  PLOP3.LUT P0, PT, PT, PT, UP0, 0x80, 0x0 ;  /* 0x000000000000781c */ /* 0x000fda0003f0f008 */
[----:B------:R-:W-:Y:S05]  /*0f00*/  @P0 BRA `(.L_x_921) ;  /* 0x00000000001c0947 */ /* 0x000fea0003800000 */
[----:B------:R-:W-:Y:S02]  /*0f10*/  UISETP.NE.AND UP0, UPT, UR5, 0x1, UPT ;  /* 0x000000010500788c */ /* 0x000fe4000bf05270 */
[----:B------:R-:W-:-:S09]  /*0f20*/  ULOP3.LUT UR4, URZ, UR4, URZ, 0x33, !UPT ;  /* 0x000000043f047292 */ /* 0x000fd2000f8e333f */
[----:B------:R-:W-:Y:S02]  /*0f30*/  @UP0 ULDC.64 UR10, c[0x0][0x9e8] ;  /* 0x00027a00000a0ab9 */ /* 0x000fe40000000a00 */
[----:B------:R-:W-:-:S04]  /*0f40*/  UIMAD.WIDE.U32 UR8, UR4, UR10, URZ ;  /* 0x0000000a040872a5 */ /* 0x000fc8000f8e003f */
[----:B------:R-:W-:-:S04]  /*0f50*/  @UP0 USHF.R.U32.HI UR4, URZ, UR11, UR9 ;  /* 0x0000000b3f040299 */ /* 0x000fc80008011609 */
[----:B------:R-:W-:Y:S01]  /*0f60*/  ULOP3.LUT UR4, URZ, UR4, URZ, 0x33, !UPT ;  /* 0x000000043f047292 */ /* 0x000fe2000f8e333f */
[----:B------:R-:W-:Y:S11]  /*0f70*/  BRA `(.L_x_922) ;  /* 0x0000000000107947 */ /* 0x000ff60003800000 */
.L_x_921:
[----:B------:R-:W-:-:S11]  /*0f80*/  UISETP.NE.AND UP0, UPT, UR5, 0x1, UPT ;  /* 0x000000010500788c */ /* 0x000fd6000bf05270 */
[----:B------:R-:W-:Y:S02]  /*0f90*/  @UP0 ULDC.64 UR10, c[0x0][0x9e8] ;  /* 0x00027a00000a0ab9 */ /* 0x000fe40000000a00 */
[----:B------:R-:W-:-:S04]  /*0fa0*/  UIMAD.WIDE.U32 UR8, UR4, UR10, URZ ;  /* 0x0000000a040872a5 */ /* 0x000fc8000f8e003f */
[----:B------:R-:W-:-:S12]  /*0fb0*/  @UP0 USHF.R.U32.HI UR4, URZ, UR11, UR9 ;  /* 0x0000000b3f040299 */ /* 0x000fd80008011609 */
.L_x_922:
[----:B------:R-:W-:-:S04]  /*0fc0*/  UIMAD UR4, UR4, UR5, URZ ;  /* 0x00000005040472a4 */ /* 0x000fc8000f8e023f */
[----:B------:R-:W-:-:S04]  /*0fd0*/  UISETP.LT.AND UP0, UPT, UR7, UR4, UPT ;  /* 0x000000040700728c */ /* 0x000fc8000bf01270 */
[----:B------:R-:W-:-:S12]  /*0fe0*/  USEL UR7, UR7, UR4, !UP0 ;  /* 0x0000000407077287 */ /* 0x000fd8000c000000 */
.L_x_920:
[----:B------:R-:W-:Y:S02]  /*0ff0*/  UIMAD.WIDE UR4, UR7, 0x2aaaaaab, URZ ;  /* 0x2aaaaaab070478a5 */ /* 0x000fe4000f8e023f */
[----:B------:R-:W-:Y:S02]  /*1000*/  USHF.R.U32.HI UR11, URZ, 0x10, UR6 ;  /* 0x000000103f0b7899 */ /* 0x000fe40008011606 */
[----:B------:R-:W-:Y:S02]  /*1010*/  USHF.R.U32.HI UR4, URZ, 0x1f, UR5 ;  /* 0x0000001f3f047899 */ /* 0x000fe40008011605 */
[----:B------:R-:W-:Y:S02]  /*1020*/  ULOP3.LUT UR7, UR6, 0xffff, URZ, 0xc0, !UPT ;  /* 0x0000ffff06077892 */ /* 0x000fe4000f8ec03f */
[----:B------:R-:W-:-:S04]  /*1030*/  ULEA.HI.SX32 UR4, UR5, UR4, 0x1c ;  /* 0x0000000405047291 */ /* 0x000fc8000f8fe23f */
[----:B------:R-:W-:-:S04]  /*1040*/  UISETP.LT.AND UP0, UPT, URZ, UR4, UPT ;  /* 0x000000043f00728c */ /* 0x000fc8000bf01270 */
[----:B------:R-:W-:Y:S02]  /*1050*/  USEL UR10, URZ, UR4, !UP0 ;  /* 0x000000043f0a7287 */ /* 0x000fe4000c000000 */
[----:B------:R-:W-:Y:S01]  /*1060*/  UISETP.NE.AND UP0, UPT, UR11, URZ, UPT ;  /* 0x0000003f0b00728c */ /* 0x000fe2000bf05270 */
[----:B------:R-:W-:-:S03]  /*1070*/  UMOV UR4, URZ ;  /* 0x0000003f00047c82 */ /* 0x000fc60008000000 */
[----:B------:R-:W-:-:S07]  /*1080*/  ISETP.GT.AND P0, PT, R23, UR10, PT ;  /* 0x0000000a17007c0c */ /* 0x000fce000bf04270 */
[----:B------:R-:W-:-:S06]  /*1090*/  @!UP0 ULDC UR11, c[0x0][0x9f0] ;  /* 0x00027c00000b8ab9 */ /* 0x000fcc0000000800 */
[----:B------:R-:W-:Y:S05]  /*10a0*/  @!P0 BRA `(.L_x_923) ;  /* 0x00000000008c8947 */ /* 0x000fea0003800000 */
[----:B------:R-:W-:Y:S01]  /*10b0*/  IMAD.U32 R4, RZ, RZ, UR11 ;  /* 0x0000000bff047e24 */ /* 0x000fe2000f8e00ff */
[----:B------:R-:W-:-:S04]  /*10c0*/  UMOV UR4, URZ ;  /* 0x0000003f00047c82 */ /* 0x000fc80008000000 */
[----:B------:R-:W-:-:S04]  /*10d0*/  IABS R0, R4 ;  /* 0x0000000400007213 */ /* 0x000fc80000000000 */
[----:B------:R-:W-:Y:S02]  /*10e0*/  R2UR UR12, R0 ;  /* 0x00000000000c72ca */ /* 0x000fe400000e0000 */
[----:B------:R-:W-:Y:S02]  /*10f0*/  IADD3 R0, R4, -0x1, R23 ;  /* 0xffffffff04007810 */ /* 0x000fe40007ffe017 */
[----:B------:R-:W-:Y:S02]  /*1100*/  IABS R4, R4 ;  /* 0x0000000400047213 */ /* 0x000fe40000000000 */
[----:B------:R-:W-:-:S03]  /*1110*/  R2UR UR6, R0 ;  /* 0x00000000000672ca */ /* 0x000fc600000e0000 */
[----:B------:R-:W-:-:S04]  /*1120*/  IMAD.MOV R4, RZ, RZ, -R4 ;  /* 0x000000ffff047224 */ /* 0x000fc800078e0a04 */
[----:B------:R-:W0:Y:S06]  /*1130*/  I2F.RP R2, UR12 ;  /* 0x0000000c00027d06 */ /* 0x000e2c0008209400 */
[----:B------:R-:W-:-:S06]  /*1140*/  UIADD3 UR6, -UR10, UR6, URZ ;  /* 0x000000060a067290 */ /* 0x000fcc000fffe13f */
[----:B------:R-:W-:Y:S01]  /*1150*/  IMAD.U32 R0, RZ, RZ, UR6 ;  /* 0x00000006ff007e24 */ /* 0x000fe2000f8e00ff */
[----:B------:R-:W-:Y:S01]  /*1160*/  ULOP3.LUT UR6, UR6, UR11, URZ, 0x3c, !UPT ;  /* 0x0000000b06067292 */ /* 0x000fe2000f8e3c3f */
[----:B0-----:R-:W0:Y:S03]  /*1170*/  MUFU.RCP R2, R2 ;  /* 0x0000000200027308 */ /* 0x001e260000001000 */
[----:B------:R-:W-:-:S04]  /*1180*/  IABS R0, R0 ;  /* 0x0000000000007213 */ /* 0x000fc80000000000 */
[----:B------:R-:W-:Y:S01]  /*1190*/  R2UR UR9, R0 ;  /* 0x00000000000972ca */ /* 0x000fe200000e0000 */
[----:B------:R-:W-:Y:S02]  /*11a0*/  IMAD.MOV.U32 R0, RZ, RZ, R4 ;  /* 0x000000ffff007224 */ /* 0x000fe400078e0004 */
[----:B0-----:R-:W-:-:S06]  /*11b0*/  VIADD R3, R2, 0xffffffe ;  /* 0x0ffffffe02037836 */ /* 0x001fcc0000000000 */
        /* <DEDUP_REMOVED lines=18> */
.L_x_923:
[----:B------:R-:W-:Y:S02]  /*12e0*/  UIMAD UR5, UR7, UR4, UR10 ;  /* 0x00000004070572a4 */ /* 0x000fe4000f8e020a */
[----:B------:R-:W-:Y:S01]  /*12f0*/  IMAD.U32 R0, RZ, RZ, UR4 ;  /* 0x00000004ff007e24 */ /* 0x000fe2000f8e00ff */
[----:B------:R-:W-:Y:S02]  /*1300*/  PLOP3.LUT P0, PT, PT, PT, PT, 0x80, 0x0 ;  /* 0x000000000000781c */ /* 0x000fe40003f0f070 */
[----:B------:R-:W-:Y:S02]  /*1310*/  CS2R R2, SRZ ;  /* 0x0000000000027805 */ /* 0x000fe4000001ff00 */
[----:B------:R-:W-:Y:S02]  /*1320*/  CS2R R118, SRZ ;  /* 0x0000000000767805 */ /* 0x000fe4000001ff00 */
[----:B------:R-:W-:Y:S02]  /*1330*/  CS2R R116, SRZ ;  /* 0x0000000000747805 */ /* 0x000fe4000001ff00 */
[----:B------:R-:W-:Y:S01]  /*1340*/  VIADDMNMX R23, R0, UR5, R23, PT ;  /* 0x0000000500177c46 */ /* 0x000fe2000b800117 */
[----:B------:R-:W-:Y:S01]  /*1350*/  IMAD.U32 R17, RZ, RZ, UR5 ;  /* 0x00000005ff117e24 */ /* 0x000fe2000f8e00ff */
[----:B------:R-:W-:-:S02]  /*1360*/  CS2R R114, SRZ ;  /* 0x0000000000727805 */ /* 0x000fc4000001ff00 */
[----:B------:R-:W-:Y:S02]  /*1370*/  CS2R R112, SRZ ;  /* 0x0000000000707805 */ /* 0x000fe4000001ff00 */
[----:B------:R-:W-:Y:S02]  /*1380*/  ISETP.GT.AND P1, PT, R23, UR5, PT ;  /* 0x0000000517007c0c */ /* 0x000fe4000bf24270 */
        /* <DEDUP_REMOVED lines=49> */
[----:B------:R-:W-:-:S05]  /*16a0*/  SHF.R.S32.HI R74, RZ, 0x7, R72 ;  /* 0x00000007ff4a7819 */ /* 0x000fca0000011448 */
[----:B------:R-:W1:Y:S01]  /*16b0*/  SHFL.IDX PT, R0, R74, RZ, 0x1f ;  /* 0x00001fff4a007589 */ /* 0x000e6200000e0000 */
[----:B0-----:R-:W-:-:S04]  /*16c0*/  ULEA UR57, UR6, UR57, 0x18 ;  /* 0x0000003906397291 */ /* 0x001fc8000f8ec03f */
[----:B------:R-:W-:-:S04]  /*16d0*/  UIADD3 UR6, UR57, 0x12400, URZ ;  /* 0x0001240039067890 */ /* 0x000fc8000fffe03f */
        /* <DEDUP_REMOVED lines=26> */
.L_x_925:
[----:B------:R-:W-:-:S04]  /*1880*/  SHF.L.U32 R0, RZ, 0x1f, RZ ;  /* 0x0000001fff007819 */ /* 0x000fc800000006ff */
[----:B------:R-:W0:Y:S02]  /*1890*/  SYNCS.PHASECHK.TRANS64.TRYWAIT P0, [UR57+0x30800], R0 ;  /* 0x03080000ff0075a7 */ /* 0x000e240008000179 */
[----:B0-----:R-:W-:Y:S05]  /*18a0*/  @!P0 BRA `(.L_x_926) ;  /* 0x0000012400808947 */ /* 0x001fea0003800000 */
.L_x_1093:
[----:B------:R-:W2:Y:S02]  /*18b0*/  LDL R2, [R1+0x8] ;  /* 0x0000080001027983 */ /* 0x000ea40000100800 */
[----:B--2---:R-:W-:-:S13]  /*18c0*/  R2UR UR4, R2 ;  /* 0x00000000020472ca */ /* 0x004fda00000e0000 */
[----:B------:R-:W-:-:S06]  /*18d0*/  ULOP3.LUT UR4, UR4, 0x1, URZ, 0xfc, !UPT ;  /* 0x0000000104047892 */ /* 0x000fcc000f8efc3f */
[----:B------:R-:W-:-:S05]  /*18e0*/  IMAD.U32 R2, RZ, RZ, UR4 ;  /* 0x00000004ff027e24 */ /* 0x000fca000f8e00ff */
[----:B------:R-:W-:-:S13]  /*18f0*/  ISETP.NE.AND P0, PT, R2, 0x3, PT ;  /* 0x000000030200780c */ /* 0x000fda0003f05270 */
[----:B------:R-:W-:Y:S05]  /*1900*/  @!P0 BRA `(.L_x_927) ;  /* 0x0000000000048947 */ /* 0x000fea0003800000 */
[----:B------:R-:W-:Y:S01]  /*1910*/  BPT.TRAP 0x1 ;  /* 0x000000040000795c */ /* 0x000fe20000300000 */
.L_x_927:
[----:B------:R1:W2:Y:S01]  /*1920*/  SYNCS.PHASECHK.TRANS64.TRYWAIT P2, [UR57+0x30830], R0 ;  /* 0x03083000ff0075a7 */ /* 0x0002a20008040179 */
[----:B------:R-:W-:Y:S05]  /*1930*/  @!P0 BRA `(.L_x_928) ;  /* 0x0000000000048947 */ /* 0x000fea0003800000 */
[----:B------:R-:W-:Y:S01]  /*1940*/  BPT.TRAP 0x1 ;  /* 0x000000040000795c */ /* 0x000fe20000300000 */
.L_x_928:
[----:B------:R-:W3:Y:S01]  /*1950*/  S2R R2, SR_TID.X ;  /* 0x0000000000027919 */ /* 0x000ee20000002100 */
[----:B------:R-:W-:-:S05]  /*1960*/  IMAD.U32 R6, RZ, RZ, UR36 ;  /* 0x00000024ff067e24 */ /* 0x000fca000f8e00ff */
[----:B------:R-:W-:Y:S02]  /*1970*/  LOP3.LUT R6, R6, 0x10000, RZ, 0xfc, !PT ;  /* 0x0001000006067812 */ /* 0x000fe400078efcff */
[----:B---3--:R-:W-:-:S04]  /*1980*/  LOP3.LUT R2, R2, 0x7f, RZ, 0xc0, !PT ;  /* 0x0000007f02027812 */ /* 0x008fc800078ec0ff */
[----:B------:R-:W-:Y:S01]  /*1990*/  ISETP.NE.AND P1, PT, R2, RZ, PT ;  /* 0x000000ff0200720c */ /* 0x000fe20003f25270 */
[----:B--2---:R-:W-:-:S12]  /*19a0*/  @P2 BRA `(.L_x_929) ;  /* 0x0000000000082947 */ /* 0x004fd80003800000 */
[----:B------:R-:W2:Y:S02]  /*19b0*/  SYNCS.PHASECHK.TRANS64.TRYWAIT P2, [UR57+0x30830], R0 ;  /* 0x03083000ff0075a7 */ /* 0x000ea40008040179 */
[----:B--2---:R-:W-:Y:S05]  /*19c0*/  @!P2 BRA `(.L_x_930) ;  /* 0x000001240050a947 */ /* 0x004fea0003800000 */
.L_x_929:
[----:B------:R-:W-:Y:S05]  /*19d0*/  WARPSYNC.ALL ;  /* 0x0000000000007948 */ /* 0x000fea0003800000 */
[----:B------:R-:W-:Y:S01]  /*19e0*/  IMAD.MOV.U32 R7, RZ, RZ, 0x40000040 ;  /* 0x40000040ff077424 */ /* 0x000fe200078e00ff */
[----:B------:R-:W-:Y:S01]  /*19f0*/  UIADD3 UR4, UR57, 0x1e400, URZ ;  /* 0x0001e40039047890 */ /* 0x000fe2000fffe03f */
[----:B------:R-:W-:Y:S01]  /*1a00*/  R2UR UR8, R6 ;  /* 0x00000000060872ca */ /* 0x000fe200000e0000 */
[----:B------:R-:W-:Y:S02]  /*1a10*/  WARPGROUP.ARRIVE ;  /* 0x00000000000079c5 */ /* 0x000fe40000000000 */
[----:B------:R-:W-:Y:S01]  /*1a20*/  R2UR UR9, R7 ;  /* 0x00000000070972ca */ /* 0x000fe200000e0000 */
[----:B------:R-:W-:Y:S01]  /*1a30*/  USHF.R.U32.HI UR4, URZ, 0x4, UR4 ;  /* 0x000000043f047899 */ /* 0x000fe20008011604 */
[----:B0-----:R-:W-:Y:S01]  /*1a40*/  LOP3.LUT R3, R72, 0xffffff80, RZ, 0xc0, !PT ;  /* 0xffffff8048037812 */ /* 0x001fe200078ec0ff */
[----:B------:R-:W-:Y:S01]  /*1a50*/  UMOV UR11, 0x40000040 ;  /* 0x40000040000b7882 */ /* 0x000fe20000000000 */
[----:B------:R-:W-:Y:S01]  /*1a60*/  UMOV UR7, 0x40000040 ;  /* 0x4000004000077882 */ /* 0x000fe20000000000 */
[----:B------:R-:W-:Y:S01]  /*1a70*/  ULOP3.LUT UR4, UR4, 0x3fff, URZ, 0xc0, !UPT ;  /* 0x00003fff04047892 */ /* 0x000fe2000f8ec03f */
[----:B------:R-:W-:Y:S01]  /*1a80*/  LEA.HI R73, R73, R120, RZ, 0x2 ;  /* 0x0000007849497211 */ /* 0x000fe200078f10ff */
[----:B------:R-:W-:Y:S01]  /*1a90*/  UMOV UR13, 0x40000040 ;  /* 0x40000040000d7882 */ /* 0x000fe20000000000 */
[----:B------:R-:W-:Y:S01]  /*1aa0*/  UMOV UR15, 0x40000040 ;  /* 0x40000040000f7882 */ /* 0x000fe20000000000 */
[----:B------:R-:W-:Y:S01]  /*1ab0*/  ULOP3.LUT UR59, UR4, 0x10000, URZ, 0xfc, !UPT ;  /* 0x00010000043b7892 */ /* 0x000fe2000f8efc3f */
[----:B------:R-:W-:Y:S01]  /*1ac0*/  IMAD.IADD R3, R120, 0x1, -R3 ;  /* 0x0000000178037824 */ /* 0x000fe200078e0a03 */
[----:B------:R-:W-:Y:S01]  /*1ad0*/  UMOV UR17, 0x40000040 ;  /* 0x4000004000117882 */ /* 0x000fe20000000000 */
[----:B------:R-:W-:Y:S01]  /*1ae0*/  UMOV UR19, 0x40000040 ;  /* 0x4000004000137882 */ /* 0x000fe20000000000 */
[----:B------:R-:W-:Y:S01]  /*1af0*/  UIADD3 UR6, UR59, 0x2, URZ ;  /* 0x000000023b067890 */ /* 0x000fe2000fffe03f */
[----:B------:R-:W-:Y:S01]  /*1b00*/  LOP3.LUT R73, R73, 0xfffffffc, RZ, 0xc0, !PT ;  /* 0xfffffffc49497812 */ /* 0x000fe200078ec0ff */
[----:B------:R-:W-:Y:S01]  /*1b10*/  UIADD3 UR14, UR59, 0x4, URZ ;  /* 0x000000043b0e7890 */ /* 0x000fe2000fffe03f */
[----:B-1----:R-:W-:Y:S01]  /*1b20*/  SHF.R.S32.HI R0, RZ, 0x1f, R3 ;  /* 0x0000001fff007819 */ /* 0x002fe20000011403 */
[----:B------:R-:W-:Y:S01]  /*1b30*/  UMOV UR10, UR59 ;  /* 0x0000003b000a7c82 */ /* 0x000fe20008000000 */
[----:B------:R-:W-:Y:S01]  /*1b40*/  UIADD3 UR18, UR59, 0x6, URZ ;  /* 0x000000063b127890 */ /* 0x000fe2000fffe03f */
[----:B------:R-:W-:Y:S01]  /*1b50*/  HGMMA.64x96x16.F32.BF16 R24, gdesc[UR8], RZ, !UPT, gsb0 ;  /* 0x01600000081879f0 */ /* 0x000fe2000c0018ff */
[----:B------:R-:W-:Y:S01]  /*1b60*/  R2UR UR10, R6 ;  /* 0x00000000060a72ca */ /* 0x000fe200000e0000 */
[----:B------:R-:W-:Y:S01]  /*1b70*/  UMOV UR9, 0x40000040 ;  /* 0x4000004000097882 */ /* 0x000fe20000000000 */
[----:B------:R-:W-:Y:S01]  /*1b80*/  UIADD3 UR22, UR59, 0x300, URZ ;  /* 0x000003003b167890 */ /* 0x000fe2000fffe03f */
[CC--:B------:R-:W-:Y:S01]  /*1b90*/  LEA.HI R2, R0.reuse, R3.reuse, RZ, 0x2 ;  /* 0x0000000300027211 */ /* 0x0c0fe200078f10ff */
[----:B------:R-:W-:Y:S01]  /*1ba0*/  UMOV UR5, UR9 ;  /* 0x0000000900057c82 */ /* 0x000fe20008000000 */
[----:B------:R-:W-:Y:S01]  /*1bb0*/  UMOV UR21, 0x40000040 ;  /* 0x4000004000157882 */ /* 0x000fe20000000000 */
[----:B------:R-:W-:Y:S01]  /*1bc0*/  UMOV UR23, 0x40000040 ;  /* 0x4000004000177882 */ /* 0x000fe20000000000 */
[----:B------:R-:W-:Y:S01]  /*1bd0*/  UIADD3 UR26, UR59, 0x302, URZ ;  /* 0x000003023b1a7890 */ /* 0x000fe2000fffe03f */
[----:B------:R-:W-:Y:S01]  /*1be0*/  LEA.HI R4, R0, R3, RZ, 0x5 ;  /* 0x0000000300047211 */ /* 0x000fe200078f28ff */
[----:B------:R-:W-:Y:S01]  /*1bf0*/  UMOV UR25, 0x40000040 ;  /* 0x4000004000197882 */ /* 0x000fe20000000000 */
[----:B------:R-:W-:Y:S01]  /*1c00*/  UMOV UR27, 0x40000040 ;  /* 0x40000040001b7882 */ /* 0x000fe20000000000 */
[----:B------:R-:W-:Y:S01]  /*1c10*/  UIADD3 UR30, UR59, 0x304, URZ ;  /* 0x000003043b1e7890 */ /* 0x000fe2000fffe03f */
[--C-:B------:R-:W-:Y:S01]  /*1c20*/  SHF.R.S32.HI R0, RZ, 0x2, R2.reuse ;  /* 0x00000002ff007819 */ /* 0x100fe20000011402 */
[----:B------:R-:W-:Y:S01]  /*1c30*/  UIADD3 UR8, UR10, 0x2, URZ ;  /* 0x000000020a087890 */ /* 0x000fe2000fffe03f */
[----:B------:R-:W-:Y:S01]  /*1c40*/  SHF.R.S32.HI R5, RZ, 0x1f, R2 ;  /* 0x0000001fff057819 */ /* 0x000fe20000011402 */
[----:B------:R-:W-:Y:S01]  /*1c50*/  UIADD3 UR12, UR10, 0x4, URZ ;  /* 0x000000040a0c7890 */ /* 0x000fe2000fffe03f */
[----:B------:R-:W-:Y:S01]  /*1c60*/  LEA.HI R8, R74, R74, RZ, 0x1 ;  /* 0x0000004a4a087211 */ /* 0x000fe200078f08ff */
[----:B------:R-:W-:Y:S01]  /*1c70*/  UIADD3 UR16, UR10, 0x6, URZ ;  /* 0x000000060a107890 */ /* 0x000fe2000fffe03f */
[----:B------:R-:W-:Y:S01]  /*1c80*/  IMAD.IADD R73, R120, 0x1, -R73 ;  /* 0x0000000178497824 */ /* 0x000fe200078e0a49 */
[----:B------:R-:W-:Y:S01]  /*1c90*/  UIADD3 UR20, UR10, 0x400, URZ ;  /* 0x000004000a147890 */ /* 0x000fe2000fffe03f */
[----:B------:R-:W-:Y:S01]  /*1ca0*/  SHF.R.S32.HI R4, RZ, 0x5, R4 ;  /* 0x00000005ff047819 */ /* 0x000fe20000011404 */
[----:B------:R-:W-:Y:S01]  /*1cb0*/  UMOV UR4, UR8 ;  /* 0x0000000800047c82 */ /* 0x000fe20008000000 */
[----:B------:R-:W-:Y:S01]  /*1cc0*/  UIADD3 UR24, UR10, 0x402, URZ ;  /* 0x000004020a187890 */ /* 0x000fe2000fffe03f */
[-C--:B------:R-:W-:Y:S01]  /*1cd0*/  LEA.HI R5, R5, R0.reuse, RZ, 0x3 ;  /* 0x0000000005057211 */ /* 0x080fe200078f18ff */
[----:B------:R-:W-:Y:S01]  /*1ce0*/  UIADD3 UR28, UR10, 0x404, URZ ;  /* 0x000004040a1c7890 */ /* 0x000fe2000fffe03f */
[----:B------:R-:W-:Y:S01]  /*1cf0*/  LOP3.LUT R9, R8, 0x3fffffe, RZ, 0xc0, !PT ;  /* 0x03fffffe08097812 */ /* 0x000fe200078ec0ff */
[----:B------:R-:W-:Y:S01]  /*1d00*/  UMOV UR29, 0x40000040 ;  /* 0x40000040001d7882 */ /* 0x000fe20000000000 */
[----:B------:R-:W-:Y:S01]  /*1d10*/  UMOV UR31, 0x40000040 ;  /* 0x40000040001f7882 */ /* 0x000fe20000000000 */
[----:B------:R-:W-:Y:S01]  /*1d20*/  UIADD3 UR32, UR10, 0x406, URZ ;  /* 0x000004060a207890 */ /* 0x000fe2000fffe03f */
[----:B------:R-:W-:Y:S01]  /*1d30*/  LEA R8, R4, UR38, 0x4 ;  /* 0x0000002604087c11 */ /* 0x000fe2000f8e20ff */
[----:B------:R-:W-:Y:S01]  /*1d40*/  UIADD3 UR34, UR59, 0x306, URZ ;  /* 0x000003063b227890 */ /* 0x000fe2000fffe03f */
[----:B------:R-:W-:Y:S01]  /*1d50*/  LOP3.LUT R5, R5, 0xfffffff8, RZ, 0xc0, !PT ;  /* 0xfffffff805057812 */ /* 0x000fe200078ec0ff */
[----:B------:R-:W-:Y:S01]  /*1d60*/  UMOV UR33, 0x40000040 ;  /* 0x4000004000217882 */ /* 0x000fe20000000000 */
[----:B------:R-:W-:Y:S01]  /*1d70*/  UMOV UR35, 0x40000040 ;  /* 0x4000004000237882 */ /* 0x000fe20000000000 */
[----:B------:R-:W-:Y:S01]  /*1d80*/  UIADD3 UR36, UR10, 0x800, URZ ;  /* 0x000008000a247890 */ /* 0x000fe2000fffe03f */
[C---:B------:R-:W-:Y:S01]  /*1d90*/  LEA.HI R4, R73.reuse, R73, RZ, 0x1 ;  /* 0x0000004949047211 */ /* 0x040fe200078f08ff */
[----:B------:R-:W-:Y:S01]  /*1da0*/  UMOV UR37, 0x40000040 ;  /* 0x4000004000257882 */ /* 0x000fe20000000000 */
[----:B------:R-:W-:Y:S01]  /*1db0*/  UIADD3 UR40, UR10, 0x802, URZ ;  /* 0x000008020a287890 */ /* 0x000fe2000fffe03f */
[----:B------:R-:W-:Y:S01]  /*1dc0*/  IADD3 R8, R8, R0, -R5 ;  /* 0x0000000008087210 */ /* 0x000fe20007ffe805 */
[----:B------:R-:W-:Y:S01]  /*1dd0*/  UMOV UR41, 0x40000040 ;  /* 0x4000004000297882 */ /* 0x000fe20000000000 */
[----:B------:R-:W-:Y:S01]  /*1de0*/  UIADD3 UR44, UR10, 0x804, URZ ;  /* 0x000008040a2c7890 */ /* 0x000fe2000fffe03f */
[----:B------:R-:W-:Y:S01]  /*1df0*/  LOP3.LUT R4, R4, 0x1ffffffe, RZ, 0xc0, !PT ;  /* 0x1ffffffe04047812 */ /* 0x000fe200078ec0ff */
[----:B------:R-:W-:Y:S01]  /*1e00*/  UMOV UR45, 0x40000040 ;  /* 0x40000040002d7882 */ /* 0x000fe20000000000 */
[----:B------:R-:W-:Y:S01]  /*1e10*/  UIADD3 UR48, UR10, 0x806, URZ ;  /* 0x000008060a307890 */ /* 0x000fe2000fffe03f */
[----:B------:R-:W-:Y:S01]  /*1e20*/  IMAD.IADD R9, R74, 0x1, -R9 ;  /* 0x000000014a097824 */ /* 0x000fe200078e0a09 */
[----:B------:R-:W-:Y:S01]  /*1e30*/  UMOV UR49, 0x40000040 ;  /* 0x4000004000317882 */ /* 0x000fe20000000000 */
[----:B------:R-:W-:Y:S01]  /*1e40*/  IMAD.IADD R4, R73, 0x1, -R4 ;  /* 0x0000000149047824 */ /* 0x000fe200078e0a04 */
[----:B------:R-:W-:Y:S01]  /*1e50*/  LOP3.LUT R2, R2, 0x7ffffffc, RZ, 0xc0, !PT ;  /* 0x7ffffffc02027812 */ /* 0x000fe200078ec0ff */
[----:B------:R-:W-:Y:S01]  /*1e60*/  IMAD R9, R9, 0x40, R8 ;  /* 0x0000004009097824 */ /* 0x000fe200078e0208 */
[----:B------:R-:W-:Y:S01]  /*1e70*/  ULDC UR10, c[0x0][0x288] ;  /* 0x0000a200000a7ab9 */ /* 0x000fe20000000800 */
[----:B------:R-:W-:-:S02]  /*1e80*/  IMAD.U32 R0, RZ, RZ, UR57 ;  /* 0x00000039ff007e24 */ /* 0x000fc4000f8e00ff */
[----:B------:R-:W-:Y:S02]  /*1e90*/  IMAD R10, R4, 0x8, R9 ;  /* 0x00000008040a7824 */ /* 0x000fe400078e0209 */
[----:B------:R-:W-:Y:S02]  /*1ea0*/  @!P1 VIADD R0, R0, 0x30840 ;  /* 0x0003084000009836 */ /* 0x000fe40000000000 */
[----:B------:R-:W-:Y:S02]  /*1eb0*/  IMAD.MOV.U32 R4, RZ, RZ, R10 ;  /* 0x000000ffff047224 */ /* 0x000fe400078e000a */
[----:B------:R-:W-:Y:S01]  /*1ec0*/  IMAD.MOV.U32 R8, RZ, RZ, -0x60 ;  /* 0xffffffa0ff087424 */ /* 0x000fe200078e00ff */
[----:B------:R-:W-:Y:S01]  /*1ed0*/  @!P1 PRMT R0, RZ, 0x654, R0 ;  /* 0x00000654ff009816 */ /* 0x000fe20000000000 */
[----:B------:R-:W-:Y:S02]  /*1ee0*/  IMAD.IADD R11, R3, 0x1, -R2 ;  /* 0x00000001030b7824 */ /* 0x000fe400078e0a02 */
[----:B------:R-:W-:-:S04]  /*1ef0*/  IMAD R2, R23, R8, 0x61 ;  /* 0x0000006117027424 */ /* 0x000fc800078e0208 */
[----:B------:R-:W-:Y:S02]  /*1f00*/  IMAD R3, R11, -0x2, R2 ;  /* 0xfffffffe0b037824 */ /* 0x000fe400078e0202 */
[----:B------:R-:W-:Y:S02]  /*1f10*/  VIADD R13, R2, 0xffffffff ;  /* 0xffffffff020d7836 */ /* 0x000fe40000000000 */
[----:B------:R-:W-:Y:S01]  /*1f20*/  VIADD R14, R3, 0xffffffff ;  /* 0xffffffff030e7836 */ /* 0x000fe20000000000 */
[----:B------:R-:W-:Y:S02]  /*1f30*/  WARPGROUP.DEPBAR.LE gsb0, 0x0 ;  /* 0x00008000000079c5 */ /* 0x000fe40000010000 */
[----:B------:R-:W-:-:S06]  /*1f40*/  WARPGROUP.ARRIVE ;  /* 0x00000000000079c5 */ /* 0x000fcc0000000000 */
[----:B------:R-:W-:Y:S01]  /*1f50*/  HGMMA.64x96x16.F32.BF16 R24, gdesc[UR4], R24, gsb0 ;  /* 0x01600000041879f0 */ /* 0x000fe20008001818 */
[----:B------:R-:W-:Y:S01]  /*1f60*/  UIADD3 UR6, UR59, 0x600, URZ ;  /* 0x000006003b067890 */ /* 0x000fe2000fffe03f */
[----:B------:R-:W-:Y:S01]  /*1f70*/  UMOV UR4, UR36 ;  /* 0x0000002400047c82 */ /* 0x000fe20008000000 */
[----:B------:R-:W-:Y:S01]  /*1f80*/  UMOV UR5, UR37 ;  /* 0x0000002500057c82 */ /* 0x000fe20008000000 */
[----:B------:R-:W-:Y:S01]  /*1f90*/  UMOV UR7, 0x40000040 ;  /* 0x4000004000077882 */ /* 0x000fe20000000000 */
[----:B------:R-:W-:Y:S02]  /*1fa0*/  WARPGROUP.DEPBAR.LE gsb0, 0x0 ;  /* 0x00008000000079c5 */ /* 0x000fe40000010000 */
[----:B------:R-:W-:-:S06]  /*1fb0*/  WARPGROUP.ARRIVE ;  /* 0x00000000000079c5 */ /* 0x000fcc0000000000 */
[----:B------:R-:W-:Y:S03]  /*1fc0*/  HGMMA.64x96x16.F32.BF16 R24, gdesc[UR12], R24, gsb0 ;  /* 0x016000000c1879f0 */ /* 0x000fe60008001818 */
        /* <DEDUP_REMOVED lines=39> */
[----:B------:R-:W-:Y:S01]  /*2240*/  ULDC UR4, c[0x0][0x448] ;  /* 0x0001120000047ab9 */ /* 0x000fe20000000800 */
[----:B------:R-:W-:Y:S01]  /*2250*/  ULDC UR6, c[0x0][0x9dc] ;  /* 0x0002770000067ab9 */ /* 0x000fe20000000800 */
[----:B------:R-:W-:Y:S02]  /*2260*/  UISETP.NE.AND UP0, UPT, UR4, 0x1, UPT ;  /* 0x000000010400788c */ /* 0x000fe4000bf05270 */
[----:B------:R-:W-:-:S04]  /*2270*/  ULOP3.LUT UR39, URZ, UR6, URZ, 0x33, !UPT ;  /* 0x000000063f277292 */ /* 0x000fc8000f8e333f */
[----:B------:R-:W-:Y:S02]  /*2280*/  PLOP3.LUT P2, PT, PT, PT, UP0, 0x80, 0x0 ;  /* 0x000000000000781c */ /* 0x000fe40003f4f008 */
[----:B------:R-:W-:Y:S01]  /*2290*/  PLOP3.LUT P3, PT, PT, PT, UP0, 0x80, 0x0 ;  /* 0x000000000000781c */ /* 0x000fe20003f6f008 */
[----:B------:R-:W-:Y:S02]  /*22a0*/  IMAD.U32 R12, RZ, RZ, UR39 ;  /* 0x00000027ff0c7e24 */ /* 0x000fe4000f8e00ff */
[----:B------:R-:W-:-:S08]  /*22b0*/  @UP0 ULDC UR4, c[0x0][0x44c] ;  /* 0x0001130000040ab9 */ /* 0x000fd00000000800 */
[----:B------:R-:W-:Y:S01]  /*22c0*/  @P2 IMAD.HI.U32 R5, R10, UR4, RZ ;  /* 0x000000040a052c27 */ /* 0x000fe2000f8e00ff */
[----:B------:R-:W-:-:S04]  /*22d0*/  @UP0 ULDC UR4, c[0x0][0x450] ;  /* 0x0001140000040ab9 */ /* 0x000fc80000000800 */
[----:B------:R-:W-:Y:S01]  /*22e0*/  @P3 SHF.R.U32.HI R4, RZ, UR4, R5 ;  /* 0x00000004ff043c19 */ /* 0x000fe20008011605 */
[----:B------:R-:W-:Y:S01]  /*22f0*/  ULDC.64 UR4, c[0x0][0x9e0] ;  /* 0x0002780000047ab9 */ /* 0x000fe20000000a00 */
[----:B------:R-:W-:Y:S01]  /*2300*/  IADD3 R5, R3, -UR10, R18 ;  /* 0x8000000a03057c10 */ /* 0x000fe2000fffe012 */
[----:B------:R-:W-:Y:S02]  /*2310*/  UISETP.GE.AND UP1, UPT, UR5, 0x1, UPT ;  /* 0x000000010500788c */ /* 0x000fe4000bf26270 */
[----:B------:R-:W0:Y:S02]  /*2320*/  SHFL.IDX PT, R15, R4, RZ, 0x1c1f ;  /* 0x001c1fff040f7589 */ /* 0x000e2400000e0000 */
[C---:B------:R-:W-:Y:S02]  /*2330*/  VIADD R9, R5.reuse, UR4 ;  /* 0x0000000405097c36 */ /* 0x040fe40008000000 */
[----:B------:R-:W-:Y:S01]  /*2340*/  PLOP3.LUT P2, PT, PT, PT, UP1, 0x40, 0x0 ;  /* 0x000000000000781c */ /* 0x000fe20003f4e818 */
[----:B------:R-:W-:-:S04]  /*2350*/  VIADD R5, R5, UR39 ;  /* 0x0000002705057c36 */ /* 0x000fc80008000000 */
[----:B0-----:R-:W-:Y:S01]  /*2360*/  IMAD.IADD R2, R5, 0x1, R15 ;  /* 0x0000000105027824 */ /* 0x001fe200078e020f */
[----:B------:R-:W-:Y:S02]  /*2370*/  WARPGROUP.DEPBAR.LE gsb0, 0x0 ;  /* 0x00008000000079c5 */ /* 0x000fe40000010000 */
[----:B------:R0:W-:Y:S02]  /*2380*/  @!P1 SYNCS.ARRIVE.TRANS64.RED.A1T0 RZ, [R0+URZ], RZ ;  /* 0x000000ff00ff99a7 */ /* 0x0001e4000810043f */
[----:B0-----:R-:W-:-:S04]  /*2390*/  IMAD R0, R23, -0x60, R18 ;  /* 0xffffffa017007824 */ /* 0x001fc800078e0212 */
[----:B------:R-:W-:-:S04]  /*23a0*/  VIADD R0, R0, 0x60 ;  /* 0x0000006000007836 */ /* 0x000fc80000000000 */
[----:B------:R-:W-:-:S05]  /*23b0*/  IMAD R8, R11, -0x2, R0 ;  /* 0xfffffffe0b087824 */ /* 0x000fca00078e0200 */
[----:B------:R-:W-:Y:S01]  /*23c0*/  VIADDMNMX R0, R15, R9, R8, PT ;  /* 0x000000090f007246 */ /* 0x000fe20003800108 */
[----:B------:R-:W-:Y:S06]  /*23d0*/  @P2 BRA `(.L_x_931) ;  /* 0x0000000000542947 */ /* 0x000fec0003800000 */
[----:B------:R-:W-:Y:S01]  /*23e0*/  IADD3 R3, R18, -UR10, R15 ;  /* 0x8000000a12037c10 */ /* 0x000fe2000fffe00f */
[----:B------:R-:W-:Y:S03]  /*23f0*/  BSSY B0, `(.L_x_932) ;  /* 0x0000010000007945 */ /* 0x000fe60003800000 */
[----:B------:R-:W-:-:S13]  /*2400*/  ISETP.GT.AND P2, PT, R3, -0x1, PT ;  /* 0xffffffff0300780c */ /* 0x000fda0003f44270 */
[----:B------:R-:W-:Y:S05]  /*2410*/  @P2 BRA `(.L_x_933) ;  /* 0x0000000000202947 */ /* 0x000fea0003800000 */
[----:B------:R-:W-:Y:S01]  /*2420*/  UISETP.NE.AND UP2, UPT, UR5, 0x1, UPT ;  /* 0x000000010500788c */ /* 0x000fe2000bf45270 */
[----:B------:R-:W-:-:S05]  /*2430*/  LOP3.LUT R3, RZ, R3, RZ, 0x33, !PT ;  /* 0x00000003ff037212 */ /* 0x000fca00078e33ff */
[----:B------:R-:W-:-:S05]  /*2440*/  PLOP3.LUT P2, PT, PT, PT, UP2, 0x80, 0x0 ;  /* 0x000000000000781c */ /* 0x000fca0003f4f028 */
[----:B------:R-:W-:-:S08]  /*2450*/  @UP2 ULDC.64 UR6, c[0x0][0x9e8] ;  /* 0x00027a0000062ab9 */ /* 0x000fd00000000a00 */
[----:B------:R-:W-:-:S05]  /*2460*/  @P2 IMAD.HI.U32 R15, R3, UR6, RZ ;  /* 0x00000006030f2c27 */ /* 0x000fca000f8e00ff */
[----:B------:R-:W-:-:S04]  /*2470*/  @P2 SHF.R.U32.HI R3, RZ, UR7, R15 ;  /* 0x00000007ff032c19 */ /* 0x000fc8000801160f */
[----:B------:R-:W-:Y:S01]  /*2480*/  LOP3.LUT R3, RZ, R3, RZ, 0x33, !PT ;  /* 0x00000003ff037212 */ /* 0x000fe200078e33ff */
[----:B------:R-:W-:Y:S06]  /*2490*/  BRA `(.L_x_934) ;  /* 0x0000000000147947 */ /* 0x000fec0003800000 */
.L_x_933:
[----:B------:R-:W-:-:S06]  /*24a0*/  UISETP.NE.AND UP2, UPT, UR5, 0x1, UPT ;  /* 0x000000010500788c */ /* 0x000fcc000bf45270 */
[----:B------:R-:W-:-:S05]  /*24b0*/  PLOP3.LUT P2, PT, PT, PT, UP2, 0x80, 0x0 ;  /* 0x000000000000781c */ /* 0x000fca0003f4f028 */
[----:B------:R-:W-:-:S08]  /*24c0*/  @UP2 ULDC.64 UR6, c[0x0][0x9e8] ;  /* 0x00027a0000062ab9 */ /* 0x000fd00000000a00 */
[----:B------:R-:W-:-:S05]  /*24d0*/  @P2 IMAD.HI.U32 R15, R3, UR6, RZ ;  /* 0x00000006030f2c27 */ /* 0x000fca000f8e00ff */
[----:B------:R-:W-:-:S07]  /*24e0*/  @P2 SHF.R.U32.HI R3, RZ, UR7, R15 ;  /* 0x00000007ff032c19 */ /* 0x000fce000801160f */
.L_x_934:
[----:B------:R-:W-:Y:S05]  /*24f0*/  BSYNC B0 ;  /* 0x0000000000007941 */ /* 0x000fea0003800000 */
.L_x_932:
[----:B------:R-:W-:-:S05]  /*2500*/  IMAD R3, R3, UR5, R14 ;  /* 0x0000000503037c24 */ /* 0x000fca000f8e020e */
[----:B------:R-:W-:Y:S02]  /*2510*/  VIMNMX R2, R2, R3, !PT ;  /* 0x0000000302027248 */ /* 0x000fe40007fe0100 */
[----:B------:R-:W-:-:S07]  /*2520*/  VIADDMNMX R0, R3, UR5, R0, PT ;  /* 0x0000000503007c46 */ /* 0x000fce000b800100 */
.L_x_931:
[C---:B------:R-:W-:Y:S02]  /*2530*/  ISETP.GE.AND P2, PT, R13.reuse, 0x2, PT ;  /* 0x000000020d00780c */ /* 0x040fe40003f46270 */
[C---:B------:R-:W-:Y:S02]  /*2540*/  ISETP.GE.AND P6, PT, R13.reuse, 0xa, PT ;  /* 0x0000000a0d00780c */ /* 0x040fe40003fc6270 */
[----:B------:R-:W-:Y:S02]  /*2550*/  ISETP.GT.AND P4, PT, R2, 0x1, !P2 ;  /* 0x000000010200780c */ /* 0x000fe40005784270 */
[----:B------:R-:W-:Y:S02]  /*2560*/  ISETP.GE.AND P3, PT, R13, 0x9, PT ;  /* 0x000000090d00780c */ /* 0x000fe40003f66270 */
[----:B------:R-:W-:Y:S02]  /*2570*/  ISETP.LT.OR P4, PT, R0, 0x2, P4 ;  /* 0x000000020000780c */ /* 0x000fe40002781670 */
[----:B------:R-:W-:-:S02]  /*2580*/  P2R R15, PR, RZ, 0x40 ;  /* 0x00000040ff0f7803 */ /* 0x000fc40000000000 */
[----:B------:R-:W-:Y:S02]  /*2590*/  FSEL R20, R25, -INF , !P4 ;  /* 0xff80000019147808 */ /* 0x000fe40006000000 */
[C---:B------:R-:W-:Y:S02]  /*25a0*/  ISETP.GT.AND P4, PT, R2.reuse, 0x9, !P6 ;  /* 0x000000090200780c */ /* 0x040fe40007784270 */
[----:B------:R-:W-:Y:S02]  /*25b0*/  ISETP.GT.AND P5, PT, R2, 0x8, !P3 ;  /* 0x000000080200780c */ /* 0x000fe40005fa4270 */
[----:B------:R-:W-:Y:S02]  /*25c0*/  ISETP.LT.OR P4, PT, R0, 0xa, P4 ;  /* 0x0000000a0000780c */ /* 0x000fe40002781670 */
[----:B------:R-:W-:Y:S02]  /*25d0*/  ISETP.GE.AND P6, PT, R13, 0x11, PT ;  /* 0x000000110d00780c */ /* 0x000fe40003fc6270 */
[----:B------:R-:W-:-:S02]  /*25e0*/  FSEL R72, R29, -INF , !P4 ;  /* 0xff8000001d487808 */ /* 0x000fc40006000000 */
[----:B------:R-:W-:Y:S02]  /*25f0*/  ISETP.LT.OR P5, PT, R0, 0x9, P5 ;  /* 0x000000090000780c */ /* 0x000fe40002fa1670 */
[----:B------:R-:W-:Y:S02]  /*2600*/  ISETP.GT.AND P4, PT, R2, 0x10, !P6 ;  /* 0x000000100200780c */ /* 0x000fe40007784270 */
[----:B------:R-:W-:Y:S02]  /*2610*/  FSEL R28, R28, -INF , !P5 ;  /* 0xff8000001c1c7808 */ /* 0x000fe40006800000 */
[----:B------:R-:W-:Y:S02]  /*2620*/  ISETP.LT.OR P4, PT, R0, 0x11, P4 ;  /* 0x000000110000780c */ /* 0x000fe40002781670 */
[----:B------:R-:W-:Y:S02]  /*2630*/  ISETP.GE.AND P5, PT, R13, 0x12, PT ;  /* 0x000000120d00780c */ /* 0x000fe40003fa6270 */
[----:B------:R-:W-:-:S02]  /*2640*/  FSEL R32, R32, -INF , !P4 ;  /* 0xff80000020207808 */ /* 0x000fc40006000000 */
[----:B------:R-:W-:Y:S02]  /*2650*/  ISETP.GT.AND P4, PT, R2, 0x11, !P5 ;  /* 0x000000110200780c */ /* 0x000fe40006f84270 */
[----:B------:R-:W-:Y:S02]  /*2660*/  P2R R29, PR, RZ, 0x20 ;  /* 0x00000020ff1d7803 */ /* 0x000fe40000000000 */
[----:B------:R-:W-:Y:S02]  /*2670*/  ISETP.LT.OR P4, PT, R0, 0x12, P4 ;  /* 0x000000120000780c */ /* 0x000fe40002781670 */
[----:B------:R-:W-:Y:S02]  /*2680*/  ISETP.GE.AND P5, PT, R13, 0x19, PT ;  /* 0x000000190d00780c */ /* 0x000fe40003fa6270 */
[----:B------:R-:W-:Y:S02]  /*2690*/  FSEL R74, R33, -INF , !P4 ;  /* 0xff800000214a7808 */ /* 0x000fe40006000000 */
[----:B------:R-:W-:-:S02]  /*26a0*/  ISETP.GT.AND P4, PT, R2, 0x18, !P5 ;  /* 0x000000180200780c */ /* 0x000fc40006f84270 */
[----:B------:R-:W-:Y:S02]  /*26b0*/  P2R R33, PR, RZ, 0x20 ;  /* 0x00000020ff217803 */ /* 0x000fe40000000000 */
[----:B------:R-:W-:Y:S02]  /*26c0*/  ISETP.LT.OR P4, PT, R0, 0x19, P4 ;  /* 0x000000190000780c */ /* 0x000fe40002781670 */
[----:B------:R-:W-:Y:S02]  /*26d0*/  ISETP.GE.AND P5, PT, R13, 0x1a, PT ;  /* 0x0000001a0d00780c */ /* 0x000fe40003fa6270 */
[----:B------:R-:W-:Y:S02]  /*26e0*/  FSEL R36, R36, -INF , !P4 ;  /* 0xff80000024247808 */ /* 0x000fe40006000000 */
[----:B------:R-:W-:Y:S02]  /*26f0*/  ISETP.GT.AND P4, PT, R2, 0x19, !P5 ;  /* 0x000000190200780c */ /* 0x000fe40006f84270 */
[----:B------:R-:W-:-:S02]  /*2700*/  P2R R73, PR, RZ, 0x20 ;  /* 0x00000020ff497803 */ /* 0x000fc40000000000 */
[----:B------:R-:W-:Y:S02]  /*2710*/  ISETP.LT.OR P4, PT, R0, 0x1a, P4 ;  /* 0x0000001a0000780c */ /* 0x000fe40002781670 */
[----:B------:R-:W-:Y:S02]  /*2720*/  ISETP.GE.AND P5, PT, R13, 0x21, PT ;  /* 0x000000210d00780c */ /* 0x000fe40003fa6270 */
[----:B------:R-:W-:Y:S02]  /*2730*/  FSEL R76, R37, -INF , !P4 ;  /* 0xff800000254c7808 */ /* 0x000fe40006000000 */
[----:B------:R-:W-:Y:S02]  /*2740*/  ISETP.GT.AND P4, PT, R2, 0x20, !P5 ;  /* 0x000000200200780c */ /* 0x000fe40006f84270 */
[----:B------:R-:W-:Y:S02]  /*2750*/  P2R R37, PR, RZ, 0x20 ;  /* 0x00000020ff257803 */ /* 0x000fe40000000000 */
[----:B------:R-:W-:-:S02]  /*2760*/  ISETP.LT.OR P4, PT, R0, 0x21, P4 ;  /* 0x000000210000780c */ /* 0x000fc40002781670 */
[C---:B------:R-:W-:Y:S02]  /*2770*/  ISETP.GE.AND P5, PT, R13.reuse, 0x22, PT ;  /* 0x000000220d00780c */ /* 0x040fe40003fa6270 */
[----:B------:R-:W-:Y:S02]  /*2780*/  FSEL R40, R40, -INF , !P4 ;  /* 0xff80000028287808 */ /* 0x000fe40006000000 */
[----:B------:R-:W-:Y:S02]  /*2790*/  ISETP.GT.AND P4, PT, R2, 0x21, !P5 ;  /* 0x000000210200780c */ /* 0x000fe40006f84270 */
[----:B------:R-:W-:Y:S02]  /*27a0*/  P2R R75, PR, RZ, 0x20 ;  /* 0x00000020ff4b7803 */ /* 0x000fe40000000000 */
[----:B------:R-:W-:Y:S02]  /*27b0*/  ISETP.LT.OR P4, PT, R0, 0x22, P4 ;  /* 0x000000220000780c */ /* 0x000fe40002781670 */
[----:B------:R-:W-:-:S02]  /*27c0*/  ISETP.GE.AND P5, PT, R13, 0x29, PT ;  /* 0x000000290d00780c */ /* 0x000fc40003fa6270 */
[----:B------:R-:W-:Y:S02]  /*27d0*/  FSEL R78, R41, -INF , !P4 ;  /* 0xff800000294e7808 */ /* 0x000fe40006000000 */
[----:B------:R-:W-:Y:S02]  /*27e0*/  ISETP.GT.AND P4, PT, R2, 0x28, !P5 ;  /* 0x000000280200780c */ /* 0x000fe40006f84270 */
[----:B------:R-:W-:Y:S02]  /*27f0*/  P2R R41, PR, RZ, 0x20 ;  /* 0x00000020ff297803 */ /* 0x000fe40000000000 */
        /* <DEDUP_REMOVED lines=51> */
[----:B------:R-:W-:Y:S02]  /*2b30*/  P2R R21, PR, RZ, 0x40 ;  /* 0x00000040ff157803 */ /* 0x000fe40000000000 */
[----:B------:R-:W-:Y:S02]  /*2b40*/  FSEL R64, R64, -INF , !P4 ;  /* 0xff80000040407808 */ /* 0x000fe40006000000 */
[----:B------:R-:W-:-:S04]  /*2b50*/  ISETP.GE.AND P4, PT, R13, 0x52, PT ;  /* 0x000000520d00780c */ /* 0x000fc80003f86270 */
[----:B------:R-:W-:-:S04]  /*2b60*/  ISETP.GT.AND P5, PT, R2, 0x51, !P4 ;  /* 0x000000510200780c */ /* 0x000fc800067a4270 */
[----:B------:R-:W-:-:S04]  /*2b70*/  ISETP.LT.OR P5, PT, R0, 0x52, P5 ;  /* 0x000000520000780c */ /* 0x000fc80002fa1670 */
[----:B------:R-:W-:Y:S02]  /*2b80*/  FSEL R90, R65, -INF , !P5 ;  /* 0xff800000415a7808 */ /* 0x000fe40006800000 */
[----:B------:R-:W-:-:S04]  /*2b90*/  ISETP.GE.AND P5, PT, R13, 0x59, PT ;  /* 0x000000590d00780c */ /* 0x000fc80003fa6270 */
[----:B------:R-:W-:-:S04]  /*2ba0*/  ISETP.GT.AND P6, PT, R2, 0x58, !P5 ;  /* 0x000000580200780c */ /* 0x000fc80006fc4270 */
[----:B------:R-:W-:-:S04]  /*2bb0*/  ISETP.LT.OR P6, PT, R0, 0x59, P6 ;  /* 0x000000590000780c */ /* 0x000fc800037c1670 */
[----:B------:R-:W-:Y:S02]  /*2bc0*/  FSEL R68, R68, -INF , !P6 ;  /* 0xff80000044447808 */ /* 0x000fe40007000000 */
[----:B------:R-:W-:-:S04]  /*2bd0*/  ISETP.GE.AND P6, PT, R13, 0x1, PT ;  /* 0x000000010d00780c */ /* 0x000fc80003fc6270 */
[----:B------:R-:W-:Y:S02]  /*2be0*/  P2R R25, PR, RZ, 0x40 ;  /* 0x00000040ff197803 */ /* 0x000fe40000000000 */
[----:B------:R-:W-:-:S04]  /*2bf0*/  ISETP.GT.AND P6, PT, R2, RZ, !P6 ;  /* 0x000000ff0200720c */ /* 0x000fc800077c4270 */
[----:B------:R-:W-:-:S04]  /*2c00*/  ISETP.LT.OR P6, PT, R0, 0x1, P6 ;  /* 0x000000010000780c */ /* 0x000fc800037c1670 */
[----:B------:R-:W-:Y:S02]  /*2c10*/  FSEL R24, R24, -INF , !P6 ;  /* 0xff80000018187808 */ /* 0x000fe40007000000 */
[----:B------:R-:W-:-:S04]  /*2c20*/  ISETP.GE.AND P6, PT, R13, 0x5a, PT ;  /* 0x0000005a0d00780c */ /* 0x000fc80003fc6270 */
[----:B------:R-:W-:Y:S02]  /*2c30*/  P2R R65, PR, RZ, 0x40 ;  /* 0x00000040ff417803 */ /* 0x000fe40000000000 */
[----:B------:R-:W-:-:S04]  /*2c40*/  ISETP.GT.AND P6, PT, R2, 0x59, !P6 ;  /* 0x000000590200780c */ /* 0x000fc800077c4270 */
[----:B------:R-:W-:Y:S02]  /*2c50*/  ISETP.LT.OR P6, PT, R0, 0x5a, P6 ;  /* 0x0000005a0000780c */ /* 0x000fe400037c1670 */
[----:B------:R-:W0:Y:S02]  /*2c60*/  SHFL.IDX PT, R0, R4, 0x1, 0x1c1f ;  /* 0x003c1f0004007f89 */ /* 0x000e2400000e0000 */
[----:B------:R-:W-:Y:S02]  /*2c70*/  FSEL R92, R69, -INF , !P6 ;  /* 0xff800000455c7808 */ /* 0x000fe40007000000 */
[----:B------:R-:W-:Y:S02]  /*2c80*/  PLOP3.LUT P6, PT, PT, PT, UP1, 0x40, 0x0 ;  /* 0x000000000000781c */ /* 0x000fe40003fce818 */
[----:B0-----:R-:W-:Y:S01]  /*2c90*/  VIADDMNMX R2, R0, R9, R8, PT ;  /* 0x0000000900027246 */ /* 0x001fe20003800108 */
[----:B------:R-:W-:-:S10]  /*2ca0*/  IMAD.IADD R3, R5, 0x1, R0 ;  /* 0x0000000105037824 */ /* 0x000fd400078e0200 */
[----:B------:R-:W-:Y:S05]  /*2cb0*/  @P6 BRA `(.L_x_935) ;  /* 0x00000000005c6947 */ /* 0x000fea0003800000 */
        /* <DEDUP_REMOVED lines=8> */
[----:B------:R-:W-:Y:S01]  /*2d40*/  @P6 IMAD.HI.U32 R4, R0, UR6, RZ ;  /* 0x0000000600046c27 */ /* 0x000fe2000f8e00ff */
[----:B------:R-:W-:-:S13]  /*2d50*/  PLOP3.LUT P6, PT, PT, PT, UP2, 0x80, 0x0 ;  /* 0x000000000000781c */ /* 0x000fda0003fcf028 */
[----:B------:R-:W-:-:S04]  /*2d60*/  @P6 SHF.R.U32.HI R0, RZ, UR7, R4 ;  /* 0x00000007ff006c19 */ /* 0x000fc80008011604 */
[----:B------:R-:W-:Y:S01]  /*2d70*/  LOP3.LUT R0, RZ, R0, RZ, 0x33, !PT ;  /* 0x00000000ff007212 */ /* 0x000fe200078e33ff */
[----:B------:R-:W-:Y:S06]  /*2d80*/  BRA `(.L_x_938) ;  /* 0x0000000000187947 */ /* 0x000fec0003800000 */
.L_x_937:
[----:B------:R-:W-:-:S06]  /*2d90*/  UISETP.NE.AND UP2, UPT, UR5, 0x1, UPT ;  /* 0x000000010500788c */ /* 0x000fcc000bf45270 */
[----:B------:R-:W-:-:S05]  /*2da0*/  PLOP3.LUT P6, PT, PT, PT, UP2, 0x80, 0x0 ;  /* 0x000000000000781c */ /* 0x000fca0003fcf028 */
[----:B------:R-:W-:-:S08]  /*2db0*/  @UP2 ULDC.64 UR6, c[0x0][0x9e8] ;  /* 0x00027a0000062ab9 */ /* 0x000fd00000000a00 */
[----:B------:R-:W-:Y:S01]  /*2dc0*/  @P6 IMAD.HI.U32 R4, R0, UR6, RZ ;  /* 0x0000000600046c27 */ /* 0x000fe2000f8e00ff */
[----:B------:R-:W-:-:S13]  /*2dd0*/  PLOP3.LUT P6, PT, PT, PT, UP2, 0x80, 0x0 ;  /* 0x000000000000781c */ /* 0x000fda0003fcf028 */
[----:B------:R-:W-:-:S07]  /*2de0*/  @P6 SHF.R.U32.HI R0, RZ, UR7, R4 ;  /* 0x00000007ff006c19 */ /* 0x000fce0008011604 */
.L_x_938:
[----:B------:R-:W-:Y:S05]  /*2df0*/  BSYNC B0 ;  /* 0x0000000000007941 */ /* 0x000fea0003800000 */
.L_x_936:
[----:B------:R-:W-:-:S05]  /*2e00*/  IMAD R0, R0, UR5, R14 ;  /* 0x0000000500007c24 */ /* 0x000fca000f8e020e */
[----:B------:R-:W-:Y:S02]  /*2e10*/  VIMNMX R3, R3, R0, !PT ;  /* 0x0000000003037248 */ /* 0x000fe40007fe0100 */
[----:B------:R-:W-:-:S07]  /*2e20*/  VIADDMNMX R2, R0, UR5, R2, PT ;  /* 0x0000000500027c46 */ /* 0x000fce000b800102 */
.L_x_935:
[C---:B------:R-:W-:Y:S01]  /*2e30*/  ISETP.GT.AND P2, PT, R3.reuse, 0x1, !P2 ;  /* 0x000000010300780c */ /* 0x040fe20005744270 */
[----:B------:R-:W-:Y:S01]  /*2e40*/  ULDC UR6, c[0x0][0x988] ;  /* 0x0002620000067ab9 */ /* 0x000fe20000000800 */
[----:B------:R-:W-:Y:S01]  /*2e50*/  ISETP.GT.AND P3, PT, R3, 0x8, !P3 ;  /* 0x000000080300780c */ /* 0x000fe20005f64270 */
[----:B------:R-:W-:Y:S01]  /*2e60*/  @UP0 ULDC UR14, c[0x0][0x450] ;  /* 0x00011400000e0ab9 */ /* 0x000fe20000000800 */
[C---:B------:R-:W-:Y:S02]  /*2e70*/  ISETP.LT.OR P2, PT, R2.reuse, 0x2, P2 ;  /* 0x000000020200780c */ /* 0x040fe40001741670 */
[----:B------:R-:W-:Y:S02]  /*2e80*/  ISETP.LT.OR P3, PT, R2, 0x9, P3 ;  /* 0x000000090200780c */ /* 0x000fe40001f61670 */
[----:B------:R-:W-:Y:S02]  /*2e90*/  FSEL R27, R27, -INF , !P2 ;  /* 0xff8000001b1b7808 */ /* 0x000fe40005000000 */
[----:B------:R-:W-:-:S02]  /*2ea0*/  ISETP.NE.AND P2, PT, R15, RZ, PT ;  /* 0x000000ff0f00720c */ /* 0x000fc40003f45270 */
[----:B------:R-:W-:Y:S02]  /*2eb0*/  FSEL R13, R30, -INF , !P3 ;  /* 0xff8000001e0d7808 */ /* 0x000fe40005800000 */
[----:B------:R-:W-:Y:S02]  /*2ec0*/  ISETP.GT.AND P2, PT, R3, 0x9, !P2 ;  /* 0x000000090300780c */ /* 0x000fe40005744270 */
[----:B------:R-:W-:Y:S02]  /*2ed0*/  ISETP.NE.AND P3, PT, R33, RZ, PT ;  /* 0x000000ff2100720c */ /* 0x000fe40003f65270 */
[----:B------:R-:W-:Y:S02]  /*2ee0*/  ISETP.LT.OR P2, PT, R2, 0xa, P2 ;  /* 0x0000000a0200780c */ /* 0x000fe40001741670 */
[----:B------:R-:W-:Y:S02]  /*2ef0*/  ISETP.NE.AND P6, PT, R73, RZ, PT ;  /* 0x000000ff4900720c */ /* 0x000fe40003fc5270 */
[----:B------:R-:W-:-:S02]  /*2f00*/  FSEL R31, R31, -INF , !P2 ;  /* 0xff8000001f1f7808 */ /* 0x000fc40005000000 */
[----:B------:R-:W-:Y:S02]  /*2f10*/  ISETP.NE.AND P2, PT, R21, RZ, PT ;  /* 0x000000ff1500720c */ /* 0x000fe40003f45270 */
[----:B------:R-:W-:Y:S02]  /*2f20*/  FMNMX.FTZ R0, R24, R20, !PT ;  /* 0x0000001418007209 */ /* 0x000fe40007810000 */
[----:B------:R-:W-:Y:S02]  /*2f30*/  ISETP.GT.AND P2, PT, R3, 0x10, !P2 ;  /* 0x000000100300780c */ /* 0x000fe40005744270 */
[----:B------:R-:W-:Y:S02]  /*2f40*/  FMNMX.FTZ R0, R28, R0, !PT ;  /* 0x000000001c007209 */ /* 0x000fe40007810000 */
[----:B------:R-:W-:Y:S02]  /*2f50*/  ISETP.LT.OR P2, PT, R2, 0x11, P2 ;  /* 0x000000110200780c */ /* 0x000fe40001741670 */
[----:B------:R-:W-:-:S02]  /*2f60*/  FMNMX.FTZ R0, R72, R0, !PT ;  /* 0x0000000048007209 */ /* 0x000fc40007810000 */
[----:B------:R-:W-:Y:S02]  /*2f70*/  FSEL R15, R34, -INF , !P2 ;  /* 0xff800000220f7808 */ /* 0x000fe40005000000 */
[----:B------:R-:W-:Y:S02]  /*2f80*/  ISETP.NE.AND P2, PT, R29, RZ, PT ;  /* 0x000000ff1d00720c */ /* 0x000fe40003f45270 */
[----:B------:R-:W-:Y:S02]  /*2f90*/  FMNMX.FTZ R0, R32, R0, !PT ;  /* 0x0000000020007209 */ /* 0x000fe40007810000 */
[----:B------:R-:W-:Y:S02]  /*2fa0*/  ISETP.GT.AND P2, PT, R3, 0x11, !P2 ;  /* 0x000000110300780c */ /* 0x000fe40005744270 */
[----:B------:R-:W-:Y:S02]  /*2fb0*/  FMNMX.FTZ R0, R74, R0, !PT ;  /* 0x000000004a007209 */ /* 0x000fe40007810000 */
[----:B------:R-:W-:-:S02]  /*2fc0*/  ISETP.LT.OR P2, PT, R2, 0x12, P2 ;  /* 0x000000120200780c */ /* 0x000fc40001741670 */
[----:B------:R-:W-:Y:S02]  /*2fd0*/  FMNMX.FTZ R0, R36, R0, !PT ;  /* 0x0000000024007209 */ /* 0x000fe40007810000 */
[----:B------:R-:W-:Y:S02]  /*2fe0*/  FSEL R35, R35, -INF , !P2 ;  /* 0xff80000023237808 */ /* 0x000fe40005000000 */
[----:B------:R-:W-:Y:S02]  /*2ff0*/  ISETP.GT.AND P2, PT, R3, 0x18, !P3 ;  /* 0x000000180300780c */ /* 0x000fe40005f44270 */
[----:B------:R-:W-:Y:S02]  /*3000*/  FMNMX.FTZ R0, R76, R0, !PT ;  /* 0x000000004c007209 */ /* 0x000fe40007810000 */
[----:B------:R-:W-:Y:S02]  /*3010*/  ISETP.LT.OR P2, PT, R2, 0x19, P2 ;  /* 0x000000190200780c */ /* 0x000fe40001741670 */
[----:B------:R-:W-:-:S02]  /*3020*/  FMNMX.FTZ R0, R40, R0, !PT ;  /* 0x0000000028007209 */ /* 0x000fc40007810000 */
[----:B------:R-:W-:Y:S02]  /*3030*/  FSEL R21, R38, -INF , !P2 ;  /* 0xff80000026157808 */ /* 0x000fe40005000000 */
[----:B------:R-:W-:Y:S02]  /*3040*/  ISETP.GT.AND P2, PT, R3, 0x19, !P6 ;  /* 0x000000190300780c */ /* 0x000fe40007744270 */
[----:B------:R-:W-:Y:S02]  /*3050*/  ISETP.NE.AND P6, PT, R25, RZ, PT ;  /* 0x000000ff1900720c */ /* 0x000fe40003fc5270 */
[----:B------:R-:W-:Y:S02]  /*3060*/  ISETP.LT.OR P2, PT, R2, 0x1a, P2 ;  /* 0x0000001a0200780c */ /* 0x000fe40001741670 */
[----:B------:R-:W-:Y:S02]  /*3070*/  FMNMX.FTZ R0, R78, R0, !PT ;  /* 0x000000004e007209 */ /* 0x000fe40007810000 */
        /* <DEDUP_REMOVED lines=15> */
[----:B------:R-:W-:Y:S02]  /*3170*/  ISETP.NE.AND P2, PT, R41, RZ, PT ;  /* 0x000000ff2900720c */ /* 0x000fe40003f45270 */
[----:B------:R-:W-:Y:S02]  /*3180*/  FMNMX.FTZ R0, R56, R0, !PT ;  /* 0x0000000038007209 */ /* 0x000fe40007810000 */
[----:B------:R-:W-:Y:S02]  /*3190*/  ISETP.GT.AND P2, PT, R3, 0x28, !P2 ;  /* 0x000000280300780c */ /* 0x000fe40005744270 */
[----:B------:R-:W-:-:S02]  /*31a0*/  FMNMX.FTZ R0, R86, R0, !PT ;  /* 0x0000000056007209 */ /* 0x000fc40007810000 */
[----:B------:R-:W-:Y:S02]  /*31b0*/  ISETP.LT.OR P2, PT, R2, 0x29, P2 ;  /* 0x000000290200780c */ /* 0x000fe40001741670 */
[----:B------:R-:W-:Y:S02]  /*31c0*/  FMNMX.FTZ R0, R60, R0, !PT ;  /* 0x000000003c007209 */ /* 0x000fe40007810000 */
[----:B------:R-:W-:Y:S02]  /*31d0*/  FSEL R29, R46, -INF , !P2 ;  /* 0xff8000002e1d7808 */ /* 0x000fe40005000000 */
[----:B------:R-:W-:Y:S02]  /*31e0*/  ISETP.NE.AND P2, PT, R77, RZ, PT ;  /* 0x000000ff4d00720c */ /* 0x000fe40003f45270 */
[----:B------:R-:W-:Y:S02]  /*31f0*/  FMNMX.FTZ R0, R88, R0, !PT ;  /* 0x0000000058007209 */ /* 0x000fe40007810000 */
[----:B------:R-:W-:-:S02]  /*3200*/  ISETP.GT.AND P2, PT, R3, 0x29, !P2 ;  /* 0x000000290300780c */ /* 0x000fc40005744270 */
[----:B------:R-:W-:Y:S02]  /*3210*/  FMNMX.FTZ R0, R64, R0, !PT ;  /* 0x0000000040007209 */ /* 0x000fe40007810000 */
[----:B------:R-:W-:Y:S02]  /*3220*/  ISETP.LT.OR P2, PT, R2, 0x2a, P2 ;  /* 0x0000002a0200780c */ /* 0x000fe40001741670 */
[----:B------:R-:W-:Y:S02]  /*3230*/  FMNMX.FTZ R0, R90, R0, !PT ;  /* 0x000000005a007209 */ /* 0x000fe40007810000 */
[----:B------:R-:W-:Y:S02]  /*3240*/  FSEL R47, R47, -INF , !P2 ;  /* 0xff8000002f2f7808 */ /* 0x000fe40005000000 */
[----:B------:R-:W-:Y:S02]  /*3250*/  ISETP.NE.AND P2, PT, R45, RZ, PT ;  /* 0x000000ff2d00720c */ /* 0x000fe40003f45270 */
[----:B------:R-:W-:-:S02]  /*3260*/  FMNMX.FTZ R0, R68, R0, !PT ;  /* 0x0000000044007209 */ /* 0x000fc40007810000 */
[----:B------:R-:W-:Y:S02]  /*3270*/  ISETP.GT.AND P2, PT, R3, 0x30, !P2 ;  /* 0x000000300300780c */ /* 0x000fe40005744270 */
[----:B------:R-:W-:Y:S01]  /*3280*/  FMNMX.FTZ R4, R92, R0, !PT ;  /* 0x000000005c047209 */ /* 0x000fe20007810000 */
[----:B------:R-:W-:Y:S01]  /*3290*/  IMAD.U32 R0, RZ, RZ, UR6 ;  /* 0x00000006ff007e24 */ /* 0x000fe2000f8e00ff */
[----:B------:R-:W-:Y:S01]  /*32a0*/  ISETP.LT.OR P2, PT, R2, 0x31, P2 ;  /* 0x000000310200780c */ /* 0x000fe20001741670 */
[----:B------:R-:W-:Y:S01]  /*32b0*/  @UP0 ULDC UR6, c[0x0][0x44c] ;  /* 0x0001130000060ab9 */ /* 0x000fe20000000800 */
[----:B------:R-:W-:Y:S01]  /*32c0*/  ISETP.NE.AND P3, PT, R83, RZ, PT ;  /* 0x000000ff5300720c */ /* 0x000fe20003f65270 */
[----:B------:R-:W0:Y:S01]  /*32d0*/  SHFL.BFLY PT, R5, R4, 0x2, 0x1f ;  /* 0x0c401f0004057f89 */ /* 0x000e2200000e0000 */
[----:B------:R-:W-:Y:S01]  /*32e0*/  FSEL R33, R50, -INF , !P2 ;  /* 0xff80000032217808 */ /* 0x000fe20005000000 */
[----:B------:R-:W-:Y:S01]  /*32f0*/  UIMAD.WIDE.U32 UR6, UR38, UR6, URZ ;  /* 0x00000006260672a5 */ /* 0x000fe2000f8e003f */
[----:B------:R-:W-:-:S02]  /*3300*/  ISETP.NE.AND P2, PT, R79, RZ, PT ;  /* 0x000000ff4f00720c */ /* 0x000fc40003f45270 */
[C---:B------:R-:W-:Y:S01]  /*3310*/  ISETP.GT.AND P4, PT, R3.reuse, 0x51, !P4 ;  /* 0x000000510300780c */ /* 0x040fe20006784270 */
[----:B------:R-:W-:Y:S01]  /*3320*/  @UP0 USHF.R.U32.HI UR38, URZ, UR14, UR7 ;  /* 0x0000000e3f260299 */ /* 0x000fe20008011607 */
[C---:B------:R-:W-:Y:S02]  /*3330*/  ISETP.GT.AND P2, PT, R3.reuse, 0x31, !P2 ;  /* 0x000000310300780c */ /* 0x040fe40005744270 */
[----:B------:R-:W-:Y:S02]  /*3340*/  ISETP.GT.AND P5, PT, R3, 0x58, !P5 ;  /* 0x000000580300780c */ /* 0x000fe40006fa4270 */
[C---:B------:R-:W-:Y:S02]  /*3350*/  ISETP.LT.OR P2, PT, R2.reuse, 0x32, P2 ;  /* 0x000000320200780c */ /* 0x040fe40001741670 */
[----:B------:R-:W-:Y:S02]  /*3360*/  ISETP.LT.OR P4, PT, R2, 0x52, P4 ;  /* 0x000000520200780c */ /* 0x000fe40002781670 */
[----:B------:R-:W-:-:S02]  /*3370*/  FSEL R51, R51, -INF , !P2 ;  /* 0xff80000033337808 */ /* 0x000fc40005000000 */
[----:B------:R-:W-:Y:S02]  /*3380*/  ISETP.NE.AND P2, PT, R49, RZ, PT ;  /* 0x000000ff3100720c */ /* 0x000fe40003f45270 */
[C---:B------:R-:W-:Y:S02]  /*3390*/  ISETP.LT.OR P5, PT, R2.reuse, 0x59, P5 ;  /* 0x000000590200780c */ /* 0x040fe40002fa1670 */
[----:B------:R-:W-:Y:S02]  /*33a0*/  ISETP.GT.AND P2, PT, R3, 0x38, !P2 ;  /* 0x000000380300780c */ /* 0x000fe40005744270 */
[----:B------:R-:W-:Y:S02]  /*33b0*/  FSEL R67, R67, -INF , !P4 ;  /* 0xff80000043437808 */ /* 0x000fe40006000000 */
[----:B------:R-:W-:Y:S02]  /*33c0*/  ISETP.LT.OR P2, PT, R2, 0x39, P2 ;  /* 0x000000390200780c */ /* 0x000fe40001741670 */
[----:B0-----:R-:W-:-:S02]  /*33d0*/  FMNMX.FTZ R8, R4, R5, !PT ;  /* 0x0000000504087209 */ /* 0x001fc40007810000 */
[----:B------:R-:W-:Y:S02]  /*33e0*/  FSEL R37, R54, -INF , !P2 ;  /* 0xff80000036257808 */ /* 0x000fe40005000000 */
[----:B------:R-:W-:Y:S01]  /*33f0*/  ISETP.NE.AND P2, PT, R81, RZ, PT ;  /* 0x000000ff5100720c */ /* 0x000fe20003f45270 */
[----:B------:R-:W0:Y:S01]  /*3400*/  SHFL.BFLY PT, R5, R8, 0x1, 0x1f ;  /* 0x0c201f0008057f89 */ /* 0x000e2200000e0000 */
[----:B------:R-:W-:Y:S02]  /*3410*/  FSEL R49, R70, -INF , !P5 ;  /* 0xff80000046317808 */ /* 0x000fe40006800000 */
[----:B------:R-:W-:Y:S02]  /*3420*/  ISETP.GT.AND P2, PT, R3, 0x39, !P2 ;  /* 0x000000390300780c */ /* 0x000fe40005744270 */
[----:B------:R-:W-:Y:S02]  /*3430*/  R2UR UR11, R22 ;  /* 0x00000000160b72ca */ /* 0x000fe400000e0000 */
[----:B------:R-:W-:-:S04]  /*3440*/  ISETP.LT.OR P2, PT, R2, 0x3a, P2 ;  /* 0x0000003a0200780c */ /* 0x000fc80001741670 */
[----:B------:R-:W-:Y:S02]  /*3450*/  FSEL R55, R55, -INF , !P2 ;  /* 0xff80000037377808 */ /* 0x000fe40005000000 */
[----:B------:R-:W-:-:S04]  /*3460*/  ISETP.NE.AND P2, PT, R53, RZ, PT ;  /* 0x000000ff3500720c */ /* 0x000fc80003f45270 */
[----:B------:R-:W-:Y:S01]  /*3470*/  ISETP.GT.AND P2, PT, R3, 0x40, !P2 ;  /* 0x000000400300780c */ /* 0x000fe20005744270 */
[----:B------:R-:W-:-:S03]  /*3480*/  UIADD3 UR38, UR11, UR38, URZ ;  /* 0x000000260b267290 */ /* 0x000fc6000fffe03f */
[----:B------:R-:W-:Y:S01]  /*3490*/  ISETP.LT.OR P2, PT, R2, 0x41, P2 ;  /* 0x000000410200780c */ /* 0x000fe20001741670 */
[----:B------:R-:W-:Y:S01]  /*34a0*/  UIADD3 UR4, UR38, UR4, URZ ;  /* 0x0000000426047290 */ /* 0x000fe2000fffe03f */
[----:B0-----:R-:W-:Y:S02]  /*34b0*/  FMNMX.FTZ R5, R8, R5, !PT ;  /* 0x0000000508057209 */ /* 0x001fe40007810000 */
[----:B------:R-:W-:Y:S02]  /*34c0*/  FSEL R41, R58, -INF , !P2 ;  /* 0xff8000003a297808 */ /* 0x000fe40005000000 */
[----:B------:R-:W-:Y:S01]  /*34d0*/  ISETP.GT.AND P2, PT, R3, 0x41, !P3 ;  /* 0x000000410300780c */ /* 0x000fe20005f44270 */
[----:B------:R-:W-:Y:S01]  /*34e0*/  FMUL.FTZ R14, R5, R0 ;  /* 0x00000000050e7220 */ /* 0x000fe20000410000 */
[----:B------:R-:W-:Y:S02]  /*34f0*/  ISETP.NE.AND P3, PT, R61, RZ, PT ;  /* 0x000000ff3d00720c */ /* 0x000fe40003f65270 */
[----:B------:R-:W-:-:S02]  /*3500*/  ISETP.LT.OR P2, PT, R2, 0x42, P2 ;  /* 0x000000420200780c */ /* 0x000fc40001741670 */
[----:B------:R-:W-:Y:S02]  /*3510*/  ISETP.GT.AND P3, PT, R3, 0x50, !P3 ;  /* 0x000000500300780c */ /* 0x000fe40005f64270 */
[----:B------:R-:W-:Y:S02]  /*3520*/  FSEL R59, R59, -INF , !P2 ;  /* 0xff8000003b3b7808 */ /* 0x000fe40005000000 */
[----:B------:R-:W-:Y:S02]  /*3530*/  ISETP.GT.AND P2, PT, R3, RZ, !P6 ;  /* 0x000000ff0300720c */ /* 0x000fe40007744270 */
[----:B------:R-:W-:Y:S02]  /*3540*/  ISETP.NE.AND P6, PT, R57, RZ, PT ;  /* 0x000000ff3900720c */ /* 0x000fe40003fc5270 */
[C---:B------:R-:W-:Y:S02]  /*3550*/  ISETP.LT.OR P2, PT, R2.reuse, 0x1, P2 ;  /* 0x000000010200780c */ /* 0x040fe40001741670 */
[----:B------:R-:W-:-:S02]  /*3560*/  ISETP.LT.OR P3, PT, R2, 0x51, P3 ;  /* 0x000000510200780c */ /* 0x000fc40001f61670 */
[----:B------:R-:W-:Y:S02]  /*3570*/  FSEL R9, R26, -INF , !P2 ;  /* 0xff8000001a097808 */ /* 0x000fe40005000000 */
[----:B------:R-:W-:Y:S02]  /*3580*/  FSETP.NEU.FTZ.AND P2, PT, R5, -INF , PT ;  /* 0xff8000000500780b */ /* 0x000fe40003f5d000 */
[----:B------:R-:W-:Y:S02]  /*3590*/  FMNMX.FTZ R4, R9, R27, !PT ;  /* 0x0000001b09047209 */ /* 0x000fe40007810000 */
[----:B------:R-:W-:Y:S02]  /*35a0*/  FSEL R57, R14, RZ, P2 ;  /* 0x000000ff0e397208 */ /* 0x000fe40001000000 */
[----:B------:R-:W-:Y:S02]  /*35b0*/  FMNMX.FTZ R4, R13, R4, !PT ;  /* 0x000000040d047209 */ /* 0x000fe40007810000 */
[----:B------:R-:W-:Y:S01]  /*35c0*/  ISETP.GT.AND P2, PT, R3, 0x48, !P6 ;  /* 0x000000480300780c */ /* 0x000fe20007744270 */
[--C-:B------:R-:W-:Y:S01]  /*35d0*/  FFMA.FTZ R30, R80, R0, -R57.reuse ;  /* 0x00000000501e7223 */ /* 0x100fe20000010839 */
[----:B------:R-:W-:Y:S01]  /*35e0*/  FMNMX.FTZ R4, R31, R4, !PT ;  /* 0x000000041f047209 */ /* 0x000fe20007810000 */
[-CC-:B------:R-:W-:Y:S01]  /*35f0*/  FFMA.FTZ R8, R24, R0.reuse, -R57.reuse ;  /* 0x0000000018087223 */ /* 0x180fe20000010839 */
[----:B------:R-:W-:Y:S01]  /*3600*/  ISETP.LT.OR P2, PT, R2, 0x49, P2 ;  /* 0x000000490200780c */ /* 0x000fe20001741670 */
[--C-:B------:R-:W-:Y:S01]  /*3610*/  FFMA.FTZ R14, R20, R0, -R57.reuse ;  /* 0x00000000140e7223 */ /* 0x100fe20000010839 */
[----:B------:R-:W-:Y:S01]  /*3620*/  FMNMX.FTZ R4, R15, R4, !PT ;  /* 0x000000040f047209 */ /* 0x000fe20007810000 */
[----:B------:R0:W-:Y:S01]  /*3630*/  MUFU.EX2 R77, R30 ;  /* 0x0000001e004d7308 */ /* 0x0001e20000000800 */
[----:B------:R-:W-:Y:S01]  /*3640*/  FSEL R45, R62, -INF , !P2 ;  /* 0xff8000003e2d7808 */ /* 0x000fe20005000000 */
[--C-:B------:R-:W-:Y:S01]  /*3650*/  FFMA.FTZ R20, R28, R0, -R57.reuse ;  /* 0x000000001c147223 */ /* 0x100fe20000010839 */
[----:B------:R-:W-:Y:S01]  /*3660*/  FMNMX.FTZ R4, R35, R4, !PT ;  /* 0x0000000423047209 */ /* 0x000fe20007810000 */
[-CC-:B------:R-:W-:Y:S01]  /*3670*/  FFMA.FTZ R24, R72, R0.reuse, -R57.reuse ;  /* 0x0000000048187223 */ /* 0x180fe20000010839 */
[----:B------:R-:W-:Y:S01]  /*3680*/  ISETP.NE.AND P2, PT, R85, RZ, PT ;  /* 0x000000ff5500720c */ /* 0x000fe20003f45270 */
[--C-:B------:R-:W-:Y:S01]  /*3690*/  FFMA.FTZ R26, R32, R0, -R57.reuse ;  /* 0x00000000201a7223 */ /* 0x100fe20000010839 */
[----:B------:R-:W-:Y:S01]  /*36a0*/  FMNMX.FTZ R4, R21, R4, !PT ;  /* 0x0000000415047209 */ /* 0x000fe20007810000 */
[----:B------:R-:W-:Y:S01]  /*36b0*/  MUFU.EX2 R8, R8 ;  /* 0x0000000800087308 */ /* 0x000fe20000000800 */
[----:B------:R-:W-:Y:S01]  /*36c0*/  ISETP.GT.AND P2, PT, R3, 0x49, !P2 ;  /* 0x000000490300780c */ /* 0x000fe20005744270 */
[--C-:B0-----:R-:W-:Y:S01]  /*36d0*/  FFMA.FTZ R30, R86, R0, -R57.reuse ;  /* 0x00000000561e7223 */ /* 0x101fe20000010839 */
[----:B------:R-:W-:Y:S01]  /*36e0*/  FMNMX.FTZ R4, R39, R4, !PT ;  /* 0x0000000427047209 */ /* 0x000fe20007810000 */
[-CC-:B------:R-:W-:Y:S01]  /*36f0*/  FFMA.FTZ R28, R36, R0.reuse, -R57.reuse ;  /* 0x00000000241c7223 */ /* 0x180fe20000010839 */
[----:B------:R-:W-:Y:S01]  /*3700*/  ISETP.LT.OR P2, PT, R2, 0x4a, P2 ;  /* 0x0000004a0200780c */ /* 0x000fe20001741670 */
[--C-:B------:R-:W-:Y:S01]  /*3710*/  FFMA.FTZ R42, R90, R0, -R57.reuse ;  /* 0x000000005a2a7223 */ /* 0x100fe20000010839 */
[----:B------:R-:W-:Y:S01]  /*3720*/  FMNMX.FTZ R4, R25, R4, !PT ;  /* 0x0000000419047209 */ /* 0x000fe20007810000 */
[----:B------:R0:W1:Y:S01]  /*3730*/  MUFU.EX2 R61, R14 ;  /* 0x0000000e003d7308 */ /* 0x0000620000000800 */
[----:B------:R-:W-:Y:S01]  /*3740*/  ISETP.NE.AND P6, PT, R65, RZ, PT ;  /* 0x000000ff4100720c */ /* 0x000fe20003fc5270 */
[--C-:B------:R-:W-:Y:S01]  /*3750*/  FFMA.FTZ R38, R56, R0, -R57.reuse ;  /* 0x0000000038267223 */ /* 0x100fe20000010839 */
[----:B------:R-:W-:Y:S01]  /*3760*/  FMNMX.FTZ R4, R43, R4, !PT ;  /* 0x000000042b047209 */ /* 0x000fe20007810000 */
[-CC-:B------:R-:W-:Y:S01]  /*3770*/  FFMA.FTZ R32, R48, R0.reuse, -R57.reuse ;  /* 0x0000000030207223 */ /* 0x180fe20000010839 */
[----:B------:R-:W-:Y:S01]  /*3780*/  FSEL R63, R63, -INF , !P2 ;  /* 0xff8000003f3f7808 */ /* 0x000fe20005000000 */
[--C-:B------:R-:W-:Y:S01]  /*3790*/  FFMA.FTZ R34, R52, R0, -R57.reuse ;  /* 0x0000000034227223 */ /* 0x100fe20000010839 */
[----:B------:R-:W-:Y:S01]  /*37a0*/  FMNMX.FTZ R4, R29, R4, !PT ;  /* 0x000000041d047209 */ /* 0x000fe20007810000 */
[----:B------:R-:W-:Y:S01]  /*37b0*/  MUFU.EX2 R83, R30 ;  /* 0x0000001e00537308 */ /* 0x000fe20000000800 */
[----:B------:R-:W-:Y:S01]  /*37c0*/  ISETP.GT.AND P6, PT, R3, 0x59, !P6 ;  /* 0x000000590300780c */ /* 0x000fe200077c4270 */
[--C-:B0-----:R-:W-:Y:S01]  /*37d0*/  FFMA.FTZ R14, R74, R0, -R57.reuse ;  /* 0x000000004a0e7223 */ /* 0x101fe20000010839 */
[----:B------:R-:W-:Y:S01]  /*37e0*/  FMNMX.FTZ R4, R47, R4, !PT ;  /* 0x000000042f047209 */ /* 0x000fe20007810000 */
[----:B------:R-:W-:Y:S01]  /*37f0*/  FFMA.FTZ R36, R84, R0, -R57 ;  /* 0x0000000054247223 */ /* 0x000fe20000010839 */
[----:B------:R-:W-:-:S02]  /*3800*/  FSEL R3, R66, -INF , !P3 ;  /* 0xff80000042037808 */ /* 0x000fc40005800000 */
[----:B------:R-:W-:Y:S01]  /*3810*/  FMNMX.FTZ R4, R33, R4, !PT ;  /* 0x0000000421047209 */ /* 0x000fe20007810000 */
[----:B------:R-:W-:Y:S01]  /*3820*/  MUFU.EX2 R20, R20 ;  /* 0x0000001400147308 */ /* 0x000fe20000000800 */
[----:B------:R-:W-:Y:S01]  /*3830*/  ISETP.LT.OR P6, PT, R2, 0x5a, P6 ;  /* 0x0000005a0200780c */ /* 0x000fe200037c1670 */
[--C-:B------:R-:W-:Y:S01]  /*3840*/  FFMA.FTZ R2, R44, R0, -R57.reuse ;  /* 0x000000002c027223 */ /* 0x100fe20000010839 */
[----:B------:R-:W-:Y:S01]  /*3850*/  FMNMX.FTZ R4, R51, R4, !PT ;  /* 0x0000000433047209 */ /* 0x000fe20007810000 */
[----:B------:R-:W-:Y:S01]  /*3860*/  FFMA.FTZ R44, R68, R0, -R57 ;  /* 0x00000000442c7223 */ /* 0x000fe20000010839 */
[----:B------:R-:W-:Y:S02]  /*3870*/  FSEL R71, R71, -INF , !P6 ;  /* 0xff80000047477808 */ /* 0x000fe40007000000 */
[----:B------:R-:W-:Y:S01]  /*3880*/  FMNMX.FTZ R4, R37, R4, !PT ;  /* 0x0000000425047209 */ /* 0x000fe20007810000 */
[----:B------:R0:W2:Y:S01]  /*3890*/  MUFU.EX2 R65, R24 ;  /* 0x0000001800417308 */ /* 0x0000a20000000800 */
[----:B-1----:R-:W-:-:S02]  /*38a0*/  F2FP.BF16.F32.PACK_AB R188, R61, R8 ;  /* 0x000000083dbc723e */ /* 0x002fc400000010ff */
[----:B------:R-:W-:-:S04]  /*38b0*/  FMNMX.FTZ R4, R55, R4, !PT ;  /* 0x0000000437047209 */ /* 0x000fc80007810000 */
[----:B------:R-:W-:Y:S01]  /*38c0*/  FMNMX.FTZ R4, R41, R4, !PT ;  /* 0x0000000429047209 */ /* 0x000fe20007810000 */
[----:B------:R-:W-:Y:S01]  /*38d0*/  MUFU.EX2 R26, R26 ;  /* 0x0000001a001a7308 */ /* 0x000fe20000000800 */
[----:B0-----:R-:W-:Y:S02]  /*38e0*/  FFMA.FTZ R24, R76, R0, -R57 ;  /* 0x000000004c187223 */ /* 0x001fe40000010839 */
[----:B------:R-:W-:-:S04]  /*38f0*/  FMNMX.FTZ R4, R59, R4, !PT ;  /* 0x000000043b047209 */ /* 0x000fc80007810000 */
[----:B------:R-:W-:Y:S01]  /*3900*/  FMNMX.FTZ R4, R45, R4, !PT ;  /* 0x000000042d047209 */ /* 0x000fe20007810000 */
[----:B------:R0:W1:Y:S01]  /*3910*/  MUFU.EX2 R69, R14 ;  /* 0x0000000e00457308 */ /* 0x0000620000000800 */
[----:B--2---:R-:W-:Y:S02]  /*3920*/  F2FP.BF16.F32.PACK_AB R190, R65, R20 ;  /* 0x0000001441be723e */ /* 0x004fe400000010ff */
[----:B------:R-:W-:-:S04]  /*3930*/  FMNMX.FTZ R4, R63, R4, !PT ;  /* 0x000000043f047209 */ /* 0x000fc80007810000 */
[----:B------:R-:W-:Y:S01]  /*3940*/  FMNMX.FTZ R4, R3, R4, !PT ;  /* 0x0000000403047209 */ /* 0x000fe20007810000 */
[----:B------:R-:W-:Y:S01]  /*3950*/  MUFU.EX2 R28, R28 ;  /* 0x0000001c001c7308 */ /* 0x000fe20000000800 */
[-CC-:B0-----:R-:W-:Y:S01]  /*3960*/  FFMA.FTZ R14, R40, R0.reuse, -R57.reuse ;  /* 0x00000000280e7223 */ /* 0x181fe20000010839 */
[----:B------:R-:W-:Y:S01]  /*3970*/  FFMA.FTZ R40, R88, R0, -R57 ;  /* 0x0000000058287223 */ /* 0x000fe20000010839 */
[----:B------:R-:W-:-:S04]  /*3980*/  FMNMX.FTZ R4, R67, R4, !PT ;  /* 0x0000000443047209 */ /* 0x000fc80007810000 */
[----:B------:R-:W-:Y:S01]  /*3990*/  FMNMX.FTZ R4, R49, R4, !PT ;  /* 0x0000000431047209 */ /* 0x000fe20007810000 */
[----:B------:R0:W2:Y:S01]  /*39a0*/  MUFU.EX2 R73, R24 ;  /* 0x0000001800497308 */ /* 0x0000a20000000800 */
[----:B-1----:R-:W-:Y:S02]  /*39b0*/  F2FP.BF16.F32.PACK_AB R184, R69, R26 ;  /* 0x0000001a45b8723e */ /* 0x002fe400000010ff */
[----:B------:R-:W-:-:S05]  /*39c0*/  FMNMX.FTZ R4, R71, R4, !PT ;  /* 0x0000000447047209 */ /* 0x000fca0007810000 */
[----:B------:R-:W1:Y:S01]  /*39d0*/  SHFL.BFLY PT, R53, R4, 0x2, 0x1f ;  /* 0x0c401f0004357f89 */ /* 0x000e6200000e0000 */
[----:B------:R-:W-:Y:S01]  /*39e0*/  MUFU.EX2 R85, R40 ;  /* 0x0000002800557308 */ /* 0x000fe20000000800 */
[----:B0-----:R-:W-:-:S07]  /*39f0*/  FFMA.FTZ R24, R78, R0, -R57 ;  /* 0x000000004e187223 */ /* 0x001fce0000010839 */
[----:B------:R-:W-:Y:S01]  /*3a00*/  MUFU.EX2 R14, R14 ;  /* 0x0000000e000e7308 */ /* 0x000fe20000000800 */
[----:B--2---:R-:W-:-:S07]  /*3a10*/  F2FP.BF16.F32.PACK_AB R186, R73, R28 ;  /* 0x0000001c49ba723e */ /* 0x004fce00000010ff */
[----:B------:R0:W2:Y:S01]  /*3a20*/  MUFU.EX2 R75, R24 ;  /* 0x00000018004b7308 */ /* 0x0000a20000000800 */
[----:B-1----:R-:W-:-:S07]  /*3a30*/  FMNMX.FTZ R53, R4, R53, !PT ;  /* 0x0000003504357209 */ /* 0x002fce0007810000 */
[----:B------:R-:W-:Y:S01]  /*3a40*/  MUFU.EX2 R87, R42 ;  /* 0x0000002a00577308 */ /* 0x000fe20000000800 */
[----:B0-----:R-:W-:Y:S01]  /*3a50*/  FFMA.FTZ R24, R82, R0, -R57 ;  /* 0x0000000052187223 */ /* 0x001fe20000010839 */
[----:B------:R-:W0:Y:S06]  /*3a60*/  SHFL.BFLY PT, R4, R53, 0x1, 0x1f ;  /* 0x0c201f0035047f89 */ /* 0x000e2c00000e0000 */
[----:B------:R-:W1:Y:S01]  /*3a70*/  MUFU.EX2 R2, R2 ;  /* 0x0000000200027308 */ /* 0x000e620000000800 */
[----:B--2---:R-:W-:-:S07]  /*3a80*/  F2FP.BF16.F32.PACK_AB R180, R75, R14 ;  /* 0x0000000e4bb4723e */ /* 0x004fce00000010ff */
[----:B------:R-:W-:Y:S08]  /*3a90*/  MUFU.EX2 R32, R32 ;  /* 0x0000002000207308 */ /* 0x000ff00000000800 */
[----:B------:R2:W3:Y:S01]  /*3aa0*/  MUFU.EX2 R79, R24 ;  /* 0x00000018004f7308 */ /* 0x0004e20000000800 */
[----:B-1----:R-:W-:Y:S02]  /*3ab0*/  F2FP.BF16.F32.PACK_AB R182, R77, R2 ;  /* 0x000000024db6723e */ /* 0x002fe400000010ff */
[----:B0-----:R-:W-:-:S04]  /*3ac0*/  FMNMX.FTZ R4, R53, R4, !PT ;  /* 0x0000000435047209 */ /* 0x001fc80007810000 */
[C---:B------:R-:W-:Y:S01]  /*3ad0*/  FSETP.NEU.FTZ.AND P2, PT, R4.reuse, -INF , PT ;  /* 0xff8000000400780b */ /* 0x040fe20003f5d000 */
[-C--:B------:R-:W-:Y:S01]  /*3ae0*/  FMUL.FTZ R30, R4, R0.reuse ;  /* 0x00000000041e7220 */ /* 0x080fe20000410000 */
[----:B------:R-:W-:Y:S01]  /*3af0*/  MUFU.EX2 R34, R34 ;  /* 0x0000002200227308 */ /* 0x000fe20000000800 */
[----:B--2---:R-:W-:-:S03]  /*3b00*/  FFMA.FTZ R24, R60, R0, -R57 ;  /* 0x000000003c187223 */ /* 0x004fc60000010839 */
[----:B------:R-:W-:Y:S02]  /*3b10*/  FSEL R30, R30, RZ, P2 ;  /* 0x000000ff1e1e7208 */ /* 0x000fe40001000000 */
[----:B------:R-:W-:Y:S02]  /*3b20*/  PLOP3.LUT P2, PT, PT, PT, UP1, 0x40, 0x0 ;  /* 0x000000000000781c */ /* 0x000fe40003f4e818 */
[----:B------:R-:W0:Y:S01]  /*3b30*/  MUFU.EX2 R81, R36 ;  /* 0x0000002400517308 */ /* 0x000e220000000800 */
[-CC-:B------:R-:W-:Y:S01]  /*3b40*/  FFMA.FTZ R9, R9, R0.reuse, -R30.reuse ;  /* 0x0000000009097223 */ /* 0x180fe2000001081e */
[-CC-:B------:R-:W-:Y:S01]  /*3b50*/  FFMA.FTZ R27, R27, R0.reuse, -R30.reuse ;  /* 0x000000001b1b7223 */ /* 0x180fe2000001081e */
        /* <DEDUP_REMOVED lines=12> */
[-CC-:B------:R-:W-:Y:S01]  /*3c20*/  FFMA.FTZ R51, R51, R0.reuse, -R30.reuse ;  /* 0x0000000033337223 */ /* 0x180fe2000001081e */
[----:B------:R-:W2:Y:S01]  /*3c30*/  MUFU.EX2 R40, R27 ;  /* 0x0000001b00287308 */ /* 0x000ea20000000800 */
[----:B-1----:R-:W-:Y:S01]  /*3c40*/  FADD.FTZ R9, R8, R61 ;  /* 0x0000003d08097221 */ /* 0x002fe20000010000 */
[-C--:B------:R-:W-:Y:S01]  /*3c50*/  FFMA.FTZ R36, R64, R0.reuse, -R57 ;  /* 0x0000000040247223 */ /* 0x080fe20000010839 */
[-CC-:B------:R-:W-:Y:S01]  /*3c60*/  FFMA.FTZ R37, R37, R0.reuse, -R30.reuse ;  /* 0x0000000025257223 */ /* 0x180fe2000001081e */
[-CC-:B------:R-:W-:Y:S01]  /*3c70*/  FFMA.FTZ R55, R55, R0.reuse, -R30.reuse ;  /* 0x0000000037377223 */ /* 0x180fe2000001081e */
[----:B------:R-:W-:Y:S01]  /*3c80*/  FADD.FTZ R54, R20, R9 ;  /* 0x0000000914367221 */ /* 0x000fe20000010000 */
[-CC-:B------:R-:W-:Y:S01]  /*3c90*/  FFMA.FTZ R41, R41, R0.reuse, -R30.reuse ;  /* 0x0000000029297223 */ /* 0x180fe2000001081e */
[-C--:B------:R-:W-:Y:S01]  /*3ca0*/  FFMA.FTZ R59, R59, R0.reuse, -R30 ;  /* 0x000000003b3b7223 */ /* 0x080fe2000001081e */
[----:B------:R-:W1:Y:S01]  /*3cb0*/  MUFU.EX2 R13, R13 ;  /* 0x0000000d000d7308 */ /* 0x000e620000000800 */
[----:B------:R-:W-:Y:S01]  /*3cc0*/  FADD.FTZ R9, R65, R54 ;  /* 0x0000003641097221 */ /* 0x000fe20000010000 */
[-CC-:B------:R-:W-:Y:S01]  /*3cd0*/  FFMA.FTZ R45, R45, R0.reuse, -R30.reuse ;  /* 0x000000002d2d7223 */ /* 0x180fe2000001081e */
[-CC-:B------:R-:W-:Y:S01]  /*3ce0*/  FFMA.FTZ R63, R63, R0.reuse, -R30.reuse ;  /* 0x000000003f3f7223 */ /* 0x180fe2000001081e */
[-CC-:B------:R-:W-:Y:S01]  /*3cf0*/  FFMA.FTZ R3, R3, R0.reuse, -R30.reuse ;  /* 0x0000000003037223 */ /* 0x180fe2000001081e */
[----:B------:R-:W-:Y:S01]  /*3d00*/  FADD.FTZ R54, R26, R9 ;  /* 0x000000091a367221 */ /* 0x000fe20000010000 */
[-CC-:B------:R-:W-:Y:S01]  /*3d10*/  FFMA.FTZ R67, R67, R0.reuse, -R30.reuse ;  /* 0x0000000043437223 */ /* 0x180fe2000001081e */
[-C--:B------:R-:W-:Y:S01]  /*3d20*/  FFMA.FTZ R49, R49, R0.reuse, -R30 ;  /* 0x0000000031317223 */ /* 0x080fe2000001081e */
[----:B------:R-:W4:Y:S01]  /*3d30*/  MUFU.EX2 R42, R31 ;  /* 0x0000001f002a7308 */ /* 0x000f220000000800 */
[----:B------:R-:W-:Y:S01]  /*3d40*/  FADD.FTZ R9, R69, R54 ;  /* 0x0000003645097221 */ /* 0x000fe20000010000 */
[-C--:B------:R-:W-:Y:S01]  /*3d50*/  FFMA.FTZ R30, R71, R0.reuse, -R30 ;  /* 0x00000000471e7223 */ /* 0x080fe2000001081e */
[----:B------:R-:W-:Y:S01]  /*3d60*/  FFMA.FTZ R57, R92, R0, -R57 ;  /* 0x000000005c397223 */ /* 0x000fe20000010839 */
[----:B---3--:R-:W-:Y:S01]  /*3d70*/  F2FP.BF16.F32.PACK_AB R176, R79, R32 ;  /* 0x000000204fb0723e */ /* 0x008fe200000010ff */
[----:B------:R-:W-:Y:S01]  /*3d80*/  FADD.FTZ R56, R28, R9 ;  /* 0x000000091c387221 */ /* 0x000fe20000010000 */
[----:B0-----:R-:W-:-:S02]  /*3d90*/  F2FP.BF16.F32.PACK_AB R178, R81, R34 ;  /* 0x0000002251b2723e */ /* 0x001fc400000010ff */
[----:B------:R-:W0:Y:S01]  /*3da0*/  MUFU.EX2 R15, R15 ;  /* 0x0000000f000f7308 */ /* 0x000e220000000800 */
[----:B------:R-:W-:Y:S01]  /*3db0*/  FADD.FTZ R9, R73, R56 ;  /* 0x0000003849097221 */ /* 0x000fe20000010000 */
[----:B--2---:R-:W-:Y:S01]  /*3dc0*/  FADD.FTZ R56, R189, R40 ;  /* 0x00000028bd387221 */ /* 0x004fe20000010000 */
[----:B------:R-:W-:Y:S02]  /*3dd0*/  F2FP.BF16.F32.PACK_AB R189, R40, R189 ;  /* 0x000000bd28bd723e */ /* 0x000fe400000010ff */
[----:B------:R-:W-:Y:S01]  /*3de0*/  FADD.FTZ R58, R14, R9 ;  /* 0x000000090e3a7221 */ /* 0x000fe20000010000 */
[----:B-1----:R-:W-:Y:S02]  /*3df0*/  FADD.FTZ R9, R13, R56 ;  /* 0x000000380d097221 */ /* 0x002fe40000010000 */
[----:B------:R-:W1:Y:S01]  /*3e00*/  MUFU.EX2 R46, R35 ;  /* 0x00000023002e7308 */ /* 0x000e620000000800 */
[----:B------:R-:W-:Y:S01]  /*3e10*/  FADD.FTZ R27, R75, R58 ;  /* 0x0000003a4b1b7221 */ /* 0x000fe20000010000 */
[C---:B----4-:R-:W-:Y:S01]  /*3e20*/  FADD.FTZ R56, R42.reuse, R9 ;  /* 0x000000092a387221 */ /* 0x050fe20000010000 */
[----:B------:R-:W-:-:S02]  /*3e30*/  F2FP.BF16.F32.PACK_AB R191, R42, R13 ;  /* 0x0000000d2abf723e */ /* 0x000fc400000010ff */
[----:B------:R-:W-:-:S03]  /*3e40*/  FADD.FTZ R58, R2, R27 ;  /* 0x0000001b023a7221 */ /* 0x000fc60000010000 */
[----:B------:R-:W2:Y:S01]  /*3e50*/  MUFU.EX2 R21, R21 ;  /* 0x0000001500157308 */ /* 0x000ea20000000800 */
[----:B0-----:R-:W-:Y:S01]  /*3e60*/  FADD.FTZ R9, R15, R56 ;  /* 0x000000380f097221 */ /* 0x001fe20000010000 */
[----:B------:R-:W-:-:S04]  /*3e70*/  FADD.FTZ R27, R77, R58 ;  /* 0x0000003a4d1b7221 */ /* 0x000fc80000010000 */
[----:B------:R-:W-:Y:S02]  /*3e80*/  FADD.FTZ R58, R32, R27 ;  /* 0x0000001b203a7221 */ /* 0x000fe40000010000 */
[----:B------:R-:W0:Y:S01]  /*3e90*/  MUFU.EX2 R48, R39 ;  /* 0x0000002700307308 */ /* 0x000e220000000800 */
[C---:B-1----:R-:W-:Y:S01]  /*3ea0*/  FADD.FTZ R56, R46.reuse, R9 ;  /* 0x000000092e387221 */ /* 0x042fe20000010000 */
[----:B------:R-:W-:Y:S01]  /*3eb0*/  FADD.FTZ R27, R79, R58 ;  /* 0x0000003a4f1b7221 */ /* 0x000fe20000010000 */
[----:B------:R-:W-:-:S03]  /*3ec0*/  F2FP.BF16.F32.PACK_AB R185, R46, R15 ;  /* 0x0000000f2eb9723e */ /* 0x000fc600000010ff */
[----:B------:R-:W-:Y:S02]  /*3ed0*/  FADD.FTZ R60, R34, R27 ;  /* 0x0000001b223c7221 */ /* 0x000fe40000010000 */
[----:B------:R-:W1:Y:S01]  /*3ee0*/  MUFU.EX2 R25, R25 ;  /* 0x0000001900197308 */ /* 0x000e620000000800 */
[----:B--2---:R-:W-:Y:S01]  /*3ef0*/  FADD.FTZ R9, R21, R56 ;  /* 0x0000003815097221 */ /* 0x004fe20000010000 */
[----:B------:R-:W-:-:S06]  /*3f00*/  FADD.FTZ R27, R81, R60 ;  /* 0x0000003c511b7221 */ /* 0x000fcc0000010000 */
[----:B------:R-:W2:Y:S01]  /*3f10*/  MUFU.EX2 R50, R43 ;  /* 0x0000002b00327308 */ /* 0x000ea20000000800 */
[C---:B0-----:R-:W-:Y:S01]  /*3f20*/  FADD.FTZ R58, R48.reuse, R9 ;  /* 0x00000009303a7221 */ /* 0x041fe20000010000 */
[----:B------:R-:W-:-:S06]  /*3f30*/  F2FP.BF16.F32.PACK_AB R187, R48, R21 ;  /* 0x0000001530bb723e */ /* 0x000fcc00000010ff */
[----:B------:R-:W0:Y:S01]  /*3f40*/  MUFU.EX2 R38, R38 ;  /* 0x0000002600267308 */ /* 0x000e220000000800 */
[----:B-1----:R-:W-:-:S07]  /*3f50*/  FADD.FTZ R9, R25, R58 ;  /* 0x0000003a19097221 */ /* 0x002fce0000010000 */
[----:B------:R-:W1:Y:S01]  /*3f60*/  MUFU.EX2 R29, R29 ;  /* 0x0000001d001d7308 */ /* 0x000e620000000800 */
[C---:B--2---:R-:W-:Y:S01]  /*3f70*/  FADD.FTZ R8, R50.reuse, R9 ;  /* 0x0000000932087221 */ /* 0x044fe20000010000 */
[----:B------:R-:W-:-:S06]  /*3f80*/  F2FP.BF16.F32.PACK_AB R181, R50, R25 ;  /* 0x0000001932b5723e */ /* 0x000fcc00000010ff */
[----:B------:R-:W2:Y:S01]  /*3f90*/  MUFU.EX2 R52, R47 ;  /* 0x0000002f00347308 */ /* 0x000ea20000000800 */
[----:B0-----:R-:W-:Y:S01]  /*3fa0*/  FADD.FTZ R58, R38, R27 ;  /* 0x0000001b263a7221 */ /* 0x001fe20000010000 */
[----:B------:R-:W-:-:S03]  /*3fb0*/  F2FP.BF16.F32.PACK_AB R172, R83, R38 ;  /* 0x0000002653ac723e */ /* 0x000fc600000010ff */
[----:B------:R-:W-:-:S03]  /*3fc0*/  FADD.FTZ R27, R83, R58 ;  /* 0x0000003a531b7221 */ /* 0x000fc60000010000 */
        /* <DEDUP_REMOVED lines=24> */
[----:B0-----:R-:W-:-:S07]  /*4150*/  FADD.FTZ R20, R44, R27 ;  /* 0x0000001b2c147221 */ /* 0x001fce0000010000 */
        /* <DEDUP_REMOVED lines=16> */
[----:B-1----:R-:W-:-:S04]  /*4260*/  FADD.FTZ R13, R49, R14 ;  /* 0x0000000e310d7221 */ /* 0x002fc80000010000 */
[C---:B--2---:R-:W-:Y:S01]  /*4270*/  FADD.FTZ R8, R30.reuse, R13 ;  /* 0x0000000d1e087221 */ /* 0x044fe20000010000 */
[----:B------:R-:W-:Y:S01]  /*4280*/  F2FP.BF16.F32.PACK_AB R171, R30, R49 ;  /* 0x000000311eab723e */ /* 0x000fe200000010ff */
[----:B------:R-:W-:Y:S02]  /*4290*/  VIADD R13, R23, 0xfffffffe ;  /* 0xfffffffe170d7836 */ /* 0x000fe40000000000 */
[C---:B0-----:R-:W-:Y:S01]  /*42a0*/  FADD.FTZ R9, R57.reuse, R20 ;  /* 0x0000001439097221 */ /* 0x041fe20000010000 */
[----:B------:R-:W-:Y:S01]  /*42b0*/  F2FP.BF16.F32.PACK_AB R170, R57, R44 ;  /* 0x0000002c39aa723e */ /* 0x000fe200000010ff */
[----:B------:R-:W-:Y:S06]  /*42c0*/  @P2 BRA `(.L_x_939) ;  /* 0x0000000000442947 */ /* 0x000fec0003800000 */
        /* <DEDUP_REMOVED lines=10> */
.L_x_940:
[----:B------:R-:W-:-:S11]  /*4370*/  UISETP.NE.AND UP2, UPT, UR5, 0x1, UPT ;  /* 0x000000010500788c */ /* 0x000fd6000bf45270 */
[----:B------:R-:W-:Y:S02]  /*4380*/  @UP2 ULDC.64 UR14, c[0x0][0x9e8] ;  /* 0x00027a00000e2ab9 */ /* 0x000fe40000000a00 */
[----:B------:R-:W-:-:S04]  /*4390*/  UIMAD.WIDE.U32 UR6, UR11, UR14, URZ ;  /* 0x0000000e0b0672a5 */ /* 0x000fc8000f8e003f */
[----:B------:R-:W-:-:S12]  /*43a0*/  @UP2 USHF.R.U32.HI UR11, URZ, UR15, UR7 ;  /* 0x0000000f3f0b2299 */ /* 0x000fd80008011607 */
.L_x_941:
[----:B------:R-:W-:-:S04]  /*43b0*/  UIMAD UR5, UR11, UR5, UR5 ;  /* 0x000000050b0572a4 */ /* 0x000fc8000f8e0205 */
[----:B------:R-:W-:-:S04]  /*43c0*/  UISETP.LT.AND UP2, UPT, UR4, UR5, UPT ;  /* 0x000000050400728c */ /* 0x000fc8000bf41270 */
[----:B------:R-:W-:-:S12]  /*43d0*/  USEL UR4, UR4, UR5, UP2 ;  /* 0x0000000504047287 */ /* 0x000fd80009000000 */
.L_x_939:
[----:B------:R-:W-:Y:S01]  /*43e0*/  R2UR UR6, R17 ;  /* 0x00000000110672ca */ /* 0x000fe200000e0000 */
[----:B------:R-:W-:Y:S01]  /*43f0*/  UIMAD.WIDE UR4, UR4, 0x2aaaaaab, URZ ;  /* 0x2aaaaaab040478a5 */ /* 0x000fe2000f8e023f */
[----:B------:R-:W-:Y:S01]  /*4400*/  IMAD.MOV.U32 R3, RZ, RZ, 0x3f800000 ;  /* 0x3f800000ff037424 */ /* 0x000fe200078e00ff */
[----:B------:R-:W-:Y:S01]  /*4410*/  CS2R R118, SRZ ;  /* 0x0000000000767805 */ /* 0x000fe2000001ff00 */
[----:B------:R-:W-:Y:S01]  /*4420*/  IMAD.MOV.U32 R2, RZ, RZ, 0x3f800000 ;  /* 0x3f800000ff027424 */ /* 0x000fe200078e00ff */
[----:B------:R-:W-:Y:S01]  /*4430*/  USHF.R.U32.HI UR4, URZ, 0x1f, UR5 ;  /* 0x0000001f3f047899 */ /* 0x000fe20008011605 */
[----:B------:R-:W-:Y:S02]  /*4440*/  CS2R R116, SRZ ;  /* 0x0000000000747805 */ /* 0x000fe4000001ff00 */
[----:B------:R-:W-:Y:S02]  /*4450*/  CS2R R114, SRZ ;  /* 0x0000000000727805 */ /* 0x000fe4000001ff00 */
[----:B------:R-:W-:Y:S01]  /*4460*/  CS2R R112, SRZ ;  /* 0x0000000000707805 */ /* 0x000fe2000001ff00 */
[----:B------:R-:W-:Y:S01]  /*4470*/  ULEA.HI.SX32 UR4, UR5, UR4, 0x1c ;  /* 0x0000000405047291 */ /* 0x000fe2000f8fe23f */
[----:B------:R-:W-:-:S02]  /*4480*/  CS2R R110, SRZ ;  /* 0x00000000006e7805 */ /* 0x000fc4000001ff00 */
[----:B------:R-:W-:Y:S01]  /*4490*/  CS2R R108, SRZ ;  /* 0x00000000006c7805 */ /* 0x000fe2000001ff00 */
[----:B------:R-:W-:Y:S01]  /*44a0*/  UMOV UR5, URZ ;  /* 0x0000003f00057c82 */ /* 0x000fe20008000000 */
[----:B------:R-:W-:Y:S01]  /*44b0*/  UISETP.LT.AND UP2, UPT, UR6, UR4, UPT ;  /* 0x000000040600728c */ /* 0x000fe2000bf41270 */
[----:B------:R-:W-:Y:S02]  /*44c0*/  CS2R R106, SRZ ;  /* 0x00000000006a7805 */ /* 0x000fe4000001ff00 */
[----:B------:R-:W-:Y:S02]  /*44d0*/  CS2R R104, SRZ ;  /* 0x0000000000687805 */ /* 0x000fe4000001ff00 */
[----:B------:R-:W-:Y:S01]  /*44e0*/  CS2R R102, SRZ ;  /* 0x0000000000667805 */ /* 0x000fe2000001ff00 */
[----:B------:R-:W-:Y:S01]  /*44f0*/  USEL UR56, UR6, UR4, !UP2 ;  /* 0x0000000406387287 */ /* 0x000fe2000d000000 */
[----:B------:R-:W-:Y:S02]  /*4500*/  CS2R R100, SRZ ;  /* 0x0000000000647805 */ /* 0x000fe4000001ff00 */
[----:B------:R-:W-:Y:S01]  /*4510*/  CS2R R98, SRZ ;  /* 0x0000000000627805 */ /* 0x000fe2000001ff00 */
[----:B------:R-:W-:Y:S01]  /*4520*/  UMOV UR4, URZ ;  /* 0x0000003f00047c82 */ /* 0x000fe20008000000 */
[----:B------:R-:W-:-:S02]  /*4530*/  CS2R R96, SRZ ;  /* 0x0000000000607805 */ /* 0x000fc4000001ff00 */
[----:B------:R-:W-:Y:S02]  /*4540*/  CS2R R94, SRZ ;  /* 0x00000000005e7805 */ /* 0x000fe4000001ff00 */
[----:B------:R-:W-:Y:S02]  /*4550*/  ISETP.GE.AND P2, PT, R13, UR56, PT ;  /* 0x000000380d007c0c */ /* 0x000fe4000bf46270 */
        /* <DEDUP_REMOVED lines=35> */
[----:B------:R-:W-:Y:S06]  /*4790*/  @!P2 BRA `(.L_x_942) ;  /* 0x0000002c00f0a947 */ /* 0x000fec0003800000 */
[----:B------:R-:W-:Y:S01]  /*47a0*/  IMAD.MOV.U32 R3, RZ, RZ, 0x3f800000 ;  /* 0x3f800000ff037424 */ /* 0x000fe200078e00ff */
[----:B------:R-:W-:Y:S01]  /*47b0*/  UMOV UR6, URZ ;  /* 0x0000003f00067c82 */ /* 0x000fe20008000000 */
[----:B------:R-:W-:Y:S01]  /*47c0*/  IMAD.MOV.U32 R119, RZ, RZ, RZ ;  /* 0x000000ffff777224 */ /* 0x000fe200078e00ff */
[----:B------:R-:W-:Y:S01]  /*47d0*/  UMOV UR7, URZ ;  /* 0x0000003f00077c82 */ /* 0x000fe20008000000 */
[----:B------:R-:W-:Y:S01]  /*47e0*/  ULDC UR58, c[0x0][0x9e4] ;  /* 0x00027900003a7ab9 */ /* 0x000fe20000000800 */
[----:B------:R-:W-:-:S05]  /*47f0*/  ULDC UR60, c[0x0][0x2f0] ;  /* 0x0000bc00003c7ab9 */ /* 0x000fca0000000800 */
.L_x_959:
[----:B------:R-:W-:-:S04]  /*4800*/  UIADD3 UR4, UR7, 0x1, URZ ;  /* 0x0000000107047890 */ /* 0x000fc8000fffe03f */
[----:B------:R-:W-:-:S04]  /*4810*/  UISETP.NE.AND UP2, UPT, UR4, 0x2, UPT ;  /* 0x000000020400788c */ /* 0x000fc8000bf45270 */
[----:B------:R-:W-:Y:S02]  /*4820*/  USEL UR5, URZ, 0x1, UP2 ;  /* 0x000000013f057887 */ /* 0x000fe40009000000 */
[----:B------:R-:W-:Y:S02]  /*4830*/  USEL UR4, UR4, URZ, UP2 ;  /* 0x0000003f04047287 */ /* 0x000fe40009000000 */
[----:B------:R-:W-:Y:S01]  /*4840*/  ULOP3.LUT UR5, UR6, UR5, URZ, 0x3c, !UPT ;  /* 0x0000000506057292 */ /* 0x000fe2000f8e3c3f */
[----:B------:R-:W-:Y:S11]  /*4850*/  @!P0 BRA `(.L_x_943) ;  /* 0x0000000000048947 */ /* 0x000ff60003800000 */
[----:B------:R-:W-:Y:S01]  /*4860*/  BPT.TRAP 0x1 ;  /* 0x000000040000795c */ /* 0x000fe20000300000 */
.L_x_943:
[----:B------:R-:W-:Y:S01]  /*4870*/  ULEA UR61, UR4, UR57, 0x3 ;  /* 0x00000039043d7291 */ /* 0x000fe2000f8e183f */
[----:B------:R-:W-:-:S05]  /*4880*/  IMAD.U32 R0, RZ, RZ, UR5 ;  /* 0x00000005ff007e24 */ /* 0x000fca000f8e00ff */
[----:B------:R-:W-:-:S04]  /*4890*/  SHF.L.U32 R0, R0, 0x1f, RZ ;  /* 0x0000001f00007819 */ /* 0x000fc800000006ff */
[----:B------:R0:W1:Y:S01]  /*48a0*/  SYNCS.PHASECHK.TRANS64.TRYWAIT P2, [UR61+0x30830], R0 ;  /* 0x03083000ff0075a7 */ /* 0x000062000804017d */
[----:B------:R-:W-:Y:S05]  /*48b0*/  @!P0 BRA `(.L_x_944) ;  /* 0x0000000000048947 */ /* 0x000fea0003800000 */
[----:B------:R-:W-:Y:S01]  /*48c0*/  BPT.TRAP 0x1 ;  /* 0x000000040000795c */ /* 0x000fe20000300000 */
.L_x_944:
[----:B-1----:R-:W-:Y:S05]  /*48d0*/  @P2 BRA `(.L_x_945) ;  /* 0x0000000000082947 */ /* 0x002fea0003800000 */
[----:B------:R-:W1:Y:S02]  /*48e0*/  SYNCS.PHASECHK.TRANS64.TRYWAIT P2, [UR61+0x30830], R0 ;  /* 0x03083000ff0075a7 */ /* 0x000e64000804017d */
[----:B-1----:R-:W-:Y:S05]  /*48f0*/  @!P2 BRA `(.L_x_946) ;  /* 0x000000f4009ca947 */ /* 0x002fea0003800000 */
.L_x_945:
[----:B------:R-:W-:Y:S01]  /*4900*/  R2UR UR52, R6 ;  /* 0x00000000063472ca */ /* 0x000fe200000e0000 */
[----:B------:R-:W-:Y:S01]  /*4910*/  UIMAD UR50, UR4, 0x900, UR59 ;  /* 0x00000900043278a4 */ /* 0x000fe2000f8e023b */
[----:B------:R-:W-:Y:S01]  /*4920*/  R2UR UR53, R7 ;  /* 0x00000000073572ca */ /* 0x000fe200000e0000 */
[----:B------:R-:W-:Y:S01]  /*4930*/  WARPGROUP.ARRIVE ;  /* 0x00000000000079c5 */ /* 0x000fe20000000000 */
[----:B------:R-:W-:Y:S01]  /*4940*/  UMOV UR55, 0x40000040 ;  /* 0x4000004000377882 */ /* 0x000fe20000000000 */
[----:B------:R-:W-:Y:S01]  /*4950*/  UIADD3 UR10, UR50, 0x2, URZ ;  /* 0x00000002320a7890 */ /* 0x000fe2000fffe03f */
[-C--:B------:R-:W-:Y:S01]  /*4960*/  FMUL.FTZ R24, R24, R2.reuse ;  /* 0x0000000218187220 */ /* 0x080fe20000410000 */
[----:B------:R-:W-:Y:S01]  /*4970*/  UMOV UR11, 0x40000040 ;  /* 0x40000040000b7882 */ /* 0x000fe20000000000 */
[----:B------:R-:W-:Y:S01]  /*4980*/  UMOV UR54, UR50 ;  /* 0x0000003200367c82 */ /* 0x000fe20008000000 */
[----:B------:R-:W-:Y:S01]  /*4990*/  UIADD3 UR14, UR50, 0x4, URZ ;  /* 0x00000004320e7890 */ /* 0x000fe2000fffe03f */
[-C--:B------:R-:W-:Y:S01]  /*49a0*/  FMUL.FTZ R25, R25, R2.reuse ;  /* 0x0000000219197220 */ /* 0x080fe20000410000 */
[----:B------:R-:W-:Y:S01]  /*49b0*/  UMOV UR15, 0x40000040 ;  /* 0x40000040000f7882 */ /* 0x000fe20000000000 */
[----:B------:R-:W-:Y:S01]  /*49c0*/  UIADD3 UR18, UR50, 0x6, URZ ;  /* 0x0000000632127890 */ /* 0x000fe2000fffe03f */
[-C--:B------:R-:W-:Y:S01]  /*49d0*/  FMUL.FTZ R28, R28, R2.reuse ;  /* 0x000000021c1c7220 */ /* 0x080fe20000410000 */
[----:B------:R-:W-:Y:S01]  /*49e0*/  UMOV UR19, 0x40000040 ;  /* 0x4000004000137882 */ /* 0x000fe20000000000 */
[----:B------:R-:W-:Y:S01]  /*49f0*/  HGMMA.64x96x16.F32.BF16 R120, gdesc[UR52], RZ, !UPT, gsb0 ;  /* 0x01600000347879f0 */ /* 0x000fe2000c0018ff */
        /* <DEDUP_REMOVED lines=108> */
[----:B------:R-:W-:Y:S01]  /*50c0*/  HGMMA.64x96x16.F32.BF16 R120, gdesc[UR8], R120, gsb0 ;  /* 0x01600000087879f0 */ /* 0x000fe20008001878 */
[-C--:B------:R-:W-:Y:S01]  /*50d0*/  FMUL.FTZ R115, R115, R3.reuse ;  /* 0x0000000373737220 */ /* 0x080fe20000410000 */
[-C--:B------:R-:W-:Y:S01]  /*50e0*/  FMUL.FTZ R118, R118, R3.reuse ;  /* 0x0000000376767220 */ /* 0x080fe20000410000 */
[----:B------:R-:W-:Y:S01]  /*50f0*/  FMUL.FTZ R119, R119, R3 ;  /* 0x0000000377777220 */ /* 0x000fe20000410000 */
[----:B------:R-:W-:-:S02]  /*5100*/  WARPGROUP.DEPBAR.LE gsb0, 0x0 ;  /* 0x00008000000079c5 */ /* 0x000fc40000010000 */
        /* <DEDUP_REMOVED lines=30> */
[----:B------:R-:W-:Y:S05]  /*52f0*/  @!P0 BRA `(.L_x_947) ;  /* 0x0000000000048947 */ /* 0x000fea0003800000 */
[----:B------:R-:W-:Y:S01]  /*5300*/  BPT.TRAP 0x1 ;  /* 0x000000040000795c */ /* 0x000fe20000300000 */
.L_x_947:
[----:B------:R-:W-:Y:S01]  /*5310*/  ULEA UR11, UR7, UR57, 0x3 ;  /* 0x00000039070b7291 */ /* 0x000fe2000f8e183f */
[----:B01----:R-:W-:-:S05]  /*5320*/  IMAD.U32 R0, RZ, RZ, UR6 ;  /* 0x00000006ff007e24 */ /* 0x003fca000f8e00ff */
[----:B------:R-:W-:-:S04]  /*5330*/  SHF.L.U32 R0, R0, 0x1f, RZ ;  /* 0x0000001f00007819 */ /* 0x000fc800000006ff */
[----:B------:R0:W1:Y:S01]  /*5340*/  SYNCS.PHASECHK.TRANS64.TRYWAIT P2, [UR11+0x30850], R0 ;  /* 0x03085000ff0075a7 */ /* 0x000062000804014b */
[----:B------:R-:W-:Y:S05]  /*5350*/  @!P0 BRA `(.L_x_948) ;  /* 0x0000000000048947 */ /* 0x000fea0003800000 */
[----:B------:R-:W-:Y:S01]  /*5360*/  BPT.TRAP 0x1 ;  /* 0x000000040000795c */ /* 0x000fe20000300000 */
.L_x_948:
[----:B-1----:R-:W-:Y:S05]  /*5370*/  @P2 BRA `(.L_x_949) ;  /* 0x0000000000082947 */ /* 0x002fea0003800000 */
[----:B------:R-:W1:Y:S02]  /*5380*/  SYNCS.PHASECHK.TRANS64.TRYWAIT P2, [UR11+0x30850], R0 ;  /* 0x03085000ff0075a7 */ /* 0x000e64000804014b */
[----:B-1----:R-:W-:Y:S05]  /*5390*/  @!P2 BRA `(.L_x_950) ;  /* 0x000000ec000ca947 */ /* 0x002fea0003800000 */
.L_x_949:
[----:B------:R-:W-:Y:S01]  /*53a0*/  UIADD3 UR6, UR57, 0x400, URZ ;  /* 0x0000040039067890 */ /* 0x000fe2000fffe03f */
[----:B------:R-:W-:Y:S01]  /*53b0*/  WARPGROUP.ARRIVE ;  /* 0x00000000000079c5 */ /* 0x000fe20000000000 */
[----:B------:R-:W-:Y:S01]  /*53c0*/  PLOP3.LUT P2, PT, PT, PT, UP0, 0x80, 0x0 ;  /* 0x000000000000781c */ /* 0x000fe20003f4f008 */
[----:B------:R-:W-:Y:S01]  /*53d0*/  IMAD.MOV.U32 R15, RZ, RZ, R10 ;  /* 0x000000ffff0f7224 */ /* 0x000fe200078e000a */
[----:B------:R-:W-:Y:S01]  /*53e0*/  USHF.R.U32.HI UR6, URZ, 0x4, UR6 ;  /* 0x000000043f067899 */ /* 0x000fe20008011606 */
[----:B------:R-:W-:Y:S01]  /*53f0*/  PLOP3.LUT P3, PT, PT, PT, UP0, 0x80, 0x0 ;  /* 0x000000000000781c */ /* 0x000fe20003f6f008 */
[----:B01----:R-:W-:Y:S01]  /*5400*/  IMAD.U32 R0, RZ, RZ, UR61 ;  /* 0x0000003dff007e24 */ /* 0x003fe2000f8e00ff */
[----:B------:R-:W-:Y:S01]  /*5410*/  R2UR UR14, R12 ;  /* 0x000000000c0e72ca */ /* 0x000fe200000e0000 */
[----:B------:R-:W-:Y:S02]  /*5420*/  ULOP3.LUT UR6, UR6, 0x3fff, URZ, 0xc0, !UPT ;  /* 0x00003fff06067892 */ /* 0x000fe4000f8ec03f */
[----:B------:R-:W-:Y:S01]  /*5430*/  @!P1 VIADD R0, R0, 0x30840 ;  /* 0x0003084000009836 */ /* 0x000fe20000000000 */
[----:B------:R-:W-:Y:S01]  /*5440*/  ULDC UR18, c[0x0][0x288] ;  /* 0x0000a20000127ab9 */ /* 0x000fe20000000800 */
[----:B------:R-:W-:Y:S01]  /*5450*/  ULOP3.LUT UR6, UR6, 0x3000000, URZ, 0xfc, !UPT ;  /* 0x0300000006067892 */ /* 0x000fe2000f8efc3f */
[----:B------:R-:W-:-:S02]  /*5460*/  ULDC UR15, c[0x0][0x9e0] ;  /* 0x00027800000f7ab9 */ /* 0x000fc40000000800 */
[----:B------:R-:W-:Y:S01]  /*5470*/  @!P1 PRMT R0, RZ, 0x654, R0 ;  /* 0x00000654ff009816 */ /* 0x000fe20000000000 */
[----:B------:R-:W-:-:S03]  /*5480*/  UIMAD UR10, UR7, 0x900, UR6 ;  /* 0x00000900070a78a4 */ /* 0x000fc6000f8e0206 */
[----:B------:R-:W-:-:S04]  /*5490*/  UMOV UR7, 0x40000040 ;  /* 0x4000004000077882 */ /* 0x000fc80000000000 */
[----:B------:R-:W-:Y:S02]  /*54a0*/  UMOV UR6, UR10 ;  /* 0x0000000a00067c82 */ /* 0x000fe40008000000 */
        /* <DEDUP_REMOVED lines=15> */
[----:B------:R-:W-:-:S14]  /*55a0*/  IMAD R180, R13, -0x60, RZ ;  /* 0xffffffa00db47824 */ /* 0x000fdc00078e02ff */
[----:B------:R-:W-:Y:S01]  /*55b0*/  HGMMA.64x192x16.F32.BF16 R24, R176, gdesc[UR4].tnspB, R24, gsb0 ;  /* 0x42e00004b0187df0 */ /* 0x000fe20008001818 */
[----:B------:R-:W-:Y:S01]  /*55c0*/  UIADD3 UR6, UR10, 0x200, URZ ;  /* 0x000002000a067890 */ /* 0x000fe2000fffe03f */
[----:B------:R-:W-:Y:S01]  /*55d0*/  UMOV UR7, 0x40000040 ;  /* 0x4000004000077882 */ /* 0x000fe20000000000 */
[----:B------:R-:W-:Y:S02]  /*55e0*/  WARPGROUP.DEPBAR.LE gsb0, 0x0 ;  /* 0x00008000000079c5 */ /* 0x000fe40000010000 */
[----:B------:R-:W-:-:S15]  /*55f0*/  WARPGROUP.ARRIVE ;  /* 0x00000000000079c5 */ /* 0x000fde0000000000 */
[----:B------:R-:W-:Y:S01]  /*5600*/  HGMMA.64x192x16.F32.BF16 R24, R172, gdesc[UR4].tnspB, R24, gsb0 ;  /* 0x42e00004ac187df0 */ /* 0x000fe20008001818 */
[----:B------:R-:W-:Y:S01]  /*5610*/  UIADD3 UR6, UR10, 0x280, URZ ;  /* 0x000002800a067890 */ /* 0x000fe2000fffe03f */
[----:B------:R-:W-:Y:S02]  /*5620*/  UMOV UR7, 0x40000040 ;  /* 0x4000004000077882 */ /* 0x000fe40000000000 */
[----:B------:R-:W-:Y:S01]  /*5630*/  UMOV UR10, UR18 ;  /* 0x00000012000a7c82 */ /* 0x000fe20008000000 */
[----:B------:R-:W-:Y:S02]  /*5640*/  WARPGROUP.DEPBAR.LE gsb0, 0x0 ;  /* 0x00008000000079c5 */ /* 0x000fe40000010000 */
[----:B------:R-:W-:-:S13]  /*5650*/  WARPGROUP.ARRIVE ;  /* 0x00000000000079c5 */ /* 0x000fda0000000000 */
[----:B------:R-:W-:Y:S01]  /*5660*/  HGMMA.64x192x16.F32.BF16 R24, R168, gdesc[UR4].tnspB, R24, gsb0 ;  /* 0x42e00004a8187df0 */ /* 0x000fe20008001818 */
[----:B------:R-:W-:Y:S02]  /*5670*/  @UP0 ULDC UR6, c[0x0][0x44c] ;  /* 0x0001130000060ab9 */ /* 0x000fe40000000800 */
[----:B------:R-:W-:Y:S01]  /*5680*/  @P2 IMAD.HI.U32 R2, R10, UR6, RZ ;  /* 0x000000060a022c27 */ /* 0x000fe2000f8e00ff */
[----:B------:R-:W-:Y:S01]  /*5690*/  @UP0 ULDC UR6, c[0x0][0x450] ;  /* 0x0001140000060ab9 */ /* 0x000fe20000000800 */
[----:B------:R-:W-:-:S03]  /*56a0*/  PLOP3.LUT P2, PT, PT, PT, UP1, 0x40, 0x0 ;  /* 0x000000000000781c */ /* 0x000fc60003f4e818 */
[----:B------:R-:W-:Y:S01]  /*56b0*/  @P3 SHF.R.U32.HI R15, RZ, UR6, R2 ;  /* 0x00000006ff0f3c19 */ /* 0x000fe20008011602 */
[----:B------:R-:W-:-:S04]  /*56c0*/  VIADD R2, R180, 0x1 ;  /* 0x00000001b4027836 */ /* 0x000fc80000000000 */
[----:B------:R-:W0:Y:S01]  /*56d0*/  SHFL.IDX PT, R21, R15, RZ, 0x1c1f ;  /* 0x001c1fff0f157589 */ /* 0x000e2200000e0000 */
[----:B------:R-:W-:Y:S01]  /*56e0*/  IMAD R3, R11, -0x2, R2 ;  /* 0xfffffffe0b037824 */ /* 0x000fe200078e0202 */
[----:B------:R-:W-:Y:S02]  /*56f0*/  WARPGROUP.DEPBAR.LE gsb0, 0x0 ;  /* 0x00008000000079c5 */ /* 0x000fe40000010000 */
[----:B------:R1:W-:Y:S01]  /*5700*/  @!P1 SYNCS.ARRIVE.TRANS64.RED.A1T0 RZ, [R0+URZ], RZ ;  /* 0x000000ff00ff99a7 */ /* 0x0003e2000810043f */
[----:B------:R-:W-:Y:S02]  /*5710*/  VIADD R168, R3, 0xffffffff ;  /* 0xffffffff03a87836 */ /* 0x000fe40000000000 */
[----:B-1----:R-:W-:-:S04]  /*5720*/  IMAD R0, R16, UR60, R3 ;  /* 0x0000003c10007c24 */ /* 0x002fc8000f8e0203 */
[----:B------:R-:W-:-:S04]  /*5730*/  VIADD R0, R0, -UR10 ;  /* 0x8000000a00007c36 */ /* 0x000fc80008000000 */
[C---:B------:R-:W-:Y:S02]  /*5740*/  VIADD R20, R0.reuse, UR15 ;  /* 0x0000000f00147c36 */ /* 0x040fe40008000000 */
[----:B------:R-:W-:Y:S02]  /*5750*/  VIADD R22, R0, UR14 ;  /* 0x0000000e00167c36 */ /* 0x000fe40008000000 */
[--C-:B0-----:R-:W-:Y:S02]  /*5760*/  IMAD.IADD R0, R20, 0x1, R21.reuse ;  /* 0x0000000114007824 */ /* 0x101fe400078e0215 */
[----:B------:R-:W-:Y:S01]  /*5770*/  IMAD.IADD R2, R22, 0x1, R21 ;  /* 0x0000000116027824 */ /* 0x000fe200078e0215 */
[----:B------:R-:W-:Y:S06]  /*5780*/  @P2 BRA `(.L_x_951) ;  /* 0x0000000000582947 */ /* 0x000fec0003800000 */
[----:B------:R-:W-:Y:S01]  /*5790*/  IMAD R3, R16, UR60, R21 ;  /* 0x0000003c10037c24 */ /* 0x000fe2000f8e0215 */
[----:B------:R-:W-:Y:S03]  /*57a0*/  BSSY B0, `(.L_x_952) ;  /* 0x0000011000007945 */ /* 0x000fe60003800000 */
[----:B------:R-:W-:-:S05]  /*57b0*/  VIADD R3, R3, -UR10 ;  /* 0x8000000a03037c36 */ /* 0x000fca0008000000 */
[----:B------:R-:W-:-:S13]  /*57c0*/  ISETP.GT.AND P2, PT, R3, -0x1, PT ;  /* 0xffffffff0300780c */ /* 0x000fda0003f44270 */
[----:B------:R-:W-:Y:S05]  /*57d0*/  @P2 BRA `(.L_x_953) ;  /* 0x0000000000202947 */ /* 0x000fea0003800000 */
[----:B------:R-:W-:Y:S01]  /*57e0*/  IMAD.U32 R21, RZ, RZ, UR58 ;  /* 0x0000003aff157e24 */ /* 0x000fe2000f8e00ff */
[----:B------:R-:W-:-:S04]  /*57f0*/  LOP3.LUT R3, RZ, R3, RZ, 0x33, !PT ;  /* 0x00000003ff037212 */ /* 0x000fc800078e33ff */
[----:B------:R-:W-:-:S13]  /*5800*/  ISETP.NE.AND P2, PT, R21, 0x1, PT ;  /* 0x000000011500780c */ /* 0x000fda0003f45270 */
[----:B------:R-:W0:Y:S02]  /*5810*/  @P2 LDC.64 R170, c[0x0][0x9e8] ;  /* 0x00027a00ffaa2b82 */ /* 0x000e240000000a00 */
[----:B0-----:R-:W-:-:S05]  /*5820*/  @P2 IMAD.HI.U32 R14, R3, R170, RZ ;  /* 0x000000aa030e2227 */ /* 0x001fca00078e00ff */
[----:B------:R-:W-:-:S04]  /*5830*/  @P2 SHF.R.U32.HI R3, RZ, R171, R14 ;  /* 0x000000abff032219 */ /* 0x000fc8000001160e */
[----:B------:R-:W-:Y:S01]  /*5840*/  LOP3.LUT R3, RZ, R3, RZ, 0x33, !PT ;  /* 0x00000003ff037212 */ /* 0x000fe200078e33ff */
[----:B------:R-:W-:Y:S06]  /*5850*/  BRA `(.L_x_954) ;  /* 0x0000000000147947 */ /* 0x000fec0003800000 */
.L_x_953:
[----:B------:R-:W-:-:S05]  /*5860*/  IMAD.U32 R21, RZ, RZ, UR58 ;  /* 0x0000003aff157e24 */ /* 0x000fca000f8e00ff */
[----:B------:R-:W-:-:S13]  /*5870*/  ISETP.NE.AND P2, PT, R21, 0x1, PT ;  /* 0x000000011500780c */ /* 0x000fda0003f45270 */
[----:B------:R-:W0:Y:S02]  /*5880*/  @P2 LDC.64 R170, c[0x0][0x9e8] ;  /* 0x00027a00ffaa2b82 */ /* 0x000e240000000a00 */
[----:B0-----:R-:W-:-:S05]  /*5890*/  @P2 IMAD.HI.U32 R14, R3, R170, RZ ;  /* 0x000000aa030e2227 */ /* 0x001fca00078e00ff */
[----:B------:R-:W-:-:S07]  /*58a0*/  @P2 SHF.R.U32.HI R3, RZ, R171, R14 ;  /* 0x000000abff032219 */ /* 0x000fce000001160e */
.L_x_954:
[----:B------:R-:W-:Y:S05]  /*58b0*/  BSYNC B0 ;  /* 0x0000000000007941 */ /* 0x000fea0003800000 */
.L_x_952:
[----:B------:R-:W-:-:S05]  /*58c0*/  IMAD R3, R3, R21, R168 ;  /* 0x0000001503037224 */ /* 0x000fca00078e02a8 */
[----:B------:R-:W-:Y:S02]  /*58d0*/  VIADDMNMX R0, R3, R21, R0, PT ;  /* 0x0000001503007246 */ /* 0x000fe40003800100 */
[----:B------:R-:W-:-:S07]  /*58e0*/  VIMNMX R2, R2, R3, !PT ;  /* 0x0000000302027248 */ /* 0x000fce0007fe0100 */
.L_x_951:
[C---:B------:R-:W-:Y:S01]  /*58f0*/  ISETP.GE.AND P2, PT, R180.reuse, 0x2, PT ;  /* 0x00000002b400780c */ /* 0x040fe20003f46270 */
[----:B------:R-:W0:Y:S01]  /*5900*/  SHFL.IDX PT, R15, R15, 0x1, 0x1c1f ;  /* 0x003c1f000f0f7f89 */ /* 0x000e2200000e0000 */
[----:B------:R-:W-:Y:S02]  /*5910*/  ISETP.GE.AND P6, PT, R180, 0xa, PT ;  /* 0x0000000ab400780c */ /* 0x000fe40003fc6270 */
        /* <DEDUP_REMOVED lines=10> */
[----:B------:R-:W-:Y:S01]  /*59c0*/  ISETP.LT.OR P5, PT, R0, 0x9, P5 ;  /* 0x000000090000780c */ /* 0x000fe20002fa1670 */
[----:B0-----:R-:W-:Y:S01]  /*59d0*/  IMAD.IADD R14, R22, 0x1, R15 ;  /* 0x00000001160e7824 */ /* 0x001fe200078e020f */
        /* <DEDUP_REMOVED lines=23> */
[----:B------:R-:W-:Y:S02]  /*5b50*/  ISETP.GE.AND P5, PT, R180, 0x22, PT ;  /* 0x00000022b400780c */ /* 0x000fe40003fa6270 */
        /* <DEDUP_REMOVED lines=76> */
[----:B------:R-:W-:Y:S01]  /*6020*/  ISETP.GT.AND P6, PT, R2, 0x59, !P6 ;  /* 0x000000590200780c */ /* 0x000fe200077c4270 */
[----:B------:R-:W-:-:S03]  /*6030*/  IMAD.IADD R2, R20, 0x1, R15 ;  /* 0x0000000114027824 */ /* 0x000fc600078e020f */
[----:B------:R-:W-:-:S04]  /*6040*/  ISETP.LT.OR P6, PT, R0, 0x5a, P6 ;  /* 0x0000005a0000780c */ /* 0x000fc800037c1670 */
[----:B------:R-:W-:Y:S02]  /*6050*/  FSEL R165, R165, -INF , !P6 ;  /* 0xff800000a5a57808 */ /* 0x000fe40007000000 */
[----:B------:R-:W-:-:S13]  /*6060*/  PLOP3.LUT P6, PT, PT, PT, UP1, 0x40, 0x0 ;  /* 0x000000000000781c */ /* 0x000fda0003fce818 */
[----:B------:R-:W-:Y:S05]  /*6070*/  @P6 BRA `(.L_x_955) ;  /* 0x0000000000586947 */ /* 0x000fea0003800000 */
        /* <DEDUP_REMOVED lines=13> */
.L_x_957:
[----:B------:R-:W-:-:S05]  /*6150*/  IMAD.U32 R0, RZ, RZ, UR58 ;  /* 0x0000003aff007e24 */ /* 0x000fca000f8e00ff */
[----:B------:R-:W-:-:S13]  /*6160*/  ISETP.NE.AND P6, PT, R0, 0x1, PT ;  /* 0x000000010000780c */ /* 0x000fda0003fc5270 */
[----:B------:R-:W0:Y:S02]  /*6170*/  @P6 LDC.64 R180, c[0x0][0x9e8] ;  /* 0x00027a00ffb46b82 */ /* 0x000e240000000a00 */
[----:B0-----:R-:W-:-:S05]  /*6180*/  @P6 IMAD.HI.U32 R180, R15, R180, RZ ;  /* 0x000000b40fb46227 */ /* 0x001fca00078e00ff */
[----:B------:R-:W-:-:S07]  /*6190*/  @P6 SHF.R.U32.HI R15, RZ, R181, R180 ;  /* 0x000000b5ff0f6219 */ /* 0x000fce00000116b4 */
.L_x_958:
[----:B------:R-:W-:Y:S05]  /*61a0*/  BSYNC B0 ;  /* 0x0000000000007941 */ /* 0x000fea0003800000 */
.L_x_956:
[----:B------:R-:W-:-:S05]  /*61b0*/  IMAD R15, R15, R0, R168 ;  /* 0x000000000f0f7224 */ /* 0x000fca00078e02a8 */
[----:B------:R-:W-:Y:S02]  /*61c0*/  VIADDMNMX R2, R15, R0, R2, PT ;  /* 0x000000000f027246 */ /* 0x000fe40003800102 */
[----:B------:R-:W-:-:S07]  /*61d0*/  VIMNMX R14, R14, R15, !PT ;  /* 0x0000000f0e0e7248 */ /* 0x000fce0007fe0100 */
.L_x_955:
[C---:B------:R-:W-:Y:S01]  /*61e0*/  ISETP.GT.AND P2, PT, R14.reuse, 0x1, !P2 ;  /* 0x000000010e00780c */ /* 0x040fe20005744270 */
[----:B------:R-:W-:Y:S01]  /*61f0*/  UMOV UR6, UR5 ;  /* 0x0000000500067c82 */ /* 0x000fe20008000000 */
[----:B------:R-:W-:Y:S01]  /*6200*/  ISETP.GT.AND P3, PT, R14, 0x8, !P3 ;  /* 0x000000080e00780c */ /* 0x000fe20005f64270 */
[----:B------:R-:W-:Y:S01]  /*6210*/  UMOV UR7, UR4 ;  /* 0x0000000400077c82 */ /* 0x000fe20008000000 */
        /* <DEDUP_REMOVED lines=31> */
[----:B------:R-:W-:Y:S02]  /*6410*/  ISETP.GT.AND P2, PT, R14, 0x19, !P3 ;  /* 0x000000190e00780c */ /* 0x000fe40005f44270 */
[----:B------:R-:W-:Y:S02]  /*6420*/  ISETP.NE.AND P3, PT, R185, RZ, PT ;  /* 0x000000ffb900720c */ /* 0x000fe40003f65270 */
        /* <DEDUP_REMOVED lines=32> */
[----:B------:R-:W-:Y:S02]  /*6630*/  FMNMX.FTZ R0, R121, R0, !PT ;  /* 0x0000000079007209 */ /* 0x000fe40007810000 */
[----:B------:R-:W-:Y:S02]  /*6640*/  ISETP.LT.OR P2, PT, R2, 0x31, P2 ;  /* 0x000000310200780c */ /* 0x000fe40001741670 */
[----:B------:R-:W-:Y:S02]  /*6650*/  FMNMX.FTZ R22, R165, R0, !PT ;  /* 0x00000000a5167209 */ /* 0x000fe40007810000 */
[----:B------:R-:W-:Y:S01]  /*6660*/  FSEL R127, R146, -INF , !P2 ;  /* 0xff800000927f7808 */ /* 0x000fe20005000000 */
[----:B------:R-:W0:Y:S01]  /*6670*/  LDC R0, c[0x0][0x988] ;  /* 0x00026200ff007b82 */ /* 0x000e220000000800 */
[----:B------:R-:W-:Y:S01]  /*6680*/  ISETP.NE.AND P2, PT, R144, RZ, PT ;  /* 0x000000ff9000720c */ /* 0x000fe20003f45270 */
[----:B------:R-:W1:Y:S01]  /*6690*/  SHFL.BFLY PT, R15, R22, 0x2, 0x1f ;  /* 0x0c401f00160f7f89 */ /* 0x000e6200000e0000 */
[----:B------:R-:W-:-:S02]  /*66a0*/  ISETP.NE.AND P6, PT, R156, RZ, PT ;  /* 0x000000ff9c00720c */ /* 0x000fc40003fc5270 */
[C---:B------:R-:W-:Y:S02]  /*66b0*/  ISETP.GT.AND P2, PT, R14.reuse, 0x31, !P2 ;  /* 0x000000310e00780c */ /* 0x040fe40005744270 */
[----:B------:R-:W-:Y:S02]  /*66c0*/  ISETP.GT.AND P4, PT, R14, 0x51, !P4 ;  /* 0x000000510e00780c */ /* 0x000fe40006784270 */
[----:B------:R-:W-:Y:S02]  /*66d0*/  ISETP.LT.OR P2, PT, R2, 0x32, P2 ;  /* 0x000000320200780c */ /* 0x000fe40001741670 */
[----:B------:R-:W-:Y:S02]  /*66e0*/  ISETP.GT.AND P5, PT, R14, 0x58, !P5 ;  /* 0x000000580e00780c */ /* 0x000fe40006fa4270 */
[----:B------:R-:W-:Y:S02]  /*66f0*/  FSEL R147, R147, -INF , !P2 ;  /* 0xff80000093937808 */ /* 0x000fe40005000000 */
[----:B------:R-:W-:-:S02]  /*6700*/  ISETP.NE.AND P2, PT, R188, RZ, PT ;  /* 0x000000ffbc00720c */ /* 0x000fc40003f45270 */
[----:B------:R-:W-:Y:S02]  /*6710*/  ISETP.LT.OR P4, PT, R2, 0x52, P4 ;  /* 0x000000520200780c */ /* 0x000fe40002781670 */
[----:B------:R-:W-:Y:S02]  /*6720*/  ISETP.GT.AND P2, PT, R14, 0x38, !P2 ;  /* 0x000000380e00780c */ /* 0x000fe40005744270 */
[C---:B------:R-:W-:Y:S02]  /*6730*/  ISETP.LT.OR P5, PT, R2.reuse, 0x59, P5 ;  /* 0x000000590200780c */ /* 0x040fe40002fa1670 */
[----:B------:R-:W-:Y:S02]  /*6740*/  ISETP.LT.OR P2, PT, R2, 0x39, P2 ;  /* 0x000000390200780c */ /* 0x000fe40001741670 */
[----:B------:R-:W-:Y:S02]  /*6750*/  FSEL R163, R163, -INF , !P4 ;  /* 0xff800000a3a37808 */ /* 0x000fe40006000000 */
[----:B------:R-:W-:-:S02]  /*6760*/  FSEL R123, R150, -INF , !P2 ;  /* 0xff800000967b7808 */ /* 0x000fc40005000000 */
[----:B------:R-:W-:Y:S02]  /*6770*/  ISETP.NE.AND P2, PT, R148, RZ, PT ;  /* 0x000000ff9400720c */ /* 0x000fe40003f45270 */
[----:B-1----:R-:W-:Y:S02]  /*6780*/  FMNMX.FTZ R120, R22, R15, !PT ;  /* 0x0000000f16787209 */ /* 0x002fe40007810000 */
[----:B------:R-:W-:-:S03]  /*6790*/  ISETP.GT.AND P2, PT, R14, 0x39, !P2 ;  /* 0x000000390e00780c */ /* 0x000fc60005744270 */
[----:B------:R-:W1:Y:S01]  /*67a0*/  SHFL.BFLY PT, R15, R120, 0x1, 0x1f ;  /* 0x0c201f00780f7f89 */ /* 0x000e6200000e0000 */
[----:B------:R-:W-:-:S04]  /*67b0*/  ISETP.LT.OR P2, PT, R2, 0x3a, P2 ;  /* 0x0000003a0200780c */ /* 0x000fc80001741670 */
[----:B------:R-:W-:Y:S02]  /*67c0*/  FSEL R151, R151, -INF , !P2 ;  /* 0xff80000097977808 */ /* 0x000fe40005000000 */
[----:B------:R-:W-:-:S04]  /*67d0*/  ISETP.NE.AND P2, PT, R190, RZ, PT ;  /* 0x000000ffbe00720c */ /* 0x000fc80003f45270 */
[----:B------:R-:W-:-:S04]  /*67e0*/  ISETP.GT.AND P2, PT, R14, 0x40, !P2 ;  /* 0x000000400e00780c */ /* 0x000fc80005744270 */
[----:B------:R-:W-:-:S04]  /*67f0*/  ISETP.LT.OR P2, PT, R2, 0x41, P2 ;  /* 0x000000410200780c */ /* 0x000fc80001741670 */
[----:B------:R-:W-:Y:S02]  /*6800*/  FSEL R143, R154, -INF , !P2 ;  /* 0xff8000009a8f7808 */ /* 0x000fe40005000000 */
[----:B------:R-:W-:Y:S02]  /*6810*/  ISETP.NE.AND P2, PT, R152, RZ, PT ;  /* 0x000000ff9800720c */ /* 0x000fe40003f45270 */
[----:B-1----:R-:W-:Y:S02]  /*6820*/  FMNMX.FTZ R15, R120, R15, !PT ;  /* 0x0000000f780f7209 */ /* 0x002fe40007810000 */
[----:B------:R-:W-:-:S03]  /*6830*/  ISETP.GT.AND P2, PT, R14, 0x41, !P2 ;  /* 0x000000410e00780c */ /* 0x000fc60005744270 */
[----:B0-----:R-:W-:Y:S01]  /*6840*/  FMUL.FTZ R20, R15, R0 ;  /* 0x000000000f147220 */ /* 0x001fe20000410000 */
[----:B------:R-:W-:-:S04]  /*6850*/  ISETP.LT.OR P2, PT, R2, 0x42, P2 ;  /* 0x000000420200780c */ /* 0x000fc80001741670 */
[----:B------:R-:W-:Y:S02]  /*6860*/  FSEL R155, R155, -INF , !P2 ;  /* 0xff8000009b9b7808 */ /* 0x000fe40005000000 */
[----:B------:R-:W-:Y:S02]  /*6870*/  ISETP.GT.AND P2, PT, R14, 0x48, !P3 ;  /* 0x000000480e00780c */ /* 0x000fe40005f44270 */
[----:B------:R-:W-:Y:S02]  /*6880*/  ISETP.NE.AND P3, PT, R124, RZ, PT ;  /* 0x000000ff7c00720c */ /* 0x000fe40003f65270 */
[----:B------:R-:W-:Y:S02]  /*6890*/  ISETP.LT.OR P2, PT, R2, 0x49, P2 ;  /* 0x000000490200780c */ /* 0x000fe40001741670 */
[----:B------:R-:W-:Y:S02]  /*68a0*/  ISETP.GT.AND P3, PT, R14, 0x50, !P3 ;  /* 0x000000500e00780c */ /* 0x000fe40005f64270 */
[----:B------:R-:W-:-:S02]  /*68b0*/  FSEL R199, R158, -INF , !P2 ;  /* 0xff8000009ec77808 */ /* 0x000fc40005000000 */
[----:B------:R-:W-:Y:S02]  /*68c0*/  ISETP.GT.AND P2, PT, R14, 0x49, !P6 ;  /* 0x000000490e00780c */ /* 0x000fe40007744270 */
[----:B------:R-:W-:Y:S02]  /*68d0*/  ISETP.NE.AND P6, PT, R132, RZ, PT ;  /* 0x000000ff8400720c */ /* 0x000fe40003fc5270 */
[C---:B------:R-:W-:Y:S02]  /*68e0*/  ISETP.LT.OR P2, PT, R2.reuse, 0x4a, P2 ;  /* 0x0000004a0200780c */ /* 0x040fe40001741670 */
[----:B------:R-:W-:Y:S02]  /*68f0*/  ISETP.LT.OR P3, PT, R2, 0x51, P3 ;  /* 0x000000510200780c */ /* 0x000fe40001f61670 */
[----:B------:R-:W-:Y:S02]  /*6900*/  FSEL R159, R159, -INF , !P2 ;  /* 0xff8000009f9f7808 */ /* 0x000fe40005000000 */
[----:B------:R-:W-:-:S02]  /*6910*/  ISETP.GT.AND P2, PT, R14, RZ, !P6 ;  /* 0x000000ff0e00720c */ /* 0x000fc40007744270 */
[----:B------:R-:W-:Y:S02]  /*6920*/  ISETP.NE.AND P6, PT, R128, RZ, PT ;  /* 0x000000ff8000720c */ /* 0x000fe40003fc5270 */
[----:B------:R-:W-:Y:S02]  /*6930*/  ISETP.LT.OR P2, PT, R2, 0x1, P2 ;  /* 0x000000010200780c */ /* 0x000fe40001741670 */
[----:B------:R-:W-:Y:S02]  /*6940*/  ISETP.GT.AND P6, PT, R14, 0x59, !P6 ;  /* 0x000000590e00780c */ /* 0x000fe400077c4270 */
[----:B------:R-:W-:Y:S02]  /*6950*/  FSEL R205, R122, -INF , !P2 ;  /* 0xff8000007acd7808 */ /* 0x000fe40005000000 */
[----:B------:R-:W-:Y:S02]  /*6960*/  FSETP.NEU.FTZ.AND P2, PT, R15, -INF , PT ;  /* 0xff8000000f00780b */ /* 0x000fe40003f5d000 */
[----:B------:R-:W-:-:S02]  /*6970*/  FMNMX.FTZ R22, R205, R4, !PT ;  /* 0x00000004cd167209 */ /* 0x000fc40007810000 */
[----:B------:R-:W-:Y:S02]  /*6980*/  FSEL R20, R20, RZ, P2 ;  /* 0x000000ff14147208 */ /* 0x000fe40001000000 */
[----:B------:R-:W-:Y:S02]  /*6990*/  FMNMX.FTZ R22, R195, R22, !PT ;  /* 0x00000016c3167209 */ /* 0x000fe40007810000 */
[----:B------:R-:W-:Y:S01]  /*69a0*/  ISETP.LT.OR P6, PT, R2, 0x5a, P6 ;  /* 0x0000005a0200780c */ /* 0x000fe200037c1670 */
[--C-:B------:R-:W-:Y:S01]  /*69b0*/  FFMA.FTZ R180, R173, R0, -R20.reuse ;  /* 0x00000000adb47223 */ /* 0x100fe20000010814 */
[----:B------:R-:W-:Y:S01]  /*69c0*/  FMNMX.FTZ R22, R181, R22, !PT ;  /* 0x00000016b5167209 */ /* 0x000fe20007810000 */
[-CC-:B------:R-:W-:Y:S01]  /*69d0*/  FFMA.FTZ R186, R175, R0.reuse, -R20.reuse ;  /* 0x00000000afba7223 */ /* 0x180fe20000010814 */
[----:B------:R-:W-:Y:S01]  /*69e0*/  FSEL R173, R162, -INF , !P3 ;  /* 0xff800000a2ad7808 */ /* 0x000fe20005800000 */
        /* <DEDUP_REMOVED lines=11> */
[----:B------:R-:W-:Y:S01]  /*6aa0*/  FSEL R14, R15, RZ, P2 ;  /* 0x000000ff0f0e7208 */ /* 0x000fe20001000000 */
[--C-:B------:R-:W-:Y:S01]  /*6ab0*/  FFMA.FTZ R190, R197, R0, -R20.reuse ;  /* 0x00000000c5be7223 */ /* 0x100fe20000010814 */
[----:B------:R-:W-:Y:S01]  /*6ac0*/  FMNMX.FTZ R22, R131, R22, !PT ;  /* 0x0000001683167209 */ /* 0x000fe20007810000 */
[----:B------:R-:W-:Y:S01]  /*6ad0*/  MUFU.EX2 R203, R203 ;  /* 0x000000cb00cb7308 */ /* 0x000fe20000000800 */
[--C-:B------:R-:W-:Y:S01]  /*6ae0*/  FFMA.FTZ R179, R179, R0, -R20.reuse ;  /* 0x00000000b3b37223 */ /* 0x100fe20000010814 */
[----:B------:R-:W-:Y:S01]  /*6af0*/  FADD.FTZ R3, -R14, R5 ;  /* 0x000000050e037221 */ /* 0x000fe20000010100 */
[----:B------:R-:W-:Y:S01]  /*6b00*/  FMNMX.FTZ R22, R189, R22, !PT ;  /* 0x00000016bd167209 */ /* 0x000fe20007810000 */
[-CC-:B------:R-:W-:Y:S01]  /*6b10*/  FFMA.FTZ R184, R177, R0.reuse, -R20.reuse ;  /* 0x00000000b1b87223 */ /* 0x180fe20000010814 */
[-CC-:B------:R-:W-:Y:S01]  /*6b20*/  FFMA.FTZ R171, R171, R0.reuse, -R20.reuse ;  /* 0x00000000abab7223 */ /* 0x180fe20000010814 */
[----:B------:R-:W-:Y:S01]  /*6b30*/  FMUL.FTZ R3, R3, R0 ;  /* 0x0000000003037220 */ /* 0x000fe20000410000 */
        /* <DEDUP_REMOVED lines=18> */
[----:B------:R-:W-:-:S02]  /*6c60*/  FFMA.FTZ R5, R165, R0, -R20 ;  /* 0x00000000a5057223 */ /* 0x000fc40000010814 */
[----:B------:R-:W-:-:S04]  /*6c70*/  FMNMX.FTZ R22, R147, R22, !PT ;  /* 0x0000001693167209 */ /* 0x000fc80007810000 */
[----:B------:R-:W-:Y:S01]  /*6c80*/  FMNMX.FTZ R22, R123, R22, !PT ;  /* 0x000000167b167209 */ /* 0x000fe20007810000 */
[----:B------:R-:W-:Y:S03]  /*6c90*/  MUFU.EX2 R184, R184 ;  /* 0x000000b800b87308 */ /* 0x000fe60000000800 */
        /* <DEDUP_REMOVED lines=12> */
[----:B------:R-:W-:-:S05]  /*6d60*/  FMNMX.FTZ R22, R167, R22, !PT ;  /* 0x00000016a7167209 */ /* 0x000fca0007810000 */
[----:B------:R-:W0:Y:S01]  /*6d70*/  SHFL.BFLY PT, R141, R22, 0x2, 0x1f ;  /* 0x0c401f00168d7f89 */ /* 0x000e2200000e0000 */
[----:B------:R-:W-:Y:S08]  /*6d80*/  MUFU.EX2 R137, R137 ;  /* 0x0000008900897308 */ /* 0x000ff00000000800 */
[----:B------:R-:W-:Y:S08]  /*6d90*/  MUFU.EX2 R182, R182 ;  /* 0x000000b600b67308 */ /* 0x000ff00000000800 */
[----:B------:R-:W-:Y:S01]  /*6da0*/  MUFU.EX2 R133, R133 ;  /* 0x0000008500857308 */ /* 0x000fe20000000800 */
[----:B0-----:R-:W-:Y:S01]  /*6db0*/  FMNMX.FTZ R21, R22, R141, !PT ;  /* 0x0000008d16157209 */ /* 0x001fe20007810000 */
[----:B------:R-:W-:-:S06]  /*6dc0*/  FFMA.FTZ R141, R153, R0, -R20 ;  /* 0x00000000998d7223 */ /* 0x000fcc0000010814 */
[----:B------:R-:W-:Y:S01]  /*6dd0*/  MUFU.EX2 R176, R176 ;  /* 0x000000b000b07308 */ /* 0x000fe20000000800 */
[----:B------:R-:W0:Y:S07]  /*6de0*/  SHFL.BFLY PT, R2, R21, 0x1, 0x1f ;  /* 0x0c201f0015027f89 */ /* 0x000e2e00000e0000 */
[----:B------:R-:W-:Y:S08]  /*6df0*/  MUFU.EX2 R23, R23 ;  /* 0x0000001700177308 */ /* 0x000ff00000000800 */
[----:B------:R-:W-:Y:S08]  /*6e00*/  MUFU.EX2 R178, R178 ;  /* 0x000000b200b27308 */ /* 0x000ff00000000800 */
[----:B------:R-:W-:Y:S01]  /*6e10*/  MUFU.EX2 R129, R129 ;  /* 0x0000008100817308 */ /* 0x000fe20000000800 */
[----:B0-----:R-:W-:-:S04]  /*6e20*/  FMNMX.FTZ R21, R21, R2, !PT ;  /* 0x0000000215157209 */ /* 0x001fc80007810000 */
[----:B------:R-:W-:-:S03]  /*6e30*/  FSETP.NEU.FTZ.AND P2, PT, R21, -INF , PT ;  /* 0xff8000001500780b */ /* 0x000fc60003f5d000 */
[----:B------:R0:W1:Y:S01]  /*6e40*/  MUFU.EX2 R2, R3 ;  /* 0x0000000300027308 */ /* 0x0000620000000800 */
[----:B------:R-:W-:-:S05]  /*6e50*/  FMUL.FTZ R124, R21, R0 ;  /* 0x00000000157c7220 */ /* 0x000fca0000410000 */
[----:B------:R-:W-:Y:S02]  /*6e60*/  FSEL R124, R124, RZ, P2 ;  /* 0x000000ff7c7c7208 */ /* 0x000fe40001000000 */
[----:B------:R-:W-:Y:S01]  /*6e70*/  MUFU.EX2 R172, R172 ;  /* 0x000000ac00ac7308 */ /* 0x000fe20000000800 */
[----:B0-----:R-:W-:Y:S02]  /*6e80*/  FSEL R3, R21, RZ, P2 ;  /* 0x000000ff15037208 */ /* 0x001fe40001000000 */
[-CC-:B------:R-:W-:Y:S01]  /*6e90*/  FFMA.FTZ R14, R205, R0.reuse, -R124.reuse ;  /* 0x00000000cd0e7223 */ /* 0x180fe2000001087c */
[-CC-:B------:R-:W-:Y:S01]  /*6ea0*/  FFMA.FTZ R121, R195, R0.reuse, -R124.reuse ;  /* 0x00000000c3797223 */ /* 0x180fe2000001087c */
[-C--:B------:R-:W-:Y:S01]  /*6eb0*/  FFMA.FTZ R20, R181, R0.reuse, -R124 ;  /* 0x00000000b5147223 */ /* 0x080fe2000001087c */
[----:B------:R-:W-:Y:S01]  /*6ec0*/  FADD.FTZ R3, -R3, R4 ;  /* 0x0000000403037221 */ /* 0x000fe20000010100 */
[-CC-:B------:R-:W-:Y:S01]  /*6ed0*/  FFMA.FTZ R149, R193, R0.reuse, -R124.reuse ;  /* 0x00000000c1957223 */ /* 0x180fe2000001087c */
[-CC-:B------:R-:W-:Y:S01]  /*6ee0*/  FFMA.FTZ R22, R183, R0.reuse, -R124.reuse ;  /* 0x00000000b7167223 */ /* 0x180fe2000001087c */
[----:B------:R-:W-:Y:S01]  /*6ef0*/  MUFU.EX2 R14, R14 ;  /* 0x0000000e000e7308 */ /* 0x000fe20000000800 */
[-C--:B------:R-:W-:Y:S01]  /*6f00*/  FMUL.FTZ R3, R3, R0.reuse ;  /* 0x0000000003037220 */ /* 0x080fe20000410000 */
[----:B-1----:R-:W-:Y:S01]  /*6f10*/  FFMA.FTZ R9, R2, R9, R203 ;  /* 0x0000000902097223 */ /* 0x002fe200000100cb */
[-CC-:B------:R-:W-:Y:S01]  /*6f20*/  FFMA.FTZ R153, R191, R0.reuse, -R124.reuse ;  /* 0x00000000bf997223 */ /* 0x180fe2000001087c */
[-CC-:B------:R-:W-:Y:S01]  /*6f30*/  FFMA.FTZ R120, R131, R0.reuse, -R124.reuse ;  /* 0x0000000083787223 */ /* 0x180fe2000001087c */
[-CC-:B------:R-:W-:Y:S01]  /*6f40*/  FFMA.FTZ R177, R127, R0.reuse, -R124.reuse ;  /* 0x000000007fb17223 */ /* 0x180fe2000001087c */
[----:B------:R-:W-:Y:S01]  /*6f50*/  FADD.FTZ R9, R188, R9 ;  /* 0x00000009bc097221 */ /* 0x000fe20000010000 */
[-CC-:B------:R-:W-:Y:S01]  /*6f60*/  FFMA.FTZ R131, R189, R0.reuse, -R124.reuse ;  /* 0x00000000bd837223 */ /* 0x180fe2000001087c */
[----:B------:R-:W0:Y:S01]  /*6f70*/  MUFU.EX2 R3, R3 ;  /* 0x0000000300037308 */ /* 0x000e220000000800 */
[-CC-:B------:R-:W-:Y:S01]  /*6f80*/  FFMA.FTZ R181, R135, R0.reuse, -R124.reuse ;  /* 0x0000000087b57223 */ /* 0x180fe2000001087c */
[----:B------:R-:W-:Y:S01]  /*6f90*/  FADD.FTZ R128, R190, R9 ;  /* 0x00000009be807221 */ /* 0x000fe20000010000 */
[-CC-:B------:R-:W-:Y:S01]  /*6fa0*/  FFMA.FTZ R122, R187, R0.reuse, -R124.reuse ;  /* 0x00000000bb7a7223 */ /* 0x180fe2000001087c */
[-CC-:B------:R-:W-:Y:S01]  /*6fb0*/  FFMA.FTZ R123, R123, R0.reuse, -R124.reuse ;  /* 0x000000007b7b7223 */ /* 0x180fe2000001087c */
[-C--:B------:R-:W-:Y:S01]  /*6fc0*/  FFMA.FTZ R183, R139, R0.reuse, -R124 ;  /* 0x000000008bb77223 */ /* 0x080fe2000001087c */
[----:B------:R-:W-:Y:S01]  /*6fd0*/  FADD.FTZ R9, R179, R128 ;  /* 0x00000080b3097221 */ /* 0x000fe20000010000 */
        /* <DEDUP_REMOVED lines=8> */
[----:B------:R-:W-:Y:S01]  /*7060*/  FFMA.FTZ R199, R199, R0, -R124 ;  /* 0x00000000c7c77223 */ /* 0x000fe2000001087c */
[----:B------:R-:W2:Y:S01]  /*7070*/  MUFU.EX2 R20, R20 ;  /* 0x0000001400147308 */ /* 0x000ea20000000800 */
[----:B0-----:R-:W-:Y:S01]  /*7080*/  FFMA.FTZ R128, R3, R8, R14 ;  /* 0x0000000803807223 */ /* 0x001fe2000001000e */
        /* <DEDUP_REMOVED lines=9> */
[----:B------:R-:W-:Y:S01]  /*7120*/  FFMA.FTZ R124, R167, R0, -R124 ;  /* 0x00000000a77c7223 */ /* 0x000fe2000001087c */
[----:B------:R-:W-:Y:S01]  /*7130*/  IMAD.U32 R127, RZ, RZ, UR11 ;  /* 0x0000000bff7f7e24 */ /* 0x000fe2000f8e00ff */
[C---:B------:R-:W-:Y:S01]  /*7140*/  ISETP.GT.AND P2, PT, R13.reuse, UR56, PT ;  /* 0x000000380d007c0c */ /* 0x040fe2000bf44270 */
[----:B------:R-:W-:Y:S01]  /*7150*/  VIADD R13, R13, 0xffffffff ;  /* 0xffffffff0d0d7836 */ /* 0x000fe20000000000 */
[----:B------:R-:W-:Y:S01]  /*7160*/  F2FP.BF16.F32.PACK_AB R190, R179, R190 ;  /* 0x000000beb3be723e */ /* 0x000fe200000010ff */
[----:B------:R-:W1:Y:S01]  /*7170*/  MUFU.EX2 R22, R22 ;  /* 0x0000001600167308 */ /* 0x000e620000000800 */
[----:B--2---:R-:W-:Y:S01]  /*7180*/  FADD.FTZ R128, R20, R9 ;  /* 0x0000000914807221 */ /* 0x004fe20000010000 */
[----:B------:R-:W-:Y:S01]  /*7190*/  @!P1 VIADD R127, R127, 0x30860 ;  /* 0x000308607f7f9836 */ /* 0x000fe20000000000 */
[----:B------:R-:W-:-:S02]  /*71a0*/  F2FP.BF16.F32.PACK_AB R184, R171, R184 ;  /* 0x000000b8abb8723e */ /* 0x000fc400000010ff */
[----:B------:R-:W-:Y:S02]  /*71b0*/  F2FP.BF16.F32.PACK_AB R186, R169, R186 ;  /* 0x000000baa9ba723e */ /* 0x000fe400000010ff */
[----:B------:R-:W-:Y:S01]  /*71c0*/  @!P1 PRMT R127, RZ, 0x654, R127 ;  /* 0x00000654ff7f9816 */ /* 0x000fe2000000007f */
[----:B------:R-:W2:Y:S01]  /*71d0*/  MUFU.EX2 R153, R153 ;  /* 0x0000009900997308 */ /* 0x000ea20000000800 */
[----:B0-----:R-:W-:Y:S01]  /*71e0*/  FADD.FTZ R9, R149, R128 ;  /* 0x0000008095097221 */ /* 0x001fe20000010000 */
[----:B------:R-:W-:Y:S01]  /*71f0*/  F2FP.BF16.F32.PACK_AB R188, R188, R203 ;  /* 0x000000cbbcbc723e */ /* 0x000fe200000010ff */
[----:B------:R0:W-:Y:S01]  /*7200*/  @!P1 SYNCS.ARRIVE.TRANS64.RED.A1T0 RZ, [R127+URZ], RZ ;  /* 0x000000ff7fff99a7 */ /* 0x0001e2000810043f */
[----:B------:R-:W-:Y:S02]  /*7210*/  F2FP.BF16.F32.PACK_AB R180, R137, R180 ;  /* 0x000000b489b4723e */ /* 0x000fe400000010ff */
[----:B------:R-:W-:Y:S02]  /*7220*/  F2FP.BF16.F32.PACK_AB R189, R121, R14 ;  /* 0x0000000e79bd723e */ /* 0x000fe400000010ff */
[----:B------:R-:W3:Y:S01]  /*7230*/  MUFU.EX2 R120, R120 ;  /* 0x0000007800787308 */ /* 0x000ee20000000800 */
[----:B-1----:R-:W-:Y:S01]  /*7240*/  FADD.FTZ R128, R22, R9 ;  /* 0x0000000916807221 */ /* 0x002fe20000010000 */
[----:B------:R-:W-:-:S06]  /*7250*/  F2FP.BF16.F32.PACK_AB R191, R149, R20 ;  /* 0x0000001495bf723e */ /* 0x000fcc00000010ff */
[----:B------:R-:W1:Y:S01]  /*7260*/  MUFU.EX2 R131, R131 ;  /* 0x0000008300837308 */ /* 0x000e620000000800 */
[----:B--2---:R-:W-:-:S07]  /*7270*/  FADD.FTZ R9, R153, R128 ;  /* 0x0000008099097221 */ /* 0x004fce0000010000 */
[----:B------:R-:W2:Y:S01]  /*7280*/  MUFU.EX2 R181, R181 ;  /* 0x000000b500b57308 */ /* 0x000ea20000000800 */
[----:B---3--:R-:W-:-:S07]  /*7290*/  FADD.FTZ R128, R120, R9 ;  /* 0x0000000978807221 */ /* 0x008fce0000010000 */
[----:B------:R3:W-:Y:S01]  /*72a0*/  MUFU.EX2 R8, R123 ;  /* 0x0000007b00087308 */ /* 0x0007e20000000800 */
[C---:B-1----:R-:W-:Y:S01]  /*72b0*/  FADD.FTZ R128, R131.reuse, R128 ;  /* 0x0000008083807221 */ /* 0x042fe20000010000 */
[----:B------:R-:W-:-:S06]  /*72c0*/  F2FP.BF16.F32.PACK_AB R187, R131, R120 ;  /* 0x0000007883bb723e */ /* 0x000fcc00000010ff */
[----:B------:R-:W1:Y:S01]  /*72d0*/  MUFU.EX2 R122, R122 ;  /* 0x0000007a007a7308 */ /* 0x000e620000000800 */
[----:B---3--:R-:W-:-:S04]  /*72e0*/  FADD.FTZ R123, R137, R130 ;  /* 0x00000082897b7221 */ /* 0x008fc80000010000 */
[----:B------:R-:W-:Y:S01]  /*72f0*/  FADD.FTZ R130, R182, R123 ;  /* 0x0000007bb6827221 */ /* 0x000fe20000010000 */
[C---:B------:R-:W-:Y:S02]  /*7300*/  F2FP.BF16.F32.PACK_AB R182, R133.reuse, R182 ;  /* 0x000000b685b6723e */ /* 0x040fe400000010ff */
[----:B------:R-:W3:Y:S01]  /*7310*/  MUFU.EX2 R183, R183 ;  /* 0x000000b700b77308 */ /* 0x000ee20000000800 */
[----:B------:R-:W-:-:S04]  /*7320*/  FADD.FTZ R9, R133, R130 ;  /* 0x0000008285097221 */ /* 0x000fc80000010000 */
[----:B------:R-:W-:Y:S01]  /*7330*/  FADD.FTZ R130, R176, R9 ;  /* 0x00000009b0827221 */ /* 0x000fe20000010000 */
[----:B--2---:R-:W-:Y:S01]  /*7340*/  FADD.FTZ R9, R181, R128 ;  /* 0x00000080b5097221 */ /* 0x004fe20000010000 */
[C---:B------:R-:W-:Y:S01]  /*7350*/  F2FP.BF16.F32.PACK_AB R176, R23.reuse, R176 ;  /* 0x000000b017b0723e */ /* 0x040fe200000010ff */
[----:B------:R2:W4:Y:S01]  /*7360*/  MUFU.EX2 R4, R185 ;  /* 0x000000b900047308 */ /* 0x0005220000000800 */
[----:B------:R-:W-:Y:S01]  /*7370*/  FADD.FTZ R123, R23, R130 ;  /* 0x00000082177b7221 */ /* 0x000fe20000010000 */
[C---:B-1----:R-:W-:Y:S01]  /*7380*/  FADD.FTZ R128, R122.reuse, R9 ;  /* 0x000000097a807221 */ /* 0x042fe20000010000 */
[----:B------:R-:W-:Y:S02]  /*7390*/  F2FP.BF16.F32.PACK_AB R181, R122, R181 ;  /* 0x000000b57ab5723e */ /* 0x000fe400000010ff */
[----:B------:R-:W-:Y:S01]  /*73a0*/  FADD.FTZ R130, R178, R123 ;  /* 0x0000007bb2827221 */ /* 0x000fe20000010000 */
[----:B------:R-:W-:Y:S02]  /*73b0*/  F2FP.BF16.F32.PACK_AB R178, R129, R178 ;  /* 0x000000b281b2723e */ /* 0x000fe400000010ff */
[----:B------:R-:W1:Y:S01]  /*73c0*/  MUFU.EX2 R177, R177 ;  /* 0x000000b100b17308 */ /* 0x000e620000000800 */
[----:B---3--:R-:W-:Y:S01]  /*73d0*/  FADD.FTZ R9, R183, R128 ;  /* 0x00000080b7097221 */ /* 0x008fe20000010000 */
[----:B------:R-:W-:Y:S01]  /*73e0*/  FADD.FTZ R123, R129, R130 ;  /* 0x00000082817b7221 */ /* 0x000fe20000010000 */
[----:B--2---:R-:W-:-:S03]  /*73f0*/  F2FP.BF16.F32.PACK_AB R185, R153, R22 ;  /* 0x0000001699b9723e */ /* 0x004fc600000010ff */
[----:B------:R-:W-:Y:S02]  /*7400*/  FADD.FTZ R130, R172, R123 ;  /* 0x0000007bac827221 */ /* 0x000fe40000010000 */
[----:B------:R-:W2:Y:S01]  /*7410*/  MUFU.EX2 R141, R141 ;  /* 0x0000008d008d7308 */ /* 0x000ea20000000800 */
[C---:B----4-:R-:W-:Y:S01]  /*7420*/  FADD.FTZ R128, R4.reuse, R9 ;  /* 0x0000000904807221 */ /* 0x050fe20000010000 */
[----:B------:R-:W-:Y:S01]  /*7430*/  F2FP.BF16.F32.PACK_AB R183, R4, R183 ;  /* 0x000000b704b7723e */ /* 0x000fe200000010ff */
[----:B------:R-:W-:-:S05]  /*7440*/  IMAD.MOV.U32 R4, RZ, RZ, R21 ;  /* 0x000000ffff047224 */ /* 0x000fca00078e0015 */
[----:B------:R-:W3:Y:S01]  /*7450*/  MUFU.EX2 R126, R126 ;  /* 0x0000007e007e7308 */ /* 0x000ee20000000800 */
[----:B-1----:R-:W-:-:S07]  /*7460*/  FADD.FTZ R9, R177, R128 ;  /* 0x00000080b1097221 */ /* 0x002fce0000010000 */
[----:B------:R-:W1:Y:S01]  /*7470*/  MUFU.EX2 R174, R174 ;  /* 0x000000ae00ae7308 */ /* 0x000e620000000800 */
[C---:B--2---:R-:W-:Y:S01]  /*7480*/  FADD.FTZ R123, R141.reuse, R130 ;  /* 0x000000828d7b7221 */ /* 0x044fe20000010000 */
[----:B------:R-:W-:-:S06]  /*7490*/  F2FP.BF16.F32.PACK_AB R172, R141, R172 ;  /* 0x000000ac8dac723e */ /* 0x000fcc00000010ff */
[----:B------:R-:W2:Y:S01]  /*74a0*/  MUFU.EX2 R145, R145 ;  /* 0x0000009100917308 */ /* 0x000ea20000000800 */
[C---:B---3--:R-:W-:Y:S01]  /*74b0*/  FADD.FTZ R9, R126.reuse, R9 ;  /* 0x000000097e097221 */ /* 0x048fe20000010000 */
[----:B------:R-:W-:-:S03]  /*74c0*/  F2FP.BF16.F32.PACK_AB R177, R126, R177 ;  /* 0x000000b17eb1723e */ /* 0x000fc600000010ff */
[----:B------:R-:W-:-:S03]  /*74d0*/  FADD.FTZ R9, R8, R9 ;  /* 0x0000000908097221 */ /* 0x000fc60000010000 */
[----:B------:R-:W3:Y:S01]  /*74e0*/  MUFU.EX2 R151, R151 ;  /* 0x0000009700977308 */ /* 0x000ee20000000800 */
[----:B-1----:R-:W-:-:S07]  /*74f0*/  FADD.FTZ R128, R174, R123 ;  /* 0x0000007bae807221 */ /* 0x002fce0000010000 */
[----:B------:R-:W1:Y:S01]  /*7500*/  MUFU.EX2 R168, R168 ;  /* 0x000000a800a87308 */ /* 0x000e620000000800 */
[C---:B--2---:R-:W-:Y:S01]  /*7510*/  FADD.FTZ R123, R145.reuse, R128 ;  /* 0x00000080917b7221 */ /* 0x044fe20000010000 */
[----:B------:R-:W-:-:S06]  /*7520*/  F2FP.BF16.F32.PACK_AB R174, R145, R174 ;  /* 0x000000ae91ae723e */ /* 0x000fcc00000010ff */
[----:B------:R-:W2:Y:S01]  /*7530*/  MUFU.EX2 R132, R143 ;  /* 0x0000008f00847308 */ /* 0x000ea20000000800 */
[C---:B---3--:R-:W-:Y:S01]  /*7540*/  FADD.FTZ R9, R151.reuse, R9 ;  /* 0x0000000997097221 */ /* 0x048fe20000010000 */
[----:B------:R-:W-:-:S06]  /*7550*/  F2FP.BF16.F32.PACK_AB R179, R151, R8 ;  /* 0x0000000897b3723e */ /* 0x000fcc00000010ff */
[----:B------:R-:W3:Y:S01]  /*7560*/  MUFU.EX2 R125, R125 ;  /* 0x0000007d007d7308 */ /* 0x000ee20000000800 */
[----:B-1----:R-:W-:-:S07]  /*7570*/  FADD.FTZ R128, R168, R123 ;  /* 0x0000007ba8807221 */ /* 0x002fce0000010000 */
[----:B------:R-:W1:Y:S01]  /*7580*/  MUFU.EX2 R155, R155 ;  /* 0x0000009b009b7308 */ /* 0x000e620000000800 */
[----:B--2---:R-:W-:-:S07]  /*7590*/  FADD.FTZ R9, R132, R9 ;  /* 0x0000000984097221 */ /* 0x004fce0000010000 */
[----:B------:R-:W2:Y:S01]  /*75a0*/  MUFU.EX2 R170, R170 ;  /* 0x000000aa00aa7308 */ /* 0x000ea20000000800 */
[C---:B---3--:R-:W-:Y:S01]  /*75b0*/  FADD.FTZ R23, R125.reuse, R128 ;  /* 0x000000807d177221 */ /* 0x048fe20000010000 */
[----:B------:R-:W-:-:S06]  /*75c0*/  F2FP.BF16.F32.PACK_AB R168, R125, R168 ;  /* 0x000000a87da8723e */ /* 0x000fcc00000010ff */
[----:B------:R-:W3:Y:S01]  /*75d0*/  MUFU.EX2 R134, R199 ;  /* 0x000000c700867308 */ /* 0x000ee20000000800 */
[----:B-1----:R-:W-:-:S07]  /*75e0*/  FADD.FTZ R9, R155, R9 ;  /* 0x000000099b097221 */ /* 0x002fce0000010000 */
[----:B------:R-:W1:Y:S01]  /*75f0*/  MUFU.EX2 R159, R159 ;  /* 0x0000009f009f7308 */ /* 0x000e620000000800 */
[----:B--2---:R-:W-:-:S07]  /*7600*/  FADD.FTZ R128, R170, R23 ;  /* 0x00000017aa807221 */ /* 0x004fce0000010000 */
[----:B------:R2:W4:Y:S01]  /*7610*/  MUFU.EX2 R130, R173 ;  /* 0x000000ad00827308 */ /* 0x0005220000000800 */
[----:B---3--:R-:W-:-:S07]  /*7620*/  FADD.FTZ R23, R134, R9 ;  /* 0x0000000986177221 */ /* 0x008fce0000010000 */
[----:B------:R-:W3:Y:S01]  /*7630*/  MUFU.EX2 R163, R163 ;  /* 0x000000a300a37308 */ /* 0x000ee20000000800 */
[----:B-1----:R-:W-:Y:S01]  /*7640*/  FADD.FTZ R23, R159, R23 ;  /* 0x000000179f177221 */ /* 0x002fe20000010000 */
[----:B--2---:R-:W-:-:S06]  /*7650*/  F2FP.BF16.F32.PACK_AB R173, R155, R132 ;  /* 0x000000849bad723e */ /* 0x004fcc00000010ff */
[----:B------:R1:W2:Y:S01]  /*7660*/  MUFU.EX2 R136, R175 ;  /* 0x000000af00887308 */ /* 0x0002a20000000800 */
[----:B----4-:R-:W-:-:S07]  /*7670*/  FADD.FTZ R23, R130, R23 ;  /* 0x0000001782177221 */ /* 0x010fce0000010000 */
[----:B------:R-:W4:Y:S01]  /*7680*/  MUFU.EX2 R5, R5 ;  /* 0x0000000500057308 */ /* 0x000f220000000800 */
[----:B---3--:R-:W-:Y:S01]  /*7690*/  FADD.FTZ R23, R163, R23 ;  /* 0x00000017a3177221 */ /* 0x008fe20000010000 */
[----:B-1----:R-:W-:Y:S02]  /*76a0*/  F2FP.BF16.F32.PACK_AB R175, R159, R134 ;  /* 0x000000869faf723e */ /* 0x002fe400000010ff */
[----:B------:R-:W-:-:S04]  /*76b0*/  F2FP.BF16.F32.PACK_AB R169, R163, R130 ;  /* 0x00000082a3a9723e */ /* 0x000fc800000010ff */
[----:B------:R-:W1:Y:S01]  /*76c0*/  MUFU.EX2 R124, R124 ;  /* 0x0000007c007c7308 */ /* 0x000e620000000800 */
[----:B--2---:R-:W-:Y:S01]  /*76d0*/  FADD.FTZ R23, R136, R23 ;  /* 0x0000001788177221 */ /* 0x004fe20000010000 */
[C---:B----4-:R-:W-:Y:S01]  /*76e0*/  FADD.FTZ R9, R5.reuse, R128 ;  /* 0x0000008005097221 */ /* 0x050fe20000010000 */
[----:B------:R-:W-:Y:S01]  /*76f0*/  F2FP.BF16.F32.PACK_AB R170, R5, R170 ;  /* 0x000000aa05aa723e */ /* 0x000fe200000010ff */
[----:B------:R-:W-:Y:S02]  /*7700*/  IMAD.MOV.U32 R5, RZ, RZ, R15 ;  /* 0x000000ffff057224 */ /* 0x000fe400078e000f */
[C---:B-1----:R-:W-:Y:S01]  /*7710*/  FADD.FTZ R8, R124.reuse, R23 ;  /* 0x000000177c087221 */ /* 0x042fe20000010000 */
[----:B------:R-:W-:Y:S01]  /*7720*/  F2FP.BF16.F32.PACK_AB R171, R124, R136 ;  /* 0x000000887cab723e */ /* 0x000fe200000010ff */
[----:B0-----:R-:W-:Y:S06]  /*7730*/  @P2 BRA `(.L_x_959) ;  /* 0xffffffd000302947 */ /* 0x001fec000383ffff */
[----:B------:R-:W-:Y:S02]  /*7740*/  IMAD.MOV.U32 R4, RZ, RZ, R21 ;  /* 0x000000ffff047224 */ /* 0x000fe400078e0015 */
[----:B------:R-:W-:-:S07]  /*7750*/  IMAD.MOV.U32 R5, RZ, RZ, R15 ;  /* 0x000000ffff057224 */ /* 0x000fce00078e000f */
.L_x_942:
[----:B------:R-:W0:Y:S01]  /*7760*/  LDC R15, c[0x0][0x2f0] ;  /* 0x0000bc00ff0f7b82 */ /* 0x000e220000000800 */
[----:B------:R-:W-:Y:S01]  /*7770*/  UIADD3 UR10, -UR10, 0x1, URZ ;  /* 0x000000010a0a7890 */ /* 0x000fe2000fffe13f */
[----:B------:R-:W-:Y:S01]  /*7780*/  ULDC UR7, c[0x0][0x448] ;  /* 0x0001120000077ab9 */ /* 0x000fe20000000800 */
[----:B------:R-:W-:Y:S01]  /*7790*/  ULDC UR14, c[0x0][0x9e4] ;  /* 0x00027900000e7ab9 */ /* 0x000fe20000000800 */
[----:B------:R-:W-:Y:S02]  /*77a0*/  UISETP.NE.AND UP0, UPT, UR7, 0x1, UPT ;  /* 0x000000010700788c */ /* 0x000fe4000bf05270 */
[----:B------:R-:W-:Y:S02]  /*77b0*/  UISETP.GE.AND UP1, UPT, UR14, 0x1, UPT ;  /* 0x000000010e00788c */ /* 0x000fe4000bf26270 */
[----:B------:R-:W1:Y:S04]  /*77c0*/  S2UR UR6, SR_CTAID.X ;  /* 0x00000000000679c3 */ /* 0x000e680000002500 */
[----:B------:R-:W-:-:S03]  /*77d0*/  PLOP3.LUT P2, PT, PT, PT, UP1, 0x40, 0x0 ;  /* 0x000000000000781c */ /* 0x000fc60003f4e818 */
[----:B------:R-:W-:Y:S01]  /*77e0*/  @UP0 ULDC UR15, c[0x0][0x450] ;  /* 0x00011400000f0ab9 */ /* 0x000fe20000000800 */
[----:B0-----:R-:W-:-:S05]  /*77f0*/  IMAD R15, R16, R15, UR10 ;  /* 0x0000000a100f7e24 */ /* 0x001fca000f8e020f */
[----:B------:R-:W-:Y:S01]  /*7800*/  R2UR UR11, R15 ;  /* 0x000000000f0b72ca */ /* 0x000fe200000e0000 */
[----:B-1----:R-:W-:-:S03]  /*7810*/  ULEA UR10, UR6, 0x7f, 0x7 ;  /* 0x0000007f060a7891 */ /* 0x002fc6000f8e383f */
[----:B------:R-:W-:Y:S02]  /*7820*/  @UP0 ULDC UR6, c[0x0][0x44c] ;  /* 0x0001130000060ab9 */ /* 0x000fe40000000800 */
[----:B------:R-:W-:-:S04]  /*7830*/  UIMAD.WIDE.U32 UR6, UR10, UR6, URZ ;  /* 0x000000060a0672a5 */ /* 0x000fc8000f8e003f */
[----:B------:R-:W-:-:S04]  /*7840*/  @UP0 USHF.R.U32.HI UR10, URZ, UR15, UR7 ;  /* 0x0000000f3f0a0299 */ /* 0x000fc80008011607 */
[----:B------:R-:W-:-:S03]  /*7850*/  UIADD3 UR10, UR11, UR10, URZ ;  /* 0x0000000a0b0a7290 */ /* 0x000fc6000fffe03f */
[----:B------:R-:W-:Y:S02]  /*7860*/  ULDC UR11, c[0x0][0x9dc] ;  /* 0x00027700000b7ab9 */ /* 0x000fe40000000800 */
[----:B------:R-:W-:Y:S01]  /*7870*/  UIADD3 UR11, UR10, -UR11, URZ ;  /* 0x8000000b0a0b7290 */ /* 0x000fe2000fffe03f */
[----:B------:R-:W-:Y:S11]  /*7880*/  @P2 BRA `(.L_x_960) ;  /* 0x0000000000442947 */ /* 0x000ff60003800000 */
        /* <DEDUP_REMOVED lines=10> */
.L_x_961:
[----:B------:R-:W-:-:S11]  /*7930*/  UISETP.NE.AND UP2, UPT, UR14, 0x1, UPT ;  /* 0x000000010e00788c */ /* 0x000fd6000bf45270 */
[----:B------:R-:W-:Y:S02]  /*7940*/  @UP2 ULDC.64 UR18, c[0x0][0x9e8] ;  /* 0x00027a0000122ab9 */ /* 0x000fe40000000a00 */
[----:B------:R-:W-:-:S04]  /*7950*/  UIMAD.WIDE.U32 UR6, UR10, UR18, URZ ;  /* 0x000000120a0672a5 */ /* 0x000fc8000f8e003f */
[----:B------:R-:W-:-:S12]  /*7960*/  @UP2 USHF.R.U32.HI UR10, URZ, UR19, UR7 ;  /* 0x000000133f0a2299 */ /* 0x000fd80008011607 */
.L_x_962:
[----:B------:R-:W-:-:S04]  /*7970*/  UIMAD UR10, UR10, UR14, URZ ;  /* 0x0000000e0a0a72a4 */ /* 0x000fc8000f8e023f */
[----:B------:R-:W-:-:S04]  /*7980*/  UISETP.LT.AND UP2, UPT, UR11, UR10, UPT ;  /* 0x0000000a0b00728c */ /* 0x000fc8000bf41270 */
[----:B------:R-:W-:-:S12]  /*7990*/  USEL UR11, UR11, UR10, !UP2 ;  /* 0x0000000a0b0b7287 */ /* 0x000fd8000d000000 */
.L_x_960:
[----:B------:R-:W-:Y:S01]  /*79a0*/  UIADD3 UR6, UR11, 0x5f, URZ ;  /* 0x0000005f0b067890 */ /* 0x000fe2000fffe03f */
[----:B------:R-:W-:-:S03]  /*79b0*/  R2UR UR10, R17 ;  /* 0x00000000110a72ca */ /* 0x000fc600000e0000 */
[----:B------:R-:W-:-:S04]  /*79c0*/  UIMAD.WIDE UR6, UR6, 0x2aaaaaab, URZ ;  /* 0x2aaaaaab060678a5 */ /* 0x000fc8000f8e023f */
[----:B------:R-:W-:-:S04]  /*79d0*/  USHF.R.U32.HI UR6, URZ, 0x1f, UR7 ;  /* 0x0000001f3f067899 */ /* 0x000fc80008011607 */
[----:B------:R-:W-:-:S04]  /*79e0*/  ULEA.HI.SX32 UR6, UR7, UR6, 0x1c ;  /* 0x0000000607067291 */ /* 0x000fc8000f8fe23f */
[----:B------:R-:W-:-:S04]  /*79f0*/  UISETP.LT.AND UP2, UPT, UR10, UR6, UPT ;  /* 0x000000060a00728c */ /* 0x000fc8000bf41270 */
[----:B------:R-:W-:-:S06]  /*7a00*/  USEL UR60, UR10, UR6, !UP2 ;  /* 0x000000060a3c7287 */ /* 0x000fcc000d000000 */
[----:B------:R-:W-:-:S13]  /*7a10*/  ISETP.GE.AND P2, PT, R13, UR60, PT ;  /* 0x0000003c0d007c0c */ /* 0x000fda000bf46270 */
[----:B------:R-:W-:Y:S05]  /*7a20*/  @!P2 BRA `(.L_x_963) ;  /* 0x0000001c0070a947 */ /* 0x000fea0003800000 */
[----:B------:R-:W-:Y:S01]  /*7a30*/  IMAD.MOV.U32 R15, RZ, RZ, R4 ;  /* 0x000000ffff0f7224 */ /* 0x000fe200078e0004 */
[----:B------:R-:W-:Y:S01]  /*7a40*/  UMOV UR58, UR5 ;  /* 0x00000005003a7c82 */ /* 0x000fe20008000000 */
[----:B------:R-:W-:Y:S01]  /*7a50*/  IMAD.MOV.U32 R14, RZ, RZ, R5 ;  /* 0x000000ffff0e7224 */ /* 0x000fe200078e0005 */
[----:B------:R-:W-:-:S06]  /*7a60*/  UMOV UR7, UR4 ;  /* 0x0000000400077c82 */ /* 0x000fcc0008000000 */
.L_x_972:
[----:B------:R-:W-:-:S04]  /*7a70*/  UIADD3 UR4, UR7, 0x1, URZ ;  /* 0x0000000107047890 */ /* 0x000fc8000fffe03f */
[----:B------:R-:W-:-:S04]  /*7a80*/  UISETP.NE.AND UP2, UPT, UR4, 0x2, UPT ;  /* 0x000000020400788c */ /* 0x000fc8000bf45270 */
[----:B------:R-:W-:Y:S02]  /*7a90*/  USEL UR5, URZ, 0x1, UP2 ;  /* 0x000000013f057887 */ /* 0x000fe40009000000 */
[----:B------:R-:W-:Y:S02]  /*7aa0*/  USEL UR4, UR4, URZ, UP2 ;  /* 0x0000003f04047287 */ /* 0x000fe40009000000 */
[----:B------:R-:W-:Y:S01]  /*7ab0*/  ULOP3.LUT UR5, UR58, UR5, URZ, 0x3c, !UPT ;  /* 0x000000053a057292 */ /* 0x000fe2000f8e3c3f */
[----:B------:R-:W-:Y:S11]  /*7ac0*/  @!P0 BRA `(.L_x_964) ;  /* 0x0000000000048947 */ /* 0x000ff60003800000 */
[----:B------:R-:W-:Y:S01]  /*7ad0*/  BPT.TRAP 0x1 ;  /* 0x000000040000795c */ /* 0x000fe20000300000 */
.L_x_964:
[----:B------:R-:W-:Y:S01]  /*7ae0*/  ULEA UR56, UR4, UR57, 0x3 ;  /* 0x0000003904387291 */ /* 0x000fe2000f8e183f */
[----:B------:R-:W-:-:S05]  /*7af0*/  IMAD.U32 R0, RZ, RZ, UR5 ;  /* 0x00000005ff007e24 */ /* 0x000fca000f8e00ff */
[----:B------:R-:W-:-:S04]  /*7b00*/  SHF.L.U32 R0, R0, 0x1f, RZ ;  /* 0x0000001f00007819 */ /* 0x000fc800000006ff */
[----:B------:R0:W1:Y:S01]  /*7b10*/  SYNCS.PHASECHK.TRANS64.TRYWAIT P2, [UR56+0x30830], R0 ;  /* 0x03083000ff0075a7 */ /* 0x0000620008040178 */
[----:B------:R-:W-:Y:S05]  /*7b20*/  @!P0 BRA `(.L_x_965) ;  /* 0x0000000000048947 */ /* 0x000fea0003800000 */
[----:B------:R-:W-:Y:S01]  /*7b30*/  BPT.TRAP 0x1 ;  /* 0x000000040000795c */ /* 0x000fe20000300000 */
.L_x_965:
[----:B-1----:R-:W-:Y:S05]  /*7b40*/  @P2 BRA `(.L_x_966) ;  /* 0x0000000000082947 */ /* 0x002fea0003800000 */
[----:B------:R-:W1:Y:S02]  /*7b50*/  SYNCS.PHASECHK.TRANS64.TRYWAIT P2, [UR56+0x30830], R0 ;  /* 0x03083000ff0075a7 */ /* 0x000e640008040178 */
[----:B-1----:R-:W-:Y:S05]  /*7b60*/  @!P2 BRA `(.L_x_967) ;  /* 0x000000c40030a947 */ /* 0x002fea0003800000 */
.L_x_966:
        /* <DEDUP_REMOVED lines=161> */
.L_x_968:
[----:B------:R-:W-:Y:S01]  /*8580*/  ULEA UR11, UR7, UR57, 0x3 ;  /* 0x00000039070b7291 */ /* 0x000fe2000f8e183f */
[----:B01----:R-:W-:-:S05]  /*8590*/  IMAD.U32 R0, RZ, RZ, UR58 ;  /* 0x0000003aff007e24 */ /* 0x003fca000f8e00ff */
[----:B------:R-:W-:-:S04]  /*85a0*/  SHF.L.U32 R0, R0, 0x1f, RZ ;  /* 0x0000001f00007819 */ /* 0x000fc800000006ff */
[----:B------:R0:W1:Y:S01]  /*85b0*/  SYNCS.PHASECHK.TRANS64.TRYWAIT P2, [UR11+0x30850], R0 ;  /* 0x03085000ff0075a7 */ /* 0x000062000804014b */
[----:B------:R-:W-:Y:S05]  /*85c0*/  @!P0 BRA `(.L_x_969) ;  /* 0x0000000000048947 */ /* 0x000fea0003800000 */
[----:B------:R-:W-:Y:S01]  /*85d0*/  BPT.TRAP 0x1 ;  /* 0x000000040000795c */ /* 0x000fe20000300000 */
.L_x_969:
[----:B-1----:R-:W-:Y:S05]  /*85e0*/  @P2 BRA `(.L_x_970) ;  /* 0x0000000000082947 */ /* 0x002fea0003800000 */
[----:B------:R-:W1:Y:S02]  /*85f0*/  SYNCS.PHASECHK.TRANS64.TRYWAIT P2, [UR11+0x30850], R0 ;  /* 0x03085000ff0075a7 */ /* 0x000e64000804014b */
[----:B-1----:R-:W-:Y:S05]  /*8600*/  @!P2 BRA `(.L_x_971) ;  /* 0x000000b800a0a947 */ /* 0x002fea0003800000 */
.L_x_970:
[----:B------:R-:W-:Y:S01]  /*8610*/  UIADD3 UR6, UR57, 0x400, URZ ;  /* 0x0000040039067890 */ /* 0x000fe2000fffe03f */
[----:B------:R-:W-:Y:S01]  /*8620*/  WARPGROUP.ARRIVE ;  /* 0x00000000000079c5 */ /* 0x000fe20000000000 */
[----:B------:R-:W-:Y:S01]  /*8630*/  UMOV UR15, 0x40000040 ;  /* 0x40000040000f7882 */ /* 0x000fe20000000000 */
[----:B01----:R-:W-:Y:S01]  /*8640*/  FMNMX.FTZ R0, R120, R14, !PT ;  /* 0x0000000e78007209 */ /* 0x003fe20007810000 */
[----:B------:R-:W-:Y:S01]  /*8650*/  USHF.R.U32.HI UR6, URZ, 0x4, UR6 ;  /* 0x000000043f067899 */ /* 0x000fe20008011606 */
[----:B------:R-:W-:Y:S01]  /*8660*/  FMNMX.FTZ R4, R122, R15, !PT ;  /* 0x0000000f7a047209 */ /* 0x000fe20007810000 */
[----:B------:R-:W-:Y:S01]  /*8670*/  UMOV UR58, UR5 ;  /* 0x00000005003a7c82 */ /* 0x000fe20008000000 */
[----:B------:R-:W-:Y:S01]  /*8680*/  FMNMX.FTZ R3, R121, R0, !PT ;  /* 0x0000000079037209 */ /* 0x000fe20007810000 */
[----:B------:R-:W-:Y:S01]  /*8690*/  ULOP3.LUT UR6, UR6, 0x3fff, URZ, 0xc0, !UPT ;  /* 0x00003fff06067892 */ /* 0x000fe2000f8ec03f */
[----:B------:R-:W-:Y:S02]  /*86a0*/  FMNMX.FTZ R23, R123, R4, !PT ;  /* 0x000000047b177209 */ /* 0x000fe40007810000 */
[----:B------:R-:W-:Y:S01]  /*86b0*/  FMNMX.FTZ R0, R124, R3, !PT ;  /* 0x000000037c007209 */ /* 0x000fe20007810000 */
[----:B------:R-:W-:Y:S01]  /*86c0*/  ULOP3.LUT UR6, UR6, 0x3000000, URZ, 0xfc, !UPT ;  /* 0x0300000006067892 */ /* 0x000fe2000f8efc3f */
[----:B------:R-:W-:-:S02]  /*86d0*/  FMNMX.FTZ R4, R126, R23, !PT ;  /* 0x000000177e047209 */ /* 0x000fc40007810000 */
[----:B------:R-:W-:Y:S01]  /*86e0*/  FMNMX.FTZ R3, R125, R0, !PT ;  /* 0x000000007d037209 */ /* 0x000fe20007810000 */
[----:B------:R-:W-:Y:S01]  /*86f0*/  UIMAD UR6, UR7, 0x900, UR6 ;  /* 0x00000900070678a4 */ /* 0x000fe2000f8e0206 */
[----:B------:R-:W-:Y:S02]  /*8700*/  FMNMX.FTZ R23, R127, R4, !PT ;  /* 0x000000047f177209 */ /* 0x000fe40007810000 */
[----:B------:R-:W-:Y:S01]  /*8710*/  UMOV UR7, 0x40000040 ;  /* 0x4000004000077882 */ /* 0x000fe20000000000 */
[----:B------:R-:W-:Y:S01]  /*8720*/  UIADD3 UR10, UR6, 0x80, URZ ;  /* 0x00000080060a7890 */ /* 0x000fe2000fffe03f */
[----:B------:R-:W-:Y:S02]  /*8730*/  FMNMX.FTZ R0, R128, R3, !PT ;  /* 0x0000000380007209 */ /* 0x000fe40007810000 */
[----:B------:R-:W-:Y:S02]  /*8740*/  FMNMX.FTZ R4, R130, R23, !PT ;  /* 0x0000001782047209 */ /* 0x000fe40007810000 */
[----:B------:R-:W-:Y:S01]  /*8750*/  HGMMA.64x192x16.F32.BF16 R24, R188, gdesc[UR4].tnspB, R24, gsb0 ;  /* 0x42e00004bc187df0 */ /* 0x000fe20008001818 */
[----:B------:R-:W-:Y:S01]  /*8760*/  FMNMX.FTZ R3, R129, R0, !PT ;  /* 0x0000000081037209 */ /* 0x000fe20007810000 */
[----:B------:R-:W-:Y:S01]  /*8770*/  UMOV UR14, UR10 ;  /* 0x0000000a000e7c82 */ /* 0x000fe20008000000 */
[----:B------:R-:W-:Y:S01]  /*8780*/  UIADD3 UR10, UR6, 0x100, URZ ;  /* 0x00000100060a7890 */ /* 0x000fe2000fffe03f */
[----:B------:R-:W-:Y:S01]  /*8790*/  FMNMX.FTZ R23, R131, R4, !PT ;  /* 0x0000000483177209 */ /* 0x000fe20007810000 */
[----:B------:R-:W-:Y:S01]  /*87a0*/  UMOV UR7, 0x40000040 ;  /* 0x4000004000077882 */ /* 0x000fe20000000000 */
[----:B------:R-:W-:-:S02]  /*87b0*/  FMNMX.FTZ R0, R132, R3, !PT ;  /* 0x0000000384007209 */ /* 0x000fc40007810000 */
[----:B------:R-:W-:Y:S02]  /*87c0*/  FMNMX.FTZ R4, R134, R23, !PT ;  /* 0x0000001786047209 */ /* 0x000fe40007810000 */
[----:B------:R-:W-:Y:S02]  /*87d0*/  FMNMX.FTZ R3, R133, R0, !PT ;  /* 0x0000000085037209 */ /* 0x000fe40007810000 */
[C---:B------:R-:W-:Y:S01]  /*87e0*/  ISETP.GT.AND P2, PT, R13.reuse, UR60, PT ;  /* 0x0000003c0d007c0c */ /* 0x040fe2000bf44270 */
[----:B------:R-:W-:Y:S01]  /*87f0*/  VIADD R13, R13, 0xffffffff ;  /* 0xffffffff0d0d7836 */ /* 0x000fe20000000000 */
        /* <DEDUP_REMOVED lines=18> */
[----:B-1----:R-:W-:-:S05]  /*8920*/  FMNMX.FTZ R20, R2, R3, !PT ;  /* 0x0000000302147209 */ /* 0x002fca0007810000 */
[----:B------:R-:W1:Y:S02]  /*8930*/  SHFL.BFLY PT, R5, R20, 0x1, 0x1f ;  /* 0x0c201f0014057f89 */ /* 0x000e6400000e0000 */
[----:B-1----:R-:W-:-:S05]  /*8940*/  FMNMX.FTZ R5, R20, R5, !PT ;  /* 0x0000000514057209 */ /* 0x002fca0007810000 */
[----:B------:R-:W-:-:S04]  /*8950*/  FADD.FTZ R3, -R5, R14 ;  /* 0x0000000e05037221 */ /* 0x000fc80000010100 */
[-C--:B0-----:R-:W-:Y:S01]  /*8960*/  FMUL.FTZ R14, R3, R0.reuse ;  /* 0x00000000030e7220 */ /* 0x081fe20000410000 */
[----:B------:R-:W-:-:S03]  /*8970*/  FMUL.FTZ R3, R5, R0 ;  /* 0x0000000005037220 */ /* 0x000fc60000410000 */
[----:B------:R0:W-:Y:S01]  /*8980*/  MUFU.EX2 R2, R14 ;  /* 0x0000000e00027308 */ /* 0x0001e20000000800 */
[-CC-:B------:R-:W-:Y:S01]  /*8990*/  FFMA.FTZ R23, R125, R0.reuse, -R3.reuse ;  /* 0x000000007d177223 */ /* 0x180fe20000010803 */
[-CC-:B------:R-:W-:Y:S01]  /*89a0*/  FFMA.FTZ R21, R120, R0.reuse, -R3.reuse ;  /* 0x0000000078157223 */ /* 0x180fe20000010803 */
[-CC-:B------:R-:W-:Y:S01]  /*89b0*/  FFMA.FTZ R20, R164, R0.reuse, -R3.reuse ;  /* 0x00000000a4147223 */ /* 0x180fe20000010803 */
[----:B------:R-:W-:Y:S01]  /*89c0*/  FFMA.FTZ R165, R165, R0, -R3 ;  /* 0x00000000a5a57223 */ /* 0x000fe20000010803 */
[----:B------:R-:W-:-:S03]  /*89d0*/  IMAD.U32 R120, RZ, RZ, UR56 ;  /* 0x00000038ff787e24 */ /* 0x000fc6000f8e00ff */
[----:B------:R-:W1:Y:S01]  /*89e0*/  MUFU.EX2 R21, R21 ;  /* 0x0000001500157308 */ /* 0x000e620000000800 */
[----:B0-----:R-:W-:Y:S01]  /*89f0*/  FFMA.FTZ R14, R160, R0, -R3 ;  /* 0x00000000a00e7223 */ /* 0x001fe20000010803 */
[----:B------:R-:W-:-:S05]  /*8a00*/  @!P1 VIADD R120, R120, 0x30840 ;  /* 0x0003084078789836 */ /* 0x000fca0000000000 */
[----:B------:R-:W-:Y:S01]  /*8a10*/  @!P1 PRMT R120, RZ, 0x654, R120 ;  /* 0x00000654ff789816 */ /* 0x000fe20000000078 */
[----:B------:R-:W-:Y:S08]  /*8a20*/  MUFU.EX2 R23, R23 ;  /* 0x0000001700177308 */ /* 0x000ff00000000800 */
[----:B------:R-:W-:Y:S01]  /*8a30*/  MUFU.EX2 R14, R14 ;  /* 0x0000000e000e7308 */ /* 0x000fe20000000800 */
[----:B-1----:R-:W-:-:S07]  /*8a40*/  FFMA.FTZ R9, R2, R9, R21 ;  /* 0x0000000902097223 */ /* 0x002fce0000010015 */
[----:B------:R-:W-:Y:S01]  /*8a50*/  MUFU.EX2 R20, R20 ;  /* 0x0000001400147308 */ /* 0x000fe20000000800 */
[----:B------:R-:W-:Y:S02]  /*8a60*/  WARPGROUP.DEPBAR.LE gsb0, 0x0 ;  /* 0x00008000000079c5 */ /* 0x000fe40000010000 */
[----:B------:R-:W-:Y:S01]  /*8a70*/  WARPGROUP.ARRIVE ;  /* 0x00000000000079c5 */ /* 0x000fe20000000000 */
[--C-:B------:R-:W-:Y:S01]  /*8a80*/  FFMA.FTZ R188, R121, R0, -R3.reuse ;  /* 0x0000000079bc7223 */ /* 0x100fe20000010803 */
[----:B------:R-:W-:Y:S01]  /*8a90*/  FMNMX.FTZ R121, R135, R4, !PT ;  /* 0x0000000487797209 */ /* 0x000fe20007810000 */
[----:B------:R-:W-:-:S03]  /*8aa0*/  FFMA.FTZ R190, R124, R0, -R3 ;  /* 0x000000007cbe7223 */ /* 0x000fc60000010803 */
[----:B------:R-:W-:Y:S01]  /*8ab0*/  HGMMA.64x192x16.F32.BF16 R24, R184, gdesc[UR12].tnspB, R24, gsb0 ;  /* 0x42e0000cb8187df0 */ /* 0x000fe20008001818 */
[----:B------:R-:W-:Y:S01]  /*8ac0*/  UMOV UR14, UR10 ;  /* 0x0000000a000e7c82 */ /* 0x000fe20008000000 */
[----:B------:R-:W-:Y:S01]  /*8ad0*/  UMOV UR15, 0x40000040 ;  /* 0x40000040000f7882 */ /* 0x000fe20000000000 */
[----:B------:R-:W-:Y:S01]  /*8ae0*/  UIADD3 UR10, UR6, 0x180, URZ ;  /* 0x00000180060a7890 */ /* 0x000fe2000fffe03f */
[----:B------:R-:W-:Y:S01]  /*8af0*/  FMNMX.FTZ R4, R138, R121, !PT ;  /* 0x000000798a047209 */ /* 0x000fe20007810000 */
[----:B------:R-:W0:Y:S03]  /*8b00*/  MUFU.EX2 R188, R188 ;  /* 0x000000bc00bc7308 */ /* 0x000e260000000800 */
[----:B------:R-:W-:-:S04]  /*8b10*/  FMNMX.FTZ R121, R139, R4, !PT ;  /* 0x000000048b797209 */ /* 0x000fc80007810000 */
[----:B------:R-:W-:Y:S01]  /*8b20*/  FMNMX.FTZ R4, R142, R121, !PT ;  /* 0x000000798e047209 */ /* 0x000fe20007810000 */
[----:B------:R-:W-:Y:S01]  /*8b30*/  FFMA.FTZ R121, R129, R0, -R3 ;  /* 0x0000000081797223 */ /* 0x000fe20000010803 */
[----:B------:R-:W-:Y:S02]  /*8b40*/  MUFU.EX2 R190, R190 ;  /* 0x000000be00be7308 */ /* 0x000fe40000000800 */
[----:B------:R-:W-:-:S04]  /*8b50*/  FMNMX.FTZ R125, R143, R4, !PT ;  /* 0x000000048f7d7209 */ /* 0x000fc80007810000 */
[----:B------:R-:W-:Y:S02]  /*8b60*/  FMNMX.FTZ R4, R146, R125, !PT ;  /* 0x0000007d92047209 */ /* 0x000fe40007810000 */
[----:B------:R-:W-:Y:S01]  /*8b70*/  MUFU.EX2 R121, R121 ;  /* 0x0000007900797308 */ /* 0x000fe20000000800 */
[C---:B0-----:R-:W-:Y:S01]  /*8b80*/  FADD.FTZ R9, R188.reuse, R9 ;  /* 0x00000009bc097221 */ /* 0x041fe20000010000 */
[----:B------:R-:W-:Y:S02]  /*8b90*/  FMNMX.FTZ R125, R147, R4, !PT ;  /* 0x00000004937d7209 */ /* 0x000fe40007810000 */
[----:B------:R-:W-:Y:S02]  /*8ba0*/  F2FP.BF16.F32.PACK_AB R188, R188, R21 ;  /* 0x00000015bcbc723e */ /* 0x000fe400000010ff */
[----:B------:R-:W-:Y:S01]  /*8bb0*/  FMNMX.FTZ R4, R150, R125, !PT ;  /* 0x0000007d96047209 */ /* 0x000fe20007810000 */
[----:B------:R-:W-:-:S03]  /*8bc0*/  FFMA.FTZ R125, R133, R0, -R3 ;  /* 0x00000000857d7223 */ /* 0x000fc60000010803 */
[----:B------:R-:W-:-:S03]  /*8bd0*/  FMNMX.FTZ R129, R151, R4, !PT ;  /* 0x0000000497817209 */ /* 0x000fc60007810000 */
[----:B------:R-:W-:Y:S01]  /*8be0*/  MUFU.EX2 R125, R125 ;  /* 0x0000007d007d7308 */ /* 0x000fe20000000800 */
[----:B------:R-:W-:-:S04]  /*8bf0*/  FMNMX.FTZ R4, R154, R129, !PT ;  /* 0x000000819a047209 */ /* 0x000fc80007810000 */
[----:B------:R-:W-:-:S04]  /*8c00*/  FMNMX.FTZ R129, R155, R4, !PT ;  /* 0x000000049b817209 */ /* 0x000fc80007810000 */
[----:B------:R-:W-:Y:S01]  /*8c10*/  FMNMX.FTZ R4, R158, R129, !PT ;  /* 0x000000819e047209 */ /* 0x000fe20007810000 */
[-CC-:B------:R-:W-:Y:S01]  /*8c20*/  FFMA.FTZ R129, R137, R0.reuse, -R3.reuse ;  /* 0x0000000089817223 */ /* 0x180fe20000010803 */
[-CC-:B------:R-:W-:Y:S01]  /*8c30*/  FFMA.FTZ R137, R145, R0.reuse, -R3.reuse ;  /* 0x0000000091897223 */ /* 0x180fe20000010803 */
[--C-:B------:R-:W-:Y:S01]  /*8c40*/  FFMA.FTZ R145, R153, R0, -R3.reuse ;  /* 0x0000000099917223 */ /* 0x100fe20000010803 */
[----:B------:R-:W-:Y:S01]  /*8c50*/  FMNMX.FTZ R133, R159, R4, !PT ;  /* 0x000000049f857209 */ /* 0x000fe20007810000 */
[----:B------:R-:W-:Y:S02]  /*8c60*/  FFMA.FTZ R153, R161, R0, -R3 ;  /* 0x00000000a1997223 */ /* 0x000fe40000010803 */
[----:B------:R-:W-:Y:S01]  /*8c70*/  MUFU.EX2 R129, R129 ;  /* 0x0000008100817308 */ /* 0x000fe20000000800 */
[----:B------:R-:W-:-:S04]  /*8c80*/  FMNMX.FTZ R4, R162, R133, !PT ;  /* 0x00000085a2047209 */ /* 0x000fc80007810000 */
[----:B------:R-:W-:-:S03]  /*8c90*/  FMNMX.FTZ R133, R163, R4, !PT ;  /* 0x00000004a3857209 */ /* 0x000fc60007810000 */
[----:B------:R-:W-:Y:S01]  /*8ca0*/  MUFU.EX2 R137, R137 ;  /* 0x0000008900897308 */ /* 0x000fe20000000800 */
[----:B------:R-:W-:Y:S01]  /*8cb0*/  FMNMX.FTZ R4, R166, R133, !PT ;  /* 0x00000085a6047209 */ /* 0x000fe20007810000 */
[-CC-:B------:R-:W-:Y:S01]  /*8cc0*/  FFMA.FTZ R133, R141, R0.reuse, -R3.reuse ;  /* 0x000000008d857223 */ /* 0x180fe20000010803 */
[-CC-:B------:R-:W-:Y:S01]  /*8cd0*/  FFMA.FTZ R141, R149, R0.reuse, -R3.reuse ;  /* 0x00000000958d7223 */ /* 0x180fe20000010803 */
[----:B------:R-:W-:Y:S01]  /*8ce0*/  FFMA.FTZ R149, R157, R0, -R3 ;  /* 0x000000009d957223 */ /* 0x000fe20000010803 */
[----:B------:R-:W-:-:S03]  /*8cf0*/  FMNMX.FTZ R4, R167, R4, !PT ;  /* 0x00000004a7047209 */ /* 0x000fc60007810000 */
        /* <DEDUP_REMOVED lines=8> */
[----:B------:R-:W-:-:S04]  /*8d80*/  FFMA.FTZ R186, R132, R0, -R3 ;  /* 0x0000000084ba7223 */ /* 0x000fc80000010803 */
[----:B------:R-:W-:Y:S01]  /*8d90*/  HGMMA.64x192x16.F32.BF16 R24, R180, gdesc[UR12].tnspB, R24, gsb0 ;  /* 0x42e0000cb4187df0 */ /* 0x000fe20008001818 */
[----:B------:R-:W-:Y:S01]  /*8da0*/  UMOV UR14, UR10 ;  /* 0x0000000a000e7c82 */ /* 0x000fe20008000000 */
[----:B------:R-:W-:Y:S01]  /*8db0*/  UMOV UR15, 0x40000040 ;  /* 0x40000040000f7882 */ /* 0x000fe20000000000 */
[----:B------:R-:W-:Y:S01]  /*8dc0*/  UIADD3 UR10, UR6, 0x200, URZ ;  /* 0x00000200060a7890 */ /* 0x000fe2000fffe03f */
[----:B------:R-:W-:Y:S01]  /*8dd0*/  MUFU.EX2 R184, R184 ;  /* 0x000000b800b87308 */ /* 0x000fe20000000800 */
[----:B------:R-:W-:-:S07]  /*8de0*/  UIADD3 UR6, UR6, 0x280, URZ ;  /* 0x0000028006067890 */ /* 0x000fce000fffe03f */
[----:B------:R-:W-:Y:S01]  /*8df0*/  MUFU.EX2 R186, R186 ;  /* 0x000000ba00ba7308 */ /* 0x000fe20000000800 */
[----:B------:R-:W-:Y:S02]  /*8e00*/  WARPGROUP.DEPBAR.LE gsb0, 0x0 ;  /* 0x00008000000079c5 */ /* 0x000fe40000010000 */
[----:B------:R-:W-:Y:S01]  /*8e10*/  WARPGROUP.ARRIVE ;  /* 0x00000000000079c5 */ /* 0x000fe20000000000 */
[-CC-:B------:R-:W-:Y:S01]  /*8e20*/  FFMA.FTZ R180, R136, R0.reuse, -R3.reuse ;  /* 0x0000000088b47223 */ /* 0x180fe20000010803 */
[----:B------:R-:W-:-:S04]  /*8e30*/  FFMA.FTZ R182, R140, R0, -R3 ;  /* 0x000000008cb67223 */ /* 0x000fc80000010803 */
[----:B------:R-:W-:Y:S01]  /*8e40*/  HGMMA.64x192x16.F32.BF16 R24, R176, gdesc[UR12].tnspB, R24, gsb0 ;  /* 0x42e0000cb0187df0 */ /* 0x000fe20008001818 */
[----:B------:R-:W-:Y:S01]  /*8e50*/  UMOV UR14, UR10 ;  /* 0x0000000a000e7c82 */ /* 0x000fe20008000000 */
[----:B------:R-:W-:Y:S01]  /*8e60*/  UMOV UR15, 0x40000040 ;  /* 0x40000040000f7882 */ /* 0x000fe20000000000 */
[----:B------:R-:W-:Y:S08]  /*8e70*/  MUFU.EX2 R180, R180 ;  /* 0x000000b400b47308 */ /* 0x000ff00000000800 */
[----:B------:R-:W-:Y:S01]  /*8e80*/  MUFU.EX2 R182, R182 ;  /* 0x000000b600b67308 */ /* 0x000fe20000000800 */
[----:B------:R-:W-:-:S02]  /*8e90*/  WARPGROUP.DEPBAR.LE gsb0, 0x0 ;  /* 0x00008000000079c5 */ /* 0x000fc40000010000 */
[----:B------:R-:W-:Y:S01]  /*8ea0*/  WARPGROUP.ARRIVE ;  /* 0x00000000000079c5 */ /* 0x000fe20000000000 */
[-CC-:B------:R-:W-:Y:S01]  /*8eb0*/  FFMA.FTZ R176, R144, R0.reuse, -R3.reuse ;  /* 0x0000000090b07223 */ /* 0x180fe20000010803 */
[----:B------:R-:W-:-:S04]  /*8ec0*/  FFMA.FTZ R178, R148, R0, -R3 ;  /* 0x0000000094b27223 */ /* 0x000fc80000010803 */
[----:B------:R-:W-:Y:S01]  /*8ed0*/  HGMMA.64x192x16.F32.BF16 R24, R172, gdesc[UR12].tnspB, R24, gsb0 ;  /* 0x42e0000cac187df0 */ /* 0x000fe20008001818 */
[----:B------:R-:W-:Y:S08]  /*8ee0*/  MUFU.EX2 R176, R176 ;  /* 0x000000b000b07308 */ /* 0x000ff00000000800 */
[----:B------:R-:W-:Y:S01]  /*8ef0*/  MUFU.EX2 R178, R178 ;  /* 0x000000b200b27308 */ /* 0x000fe20000000800 */
[----:B------:R-:W-:-:S02]  /*8f00*/  WARPGROUP.DEPBAR.LE gsb0, 0x0 ;  /* 0x00008000000079c5 */ /* 0x000fc40000010000 */
[----:B------:R-:W-:Y:S01]  /*8f10*/  WARPGROUP.ARRIVE ;  /* 0x00000000000079c5 */ /* 0x000fe20000000000 */
[----:B------:R-:W0:Y:S01]  /*8f20*/  SHFL.BFLY PT, R173, R4, 0x2, 0x1f ;  /* 0x0c401f0004ad7f89 */ /* 0x000e2200000e0000 */
[-CC-:B------:R-:W-:Y:S01]  /*8f30*/  FFMA.FTZ R172, R152, R0.reuse, -R3.reuse ;  /* 0x0000000098ac7223 */ /* 0x180fe20000010803 */
[----:B------:R-:W-:-:S05]  /*8f40*/  FFMA.FTZ R174, R156, R0, -R3 ;  /* 0x000000009cae7223 */ /* 0x000fca0000010803 */
[----:B------:R-:W-:Y:S01]  /*8f50*/  HGMMA.64x192x16.F32.BF16 R24, R168, gdesc[UR4].tnspB, R24, gsb0 ;  /* 0x42e00004a8187df0 */ /* 0x000fe20008001818 */
[----:B------:R-:W-:Y:S01]  /*8f60*/  UMOV UR7, UR4 ;  /* 0x0000000400077c82 */ /* 0x000fe20008000000 */
[----:B------:R-:W-:Y:S08]  /*8f70*/  MUFU.EX2 R172, R172 ;  /* 0x000000ac00ac7308 */ /* 0x000ff00000000800 */
[----:B------:R-:W-:Y:S01]  /*8f80*/  MUFU.EX2 R174, R174 ;  /* 0x000000ae00ae7308 */ /* 0x000fe20000000800 */
[----:B0-----:R-:W-:-:S05]  /*8f90*/  FMNMX.FTZ R173, R4, R173, !PT ;  /* 0x000000ad04ad7209 */ /* 0x001fca0007810000 */
[----:B------:R-:W0:Y:S02]  /*8fa0*/  SHFL.BFLY PT, R4, R173, 0x1, 0x1f ;  /* 0x0c201f00ad047f89 */ /* 0x000e2400000e0000 */
[----:B0-----:R-:W-:-:S05]  /*8fb0*/  FMNMX.FTZ R4, R173, R4, !PT ;  /* 0x00000004ad047209 */ /* 0x001fca0007810000 */
[C---:B------:R-:W-:Y:S01]  /*8fc0*/  FADD.FTZ R3, -R4.reuse, R15 ;  /* 0x0000000f04037221 */ /* 0x040fe20000010100 */
[-C--:B------:R-:W-:Y:S01]  /*8fd0*/  FMUL.FTZ R157, R4, R0.reuse ;  /* 0x00000000049d7220 */ /* 0x080fe20000410000 */
[----:B------:R-:W-:Y:S02]  /*8fe0*/  MUFU.EX2 R15, R165 ;  /* 0x000000a5000f7308 */ /* 0x000fe40000000800 */
[-C--:B------:R-:W-:Y:S01]  /*8ff0*/  FMUL.FTZ R3, R3, R0.reuse ;  /* 0x0000000003037220 */ /* 0x080fe20000410000 */
[-CC-:B------:R-:W-:Y:S01]  /*9000*/  FFMA.FTZ R22, R122, R0.reuse, -R157.reuse ;  /* 0x000000007a167223 */ /* 0x180fe2000001089d */
[-CC-:B------:R-:W-:Y:S01]  /*9010*/  FFMA.FTZ R123, R123, R0.reuse, -R157.reuse ;  /* 0x000000007b7b7223 */ /* 0x180fe2000001089d */
[-CC-:B------:R-:W-:Y:S01]  /*9020*/  FFMA.FTZ R126, R126, R0.reuse, -R157.reuse ;  /* 0x000000007e7e7223 */ /* 0x180fe2000001089d */
[-CC-:B------:R-:W-:Y:S01]  /*9030*/  FFMA.FTZ R127, R127, R0.reuse, -R157.reuse ;  /* 0x000000007f7f7223 */ /* 0x180fe2000001089d */
[----:B------:R-:W-:Y:S01]  /*9040*/  IMAD.U32 R122, RZ, RZ, UR11 ;  /* 0x0000000bff7a7e24 */ /* 0x000fe2000f8e00ff */
        /* <DEDUP_REMOVED lines=16> */
[----:B------:R-:W1:Y:S01]  /*9150*/  MUFU.EX2 R123, R123 ;  /* 0x0000007b007b7308 */ /* 0x000e620000000800 */
[-CC-:B------:R-:W-:Y:S01]  /*9160*/  FFMA.FTZ R158, R158, R0.reuse, -R157.reuse ;  /* 0x000000009e9e7223 */ /* 0x180fe2000001089d */
[-CC-:B------:R-:W-:Y:S01]  /*9170*/  FFMA.FTZ R159, R159, R0.reuse, -R157.reuse ;  /* 0x000000009f9f7223 */ /* 0x180fe2000001089d */
[-CC-:B------:R-:W-:Y:S01]  /*9180*/  FFMA.FTZ R162, R162, R0.reuse, -R157.reuse ;  /* 0x00000000a2a27223 */ /* 0x180fe2000001089d */
[-CC-:B------:R-:W-:Y:S01]  /*9190*/  FFMA.FTZ R163, R163, R0.reuse, -R157.reuse ;  /* 0x00000000a3a37223 */ /* 0x180fe2000001089d */
[-CC-:B------:R-:W-:Y:S01]  /*91a0*/  FFMA.FTZ R166, R166, R0.reuse, -R157.reuse ;  /* 0x00000000a6a67223 */ /* 0x180fe2000001089d */
[----:B------:R-:W-:-:S02]  /*91b0*/  FFMA.FTZ R157, R167, R0, -R157 ;  /* 0x00000000a79d7223 */ /* 0x000fc4000001089d */
[----:B------:R-:W2:Y:S01]  /*91c0*/  MUFU.EX2 R191, R126 ;  /* 0x0000007e00bf7308 */ /* 0x000ea20000000800 */
[----:B0-----:R-:W-:-:S07]  /*91d0*/  FFMA.FTZ R8, R3, R8, R22 ;  /* 0x0000000803087223 */ /* 0x001fce0000010016 */
        /* <DEDUP_REMOVED lines=34> */
[----:B--2---:R-:W-:Y:S01]  /*9400*/  FADD.FTZ R8, R179, R8 ;  /* 0x00000008b3087221 */ /* 0x004fe20000010000 */
[----:B------:R-:W-:Y:S02]  /*9410*/  WARPGROUP.DEPBAR.LE gsb0, 0x0 ;  /* 0x00008000000079c5 */ /* 0x000fe40000010000 */
[----:B------:R2:W-:Y:S04]  /*9420*/  @!P1 SYNCS.ARRIVE.TRANS64.RED.A1T0 RZ, [R120+URZ], RZ ;  /* 0x000000ff78ff99a7 */ /* 0x0005e8000810043f */
[----:B------:R-:W3:Y:S01]  /*9430*/  MUFU.EX2 R155, R155 ;  /* 0x0000009b009b7308 */ /* 0x000ee20000000800 */
[----:B0-----:R-:W-:Y:S01]  /*9440*/  FADD.FTZ R8, R151, R8 ;  /* 0x0000000897087221 */ /* 0x001fe20000010000 */
[----:B------:R-:W-:-:S02]  /*9450*/  F2FP.BF16.F32.PACK_AB R168, R153, R14 ;  /* 0x0000000e99a8723e */ /* 0x000fc400000010ff */
[----:B------:R-:W-:Y:S02]  /*9460*/  F2FP.BF16.F32.PACK_AB R170, R15, R20 ;  /* 0x000000140faa723e */ /* 0x000fe400000010ff */
[----:B------:R-:W-:Y:S01]  /*9470*/  F2FP.BF16.F32.PACK_AB R179, R151, R179 ;  /* 0x000000b397b3723e */ /* 0x000fe200000010ff */
[----:B--2---:R-:W-:Y:S01]  /*9480*/  @!P1 VIADD R120, R122, 0x30860 ;  /* 0x000308607a789836 */ /* 0x004fe20000000000 */
[----:B------:R-:W0:Y:S01]  /*9490*/  MUFU.EX2 R175, R158 ;  /* 0x0000009e00af7308 */ /* 0x000e220000000800 */
[----:B-1----:R-:W-:-:S03]  /*94a0*/  FADD.FTZ R8, R173, R8 ;  /* 0x00000008ad087221 */ /* 0x002fc60000010000 */
[----:B------:R-:W-:-:S04]  /*94b0*/  @!P1 PRMT R120, RZ, 0x654, R120 ;  /* 0x00000654ff789816 */ /* 0x000fc80000000078 */
[----:B------:R1:W-:Y:S01]  /*94c0*/  @!P1 SYNCS.ARRIVE.TRANS64.RED.A1T0 RZ, [R120+URZ], RZ ;  /* 0x000000ff78ff99a7 */ /* 0x0003e2000810043f */
[----:B------:R-:W2:Y:S01]  /*94d0*/  MUFU.EX2 R159, R159 ;  /* 0x0000009f009f7308 */ /* 0x000ea20000000800 */
[C---:B---3--:R-:W-:Y:S01]  /*94e0*/  FADD.FTZ R8, R155.reuse, R8 ;  /* 0x000000089b087221 */ /* 0x048fe20000010000 */
[----:B------:R-:W-:Y:S01]  /*94f0*/  F2FP.BF16.F32.PACK_AB R173, R155, R173 ;  /* 0x000000ad9bad723e */ /* 0x000fe200000010ff */
[----:B-1----:R-:W-:-:S05]  /*9500*/  FADD.FTZ R120, R190, R9 ;  /* 0x00000009be787221 */ /* 0x002fca0000010000 */
[----:B------:R-:W1:Y:S01]  /*9510*/  MUFU.EX2 R169, R162 ;  /* 0x000000a200a97308 */ /* 0x000e620000000800 */
[----:B0-----:R-:W-:Y:S01]  /*9520*/  FADD.FTZ R8, R175, R8 ;  /* 0x00000008af087221 */ /* 0x001fe20000010000 */
[C---:B------:R-:W-:Y:S01]  /*9530*/  F2FP.BF16.F32.PACK_AB R190, R23.reuse, R190 ;  /* 0x000000be17be723e */ /* 0x040fe200000010ff */
[----:B------:R-:W-:-:S04]  /*9540*/  FADD.FTZ R9, R23, R120 ;  /* 0x0000007817097221 */ /* 0x000fc80000010000 */
[----:B------:R-:W-:Y:S01]  /*9550*/  FADD.FTZ R120, R184, R9 ;  /* 0x00000009b8787221 */ /* 0x000fe20000010000 */
[----:B------:R-:W0:Y:S01]  /*9560*/  MUFU.EX2 R163, R163 ;  /* 0x000000a300a37308 */ /* 0x000e220000000800 */
[----:B--2---:R-:W-:Y:S01]  /*9570*/  FADD.FTZ R8, R159, R8 ;  /* 0x000000089f087221 */ /* 0x004fe20000010000 */
[C---:B------:R-:W-:Y:S01]  /*9580*/  F2FP.BF16.F32.PACK_AB R184, R121.reuse, R184 ;  /* 0x000000b879b8723e */ /* 0x040fe200000010ff */
[----:B------:R-:W-:Y:S01]  /*9590*/  FADD.FTZ R9, R121, R120 ;  /* 0x0000007879097221 */ /* 0x000fe20000010000 */
[----:B------:R-:W-:-:S03]  /*95a0*/  F2FP.BF16.F32.PACK_AB R175, R159, R175 ;  /* 0x000000af9faf723e */ /* 0x000fc600000010ff */
[----:B------:R-:W-:Y:S01]  /*95b0*/  FADD.FTZ R120, R186, R9 ;  /* 0x00000009ba787221 */ /* 0x000fe20000010000 */
[----:B------:R-:W2:Y:S01]  /*95c0*/  MUFU.EX2 R171, R166 ;  /* 0x000000a600ab7308 */ /* 0x000ea20000000800 */
[----:B-1----:R-:W-:Y:S01]  /*95d0*/  FADD.FTZ R8, R169, R8 ;  /* 0x00000008a9087221 */ /* 0x002fe20000010000 */
[C---:B------:R-:W-:Y:S01]  /*95e0*/  F2FP.BF16.F32.PACK_AB R186, R125.reuse, R186 ;  /* 0x000000ba7dba723e */ /* 0x040fe200000010ff */
[----:B------:R-:W-:-:S04]  /*95f0*/  FADD.FTZ R9, R125, R120 ;  /* 0x000000787d097221 */ /* 0x000fc80000010000 */
[----:B------:R-:W-:Y:S01]  /*9600*/  FADD.FTZ R120, R180, R9 ;  /* 0x00000009b4787221 */ /* 0x000fe20000010000 */
[----:B------:R-:W1:Y:S01]  /*9610*/  MUFU.EX2 R157, R157 ;  /* 0x0000009d009d7308 */ /* 0x000e620000000800 */
[----:B0-----:R-:W-:Y:S01]  /*9620*/  FADD.FTZ R8, R163, R8 ;  /* 0x00000008a3087221 */ /* 0x001fe20000010000 */
[C---:B------:R-:W-:Y:S01]  /*9630*/  F2FP.BF16.F32.PACK_AB R180, R129.reuse, R180 ;  /* 0x000000b481b4723e */ /* 0x040fe200000010ff */
[----:B------:R-:W-:Y:S01]  /*9640*/  FADD.FTZ R9, R129, R120 ;  /* 0x0000007881097221 */ /* 0x000fe20000010000 */
[----:B------:R-:W-:-:S03]  /*9650*/  F2FP.BF16.F32.PACK_AB R169, R163, R169 ;  /* 0x000000a9a3a9723e */ /* 0x000fc600000010ff */
[----:B------:R-:W-:Y:S01]  /*9660*/  FADD.FTZ R120, R182, R9 ;  /* 0x00000009b6787221 */ /* 0x000fe20000010000 */
[----:B------:R-:W-:Y:S01]  /*9670*/  F2FP.BF16.F32.PACK_AB R182, R133, R182 ;  /* 0x000000b685b6723e */ /* 0x000fe200000010ff */
[----:B--2---:R-:W-:Y:S02]  /*9680*/  FADD.FTZ R8, R171, R8 ;  /* 0x00000008ab087221 */ /* 0x004fe40000010000 */
[----:B------:R-:W-:-:S04]  /*9690*/  FADD.FTZ R9, R133, R120 ;  /* 0x0000007885097221 */ /* 0x000fc80000010000 */
[----:B------:R-:W-:Y:S01]  /*96a0*/  FADD.FTZ R22, R176, R9 ;  /* 0x00000009b0167221 */ /* 0x000fe20000010000 */
[----:B------:R-:W-:Y:S01]  /*96b0*/  F2FP.BF16.F32.PACK_AB R176, R137, R176 ;  /* 0x000000b089b0723e */ /* 0x000fe200000010ff */
[C---:B-1----:R-:W-:Y:S01]  /*96c0*/  FADD.FTZ R8, R157.reuse, R8 ;  /* 0x000000089d087221 */ /* 0x042fe20000010000 */
[----:B------:R-:W-:Y:S01]  /*96d0*/  F2FP.BF16.F32.PACK_AB R171, R157, R171 ;  /* 0x000000ab9dab723e */ /* 0x000fe200000010ff */
[----:B------:R-:W-:-:S04]  /*96e0*/  FADD.FTZ R9, R137, R22 ;  /* 0x0000001689097221 */ /* 0x000fc80000010000 */
[----:B------:R-:W-:Y:S01]  /*96f0*/  FADD.FTZ R22, R178, R9 ;  /* 0x00000009b2167221 */ /* 0x000fe20000010000 */
[----:B------:R-:W-:-:S03]  /*9700*/  F2FP.BF16.F32.PACK_AB R178, R141, R178 ;  /* 0x000000b28db2723e */ /* 0x000fc600000010ff */
[----:B------:R-:W-:-:S04]  /*9710*/  FADD.FTZ R9, R141, R22 ;  /* 0x000000168d097221 */ /* 0x000fc80000010000 */
        /* <DEDUP_REMOVED lines=10> */
[----:B------:R-:W-:Y:S02]  /*97c0*/  IMAD.MOV.U32 R15, RZ, RZ, R4 ;  /* 0x000000ffff0f7224 */ /* 0x000fe400078e0004 */
[----:B------:R-:W-:Y:S01]  /*97d0*/  IMAD.MOV.U32 R14, RZ, RZ, R5 ;  /* 0x000000ffff0e7224 */ /* 0x000fe200078e0005 */
[----:B------:R-:W-:Y:S06]  /*97e0*/  @P2 BRA `(.L_x_972) ;  /* 0xffffffe000a02947 */ /* 0x000fec000383ffff */
.L_x_963:
[----:B------:R-:W-:-:S13]  /*97f0*/  R2UR UR6, R17 ;  /* 0x00000000110672ca */ /* 0x000fda00000e0000 */
[----:B------:R-:W-:-:S13]  /*9800*/  ISETP.GE.AND P2, PT, R13, UR6, PT ;  /* 0x000000060d007c0c */ /* 0x000fda000bf46270 */
[----:B------:R-:W-:Y:S05]  /*9810*/  @!P2 BRA `(.L_x_973) ;  /* 0x0000002c00e8a947 */ /* 0x000fea0003800000 */
[----:B------:R-:W-:Y:S01]  /*9820*/  IMAD.MOV.U32 R14, RZ, RZ, R4 ;  /* 0x000000ffff0e7224 */ /* 0x000fe200078e0004 */
[----:B------:R-:W-:Y:S01]  /*9830*/  UMOV UR58, UR5 ;  /* 0x00000005003a7c82 */ /* 0x000fe20008000000 */
[----:B------:R-:W-:Y:S01]  /*9840*/  IMAD.MOV.U32 R15, RZ, RZ, R5 ;  /* 0x000000ffff0f7224 */ /* 0x000fe200078e0005 */
[----:B------:R-:W-:Y:S01]  /*9850*/  UMOV UR7, UR4 ;  /* 0x0000000400077c82 */ /* 0x000fe20008000000 */
[----:B------:R-:W-:Y:S01]  /*9860*/  ULDC UR60, c[0x0][0x9e4] ;  /* 0x00027900003c7ab9 */ /* 0x000fe20000000800 */
[----:B------:R-:W-:-:S05]  /*9870*/  ULDC UR61, c[0x0][0x288] ;  /* 0x0000a200003d7ab9 */ /* 0x000fca0000000800 */
.L_x_990:
[----:B------:R-:W-:-:S04]  /*9880*/  UIADD3 UR4, UR7, 0x1, URZ ;  /* 0x0000000107047890 */ /* 0x000fc8000fffe03f */
[----:B------:R-:W-:-:S04]  /*9890*/  UISETP.NE.AND UP2, UPT, UR4, 0x2, UPT ;  /* 0x000000020400788c */ /* 0x000fc8000bf45270 */
[----:B------:R-:W-:Y:S02]  /*98a0*/  USEL UR5, URZ, 0x1, UP2 ;  /* 0x000000013f057887 */ /* 0x000fe40009000000 */
[----:B------:R-:W-:Y:S02]  /*98b0*/  USEL UR4, UR4, URZ, UP2 ;  /* 0x0000003f04047287 */ /* 0x000fe40009000000 */
[----:B------:R-:W-:Y:S01]  /*98c0*/  ULOP3.LUT UR5, UR58, UR5, URZ, 0x3c, !UPT ;  /* 0x000000053a057292 */ /* 0x000fe2000f8e3c3f */
[----:B------:R-:W-:Y:S11]  /*98d0*/  @!P0 BRA `(.L_x_974) ;  /* 0x0000000000048947 */ /* 0x000ff60003800000 */
[----:B------:R-:W-:Y:S01]  /*98e0*/  BPT.TRAP 0x1 ;  /* 0x000000040000795c */ /* 0x000fe20000300000 */
.L_x_974:
[----:B------:R-:W-:Y:S01]  /*98f0*/  ULEA UR56, UR4, UR57, 0x3 ;  /* 0x0000003904387291 */ /* 0x000fe2000f8e183f */
[----:B------:R-:W-:-:S05]  /*9900*/  IMAD.U32 R0, RZ, RZ, UR5 ;  /* 0x00000005ff007e24 */ /* 0x000fca000f8e00ff */
[----:B------:R-:W-:-:S04]  /*9910*/  SHF.L.U32 R0, R0, 0x1f, RZ ;  /* 0x0000001f00007819 */ /* 0x000fc800000006ff */
[----:B------:R0:W1:Y:S01]  /*9920*/  SYNCS.PHASECHK.TRANS64.TRYWAIT P2, [UR56+0x30830], R0 ;  /* 0x03083000ff0075a7 */ /* 0x0000620008040178 */
[----:B------:R-:W-:Y:S05]  /*9930*/  @!P0 BRA `(.L_x_975) ;  /* 0x0000000000048947 */ /* 0x000fea0003800000 */
[----:B------:R-:W-:Y:S01]  /*9940*/  BPT.TRAP 0x1 ;  /* 0x000000040000795c */ /* 0x000fe20000300000 */
.L_x_975:
[----:B-1----:R-:W-:Y:S05]  /*9950*/  @P2 BRA `(.L_x_976) ;  /* 0x0000000000082947 */ /* 0x002fea0003800000 */
[----:B------:R-:W1:Y:S02]  /*9960*/  SYNCS.PHASECHK.TRANS64.TRYWAIT P2, [UR56+0x30830], R0 ;  /* 0x03083000ff0075a7 */ /* 0x000e640008040178 */
[----:B-1----:R-:W-:Y:S05]  /*9970*/  @!P2 BRA `(.L_x_977) ;  /* 0x000000a400dca947 */ /* 0x002fea0003800000 */
.L_x_976:
        /* <DEDUP_REMOVED lines=161> */
.L_x_978:
[----:B------:R-:W-:Y:S01]  /*a390*/  ULEA UR11, UR7, UR57, 0x3 ;  /* 0x00000039070b7291 */ /* 0x000fe2000f8e183f */
[----:B01----:R-:W-:-:S05]  /*a3a0*/  IMAD.U32 R0, RZ, RZ, UR58 ;  /* 0x0000003aff007e24 */ /* 0x003fca000f8e00ff */
[----:B------:R-:W-:-:S04]  /*a3b0*/  SHF.L.U32 R0, R0, 0x1f, RZ ;  /* 0x0000001f00007819 */ /* 0x000fc800000006ff */
[----:B------:R0:W1:Y:S01]  /*a3c0*/  SYNCS.PHASECHK.TRANS64.TRYWAIT P2, [UR11+0x30850], R0 ;  /* 0x03085000ff0075a7 */ /* 0x000062000804014b */
[----:B------:R-:W-:Y:S05]  /*a3d0*/  @!P0 BRA `(.L_x_979) ;  /* 0x0000000000048947 */ /* 0x000fea0003800000 */
[----:B------:R-:W-:Y:S01]  /*a3e0*/  BPT.TRAP 0x1 ;  /* 0x000000040000795c */ /* 0x000fe20000300000 */
.L_x_979:
[----:B-1----:R-:W-:Y:S05]  /*a3f0*/  @P2 BRA `(.L_x_980) ;  /* 0x0000000000082947 */ /* 0x002fea0003800000 */
[----:B------:R-:W1:Y:S02]  /*a400*/  SYNCS.PHASECHK.TRANS64.TRYWAIT P2, [UR11+0x30850], R0 ;  /* 0x03085000ff0075a7 */ /* 0x000e64000804014b */
[----:B-1----:R-:W-:Y:S05]  /*a410*/  @!P2 BRA `(.L_x_981) ;  /* 0x0000009c004ca947 */ /* 0x002fea0003800000 */
.L_x_980:
        /* <DEDUP_REMOVED lines=8> */
[----:B------:R-:W-:Y:S01]  /*a4a0*/  ULOP3.LUT UR6, UR6, 0x3fff, URZ, 0xc0, !UPT ;  /* 0x00003fff06067892 */ /* 0x000fe2000f8ec03f */
[----:B------:R-:W-:Y:S01]  /*a4b0*/  IMAD R20, R13, -0x60, RZ ;  /* 0xffffffa00d147824 */ /* 0x000fe200078e02ff */
[----:B------:R-:W-:Y:S01]  /*a4c0*/  ULDC UR15, c[0x0][0x9e0] ;  /* 0x00027800000f7ab9 */ /* 0x000fe20000000800 */
[----:B------:R-:W-:Y:S01]  /*a4d0*/  @!P1 VIADD R0, R0, 0x30840 ;  /* 0x0003084000009836 */ /* 0x000fe20000000000 */
[----:B------:R-:W-:-:S04]  /*a4e0*/  ULOP3.LUT UR6, UR6, 0x3000000, URZ, 0xfc, !UPT ;  /* 0x0300000006067892 */ /* 0x000fc8000f8efc3f */
[----:B------:R-:W-:Y:S01]  /*a4f0*/  UIMAD UR10, UR7, 0x900, UR6 ;  /* 0x00000900070a78a4 */ /* 0x000fe2000f8e0206 */
[----:B------:R-:W-:Y:S02]  /*a500*/  @!P1 PRMT R0, RZ, 0x654, R0 ;  /* 0x00000654ff009816 */ /* 0x000fe40000000000 */
        /* <DEDUP_REMOVED lines=38> */
[C---:B------:R-:W-:Y:S01]  /*a770*/  VIADD R170, R3.reuse, 0xffffffff ;  /* 0xffffffff03aa7836 */ /* 0x040fe20000000000 */
[----:B-1----:R-:W-:-:S05]  /*a780*/  IADD3 R0, R3, -UR61, R18 ;  /* 0x8000003d03007c10 */ /* 0x002fca000fffe012 */
[C---:B------:R-:W-:Y:S02]  /*a790*/  VIADD R22, R0.reuse, UR15 ;  /* 0x0000000f00167c36 */ /* 0x040fe40008000000 */
[----:B------:R-:W-:Y:S02]  /*a7a0*/  VIADD R168, R0, UR14 ;  /* 0x0000000e00a87c36 */ /* 0x000fe40008000000 */
[--C-:B0-----:R-:W-:Y:S02]  /*a7b0*/  IMAD.IADD R0, R22, 0x1, R21.reuse ;  /* 0x0000000116007824 */ /* 0x101fe400078e0215 */
[----:B------:R-:W-:Y:S01]  /*a7c0*/  IMAD.IADD R2, R168, 0x1, R21 ;  /* 0x00000001a8027824 */ /* 0x000fe200078e0215 */
[----:B------:R-:W-:Y:S06]  /*a7d0*/  @P2 BRA `(.L_x_982) ;  /* 0x00000000005c2947 */ /* 0x000fec0003800000 */
[----:B------:R-:W-:Y:S01]  /*a7e0*/  ULDC UR6, c[0x0][0x2f0] ;  /* 0x0000bc0000067ab9 */ /* 0x000fe20000000800 */
[----:B------:R-:W-:Y:S01]  /*a7f0*/  BSSY B0, `(.L_x_983) ;  /* 0x0000012000007945 */ /* 0x000fe20003800000 */
[----:B------:R-:W-:-:S04]  /*a800*/  IMAD R3, R16, UR6, R21 ;  /* 0x0000000610037c24 */ /* 0x000fc8000f8e0215 */
        /* <DEDUP_REMOVED lines=11> */
.L_x_984:
[----:B------:R-:W-:-:S05]  /*a8c0*/  IMAD.U32 R21, RZ, RZ, UR60 ;  /* 0x0000003cff157e24 */ /* 0x000fca000f8e00ff */
[----:B------:R-:W-:-:S13]  /*a8d0*/  ISETP.NE.AND P2, PT, R21, 0x1, PT ;  /* 0x000000011500780c */ /* 0x000fda0003f45270 */
[----:B------:R-:W0:Y:S02]  /*a8e0*/  @P2 LDC.64 R172, c[0x0][0x9e8] ;  /* 0x00027a00ffac2b82 */ /* 0x000e240000000a00 */
[----:B0-----:R-:W-:-:S05]  /*a8f0*/  @P2 IMAD.HI.U32 R4, R3, R172, RZ ;  /* 0x000000ac03042227 */ /* 0x001fca00078e00ff */
[----:B------:R-:W-:-:S07]  /*a900*/  @P2 SHF.R.U32.HI R3, RZ, R173, R4 ;  /* 0x000000adff032219 */ /* 0x000fce0000011604 */
.L_x_985:
[----:B------:R-:W-:Y:S05]  /*a910*/  BSYNC B0 ;  /* 0x0000000000007941 */ /* 0x000fea0003800000 */
.L_x_983:
[----:B------:R-:W-:-:S05]  /*a920*/  IMAD R3, R3, R21, R170 ;  /* 0x0000001503037224 */ /* 0x000fca00078e02aa */
[----:B------:R-:W-:Y:S02]  /*a930*/  VIADDMNMX R0, R3, R21, R0, PT ;  /* 0x0000001503007246 */ /* 0x000fe40003800100 */
[----:B------:R-:W-:-:S07]  /*a940*/  VIMNMX R2, R2, R3, !PT ;  /* 0x0000000302027248 */ /* 0x000fce0007fe0100 */
.L_x_982:
        /* <DEDUP_REMOVED lines=135> */
.L_x_988:
[----:B------:R-:W-:-:S05]  /*b1c0*/  IMAD.U32 R0, RZ, RZ, UR60 ;  /* 0x0000003cff007e24 */ /* 0x000fca000f8e00ff */
[----:B------:R-:W-:-:S13]  /*b1d0*/  ISETP.NE.AND P6, PT, R0, 0x1, PT ;  /* 0x000000010000780c */ /* 0x000fda0003fc5270 */
[----:B------:R-:W0:Y:S02]  /*b1e0*/  @P6 LDC.64 R180, c[0x0][0x9e8] ;  /* 0x00027a00ffb46b82 */ /* 0x000e240000000a00 */
[----:B0-----:R-:W-:-:S05]  /*b1f0*/  @P6 IMAD.HI.U32 R180, R5, R180, RZ ;  /* 0x000000b405b46227 */ /* 0x001fca00078e00ff */
[----:B------:R-:W-:-:S07]  /*b200*/  @P6 SHF.R.U32.HI R5, RZ, R181, R180 ;  /* 0x000000b5ff056219 */ /* 0x000fce00000116b4 */
.L_x_989:
[----:B------:R-:W-:Y:S05]  /*b210*/  BSYNC B0 ;  /* 0x0000000000007941 */ /* 0x000fea0003800000 */
.L_x_987:
[----:B------:R-:W-:-:S05]  /*b220*/  IMAD R5, R5, R0, R170 ;  /* 0x0000000005057224 */ /* 0x000fca00078e02aa */
[----:B------:R-:W-:Y:S02]  /*b230*/  VIADDMNMX R2, R5, R0, R2, PT ;  /* 0x0000000005027246 */ /* 0x000fe40003800102 */
[----:B------:R-:W-:-:S07]  /*b240*/  VIMNMX R4, R4, R5, !PT ;  /* 0x0000000504047248 */ /* 0x000fce0007fe0100 */
.L_x_986:
        /* <DEDUP_REMOVED lines=91> */
[----:B------:R-:W-:Y:S02]  /*b800*/  ISETP.GT.AND P2, PT, R4, 0x39, !P2 ;  /* 0x000000390400780c */ /* 0x000fe40005744270 */
[----:B------:R-:W-:Y:S01]  /*b810*/  R2UR UR6, R17 ;  /* 0x00000000110672ca */ /* 0x000fe200000e0000 */
        /* <DEDUP_REMOVED lines=9> */
[----:B------:R-:W-:-:S04]  /*b8b0*/  ISETP.GT.AND P2, PT, R4, 0x41, !P2 ;  /* 0x000000410400780c */ /* 0x000fc80005744270 */
        /* <DEDUP_REMOVED lines=13> */
[----:B------:R-:W-:Y:S01]  /*b990*/  ISETP.NE.AND P6, PT, R20, RZ, PT ;  /* 0x000000ff1400720c */ /* 0x000fe20003fc5270 */
[C---:B0-----:R-:W-:Y:S01]  /*b9a0*/  FMUL.FTZ R20, R5.reuse, R0 ;  /* 0x0000000005147220 */ /* 0x041fe20000410000 */
        /* <DEDUP_REMOVED lines=26> */
[-CC-:B------:R-:W-:Y:S01]  /*bb50*/  FFMA.FTZ R190, R197, R0.reuse, -R20.reuse ;  /* 0x00000000c5be7223 */ /* 0x180fe20000010814 */
[--C-:B------:R-:W-:Y:S01]  /*bb60*/  FFMA.FTZ R179, R179, R0, -R20.reuse ;  /* 0x00000000b3b37223 */ /* 0x100fe20000010814 */
[----:B------:R-:W-:Y:S01]  /*bb70*/  FADD.FTZ R3, -R2, R15 ;  /* 0x0000000f02037221 */ /* 0x000fe20000010100 */
[----:B------:R-:W-:Y:S01]  /*bb80*/  FMNMX.FTZ R22, R189, R22, !PT ;  /* 0x00000016bd167209 */ /* 0x000fe20007810000 */
[----:B------:R-:W-:Y:S01]  /*bb90*/  MUFU.EX2 R203, R203 ;  /* 0x000000cb00cb7308 */ /* 0x000fe20000000800 */
[-CC-:B------:R-:W-:Y:S01]  /*bba0*/  FFMA.FTZ R178, R129, R0.reuse, -R20.reuse ;  /* 0x0000000081b27223 */ /* 0x180fe20000010814 */
[----:B------:R-:W-:Y:S01]  /*bbb0*/  FMUL.FTZ R3, R3, R0 ;  /* 0x0000000003037220 */ /* 0x000fe20000410000 */
        /* <DEDUP_REMOVED lines=17> */
[----:B------:R-:W-:-:S03]  /*bcd0*/  FFMA.FTZ R15, R165, R0, -R20 ;  /* 0x00000000a50f7223 */ /* 0x000fc60000010814 */
[----:B------:R-:W-:Y:S01]  /*bce0*/  FMNMX.FTZ R22, R147, R22, !PT ;  /* 0x0000001693167209 */ /* 0x000fe20007810000 */
[----:B------:R-:W2:Y:S01]  /*bcf0*/  MUFU.EX2 R190, R190 ;  /* 0x000000be00be7308 */ /* 0x000ea20000000800 */
[----:B0-----:R-:W-:Y:S02]  /*bd00*/  FFMA.FTZ R9, R2, R9, R203 ;  /* 0x0000000902097223 */ /* 0x001fe400000100cb */
[----:B------:R-:W-:-:S04]  /*bd10*/  FMNMX.FTZ R22, R123, R22, !PT ;  /* 0x000000167b167209 */ /* 0x000fc80007810000 */
[----:B------:R-:W-:Y:S01]  /*bd20*/  FMNMX.FTZ R22, R151, R22, !PT ;  /* 0x0000001697167209 */ /* 0x000fe20007810000 */
[----:B------:R-:W0:Y:S01]  /*bd30*/  MUFU.EX2 R179, R179 ;  /* 0x000000b300b37308 */ /* 0x000e220000000800 */
[C---:B-1----:R-:W-:Y:S01]  /*bd40*/  FADD.FTZ R9, R188.reuse, R9 ;  /* 0x00000009bc097221 */ /* 0x042fe20000010000 */
[----:B------:R-:W-:Y:S02]  /*bd50*/  F2FP.BF16.F32.PACK_AB R188, R188, R203 ;  /* 0x000000cbbcbc723e */ /* 0x000fe400000010ff */
[----:B------:R-:W-:-:S04]  /*bd60*/  FMNMX.FTZ R22, R143, R22, !PT ;  /* 0x000000168f167209 */ /* 0x000fc80007810000 */
[----:B------:R-:W-:Y:S01]  /*bd70*/  FMNMX.FTZ R22, R155, R22, !PT ;  /* 0x000000169b167209 */ /* 0x000fe20007810000 */
[----:B------:R-:W1:Y:S01]  /*bd80*/  MUFU.EX2 R184, R184 ;  /* 0x000000b800b87308 */ /* 0x000e620000000800 */
[----:B--2---:R-:W-:Y:S02]  /*bd90*/  FADD.FTZ R130, R190, R9 ;  /* 0x00000009be827221 */ /* 0x004fe40000010000 */
[----:B------:R-:W-:-:S04]  /*bda0*/  FMNMX.FTZ R22, R199, R22, !PT ;  /* 0x00000016c7167209 */ /* 0x000fc80007810000 */
[----:B------:R-:W-:Y:S01]  /*bdb0*/  FMNMX.FTZ R22, R159, R22, !PT ;  /* 0x000000169f167209 */ /* 0x000fe20007810000 */
[----:B------:R-:W2:Y:S01]  /*bdc0*/  MUFU.EX2 R169, R169 ;  /* 0x000000a900a97308 */ /* 0x000ea20000000800 */
[C---:B0-----:R-:W-:Y:S01]  /*bdd0*/  FADD.FTZ R9, R179.reuse, R130 ;  /* 0x00000082b3097221 */ /* 0x041fe20000010000 */
[----:B------:R-:W-:Y:S02]  /*bde0*/  F2FP.BF16.F32.PACK_AB R190, R179, R190 ;  /* 0x000000beb3be723e */ /* 0x000fe400000010ff */
[----:B------:R-:W-:-:S04]  /*bdf0*/  FMNMX.FTZ R22, R171, R22, !PT ;  /* 0x00000016ab167209 */ /* 0x000fc80007810000 */
[----:B------:R-:W-:Y:S01]  /*be00*/  FMNMX.FTZ R22, R163, R22, !PT ;  /* 0x00000016a3167209 */ /* 0x000fe20007810000 */
[----:B------:R-:W0:Y:S01]  /*be10*/  MUFU.EX2 R186, R186 ;  /* 0x000000ba00ba7308 */ /* 0x000e220000000800 */
[----:B-1----:R-:W-:Y:S02]  /*be20*/  FADD.FTZ R132, R184, R9 ;  /* 0x00000009b8847221 */ /* 0x002fe40000010000 */
[----:B------:R-:W-:-:S04]  /*be30*/  FMNMX.FTZ R22, R175, R22, !PT ;  /* 0x00000016af167209 */ /* 0x000fc80007810000 */
[----:B------:R-:W-:Y:S01]  /*be40*/  FMNMX.FTZ R22, R167, R22, !PT ;  /* 0x00000016a7167209 */ /* 0x000fe20007810000 */
[----:B------:R-:W1:Y:S01]  /*be50*/  MUFU.EX2 R173, R173 ;  /* 0x000000ad00ad7308 */ /* 0x000e620000000800 */
[----:B--2---:R-:W-:-:S03]  /*be60*/  F2FP.BF16.F32.PACK_AB R184, R169, R184 ;  /* 0x000000b8a9b8723e */ /* 0x004fc600000010ff */
[----:B------:R-:W2:Y:S04]  /*be70*/  SHFL.BFLY PT, R141, R22, 0x2, 0x1f ;  /* 0x0c401f00168d7f89 */ /* 0x000ea800000e0000 */
[----:B------:R-:W3:Y:S08]  /*be80*/  MUFU.EX2 R180, R180 ;  /* 0x000000b400b47308 */ /* 0x000ef00000000800 */
[----:B------:R-:W-:Y:S08]  /*be90*/  MUFU.EX2 R137, R137 ;  /* 0x0000008900897308 */ /* 0x000ff00000000800 */
[----:B------:R-:W-:Y:S01]  /*bea0*/  MUFU.EX2 R182, R182 ;  /* 0x000000b600b67308 */ /* 0x000fe20000000800 */
[----:B--2---:R-:W-:Y:S01]  /*beb0*/  FMNMX.FTZ R4, R22, R141, !PT ;  /* 0x0000008d16047209 */ /* 0x004fe20007810000 */
[----:B------:R-:W-:-:S06]  /*bec0*/  FFMA.FTZ R141, R157, R0, -R20 ;  /* 0x000000009d8d7223 */ /* 0x000fcc0000010814 */
[----:B------:R-:W-:Y:S01]  /*bed0*/  MUFU.EX2 R133, R133 ;  /* 0x0000008500857308 */ /* 0x000fe20000000800 */
[----:B------:R-:W2:Y:S07]  /*bee0*/  SHFL.BFLY PT, R145, R4, 0x1, 0x1f ;  /* 0x0c201f0004917f89 */ /* 0x000eae00000e0000 */
[----:B------:R-:W-:Y:S08]  /*bef0*/  MUFU.EX2 R176, R176 ;  /* 0x000000b000b07308 */ /* 0x000ff00000000800 */
[----:B------:R-:W-:Y:S08]  /*bf00*/  MUFU.EX2 R23, R23 ;  /* 0x0000001700177308 */ /* 0x000ff00000000800 */
[----:B------:R-:W-:Y:S01]  /*bf10*/  MUFU.EX2 R178, R178 ;  /* 0x000000b200b27308 */ /* 0x000fe20000000800 */
[----:B--2---:R-:W-:-:S04]  /*bf20*/  FMNMX.FTZ R4, R4, R145, !PT ;  /* 0x0000009104047209 */ /* 0x004fc80007810000 */
[C---:B------:R-:W-:Y:S01]  /*bf30*/  FSETP.NEU.FTZ.AND P2, PT, R4.reuse, -INF , PT ;  /* 0xff8000000400780b */ /* 0x040fe20003f5d000 */
[C---:B------:R-:W-:Y:S02]  /*bf40*/  FMUL.FTZ R126, R4.reuse, R0 ;  /* 0x00000000047e7220 */ /* 0x040fe40000410000 */
[----:B------:R-:W-:Y:S01]  /*bf50*/  MUFU.EX2 R129, R129 ;  /* 0x0000008100817308 */ /* 0x000fe20000000800 */
[----:B------:R-:W-:Y:S02]  /*bf60*/  FSEL R3, R4, RZ, P2 ;  /* 0x000000ff04037208 */ /* 0x000fe40001000000 */
[----:B------:R-:W-:Y:S02]  /*bf70*/  FSEL R126, R126, RZ, P2 ;  /* 0x000000ff7e7e7208 */ /* 0x000fe40001000000 */
[----:B------:R-:W-:Y:S01]  /*bf80*/  ISETP.GT.AND P2, PT, R13, UR6, PT ;  /* 0x000000060d007c0c */ /* 0x000fe2000bf44270 */
[----:B------:R-:W-:Y:S01]  /*bf90*/  FADD.FTZ R3, -R3, R14 ;  /* 0x0000000e03037221 */ /* 0x000fe20000010100 */
[----:B------:R-:W-:-:S02]  /*bfa0*/  VIADD R13, R13, 0xffffffff ;  /* 0xffffffff0d0d7836 */ /* 0x000fc40000000000 */
[-CC-:B------:R-:W-:Y:S01]  /*bfb0*/  FFMA.FTZ R20, R205, R0.reuse, -R126.reuse ;  /* 0x00000000cd147223 */ /* 0x180fe2000001087e */
[-CC-:B------:R-:W-:Y:S01]  /*bfc0*/  FFMA.FTZ R121, R195, R0.reuse, -R126.reuse ;  /* 0x00000000c3797223 */ /* 0x180fe2000001087e */
[-C--:B------:R-:W-:Y:S01]  /*bfd0*/  FMUL.FTZ R3, R3, R0.reuse ;  /* 0x0000000003037220 */ /* 0x080fe20000410000 */
[-CC-:B------:R-:W-:Y:S01]  /*bfe0*/  FFMA.FTZ R22, R181, R0.reuse, -R126.reuse ;  /* 0x00000000b5167223 */ /* 0x180fe2000001087e */
[-CC-:B------:R-:W-:Y:S01]  /*bff0*/  FFMA.FTZ R145, R193, R0.reuse, -R126.reuse ;  /* 0x00000000c1917223 */ /* 0x180fe2000001087e */
[-CC-:B------:R-:W-:Y:S01]  /*c000*/  FFMA.FTZ R120, R183, R0.reuse, -R126.reuse ;  /* 0x00000000b7787223 */ /* 0x180fe2000001087e */
[----:B------:R-:W-:Y:S01]  /*c010*/  MUFU.EX2 R20, R20 ;  /* 0x0000001400147308 */ /* 0x000fe20000000800 */
[-CC-:B------:R-:W-:Y:S01]  /*c020*/  FFMA.FTZ R149, R191, R0.reuse, -R126.reuse ;  /* 0x00000000bf957223 */ /* 0x180fe2000001087e */
[-CC-:B------:R-:W-:Y:S01]  /*c030*/  FFMA.FTZ R122, R131, R0.reuse, -R126.reuse ;  /* 0x00000000837a7223 */ /* 0x180fe2000001087e */
[-C--:B------:R-:W-:Y:S01]  /*c040*/  FFMA.FTZ R177, R127, R0.reuse, -R126 ;  /* 0x000000007fb17223 */ /* 0x080fe2000001087e */
[----:B------:R-:W-:Y:S01]  /*c050*/  FADD.FTZ R127, R169, R132 ;  /* 0x00000084a97f7221 */ /* 0x000fe20000010000 */
[-CC-:B------:R-:W-:Y:S01]  /*c060*/  FFMA.FTZ R131, R189, R0.reuse, -R126.reuse ;  /* 0x00000000bd837223 */ /* 0x180fe2000001087e */
[-CC-:B------:R-:W-:Y:S01]  /*c070*/  FFMA.FTZ R181, R135, R0.reuse, -R126.reuse ;  /* 0x0000000087b57223 */ /* 0x180fe2000001087e */
[-CC-:B------:R-:W-:Y:S01]  /*c080*/  FFMA.FTZ R124, R187, R0.reuse, -R126.reuse ;  /* 0x00000000bb7c7223 */ /* 0x180fe2000001087e */
[----:B------:R-:W2:Y:S01]  /*c090*/  MUFU.EX2 R3, R3 ;  /* 0x0000000300037308 */ /* 0x000ea20000000800 */
[----:B0-----:R-:W-:Y:S01]  /*c0a0*/  FADD.FTZ R132, R186, R127 ;  /* 0x0000007fba847221 */ /* 0x001fe20000010000 */
[-CC-:B------:R-:W-:Y:S01]  /*c0b0*/  FFMA.FTZ R123, R123, R0.reuse, -R126.reuse ;  /* 0x000000007b7b7223 */ /* 0x180fe2000001087e */
[-CC-:B------:R-:W-:Y:S01]  /*c0c0*/  FFMA.FTZ R183, R139, R0.reuse, -R126.reuse ;  /* 0x000000008bb77223 */ /* 0x180fe2000001087e */
[-C--:B------:R-:W-:Y:S01]  /*c0d0*/  FFMA.FTZ R185, R185, R0.reuse, -R126 ;  /* 0x00000000b9b97223 */ /* 0x080fe2000001087e */
[----:B-1----:R-:W-:Y:S01]  /*c0e0*/  FADD.FTZ R127, R173, R132 ;  /* 0x00000084ad7f7221 */ /* 0x002fe20000010000 */
[-CC-:B------:R-:W-:Y:S01]  /*c0f0*/  FFMA.FTZ R128, R147, R0.reuse, -R126.reuse ;  /* 0x0000000093807223 */ /* 0x180fe2000001087e */
[-CC-:B------:R-:W-:Y:S01]  /*c100*/  FFMA.FTZ R151, R151, R0.reuse, -R126.reuse ;  /* 0x0000000097977223 */ /* 0x180fe2000001087e */
[----:B------:R-:W0:Y:S01]  /*c110*/  MUFU.EX2 R121, R121 ;  /* 0x0000007900797308 */ /* 0x000e220000000800 */
[----:B---3--:R-:W-:Y:S01]  /*c120*/  FADD.FTZ R132, R180, R127 ;  /* 0x0000007fb4847221 */ /* 0x008fe20000010000 */
[-CC-:B------:R-:W-:Y:S01]  /*c130*/  FFMA.FTZ R143, R143, R0.reuse, -R126.reuse ;  /* 0x000000008f8f7223 */ /* 0x180fe2000001087e */
[-CC-:B------:R-:W-:Y:S01]  /*c140*/  FFMA.FTZ R155, R155, R0.reuse, -R126.reuse ;  /* 0x000000009b9b7223 */ /* 0x180fe2000001087e */
[-CC-:B------:R-:W-:Y:S01]  /*c150*/  FFMA.FTZ R199, R199, R0.reuse, -R126.reuse ;  /* 0x00000000c7c77223 */ /* 0x180fe2000001087e */
[-CC-:B------:R-:W-:Y:S01]  /*c160*/  FFMA.FTZ R159, R159, R0.reuse, -R126.reuse ;  /* 0x000000009f9f7223 */ /* 0x180fe2000001087e */
[-CC-:B------:R-:W-:Y:S01]  /*c170*/  FFMA.FTZ R171, R171, R0.reuse, -R126.reuse ;  /* 0x00000000abab7223 */ /* 0x180fe2000001087e */
[----:B------:R-:W-:Y:S01]  /*c180*/  FFMA.FTZ R163, R163, R0, -R126 ;  /* 0x00000000a3a37223 */ /* 0x000fe2000001087e */
[----:B------:R-:W1:Y:S01]  /*c190*/  MUFU.EX2 R22, R22 ;  /* 0x0000001600167308 */ /* 0x000e620000000800 */
[----:B--2---:R-:W-:Y:S01]  /*c1a0*/  FFMA.FTZ R130, R3, R8, R20 ;  /* 0x0000000803827223 */ /* 0x004fe20000010014 */
[-CC-:B------:R-:W-:Y:S01]  /*c1b0*/  FFMA.FTZ R175, R175, R0.reuse, -R126.reuse ;  /* 0x00000000afaf7223 */ /* 0x180fe2000001087e */
[----:B------:R-:W-:Y:S01]  /*c1c0*/  FFMA.FTZ R126, R167, R0, -R126 ;  /* 0x00000000a77e7223 */ /* 0x000fe2000001087e */
[----:B------:R-:W-:Y:S01]  /*c1d0*/  IMAD.U32 R127, RZ, RZ, UR11 ;  /* 0x0000000bff7f7e24 */ /* 0x000fe2000f8e00ff */
[----:B------:R-:W-:-:S02]  /*c1e0*/  F2FP.BF16.F32.PACK_AB R186, R173, R186 ;  /* 0x000000baadba723e */ /* 0x000fc400000010ff */
[----:B------:R-:W-:Y:S01]  /*c1f0*/  F2FP.BF16.F32.PACK_AB R180, R137, R180 ;  /* 0x000000b489b4723e */ /* 0x000fe200000010ff */
[----:B------:R-:W2:Y:S01]  /*c200*/  MUFU.EX2 R145, R145 ;  /* 0x0000009100917308 */ /* 0x000ea20000000800 */
[----:B0-----:R-:W-:Y:S01]  /*c210*/  FADD.FTZ R9, R121, R130 ;  /* 0x0000008279097221 */ /* 0x001fe20000010000 */
[----:B------:R-:W-:Y:S01]  /*c220*/  @!P1 VIADD R127, R127, 0x30860 ;  /* 0x000308607f7f9836 */ /* 0x000fe20000000000 */
[----:B------:R-:W-:-:S04]  /*c230*/  F2FP.BF16.F32.PACK_AB R189, R121, R20 ;  /* 0x0000001479bd723e */ /* 0x000fc800000010ff */
[----:B------:R-:W-:Y:S01]  /*c240*/  @!P1 PRMT R127, RZ, 0x654, R127 ;  /* 0x00000654ff7f9816 */ /* 0x000fe2000000007f */
[----:B------:R-:W0:Y:S01]  /*c250*/  MUFU.EX2 R120, R120 ;  /* 0x0000007800787308 */ /* 0x000e220000000800 */
[----:B-1----:R-:W-:Y:S02]  /*c260*/  FADD.FTZ R130, R22, R9 ;  /* 0x0000000916827221 */ /* 0x002fe40000010000 */
[----:B------:R1:W-:Y:S05]  /*c270*/  @!P1 SYNCS.ARRIVE.TRANS64.RED.A1T0 RZ, [R127+URZ], RZ ;  /* 0x000000ff7fff99a7 */ /* 0x0003ea000810043f */
[----:B------:R-:W3:Y:S01]  /*c280*/  MUFU.EX2 R149, R149 ;  /* 0x0000009500957308 */ /* 0x000ee20000000800 */
[C---:B--2---:R-:W-:Y:S01]  /*c290*/  FADD.FTZ R9, R145.reuse, R130 ;  /* 0x0000008291097221 */ /* 0x044fe20000010000 */
[----:B------:R-:W-:-:S06]  /*c2a0*/  F2FP.BF16.F32.PACK_AB R191, R145, R22 ;  /* 0x0000001691bf723e */ /* 0x000fcc00000010ff */
[----:B------:R-:W2:Y:S01]  /*c2b0*/  MUFU.EX2 R122, R122 ;  /* 0x0000007a007a7308 */ /* 0x000ea20000000800 */
[----:B0-----:R-:W-:-:S07]  /*c2c0*/  FADD.FTZ R130, R120, R9 ;  /* 0x0000000978827221 */ /* 0x001fce0000010000 */
[----:B------:R-:W0:Y:S01]  /*c2d0*/  MUFU.EX2 R131, R131 ;  /* 0x0000008300837308 */ /* 0x000e220000000800 */
[----:B---3--:R-:W-:-:S07]  /*c2e0*/  FADD.FTZ R9, R149, R130 ;  /* 0x0000008295097221 */ /* 0x008fce0000010000 */
[----:B------:R-:W3:Y:S01]  /*c2f0*/  MUFU.EX2 R181, R181 ;  /* 0x000000b500b57308 */ /* 0x000ee20000000800 */
[----:B--2---:R-:W-:-:S07]  /*c300*/  FADD.FTZ R130, R122, R9 ;  /* 0x000000097a827221 */ /* 0x004fce0000010000 */
[----:B------:R2:W-:Y:S01]  /*c310*/  MUFU.EX2 R8, R123 ;  /* 0x0000007b00087308 */ /* 0x0005e20000000800 */
[C---:B0-----:R-:W-:Y:S01]  /*c320*/  FADD.FTZ R130, R131.reuse, R130 ;  /* 0x0000008283827221 */ /* 0x041fe20000010000 */
[----:B------:R-:W-:-:S06]  /*c330*/  F2FP.BF16.F32.PACK_AB R187, R131, R122 ;  /* 0x0000007a83bb723e */ /* 0x000fcc00000010ff */
[----:B------:R-:W0:Y:S01]  /*c340*/  MUFU.EX2 R124, R124 ;  /* 0x0000007c007c7308 */ /* 0x000e220000000800 */
[----:B--2---:R-:W-:-:S04]  /*c350*/  FADD.FTZ R123, R137, R132 ;  /* 0x00000084897b7221 */ /* 0x004fc80000010000 */
[----:B------:R-:W-:Y:S01]  /*c360*/  FADD.FTZ R132, R182, R123 ;  /* 0x0000007bb6847221 */ /* 0x000fe20000010000 */
[C---:B------:R-:W-:Y:S02]  /*c370*/  F2FP.BF16.F32.PACK_AB R182, R133.reuse, R182 ;  /* 0x000000b685b6723e */ /* 0x040fe400000010ff */
[----:B------:R-:W2:Y:S01]  /*c380*/  MUFU.EX2 R183, R183 ;  /* 0x000000b700b77308 */ /* 0x000ea20000000800 */
[----:B------:R-:W-:-:S04]  /*c390*/  FADD.FTZ R9, R133, R132 ;  /* 0x0000008485097221 */ /* 0x000fc80000010000 */
[----:B------:R-:W-:Y:S01]  /*c3a0*/  FADD.FTZ R132, R176, R9 ;  /* 0x00000009b0847221 */ /* 0x000fe20000010000 */
[----:B---3--:R-:W-:Y:S01]  /*c3b0*/  FADD.FTZ R9, R181, R130 ;  /* 0x00000082b5097221 */ /* 0x008fe20000010000 */
[C---:B------:R-:W-:Y:S01]  /*c3c0*/  F2FP.BF16.F32.PACK_AB R176, R23.reuse, R176 ;  /* 0x000000b017b0723e */ /* 0x040fe200000010ff */
[----:B------:R3:W4:Y:S01]  /*c3d0*/  MUFU.EX2 R14, R185 ;  /* 0x000000b9000e7308 */ /* 0x0007220000000800 */
[----:B------:R-:W-:Y:S01]  /*c3e0*/  FADD.FTZ R123, R23, R132 ;  /* 0x00000084177b7221 */ /* 0x000fe20000010000 */
[C---:B0-----:R-:W-:Y:S01]  /*c3f0*/  FADD.FTZ R130, R124.reuse, R9 ;  /* 0x000000097c827221 */ /* 0x041fe20000010000 */
[----:B------:R-:W-:Y:S02]  /*c400*/  F2FP.BF16.F32.PACK_AB R181, R124, R181 ;  /* 0x000000b57cb5723e */ /* 0x000fe400000010ff */
[----:B------:R-:W-:Y:S01]  /*c410*/  FADD.FTZ R132, R178, R123 ;  /* 0x0000007bb2847221 */ /* 0x000fe20000010000 */
[----:B------:R-:W-:Y:S02]  /*c420*/  F2FP.BF16.F32.PACK_AB R178, R129, R178 ;  /* 0x000000b281b2723e */ /* 0x000fe400000010ff */
[----:B------:R-:W0:Y:S01]  /*c430*/  MUFU.EX2 R177, R177 ;  /* 0x000000b100b17308 */ /* 0x000e220000000800 */
[----:B--2---:R-:W-:Y:S01]  /*c440*/  FADD.FTZ R9, R183, R130 ;  /* 0x00000082b7097221 */ /* 0x004fe20000010000 */
[----:B------:R-:W-:Y:S01]  /*c450*/  FADD.FTZ R123, R129, R132 ;  /* 0x00000084817b7221 */ /* 0x000fe20000010000 */
[----:B---3--:R-:W-:-:S05]  /*c460*/  F2FP.BF16.F32.PACK_AB R185, R149, R120 ;  /* 0x0000007895b9723e */ /* 0x008fca00000010ff */
[----:B------:R-:W2:Y:S01]  /*c470*/  MUFU.EX2 R128, R128 ;  /* 0x0000008000807308 */ /* 0x000ea20000000800 */
[C---:B----4-:R-:W-:Y:S01]  /*c480*/  FADD.FTZ R130, R14.reuse, R9 ;  /* 0x000000090e827221 */ /* 0x050fe20000010000 */
[----:B------:R-:W-:Y:S01]  /*c490*/  F2FP.BF16.F32.PACK_AB R183, R14, R183 ;  /* 0x000000b70eb7723e */ /* 0x000fe200000010ff */
[----:B------:R-:W-:-:S05]  /*c4a0*/  IMAD.MOV.U32 R14, RZ, RZ, R4 ;  /* 0x000000ffff0e7224 */ /* 0x000fca00078e0004 */
[----:B------:R-:W3:Y:S01]  /*c4b0*/  MUFU.EX2 R172, R172 ;  /* 0x000000ac00ac7308 */ /* 0x000ee20000000800 */
[----:B0-----:R-:W-:-:S07]  /*c4c0*/  FADD.FTZ R9, R177, R130 ;  /* 0x00000082b1097221 */ /* 0x001fce0000010000 */
[----:B------:R-:W0:Y:S01]  /*c4d0*/  MUFU.EX2 R151, R151 ;  /* 0x0000009700977308 */ /* 0x000e220000000800 */
[C---:B--2---:R-:W-:Y:S01]  /*c4e0*/  FADD.FTZ R9, R128.reuse, R9 ;  /* 0x0000000980097221 */ /* 0x044fe20000010000 */
[----:B------:R-:W-:-:S03]  /*c4f0*/  F2FP.BF16.F32.PACK_AB R177, R128, R177 ;  /* 0x000000b180b1723e */ /* 0x000fc600000010ff */
[----:B------:R-:W-:-:S03]  /*c500*/  FADD.FTZ R9, R8, R9 ;  /* 0x0000000908097221 */ /* 0x000fc60000010000 */
[----:B------:R-:W2:Y:S01]  /*c510*/  MUFU.EX2 R21, R21 ;  /* 0x0000001500157308 */ /* 0x000ea20000000800 */
[----:B---3--:R-:W-:-:S07]  /*c520*/  FADD.FTZ R132, R172, R123 ;  /* 0x0000007bac847221 */ /* 0x008fce0000010000 */
[----:B------:R-:W3:Y:S01]  /*c530*/  MUFU.EX2 R134, R143 ;  /* 0x0000008f00867308 */ /* 0x000ee20000000800 */
[C---:B0-----:R-:W-:Y:S01]  /*c540*/  FADD.FTZ R9, R151.reuse, R9 ;  /* 0x0000000997097221 */ /* 0x041fe20000010000 */
[----:B------:R-:W-:-:S06]  /*c550*/  F2FP.BF16.F32.PACK_AB R179, R151, R8 ;  /* 0x0000000897b3723e */ /* 0x000fcc00000010ff */
[----:B------:R-:W0:Y:S01]  /*c560*/  MUFU.EX2 R155, R155 ;  /* 0x0000009b009b7308 */ /* 0x000e220000000800 */
[C---:B--2---:R-:W-:Y:S01]  /*c570*/  FADD.FTZ R123, R21.reuse, R132 ;  /* 0x00000084157b7221 */ /* 0x044fe20000010000 */
[----:B------:R-:W-:-:S06]  /*c580*/  F2FP.BF16.F32.PACK_AB R172, R21, R172 ;  /* 0x000000ac15ac723e */ /* 0x000fcc00000010ff */
[----:B------:R-:W2:Y:S01]  /*c590*/  MUFU.EX2 R174, R174 ;  /* 0x000000ae00ae7308 */ /* 0x000ea20000000800 */
[----:B---3--:R-:W-:-:S07]  /*c5a0*/  FADD.FTZ R9, R134, R9 ;  /* 0x0000000986097221 */ /* 0x008fce0000010000 */
[----:B------:R-:W3:Y:S01]  /*c5b0*/  MUFU.EX2 R136, R199 ;  /* 0x000000c700887308 */ /* 0x000ee20000000800 */
[C---:B0-----:R-:W-:Y:S01]  /*c5c0*/  FADD.FTZ R9, R155.reuse, R9 ;  /* 0x000000099b097221 */ /* 0x041fe20000010000 */
[----:B------:R-:W-:-:S06]  /*c5d0*/  F2FP.BF16.F32.PACK_AB R173, R155, R134 ;  /* 0x000000869bad723e */ /* 0x000fcc00000010ff */
[----:B------:R-:W0:Y:S01]  /*c5e0*/  MUFU.EX2 R141, R141 ;  /* 0x0000008d008d7308 */ /* 0x000e220000000800 */
[----:B--2---:R-:W-:-:S07]  /*c5f0*/  FADD.FTZ R130, R174, R123 ;  /* 0x0000007bae827221 */ /* 0x004fce0000010000 */
        /* <DEDUP_REMOVED lines=10> */
[----:B0-----:R-:W-:-:S07]  /*c6a0*/  FADD.FTZ R21, R132, R21 ;  /* 0x0000001584157221 */ /* 0x001fce0000010000 */
[----:B------:R-:W0:Y:S01]  /*c6b0*/  MUFU.EX2 R170, R170 ;  /* 0x000000aa00aa7308 */ /* 0x000e220000000800 */
[C---:B--2---:R-:W-:Y:S01]  /*c6c0*/  FADD.FTZ R23, R125.reuse, R130 ;  /* 0x000000827d177221 */ /* 0x044fe20000010000 */
[----:B------:R-:W-:-:S06]  /*c6d0*/  F2FP.BF16.F32.PACK_AB R168, R125, R168 ;  /* 0x000000a87da8723e */ /* 0x000fcc00000010ff */
[----:B------:R2:W4:Y:S01]  /*c6e0*/  MUFU.EX2 R138, R175 ;  /* 0x000000af008a7308 */ /* 0x0005220000000800 */
[C---:B---3--:R-:W-:Y:S01]  /*c6f0*/  FADD.FTZ R21, R163.reuse, R21 ;  /* 0x00000015a3157221 */ /* 0x048fe20000010000 */
[----:B------:R-:W-:-:S06]  /*c700*/  F2FP.BF16.F32.PACK_AB R169, R163, R132 ;  /* 0x00000084a3a9723e */ /* 0x000fcc00000010ff */
[----:B------:R-:W3:Y:S01]  /*c710*/  MUFU.EX2 R15, R15 ;  /* 0x0000000f000f7308 */ /* 0x000ee20000000800 */
[----:B0-----:R-:W-:Y:S01]  /*c720*/  FADD.FTZ R130, R170, R23 ;  /* 0x00000017aa827221 */ /* 0x001fe20000010000 */
[----:B--2---:R-:W-:-:S06]  /*c730*/  F2FP.BF16.F32.PACK_AB R175, R159, R136 ;  /* 0x000000889faf723e */ /* 0x004fcc00000010ff */
[----:B------:R-:W0:Y:S01]  /*c740*/  MUFU.EX2 R126, R126 ;  /* 0x0000007e007e7308 */ /* 0x000e220000000800 */
[----:B----4-:R-:W-:Y:S01]  /*c750*/  FADD.FTZ R21, R138, R21 ;  /* 0x000000158a157221 */ /* 0x010fe20000010000 */
[C---:B---3--:R-:W-:Y:S01]  /*c760*/  FADD.FTZ R9, R15.reuse, R130 ;  /* 0x000000820f097221 */ /* 0x048fe20000010000 */
[----:B------:R-:W-:Y:S01]  /*c770*/  F2FP.BF16.F32.PACK_AB R170, R15, R170 ;  /* 0x000000aa0faa723e */ /* 0x000fe200000010ff */
[----:B------:R-:W-:Y:S02]  /*c780*/  IMAD.MOV.U32 R15, RZ, RZ, R5 ;  /* 0x000000ffff0f7224 */ /* 0x000fe400078e0005 */
[C---:B0-----:R-:W-:Y:S01]  /*c790*/  FADD.FTZ R8, R126.reuse, R21 ;  /* 0x000000157e087221 */ /* 0x041fe20000010000 */
[----:B------:R-:W-:Y:S01]  /*c7a0*/  F2FP.BF16.F32.PACK_AB R171, R126, R138 ;  /* 0x0000008a7eab723e */ /* 0x000fe200000010ff */
[----:B-1----:R-:W-:Y:S06]  /*c7b0*/  @P2 BRA `(.L_x_990) ;  /* 0xffffffd000302947 */ /* 0x002fec000383ffff */
.L_x_973:
        /* <DEDUP_REMOVED lines=99> */
.L_x_991:
[----:B------:R-:W-:Y:S01]  /*cdf0*/  ULEA UR7, UR4, UR57, 0x3 ;  /* 0x0000003904077291 */ /* 0x000fe2000f8e183f */
[----:B------:R-:W-:-:S05]  /*ce00*/  IMAD.U32 R2, RZ, RZ, UR5 ;  /* 0x00000005ff027e24 */ /* 0x000fca000f8e00ff */
[----:B------:R-:W-:-:S04]  /*ce10*/  SHF.L.U32 R2, R2, 0x1f, RZ ;  /* 0x0000001f02027819 */ /* 0x000fc800000006ff */
[----:B------:R0:W1:Y:S01]  /*ce20*/  SYNCS.PHASECHK.TRANS64.TRYWAIT P2, [UR7+0x30850], R2 ;  /* 0x03085002ff0075a7 */ /* 0x0000620008040147 */
[----:B------:R-:W-:Y:S05]  /*ce30*/  @!P0 BRA `(.L_x_992) ;  /* 0x0000000000048947 */ /* 0x000fea0003800000 */
[----:B------:R-:W-:Y:S01]  /*ce40*/  BPT.TRAP 0x1 ;  /* 0x000000040000795c */ /* 0x000fe20000300000 */
.L_x_992:
[----:B-1----:R-:W-:Y:S05]  /*ce50*/  @P2 BRA `(.L_x_993) ;  /* 0x0000000000082947 */ /* 0x002fea0003800000 */
[----:B------:R-:W1:Y:S02]  /*ce60*/  SYNCS.PHASECHK.TRANS64.TRYWAIT P0, [UR7+0x30850], R2 ;  /* 0x03085002ff0075a7 */ /* 0x000e640008000147 */
[----:B-1----:R-:W-:Y:S05]  /*ce70*/  @!P0 BRA `(.L_x_994) ;  /* 0x0000007000cc8947 */ /* 0x002fea0003800000 */
.L_x_993:
[----:B------:R-:W-:Y:S01]  /*ce80*/  UIADD3 UR57, UR57, 0x400, URZ ;  /* 0x0000040039397890 */ /* 0x000fe2000fffe03f */
[----:B------:R-:W-:Y:S01]  /*ce90*/  WARPGROUP.ARRIVE ;  /* 0x00000000000079c5 */ /* 0x000fe20000000000 */
[----:B------:R-:W-:Y:S01]  /*cea0*/  UMOV UR11, 0x40000040 ;  /* 0x40000040000b7882 */ /* 0x000fe20000000000 */
[----:B01----:R-:W0:Y:S01]  /*ceb0*/  SHFL.BFLY PT, R2, R9, 0x2, 0x1f ;  /* 0x0c401f0009027f89 */ /* 0x003e2200000e0000 */
[----:B------:R-:W-:Y:S01]  /*cec0*/  USHF.R.U32.HI UR57, URZ, 0x4, UR57 ;  /* 0x000000043f397899 */ /* 0x000fe20008011639 */
[----:B------:R-:W-:Y:S02]  /*ced0*/  IMAD.U32 R12, RZ, RZ, UR7 ;  /* 0x00000007ff0c7e24 */ /* 0x000fe4000f8e00ff */
[----:B------:R-:W1:Y:S01]  /*cee0*/  SHFL.BFLY PT, R3, R8, 0x2, 0x1f ;  /* 0x0c401f0008037f89 */ /* 0x000e6200000e0000 */
[----:B------:R-:W-:Y:S01]  /*cef0*/  ULOP3.LUT UR57, UR57, 0x3fff, URZ, 0xc0, !UPT ;  /* 0x00003fff39397892 */ /* 0x000fe2000f8ec03f */
[----:B------:R-:W-:-:S03]  /*cf00*/  @!P1 VIADD R12, R12, 0x30860 ;  /* 0x000308600c0c9836 */ /* 0x000fc60000000000 */
[----:B------:R-:W-:Y:S02]  /*cf10*/  ULOP3.LUT UR57, UR57, 0x3000000, URZ, 0xfc, !UPT ;  /* 0x0300000039397892 */ /* 0x000fe4000f8efc3f */
[----:B------:R-:W-:Y:S02]  /*cf20*/  @!P1 PRMT R12, RZ, 0x654, R12 ;  /* 0x00000654ff0c9816 */ /* 0x000fe4000000000c */
[----:B------:R-:W-:-:S04]  /*cf30*/  UIMAD UR4, UR4, 0x900, UR57 ;  /* 0x00000900040478a4 */ /* 0x000fc8000f8e0239 */
[----:B------:R-:W-:-:S03]  /*cf40*/  UIADD3 UR6, UR4, 0x80, URZ ;  /* 0x0000008004067890 */ /* 0x000fc6000fffe03f */
[----:B------:R-:W-:Y:S02]  /*cf50*/  UMOV UR10, UR4 ;  /* 0x00000004000a7c82 */ /* 0x000fe40008000000 */
[----:B------:R-:W-:Y:S01]  /*cf60*/  HGMMA.64x192x16.F32.BF16 R24, R188, gdesc[UR8].tnspB, R24, gsb0 ;  /* 0x42e00008bc187df0 */ /* 0x000fe20008001818 */
[----:B------:R-:W-:Y:S01]  /*cf70*/  UMOV UR11, 0x40000040 ;  /* 0x40000040000b7882 */ /* 0x000fe20000000000 */
[----:B------:R-:W-:Y:S01]  /*cf80*/  UMOV UR10, UR6 ;  /* 0x00000006000a7c82 */ /* 0x000fe20008000000 */
[----:B------:R-:W-:Y:S01]  /*cf90*/  UIADD3 UR6, UR4, 0x100, URZ ;  /* 0x0000010004067890 */ /* 0x000fe2000fffe03f */
[----:B0-----:R-:W-:Y:S01]  /*cfa0*/  FADD.FTZ R2, R2, R9 ;  /* 0x0000000902027221 */ /* 0x001fe20000010000 */
[----:B-1----:R-:W-:Y:S01]  /*cfb0*/  FADD.FTZ R6, R3, R8 ;  /* 0x0000000803067221 */ /* 0x002fe20000010000 */
[----:B------:R-:W-:-:S03]  /*cfc0*/  IMAD.MOV.U32 R8, RZ, RZ, RZ ;  /* 0x000000ffff087224 */ /* 0x000fc600078e00ff */
[----:B------:R-:W0:Y:S04]  /*cfd0*/  SHFL.BFLY PT, R3, R2, 0x1, 0x1f ;  /* 0x0c201f0002037f89 */ /* 0x000e2800000e0000 */
[----:B------:R-:W1:Y:S01]  /*cfe0*/  SHFL.BFLY PT, R7, R6, 0x1, 0x1f ;  /* 0x0c201f0006077f89 */ /* 0x000e6200000e0000 */
[----:B0-----:R-:W-:Y:S01]  /*cff0*/  FADD.FTZ R13, R2, R3 ;  /* 0x00000003020d7221 */ /* 0x001fe20000010000 */
[----:B------:R-:W-:Y:S02]  /*d000*/  IMAD.MOV.U32 R3, RZ, RZ, -0x800000 ;  /* 0xff800000ff037424 */ /* 0x000fe400078e00ff */
[----:B------:R-:W-:Y:S02]  /*d010*/  IMAD.MOV.U32 R2, RZ, RZ, -0x800000 ;  /* 0xff800000ff027424 */ /* 0x000fe400078e00ff */
[----:B-1----:R-:W-:Y:S01]  /*d020*/  FADD.FTZ R14, R6, R7 ;  /* 0x00000007060e7221 */ /* 0x002fe20000010000 */
[----:B------:R-:W-:Y:S01]  /*d030*/  FSETP.NE.FTZ.AND P0, PT, R13, RZ, PT ;  /* 0x000000ff0d00720b */ /* 0x000fe20003f15000 */
[----:B------:R-:W-:-:S03]  /*d040*/  IMAD.MOV.U32 R7, RZ, RZ, RZ ;  /* 0x000000ffff077224 */ /* 0x000fc600078e00ff */
        /* <DEDUP_REMOVED lines=15> */
[----:B------:R-:W-:Y:S01]  /*d140*/  UMOV UR10, UR6 ;  /* 0x00000006000a7c82 */ /* 0x000fe20008000000 */
[----:B------:R-:W-:Y:S01]  /*d150*/  UMOV UR11, 0x40000040 ;  /* 0x40000040000b7882 */ /* 0x000fe20000000000 */
[----:B------:R-:W-:Y:S01]  /*d160*/  UIADD3 UR6, UR4, 0x180, URZ ;  /* 0x0000018004067890 */ /* 0x000fe2000fffe03f */
[----:B------:R-:W-:Y:S02]  /*d170*/  WARPGROUP.DEPBAR.LE gsb0, 0x0 ;  /* 0x00008000000079c5 */ /* 0x000fe40000010000 */
[----:B------:R-:W-:-:S14]  /*d180*/  WARPGROUP.ARRIVE ;  /* 0x00000000000079c5 */ /* 0x000fdc0000000000 */
[----:B------:R-:W-:Y:S01]  /*d190*/  HGMMA.64x192x16.F32.BF16 R24, R180, gdesc[UR8].tnspB, R24, gsb0 ;  /* 0x42e00008b4187df0 */ /* 0x000fe20008001818 */
[----:B------:R-:W-:Y:S01]  /*d1a0*/  UMOV UR10, UR6 ;  /* 0x00000006000a7c82 */ /* 0x000fe20008000000 */
[----:B------:R-:W-:Y:S01]  /*d1b0*/  UMOV UR11, 0x40000040 ;  /* 0x40000040000b7882 */ /* 0x000fe20000000000 */
[----:B------:R-:W-:Y:S02]  /*d1c0*/  UIADD3 UR6, UR4, 0x200, URZ ;  /* 0x0000020004067890 */ /* 0x000fe4000fffe03f */
[----:B------:R-:W-:Y:S01]  /*d1d0*/  UIADD3 UR4, UR4, 0x280, URZ ;  /* 0x0000028004047890 */ /* 0x000fe2000fffe03f */
[----:B------:R-:W-:Y:S02]  /*d1e0*/  WARPGROUP.DEPBAR.LE gsb0, 0x0 ;  /* 0x00008000000079c5 */ /* 0x000fe40000010000 */
[----:B------:R-:W-:-:S12]  /*d1f0*/  WARPGROUP.ARRIVE ;  /* 0x00000000000079c5 */ /* 0x000fd80000000000 */
[----:B------:R-:W-:Y:S01]  /*d200*/  HGMMA.64x192x16.F32.BF16 R24, R176, gdesc[UR8].tnspB, R24, gsb0 ;  /* 0x42e00008b0187df0 */ /* 0x000fe20008001818 */
[----:B------:R-:W-:Y:S01]  /*d210*/  UMOV UR10, UR6 ;  /* 0x00000006000a7c82 */ /* 0x000fe20008000000 */
[----:B------:R-:W-:Y:S01]  /*d220*/  UMOV UR11, 0x40000040 ;  /* 0x40000040000b7882 */ /* 0x000fe20000000000 */
[----:B------:R-:W-:Y:S02]  /*d230*/  WARPGROUP.DEPBAR.LE gsb0, 0x0 ;  /* 0x00008000000079c5 */ /* 0x000fe40000010000 */
[----:B------:R-:W-:-:S15]  /*d240*/  WARPGROUP.ARRIVE ;  /* 0x00000000000079c5 */ /* 0x000fde0000000000 */
        /* <DEDUP_REMOVED lines=104> */
.L_x_924:
        /* <DEDUP_REMOVED lines=20> */
[----:B------:R-:W-:Y:S01]  /*da10*/  ULDC.64 UR8, c[0x0][0xb38] ;  /* 0x0002ce0000087ab9 */ /* 0x000fe20000000a00 */
[----:B---3--:R-:W-:Y:S02]  /*da20*/  USHF.R.S32.HI UR10, URZ, 0x1f, UR12 ;  /* 0x0000001f3f0a7899 */ /* 0x008fe4000801140c */
[----:B------:R-:W-:Y:S01]  /*da30*/  UIMAD UR7, UR7, UR8, URZ ;  /* 0x00000008070772a4 */ /* 0x000fe2000f8e023f */
[----:B------:R-:W-:Y:S02]  /*da40*/  SHF.R.S32.HI R5, RZ, 0x1f, R4 ;  /* 0x0000001fff057819 */ /* 0x000fe40000011404 */
[----:B------:R-:W0:Y:S02]  /*da50*/  LDC.64 R14, c[0x0][0xb40] ;  /* 0x0002d000ff0e7b82 */ /* 0x000e240000000a00 */
[----:B------:R-:W-:-:S02]  /*da60*/  LEA.HI R0, R5, R4, RZ, 0x7 ;  /* 0x0000000405007211 */ /* 0x000fc400078f38ff */
[----:B------:R-:W-:Y:S02]  /*da70*/  LEA.HI R5, R5, R4, RZ, 0x2 ;  /* 0x0000000405057211 */ /* 0x000fe400078f10ff */
[----:B------:R-:W-:Y:S02]  /*da80*/  LOP3.LUT R7, R0, 0xffffff80, RZ, 0xc0, !PT ;  /* 0xffffff8000077812 */ /* 0x000fe400078ec0ff */
[----:B------:R-:W-:Y:S01]  /*da90*/  LOP3.LUT R5, R5, 0xfffffffc, RZ, 0xc0, !PT ;  /* 0xfffffffc05057812 */ /* 0x000fe200078ec0ff */
[----:B------:R-:W1:Y:S02]  /*daa0*/  @P0 LDC R13, c[0x0][0xbf0] ;  /* 0x0002fc00ff0d0b82 */ /* 0x000e640000000800 */
[C---:B------:R-:W-:Y:S01]  /*dab0*/  IMAD.IADD R20, R4.reuse, 0x1, -R7 ;  /* 0x0000000104147824 */ /* 0x040fe200078e0a07 */
[----:B------:R-:W-:Y:S01]  /*dac0*/  SHF.R.S32.HI R7, RZ, 0x7, R0 ;  /* 0x00000007ff077819 */ /* 0x000fe20000011400 */
[----:B------:R-:W-:-:S03]  /*dad0*/  IMAD.IADD R5, R4, 0x1, -R5 ;  /* 0x0000000104057824 */ /* 0x000fc600078e0a05 */
[----:B------:R-:W-:Y:S01]  /*dae0*/  SHF.R.S32.HI R9, RZ, 0x1f, R20 ;  /* 0x0000001fff097819 */ /* 0x000fe20000011414 */
[----:B------:R-:W3:Y:S01]  /*daf0*/  @P0 LDC R123, c[0x0][0xbec] ;  /* 0x0002fb00ff7b0b82 */ /* 0x000ee20000000800 */
[----:B------:R-:W-:Y:S01]  /*db00*/  LEA.HI R0, R0, R7, RZ, 0x1 ;  /* 0x0000000700007211 */ /* 0x000fe200078f08ff */
[----:B----4-:R-:W-:Y:S01]  /*db10*/  IMAD R23, R23, R16, UR11 ;  /* 0x0000000b17177e24 */ /* 0x010fe2000f8e0210 */
[-C--:B------:R-:W-:Y:S02]  /*db20*/  LEA.HI R22, R9, R20.reuse, RZ, 0x2 ;  /* 0x0000001409167211 */ /* 0x080fe400078f10ff */
[----:B------:R-:W-:Y:S02]  /*db30*/  LOP3.LUT R0, R0, 0x3fffffe, RZ, 0xc0, !PT ;  /* 0x03fffffe00007812 */ /* 0x000fe400078ec0ff */
[--C-:B------:R-:W-:Y:S01]  /*db40*/  SHF.R.S32.HI R6, RZ, 0x2, R22.reuse ;  /* 0x00000002ff067819 */ /* 0x100fe20000011416 */
[----:B------:R-:W4:Y:S01]  /*db50*/  @P0 LDC R18, c[0x0][0xbf0] ;  /* 0x0002fc00ff120b82 */ /* 0x000f220000000800 */
[----:B------:R-:W-:Y:S01]  /*db60*/  SHF.R.S32.HI R11, RZ, 0x1f, R22 ;  /* 0x0000001fff0b7819 */ /* 0x000fe20000011416 */
[----:B------:R-:W-:Y:S01]  /*db70*/  IMAD.IADD R0, R7, 0x1, -R0 ;  /* 0x0000000107007824 */ /* 0x000fe200078e0a00 */
[----:B------:R-:W-:-:S02]  /*db80*/  LEA.HI R9, R9, R20, RZ, 0x5 ;  /* 0x0000001409097211 */ /* 0x000fc400078f28ff */
[----:B------:R-:W-:Y:S02]  /*db90*/  LEA.HI R11, R11, R6, RZ, 0x3 ;  /* 0x000000060b0b7211 */ /* 0x000fe400078f18ff */
[----:B------:R-:W-:Y:S02]  /*dba0*/  SHF.R.S32.HI R7, RZ, 0x5, R9 ;  /* 0x00000005ff077819 */ /* 0x000fe40000011409 */
[----:B------:R-:W-:Y:S01]  /*dbb0*/  LOP3.LUT R11, R11, 0xfffffff8, RZ, 0xc0, !PT ;  /* 0xfffffff80b0b7812 */ /* 0x000fe200078ec0ff */
[----:B------:R-:W5:Y:S04]  /*dbc0*/  @P0 LDC R9, c[0x0][0xbec] ;  /* 0x0002fb00ff090b82 */ /* 0x000f680000000800 */
[----:B------:R-:W-:Y:S01]  /*dbd0*/  IMAD.IADD R4, R6, 0x1, -R11 ;  /* 0x0000000106047824 */ /* 0x000fe200078e0a0b */
[----:B------:R-:W-:-:S03]  /*dbe0*/  LEA.HI R6, R5, R5, RZ, 0x1 ;  /* 0x0000000505067211 */ /* 0x000fc600078f08ff */
[----:B------:R-:W0:Y:S01]  /*dbf0*/  LDC.64 R10, c[0x0][0xbd8] ;  /* 0x0002f600ff0a7b82 */ /* 0x000e220000000a00 */
[----:B------:R-:W-:Y:S01]  /*dc00*/  LOP3.LUT R6, R6, 0x1ffffffe, RZ, 0xc0, !PT ;  /* 0x1ffffffe06067812 */ /* 0x000fe200078ec0ff */
[----:B------:R-:W-:Y:S02]  /*dc10*/  IMAD R7, R7, 0x10, R4 ;  /* 0x0000001007077824 */ /* 0x000fe400078e0204 */
[----:B------:R-:W-:Y:S02]  /*dc20*/  IMAD.U32 R4, RZ, RZ, UR4 ;  /* 0x00000004ff047e24 */ /* 0x000fe4000f8e00ff */
[----:B------:R-:W-:Y:S02]  /*dc30*/  IMAD.IADD R121, R5, 0x1, -R6 ;  /* 0x0000000105797824 */ /* 0x000fe400078e0a06 */
[----:B------:R-:W-:Y:S02]  /*dc40*/  IMAD R12, R0, 0x40, R7 ;  /* 0x00000040000c7824 */ /* 0x000fe400078e0207 */
[----:B------:R-:W-:Y:S01]  /*dc50*/  IMAD.U32 R5, RZ, RZ, UR5 ;  /* 0x00000005ff057e24 */ /* 0x000fe2000f8e00ff */
[----:B------:R-:W-:Y:S01]  /*dc60*/  UIMAD.WIDE.U32 UR4, UR13, UR8, URZ ;  /* 0x000000080d0472a5 */ /* 0x000fe2000f8e003f */
[----:B------:R-:W-:Y:S01]  /*dc70*/  IMAD.U32 R5, RZ, RZ, UR6 ;  /* 0x00000006ff057e24 */ /* 0x000fe2000f8e00ff */
[----:B------:R-:W-:Y:S01]  /*dc80*/  UIMAD UR6, UR13, UR9, UR7 ;  /* 0x000000090d0672a4 */ /* 0x000fe2000f8e0207 */
[----:B------:R-:W-:-:S02]  /*dc90*/  IMAD R0, R121, 0x8, R12 ;  /* 0x0000000879007824 */ /* 0x000fc400078e020c */
[----:B------:R-:W-:Y:S01]  /*dca0*/  ULDC.64 UR8, c[0x0][0xb28] ;  /* 0x0002ca0000087ab9 */ /* 0x000fe20000000a00 */
[----:B------:R-:W-:Y:S01]  /*dcb0*/  UIADD3 UR6, UR5, UR6, URZ ;  /* 0x0000000605067290 */ /* 0x000fe2000fffe03f */
[----:B--2---:R-:W-:Y:S02]  /*dcc0*/  IMAD R0, R17, 0x80, R0 ;  /* 0x0000008011007824 */ /* 0x004fe400078e0200 */
[----:B------:R-:W-:Y:S02]  /*dcd0*/  IMAD.U32 R7, RZ, RZ, UR5 ;  /* 0x00000005ff077e24 */ /* 0x000fe4000f8e00ff */
[----:B-----5:R-:W-:-:S04]  /*dce0*/  @P0 IMAD.HI.U32 R8, R0, R9, RZ ;  /* 0x0000000900080227 */ /* 0x020fc800078e00ff */
[C---:B0-----:R-:W-:Y:S02]  /*dcf0*/  IMAD R6, R10.reuse, UR10, RZ ;  /* 0x0000000a0a067c24 */ /* 0x041fe4000f8e02ff */
[----:B------:R-:W-:-:S04]  /*dd00*/  IMAD.WIDE.U32 R4, R10, UR12, R4 ;  /* 0x0000000c0a047c25 */ /* 0x000fc8000f8e0004 */
[----:B------:R-:W-:Y:S02]  /*dd10*/  IMAD R11, R11, UR12, R6 ;  /* 0x0000000c0b0b7c24 */ /* 0x000fe4000f8e0206 */
[C---:B------:R-:W-:Y:S02]  /*dd20*/  IMAD R10, R14.reuse, UR10, RZ ;  /* 0x0000000a0e0a7c24 */ /* 0x040fe4000f8e02ff */
[----:B------:R-:W-:Y:S01]  /*dd30*/  IMAD.U32 R6, RZ, RZ, UR4 ;  /* 0x00000004ff067e24 */ /* 0x000fe2000f8e00ff */
[----:B------:R-:W-:Y:S01]  /*dd40*/  ULDC.64 UR4, c[0x0][0xbe0] ;  /* 0x0002f80000047ab9 */ /* 0x000fe20000000a00 */
[----:B------:R-:W-:Y:S01]  /*dd50*/  IMAD.U32 R7, RZ, RZ, UR6 ;  /* 0x00000006ff077e24 */ /* 0x000fe2000f8e00ff */
[----:B------:R-:W-:Y:S01]  /*dd60*/  ULDC.64 UR6, c[0x0][0xb48] ;  /* 0x0002d20000067ab9 */ /* 0x000fe20000000a00 */
[----:B------:R-:W-:Y:S01]  /*dd70*/  IMAD.MOV.U32 R9, RZ, RZ, R0 ;  /* 0x000000ffff097224 */ /* 0x000fe200078e0000 */
[----:B-1----:R-:W-:Y:S01]  /*dd80*/  @P0 SHF.R.U32.HI R9, RZ, R13, R8 ;  /* 0x0000000dff090219 */ /* 0x002fe20000011608 */
[----:B------:R-:W-:Y:S01]  /*dd90*/  IMAD R13, R15, UR12, R10 ;  /* 0x0000000c0f0d7c24 */ /* 0x000fe2000f8e020a */
[----:B------:R-:W-:Y:S01]  /*dda0*/  SHF.R.S32.HI R10, RZ, 0x1f, R23 ;  /* 0x0000001fff0a7819 */ /* 0x000fe20000011417 */
[----:B------:R-:W-:-:S04]  /*ddb0*/  IMAD.WIDE.U32 R6, R14, UR12, R6 ;  /* 0x0000000c0e067c25 */ /* 0x000fc8000f8e0006 */
[----:B------:R-:W-:Y:S02]  /*ddc0*/  IMAD.IADD R5, R5, 0x1, R11 ;  /* 0x0000000105057824 */ /* 0x000fe400078e020b */
[----:B---3--:R-:W-:-:S04]  /*ddd0*/  @P0 IMAD.HI.U32 R123, R0, R123, RZ ;  /* 0x0000007b007b0227 */ /* 0x008fc800078e00ff */
[----:B------:R-:W-:Y:S02]  /*dde0*/  IMAD.IADD R7, R7, 0x1, R13 ;  /* 0x0000000107077824 */ /* 0x000fe400078e020d */
        /* <DEDUP_REMOVED lines=40> */
[----:B------:R-:W-:Y:S01]  /*e070*/  SHFL.IDX PT, R8, R13, RZ, 0x1c1f ;  /* 0x001c1fff0d087589 */ /* 0x000fe200000e0000 */
[----:B------:R-:W-:Y:S01]  /*e080*/  IMAD R12, R17, 0x80, R12 ;  /* 0x00000080110c7824 */ /* 0x000fe200078e020c */
[----:B------:R-:W-:Y:S01]  /*e090*/  LEA.HI.X R7, R4, UR7, R9, 0x2, P0 ;  /* 0x0000000704077c11 */ /* 0x000fe200080f1409 */
[----:B0-----:R-:W-:Y:S01]  /*e0a0*/  ULEA UR4, UR5, UR4, 0x18 ;  /* 0x0000000405047291 */ /* 0x001fe2000f8ec03f */
[----:B------:R-:W-:Y:S01]  /*e0b0*/  SHFL.IDX PT, R10, R13, 0x1, 0x1c1f ;  /* 0x003c1f000d0a7f89 */ /* 0x000fe200000e0000 */
[----:B------:R-:W-:Y:S01]  /*e0c0*/  IMAD R21, R21, UR6, RZ ;  /* 0x0000000615157c24 */ /* 0x000fe2000f8e02ff */
[----:B------:R-:W-:Y:S01]  /*e0d0*/  LOP3.LUT P0, RZ, R20, 0x3, RZ, 0xc0, !PT ;  /* 0x0000000314ff7812 */ /* 0x000fe2000780c0ff */
[----:B------:R-:W-:Y:S01]  /*e0e0*/  VIADD R18, R12, 0x8 ;  /* 0x000000080c127836 */ /* 0x000fe20000000000 */
[----:B------:R-:W0:Y:S01]  /*e0f0*/  SHFL.IDX PT, R9, R7, RZ, 0x1c1f ;  /* 0x001c1fff07097589 */ /* 0x000e2200000e0000 */
[----:B------:R-:W-:Y:S01]  /*e100*/  LEA.HI.X R6, R6, UR9, R5, 0x2, P1 ;  /* 0x0000000906067c11 */ /* 0x000fe200088f1405 */
[----:B------:R-:W-:Y:S01]  /*e110*/  UIADD3 UR4, UR4, 0x30820, URZ ;  /* 0x0003082004047890 */ /* 0x000fe2000fffe03f */
[-C--:B------:R-:W-:Y:S01]  /*e120*/  ISETP.GE.OR P1, PT, R12, R21.reuse, P0 ;  /* 0x000000150c00720c */ /* 0x080fe20000726670 */
[----:B------:R1:W2:Y:S01]  /*e130*/  SHFL.IDX PT, R11, R7, 0x1, 0x1c1f ;  /* 0x003c1f00070b7f89 */ /* 0x0002a200000e0000 */
[-C--:B------:R-:W-:Y:S01]  /*e140*/  ISETP.GE.OR P0, PT, R18, R21.reuse, P0 ;  /* 0x000000151200720c */ /* 0x080fe20000706670 */
[----:B------:R-:W-:Y:S01]  /*e150*/  UPRMT UR4, URZ, 0x654, UR4 ;  /* 0x000006543f047896 */ /* 0x000fe20008000004 */
[----:B------:R-:W-:Y:S01]  /*e160*/  ISETP.GE.AND P2, PT, R12, R21, PT ;  /* 0x000000150c00720c */ /* 0x000fe20003f46270 */
[----:B------:R3:W4:Y:S01]  /*e170*/  SHFL.IDX PT, R4, R0, RZ, 0x1c1f ;  /* 0x001c1fff00047589 */ /* 0x00072200000e0000 */
[----:B-1----:R-:W-:-:S03]  /*e180*/  LOP3.LUT R7, R22, 0x7ffffffc, RZ, 0xc0, !PT ;  /* 0x7ffffffc16077812 */ /* 0x002fc600078ec0ff */
[----:B------:R3:W1:Y:S03]  /*e190*/  SHFL.IDX PT, R5, R6, RZ, 0x1c1f ;  /* 0x001c1fff06057589 */ /* 0x00066600000e0000 */
[----:B------:R-:W-:Y:S01]  /*e1a0*/  SYNCS.ARRIVE.TRANS64.RED.A1T0 RZ, [UR4], RZ ;  /* 0x000000ffffff79a7 */ /* 0x000fe20008100404 */
[----:B------:R-:W-:-:S04]  /*e1b0*/  IMAD.IADD R7, R20, 0x1, -R7 ;  /* 0x0000000114077824 */ /* 0x000fc800078e0a07 */
[----:B------:R-:W-:Y:S01]  /*e1c0*/  IMAD.SHL.U32 R7, R7, 0x2, RZ ;  /* 0x0000000207077824 */ /* 0x000fe200078e00ff */
[----:B0-----:R3:W-:Y:S04]  /*e1d0*/  @!P1 ST.E desc[UR14][R8.64], R3 ;  /* 0x0000000308009985 */ /* 0x0017e8000c10190e */
[----:B--2---:R3:W-:Y:S01]  /*e1e0*/  @!P0 ST.E desc[UR14][R10.64], R2 ;  /* 0x000000020a008985 */ /* 0x0047e2000c10190e */
[----:B------:R-:W-:Y:S05]  /*e1f0*/  @P2 BRA `(.L_x_997) ;  /* 0x00000008003c2947 */ /* 0x000fea0003800000 */
[C---:B---3--:R-:W-:Y:S01]  /*e200*/  VIADD R2, R7.reuse, 0x8 ;  /* 0x0000000807027836 */ /* 0x048fe20000000000 */
[----:B------:R-:W-:Y:S01]  /*e210*/  ULDC UR4, c[0x0][0xac8] ;  /* 0x0002b20000047ab9 */ /* 0x000fe20000000800 */
[C---:B------:R-:W-:Y:S01]  /*e220*/  VIADD R3, R7.reuse, 0x10 ;  /* 0x0000001007037836 */ /* 0x040fe20000000000 */
[C---:B------:R-:W-:Y:S01]  /*e230*/  ISETP.GE.AND P0, PT, R7.reuse, UR4, PT ;  /* 0x0000000407007c0c */ /* 0x040fe2000bf06270 */
[C---:B------:R-:W-:Y:S01]  /*e240*/  VIADD R12, R7.reuse, 0x18 ;  /* 0x00000018070c7836 */ /* 0x040fe20000000000 */
[----:B------:R-:W-:Y:S01]  /*e250*/  ISETP.GE.AND P1, PT, R2, UR4, PT ;  /* 0x0000000402007c0c */ /* 0x000fe2000bf26270 */
[----:B------:R-:W-:Y:S01]  /*e260*/  VIADD R13, R7, 0x20 ;  /* 0x00000020070d7836 */ /* 0x000fe20000000000 */
[----:B------:R-:W-:Y:S01]  /*e270*/  ISETP.GE.AND P2, PT, R3, UR4, PT ;  /* 0x0000000403007c0c */ /* 0x000fe2000bf46270 */
[C---:B------:R-:W-:Y:S01]  /*e280*/  VIADD R14, R7.reuse, 0x28 ;  /* 0x00000028070e7836 */ /* 0x040fe20000000000 */
[----:B------:R-:W-:Y:S01]  /*e290*/  ISETP.GE.AND P5, PT, R12, UR4, PT ;  /* 0x000000040c007c0c */ /* 0x000fe2000bfa6270 */
[----:B------:R-:W-:Y:S01]  /*e2a0*/  VIADD R15, R7, 0x30 ;  /* 0x00000030070f7836 */ /* 0x000fe20000000000 */
[----:B------:R-:W-:Y:S01]  /*e2b0*/  ISETP.GE.AND P6, PT, R13, UR4, PT ;  /* 0x000000040d007c0c */ /* 0x000fe2000bfc6270 */
[----:B------:R-:W-:Y:S01]  /*e2c0*/  ULDC.64 UR6, c[0x0][0x208] ;  /* 0x0000820000067ab9 */ /* 0x000fe20000000a00 */
[----:B------:R-:W-:-:S02]  /*e2d0*/  VIADD R16, R7, 0x38 ;  /* 0x0000003807107836 */ /* 0x000fc40000000000 */
[----:B------:R-:W-:Y:S01]  /*e2e0*/  VIADD R17, R7, 0x40 ;  /* 0x0000004007117836 */ /* 0x000fe20000000000 */
[----:B------:R-:W-:Y:S01]  /*e2f0*/  ISETP.GE.AND P4, PT, R15, UR4, PT ;  /* 0x000000040f007c0c */ /* 0x000fe2000bf86270 */
[C---:B------:R-:W-:Y:S01]  /*e300*/  VIADD R20, R7.reuse, 0x48 ;  /* 0x0000004807147836 */ /* 0x040fe20000000000 */
[----:B------:R-:W-:Y:S01]  /*e310*/  @!P1 LEA.HI R2, R2, R2, RZ, 0x1 ;  /* 0x0000000202029211 */ /* 0x000fe200078f08ff */
[----:B------:R-:W-:Y:S01]  /*e320*/  VIADD R22, R7, 0x50 ;  /* 0x0000005007167836 */ /* 0x000fe20000000000 */
[----:B------:R-:W-:Y:S02]  /*e330*/  @!P2 LEA.HI R3, R3, R3, RZ, 0x1 ;  /* 0x000000030303a211 */ /* 0x000fe400078f08ff */
[----:B------:R-:W-:Y:S02]  /*e340*/  @!P1 LOP3.LUT R9, R2, 0xfffffffe, RZ, 0xc0, !PT ;  /* 0xfffffffe02099812 */ /* 0x000fe400078ec0ff */
[----:B------:R-:W-:Y:S01]  /*e350*/  @!P2 LOP3.LUT R11, R3, 0xfffffffe, RZ, 0xc0, !PT ;  /* 0xfffffffe030ba812 */ /* 0x000fe200078ec0ff */
[----:B-1--4-:R-:W-:Y:S01]  /*e360*/  @!P0 IMAD.WIDE R2, R7, 0x4, R4 ;  /* 0x0000000407028825 */ /* 0x012fe200078e0204 */
[----:B------:R-:W-:-:S02]  /*e370*/  ISETP.GE.AND P3, PT, R16, UR4, PT ;  /* 0x0000000410007c0c */ /* 0x000fc4000bf66270 */
[----:B------:R-:W-:Y:S01]  /*e380*/  @!P5 LEA.HI R12, R12, R12, RZ, 0x1 ;  /* 0x0000000c0c0cd211 */ /* 0x000fe200078f08ff */
[--C-:B------:R-:W-:Y:S01]  /*e390*/  @!P1 IMAD.WIDE R8, R9, 0x4, R4.reuse ;  /* 0x0000000409089825 */ /* 0x100fe200078e0204 */
[----:B------:R0:W-:Y:S01]  /*e3a0*/  @!P0 ST.E.64 desc[UR6][R2.64], R24 ;  /* 0x0000001802008985 */ /* 0x0001e2000c101b06 */
[----:B------:R-:W-:Y:S02]  /*e3b0*/  ISETP.GE.AND P0, PT, R14, UR4, PT ;  /* 0x000000040e007c0c */ /* 0x000fe4000bf06270 */
[----:B------:R-:W-:Y:S01]  /*e3c0*/  @!P2 IMAD.WIDE R10, R11, 0x4, R4 ;  /* 0x000000040b0aa825 */ /* 0x000fe200078e0204 */
[----:B------:R1:W-:Y:S01]  /*e3d0*/  @!P1 ST.E.64 desc[UR6][R8.64], R28 ;  /* 0x0000001c08009985 */ /* 0x0003e2000c101b06 */
[----:B------:R-:W-:Y:S02]  /*e3e0*/  ISETP.GE.AND P1, PT, R20, UR4, PT ;  /* 0x0000000414007c0c */ /* 0x000fe4000bf26270 */
[----:B------:R-:W-:Y:S01]  /*e3f0*/  @!P6 LEA.HI R13, R13, R13, RZ, 0x1 ;  /* 0x0000000d0d0de211 */ /* 0x000fe200078f08ff */
[----:B------:R2:W-:Y:S01]  /*e400*/  @!P2 ST.E.64 desc[UR6][R10.64], R32 ;  /* 0x000000200a00a985 */ /* 0x0005e2000c101b06 */
[----:B------:R-:W-:-:S02]  /*e410*/  ISETP.GE.AND P2, PT, R17, UR4, PT ;  /* 0x0000000411007c0c */ /* 0x000fc4000bf46270 */
[----:B------:R-:W-:Y:S02]  /*e420*/  @!P4 LEA.HI R15, R15, R15, RZ, 0x1 ;  /* 0x0000000f0f0fc211 */ /* 0x000fe400078f08ff */
[----:B------:R-:W-:Y:S01]  /*e430*/  @!P3 LEA.HI R16, R16, R16, RZ, 0x1 ;  /* 0x000000101010b211 */ /* 0x000fe200078f08ff */
[C---:B0-----:R-:W-:Y:S01]  /*e440*/  VIADD R24, R7.reuse, 0x58 ;  /* 0x0000005807187836 */ /* 0x041fe20000000000 */
[----:B------:R-:W-:Y:S01]  /*e450*/  @!P5 LOP3.LUT R3, R12, 0xfffffffe, RZ, 0xc0, !PT ;  /* 0xfffffffe0c03d812 */ /* 0x000fe200078ec0ff */
[----:B------:R-:W-:Y:S01]  /*e460*/  VIADD R25, R7, 0x80 ;  /* 0x0000008007197836 */ /* 0x000fe20000000000 */
[----:B------:R-:W-:Y:S02]  /*e470*/  @!P0 LEA.HI R14, R14, R14, RZ, 0x1 ;  /* 0x0000000e0e0e8211 */ /* 0x000fe400078f08ff */
[----:B-1----:R-:W-:Y:S01]  /*e480*/  @!P6 LOP3.LUT R9, R13, 0xfffffffe, RZ, 0xc0, !PT ;  /* 0xfffffffe0d09e812 */ /* 0x002fe200078ec0ff */
[----:B------:R-:W-:Y:S01]  /*e490*/  @!P5 IMAD.WIDE R2, R3, 0x4, R4 ;  /* 0x000000040302d825 */ /* 0x000fe200078e0204 */
[----:B------:R-:W-:-:S02]  /*e4a0*/  @!P1 LEA.HI R20, R20, R20, RZ, 0x1 ;  /* 0x0000001414149211 */ /* 0x000fc400078f08ff */
[----:B------:R-:W-:Y:S01]  /*e4b0*/  @!P2 LEA.HI R17, R17, R17, RZ, 0x1 ;  /* 0x000000111111a211 */ /* 0x000fe200078f08ff */
[----:B------:R-:W-:Y:S01]  /*e4c0*/  @!P6 IMAD.WIDE R8, R9, 0x4, R4 ;  /* 0x000000040908e825 */ /* 0x000fe200078e0204 */
[----:B--2---:R-:W-:Y:S01]  /*e4d0*/  @!P0 LOP3.LUT R11, R14, 0xfffffffe, RZ, 0xc0, !PT ;  /* 0xfffffffe0e0b8812 */ /* 0x004fe200078ec0ff */
[----:B------:R0:W-:Y:S01]  /*e4e0*/  @!P5 ST.E.64 desc[UR6][R2.64], R36 ;  /* 0x000000240200d985 */ /* 0x0001e2000c101b06 */
[----:B------:R-:W-:Y:S02]  /*e4f0*/  @!P4 LOP3.LUT R15, R15, 0xfffffffe, RZ, 0xc0, !PT ;  /* 0xfffffffe0f0fc812 */ /* 0x000fe400078ec0ff */
[----:B------:R-:W-:Y:S01]  /*e500*/  @!P3 LOP3.LUT R13, R16, 0xfffffffe, RZ, 0xc0, !PT ;  /* 0xfffffffe100db812 */ /* 0x000fe200078ec0ff */
[----:B------:R1:W-:Y:S01]  /*e510*/  @!P6 ST.E.64 desc[UR6][R8.64], R40 ;  /* 0x000000280800e985 */ /* 0x0003e2000c101b06 */
[----:B------:R-:W-:Y:S01]  /*e520*/  @!P2 LOP3.LUT R17, R17, 0xfffffffe, RZ, 0xc0, !PT ;  /* 0xfffffffe1111a812 */ /* 0x000fe200078ec0ff */
[C---:B------:R-:W-:Y:S01]  /*e530*/  VIADD R16, R7.reuse, 0x60 ;  /* 0x0000006007107836 */ /* 0x040fe20000000000 */
[----:B------:R-:W-:Y:S01]  /*e540*/  @!P1 LOP3.LUT R23, R20, 0xfffffffe, RZ, 0xc0, !PT ;  /* 0xfffffffe14179812 */ /* 0x000fe200078ec0ff */
[----:B------:R-:W-:Y:S01]  /*e550*/  VIADD R20, R7, 0x70 ;  /* 0x0000007007147836 */ /* 0x000fe20000000000 */
[----:B------:R-:W-:-:S02]  /*e560*/  ISETP.GE.AND P5, PT, R22, UR4, PT ;  /* 0x0000000416007c0c */ /* 0x000fc4000bfa6270 */
[----:B------:R-:W-:Y:S01]  /*e570*/  ISETP.GE.AND P6, PT, R24, UR4, PT ;  /* 0x0000000418007c0c */ /* 0x000fe2000bfc6270 */
[----:B0-----:R-:W-:-:S04]  /*e580*/  @!P0 IMAD.WIDE R2, R11, 0x4, R4 ;  /* 0x000000040b028825 */ /* 0x001fc800078e0204 */
        /* <DEDUP_REMOVED lines=9> */
[----:B------:R-:W-:Y:S01]  /*e620*/  @!P1 IMAD.WIDE R14, R23, 0x4, R4 ;  /* 0x00000004170e9825 */ /* 0x000fe200078e0204 */
[----:B------:R3:W-:Y:S01]  /*e630*/  @!P2 ST.E.64 desc[UR6][R12.64], R56 ;  /* 0x000000380c00a985 */ /* 0x0007e2000c101b06 */
[----:B------:R-:W-:Y:S02]  /*e640*/  ISETP.GE.AND P2, PT, R20, UR4, PT ;  /* 0x0000000414007c0c */ /* 0x000fe4000bf46270 */
[C---:B------:R-:W-:Y:S01]  /*e650*/  VIADD R17, R7.reuse, 0x68 ;  /* 0x0000006807117836 */ /* 0x040fe20000000000 */
[----:B------:R4:W-:Y:S01]  /*e660*/  @!P1 ST.E.64 desc[UR6][R14.64], R60 ;  /* 0x0000003c0e009985 */ /* 0x0009e2000c101b06 */
[----:B------:R-:W-:Y:S01]  /*e670*/  VIADD R23, R7, 0x78 ;  /* 0x0000007807177836 */ /* 0x000fe20000000000 */
[----:B------:R-:W-:Y:S02]  /*e680*/  @!P6 LEA.HI R24, R24, R24, RZ, 0x1 ;  /* 0x000000181818e211 */ /* 0x000fe400078f08ff */
[----:B------:R-:W-:Y:S02]  /*e690*/  ISETP.GE.AND P1, PT, R17, UR4, PT ;  /* 0x0000000411007c0c */ /* 0x000fe4000bf26270 */
[----:B------:R-:W-:-:S02]  /*e6a0*/  ISETP.GE.AND P3, PT, R23, UR4, PT ;  /* 0x0000000417007c0c */ /* 0x000fc4000bf66270 */
[----:B0-----:R-:W-:Y:S01]  /*e6b0*/  @!P5 LOP3.LUT R3, R22, 0xfffffffe, RZ, 0xc0, !PT ;  /* 0xfffffffe1603d812 */ /* 0x001fe200078ec0ff */
[----:B------:R-:W-:Y:S01]  /*e6c0*/  VIADD R22, R7, 0xa0 ;  /* 0x000000a007167836 */ /* 0x000fe20000000000 */
[----:B------:R-:W-:Y:S02]  /*e6d0*/  @!P0 LEA.HI R16, R16, R16, RZ, 0x1 ;  /* 0x0000001010108211 */ /* 0x000fe400078f08ff */
[----:B-1----:R-:W-:Y:S01]  /*e6e0*/  @!P6 LOP3.LUT R9, R24, 0xfffffffe, RZ, 0xc0, !PT ;  /* 0xfffffffe1809e812 */ /* 0x002fe200078ec0ff */
[--C-:B------:R-:W-:Y:S01]  /*e6f0*/  @!P5 IMAD.WIDE R2, R3, 0x4, R4.reuse ;  /* 0x000000040302d825 */ /* 0x100fe200078e0204 */
[----:B--2---:R-:W-:Y:S02]  /*e700*/  @!P0 LOP3.LUT R11, R16, 0xfffffffe, RZ, 0xc0, !PT ;  /* 0xfffffffe100b8812 */ /* 0x004fe400078ec0ff */
[----:B------:R-:W-:Y:S01]  /*e710*/  @!P2 LEA.HI R20, R20, R20, RZ, 0x1 ;  /* 0x000000141414a211 */ /* 0x000fe200078f08ff */
[--C-:B------:R-:W-:Y:S01]  /*e720*/  @!P6 IMAD.WIDE R8, R9, 0x4, R4.reuse ;  /* 0x000000040908e825 */ /* 0x100fe200078e0204 */
[----:B------:R-:W-:Y:S01]  /*e730*/  @!P1 LEA.HI R17, R17, R17, RZ, 0x1 ;  /* 0x0000001111119211 */ /* 0x000fe200078f08ff */
[----:B------:R0:W-:Y:S01]  /*e740*/  @!P5 ST.E.64 desc[UR6][R2.64], R64 ;  /* 0x000000400200d985 */ /* 0x0001e2000c101b06 */
[----:B------:R-:W-:Y:S01]  /*e750*/  @!P3 LEA.HI R23, R23, R23, RZ, 0x1 ;  /* 0x000000171717b211 */ /* 0x000fe200078f08ff */
[----:B------:R-:W-:Y:S01]  /*e760*/  @!P0 IMAD.WIDE R10, R11, 0x4, R4 ;  /* 0x000000040b0a8825 */ /* 0x000fe200078e0204 */
[----:B------:R-:W-:Y:S01]  /*e770*/  @!P1 LOP3.LUT R17, R17, 0xfffffffe, RZ, 0xc0, !PT ;  /* 0xfffffffe11119812 */ /* 0x000fe200078ec0ff */
[----:B------:R1:W-:Y:S01]  /*e780*/  @!P6 ST.E.64 desc[UR6][R8.64], R68 ;  /* 0x000000440800e985 */ /* 0x0003e2000c101b06 */
[----:B------:R-:W-:Y:S01]  /*e790*/  @!P4 LEA.HI R25, R25, R25, RZ, 0x1 ;  /* 0x000000191919c211 */ /* 0x000fe200078f08ff */
[----:B------:R-:W-:Y:S01]  /*e7a0*/  VIADD R16, R7, 0x88 ;  /* 0x0000008807107836 */ /* 0x000fe20000000000 */
[----:B---3--:R-:W-:Y:S01]  /*e7b0*/  @!P2 LOP3.LUT R13, R20, 0xfffffffe, RZ, 0xc0, !PT ;  /* 0xfffffffe140da812 */ /* 0x008fe200078ec0ff */
[----:B------:R2:W-:Y:S01]  /*e7c0*/  @!P0 ST.E.64 desc[UR6][R10.64], R72 ;  /* 0x000000480a008985 */ /* 0x0005e2000c101b06 */
[----:B------:R-:W-:Y:S01]  /*e7d0*/  @!P3 LOP3.LUT R23, R23, 0xfffffffe, RZ, 0xc0, !PT ;  /* 0xfffffffe1717b812 */ /* 0x000fe200078ec0ff */
[----:B------:R-:W-:Y:S01]  /*e7e0*/  VIADD R20, R7, 0x98 ;  /* 0x0000009807147836 */ /* 0x000fe20000000000 */
[----:B----4-:R-:W-:-:S02]  /*e7f0*/  @!P4 LOP3.LUT R15, R25, 0xfffffffe, RZ, 0xc0, !PT ;  /* 0xfffffffe190fc812 */ /* 0x010fc400078ec0ff */
[----:B------:R-:W-:Y:S01]  /*e800*/  ISETP.GE.AND P0, PT, R16, UR4, PT ;  /* 0x0000000410007c0c */ /* 0x000fe2000bf06270 */
[----:B0-----:R-:W-:-:S04]  /*e810*/  @!P1 IMAD.WIDE R2, R17, 0x4, R4 ;  /* 0x0000000411029825 */ /* 0x001fc800078e0204 */
[--C-:B-1----:R-:W-:Y:S01]  /*e820*/  @!P2 IMAD.WIDE R8, R13, 0x4, R4.reuse ;  /* 0x000000040d08a825 */ /* 0x102fe200078e0204 */
[----:B------:R0:W-:Y:S03]  /*e830*/  @!P1 ST.E.64 desc[UR6][R2.64], R76 ;  /* 0x0000004c02009985 */ /* 0x0001e6000c101b06 */
[----:B------:R-:W-:Y:S01]  /*e840*/  VIADD R17, R7, 0x90 ;  /* 0x0000009007117836 */ /* 0x000fe20000000000 */
[----:B------:R1:W-:Y:S01]  /*e850*/  @!P2 ST.E.64 desc[UR6][R8.64], R80 ;  /* 0x000000500800a985 */ /* 0x0003e2000c101b06 */
[--C-:B------:R-:W-:Y:S01]  /*e860*/  @!P3 IMAD.WIDE R12, R23, 0x4, R4.reuse ;  /* 0x00000004170cb825 */ /* 0x100fe200078e0204 */
[----:B------:R-:W-:Y:S02]  /*e870*/  ISETP.GE.AND P2, PT, R20, UR4, PT ;  /* 0x0000000414007c0c */ /* 0x000fe4000bf46270 */
[----:B------:R-:W-:Y:S01]  /*e880*/  ISETP.GE.AND P1, PT, R17, UR4, PT ;  /* 0x0000000411007c0c */ /* 0x000fe2000bf26270 */
[----:B------:R-:W-:Y:S01]  /*e890*/  @!P4 IMAD.WIDE R14, R15, 0x4, R4 ;  /* 0x000000040f0ec825 */ /* 0x000fe200078e0204 */
[----:B------:R3:W-:Y:S01]  /*e8a0*/  @!P3 ST.E.64 desc[UR6][R12.64], R84 ;  /* 0x000000540c00b985 */ /* 0x0007e2000c101b06 */
[----:B------:R-:W-:-:S02]  /*e8b0*/  ISETP.GE.AND P3, PT, R22, UR4, PT ;  /* 0x0000000416007c0c */ /* 0x000fc4000bf66270 */
[C---:B--2---:R-:W-:Y:S01]  /*e8c0*/  VIADD R10, R7.reuse, 0xa8 ;  /* 0x000000a8070a7836 */ /* 0x044fe20000000000 */
[----:B------:R2:W-:Y:S01]  /*e8d0*/  @!P4 ST.E.64 desc[UR6][R14.64], R88 ;  /* 0x000000580e00c985 */ /* 0x0005e2000c101b06 */
[C---:B0-----:R-:W-:Y:S01]  /*e8e0*/  VIADD R3, R7.reuse, 0xb8 ;  /* 0x000000b807037836 */ /* 0x041fe20000000000 */
[----:B------:R-:W-:Y:S01]  /*e8f0*/  @!P0 LEA.HI R16, R16, R16, RZ, 0x1 ;  /* 0x0000001010108211 */ /* 0x000fe200078f08ff */
[----:B------:R-:W-:Y:S01]  /*e900*/  VIADD R11, R7, 0xb0 ;  /* 0x000000b0070b7836 */ /* 0x000fe20000000000 */
[----:B------:R-:W-:Y:S02]  /*e910*/  ISETP.GE.AND P4, PT, R10, UR4, PT ;  /* 0x000000040a007c0c */ /* 0x000fe4000bf86270 */
[----:B------:R-:W-:Y:S02]  /*e920*/  ISETP.GE.AND P6, PT, R3, UR4, PT ;  /* 0x0000000403007c0c */ /* 0x000fe4000bfc6270 */
[----:B------:R-:W-:Y:S02]  /*e930*/  ISETP.GE.AND P5, PT, R11, UR4, PT ;  /* 0x000000040b007c0c */ /* 0x000fe4000bfa6270 */
[----:B------:R-:W-:-:S02]  /*e940*/  @!P1 LEA.HI R17, R17, R17, RZ, 0x1 ;  /* 0x0000001111119211 */ /* 0x000fc400078f08ff */
[----:B------:R-:W-:Y:S02]  /*e950*/  @!P2 LEA.HI R20, R20, R20, RZ, 0x1 ;  /* 0x000000141414a211 */ /* 0x000fe400078f08ff */
[----:B------:R-:W-:Y:S02]  /*e960*/  @!P3 LEA.HI R22, R22, R22, RZ, 0x1 ;  /* 0x000000161616b211 */ /* 0x000fe400078f08ff */
[----:B-1----:R-:W-:Y:S02]  /*e970*/  @!P1 LOP3.LUT R9, R17, 0xfffffffe, RZ, 0xc0, !PT ;  /* 0xfffffffe11099812 */ /* 0x002fe400078ec0ff */
[----:B------:R-:W-:Y:S02]  /*e980*/  @!P4 LEA.HI R10, R10, R10, RZ, 0x1 ;  /* 0x0000000a0a0ac211 */ /* 0x000fe400078f08ff */
[----:B------:R-:W-:Y:S02]  /*e990*/  @!P6 LEA.HI R8, R3, R3, RZ, 0x1 ;  /* 0x000000030308e211 */ /* 0x000fe400078f08ff */
[----:B------:R-:W-:-:S02]  /*e9a0*/  @!P5 LEA.HI R2, R11, R11, RZ, 0x1 ;  /* 0x0000000b0b02d211 */ /* 0x000fc400078f08ff */
[----:B------:R-:W-:Y:S02]  /*e9b0*/  @!P0 LOP3.LUT R3, R16, 0xfffffffe, RZ, 0xc0, !PT ;  /* 0xfffffffe10038812 */ /* 0x000fe400078ec0ff */
[----:B------:R-:W-:Y:S02]  /*e9c0*/  @!P2 LOP3.LUT R11, R20, 0xfffffffe, RZ, 0xc0, !PT ;  /* 0xfffffffe140ba812 */ /* 0x000fe400078ec0ff */
[----:B---3--:R-:W-:Y:S02]  /*e9d0*/  @!P3 LOP3.LUT R13, R22, 0xfffffffe, RZ, 0xc0, !PT ;  /* 0xfffffffe160db812 */ /* 0x008fe400078ec0ff */
[----:B--2---:R-:W-:Y:S01]  /*e9e0*/  @!P4 LOP3.LUT R15, R10, 0xfffffffe, RZ, 0xc0, !PT ;  /* 0xfffffffe0a0fc812 */ /* 0x004fe200078ec0ff */
        /* <DEDUP_REMOVED lines=16> */
.L_x_997:
[----:B------:R-:W-:Y:S05]  /*eaf0*/  BSYNC B0 ;  /* 0x0000000000007941 */ /* 0x000fea0003800000 */
.L_x_996:
[----:B------:R-:W-:Y:S01]  /*eb00*/  ISETP.GE.AND P0, PT, R18, R21, PT ;  /* 0x000000151200720c */ /* 0x000fe20003f06270 */
[----:B0--3--:R2:W3:Y:S04]  /*eb10*/  SHFL.IDX PT, R3, R6, 0x1, 0x1c1f ;  /* 0x003c1f0006037f89 */ /* 0x0094e800000e0000 */
[----:B------:R2:W0:Y:S08]  /*eb20*/  SHFL.IDX PT, R2, R0, 0x1, 0x1c1f ;  /* 0x003c1f0000027f89 */ /* 0x00043000000e0000 */
[----:B--2---:R-:W-:Y:S05]  /*eb30*/  @P0 BRA `(.L_x_916) ;  /* 0x0000005000d40947 */ /* 0x004fea0003800000 */
[C---:B------:R-:W-:Y:S01]  /*eb40*/  VIADD R0, R7.reuse, 0x8 ;  /* 0x0000000807007836 */ /* 0x040fe20000000000 */
[----:B------:R-:W-:Y:S01]  /*eb50*/  ULDC UR4, c[0x0][0xac8] ;  /* 0x0002b20000047ab9 */ /* 0x000fe20000000800 */
[C---:B------:R-:W-:Y:S01]  /*eb60*/  VIADD R6, R7.reuse, 0x10 ;  /* 0x0000001007067836 */ /* 0x040fe20000000000 */
[C---:B------:R-:W-:Y:S01]  /*eb70*/  ISETP.GE.AND P2, PT, R7.reuse, UR4, PT ;  /* 0x0000000407007c0c */ /* 0x040fe2000bf46270 */
[C---:B------:R-:W-:Y:S01]  /*eb80*/  VIADD R10, R7.reuse, 0x18 ;  /* 0x00000018070a7836 */ /* 0x040fe20000000000 */
[----:B------:R-:W-:Y:S01]  /*eb90*/  ISETP.GE.AND P3, PT, R0, UR4, PT ;  /* 0x0000000400007c0c */ /* 0x000fe2000bf66270 */
[C---:B------:R-:W-:Y:S01]  /*eba0*/  VIADD R11, R7.reuse, 0x28 ;  /* 0x00000028070b7836 */ /* 0x040fe20000000000 */
[----:B------:R-:W-:Y:S01]  /*ebb0*/  ISETP.GE.AND P0, PT, R6, UR4, PT ;  /* 0x0000000406007c0c */ /* 0x000fe2000bf06270 */
[----:B------:R-:W-:Y:S01]  /*ebc0*/  ULDC.64 UR6, c[0x0][0x208] ;  /* 0x0000820000067ab9 */ /* 0x000fe20000000a00 */
[----:B------:R-:W-:Y:S01]  /*ebd0*/  ISETP.GE.AND P1, PT, R10, UR4, PT ;  /* 0x000000040a007c0c */ /* 0x000fe2000bf26270 */
[----:B------:R-:W-:-:S02]  /*ebe0*/  VIADD R12, R7, 0x30 ;  /* 0x00000030070c7836 */ /* 0x000fc40000000000 */
[C---:B------:R-:W-:Y:S02]  /*ebf0*/  VIADD R13, R7.reuse, 0x38 ;  /* 0x00000038070d7836 */ /* 0x040fe40000000000 */
[C---:B------:R-:W-:Y:S01]  /*ec00*/  VIADD R14, R7.reuse, 0x40 ;  /* 0x00000040070e7836 */ /* 0x040fe20000000000 */
[----:B------:R-:W-:Y:S01]  /*ec10*/  ISETP.GE.AND P4, PT, R12, UR4, PT ;  /* 0x000000040c007c0c */ /* 0x000fe2000bf86270 */
[--C-:B01-34-:R-:W-:Y:S01]  /*ec20*/  @!P2 IMAD.WIDE R4, R7, 0x4, R2.reuse ;  /* 0x000000040704a825 */ /* 0x11bfe200078e0202 */
[----:B------:R-:W-:Y:S02]  /*ec30*/  ISETP.GE.AND P5, PT, R13, UR4, PT ;  /* 0x000000040d007c0c */ /* 0x000fe4000bfa6270 */
[----:B------:R-:W-:Y:S01]  /*ec40*/  @!P3 LEA.HI R0, R0, R0, RZ, 0x1 ;  /* 0x000000000000b211 */ /* 0x000fe200078f08ff */
[C---:B------:R-:W-:Y:S01]  /*ec50*/  VIADD R16, R7.reuse, 0x48 ;  /* 0x0000004807107836 */ /* 0x040fe20000000000 */
[----:B------:R0:W-:Y:S01]  /*ec60*/  @!P2 ST.E.64 desc[UR6][R4.64], R26 ;  /* 0x0000001a0400a985 */ /* 0x0001e2000c101b06 */
[----:B------:R-:W-:Y:S01]  /*ec70*/  ISETP.GE.AND P6, PT, R14, UR4, PT ;  /* 0x000000040e007c0c */ /* 0x000fe2000bfc6270 */
[C---:B------:R-:W-:Y:S01]  /*ec80*/  VIADD R18, R7.reuse, 0x50 ;  /* 0x0000005007127836 */ /* 0x040fe20000000000 */
[----:B------:R-:W-:Y:S01]  /*ec90*/  @!P3 LOP3.LUT R9, R0, 0xfffffffe, RZ, 0xc0, !PT ;  /* 0xfffffffe0009b812 */ /* 0x000fe200078ec0ff */
[C---:B------:R-:W-:Y:S01]  /*eca0*/  VIADD R0, R7.reuse, 0x20 ;  /* 0x0000002007007836 */ /* 0x040fe20000000000 */
[----:B------:R-:W-:Y:S01]  /*ecb0*/  @!P0 LEA.HI R6, R6, R6, RZ, 0x1 ;  /* 0x0000000606068211 */ /* 0x000fe200078f08ff */
[----:B------:R-:W-:Y:S01]  /*ecc0*/  VIADD R20, R7, 0x70 ;  /* 0x0000007007147836 */ /* 0x000fe20000000000 */
[----:B------:R-:W-:Y:S01]  /*ecd0*/  @!P1 LEA.HI R10, R10, R10, RZ, 0x1 ;  /* 0x0000000a0a0a9211 */ /* 0x000fe200078f08ff */
[----:B------:R-:W-:Y:S01]  /*ece0*/  @!P3 IMAD.WIDE R8, R9, 0x4, R2 ;  /* 0x000000040908b825 */ /* 0x000fe200078e0202 */
[----:B------:R-:W-:-:S02]  /*ecf0*/  ISETP.GE.AND P2, PT, R0, UR4, PT ;  /* 0x0000000400007c0c */ /* 0x000fc4000bf46270 */
[----:B------:R-:W-:Y:S02]  /*ed00*/  @!P4 LEA.HI R12, R12, R12, RZ, 0x1 ;  /* 0x0000000c0c0cc211 */ /* 0x000fe400078f08ff */
[----:B------:R1:W-:Y:S01]  /*ed10*/  @!P3 ST.E.64 desc[UR6][R8.64], R30 ;  /* 0x0000001e0800b985 */ /* 0x0003e2000c101b06 */
[----:B------:R-:W-:Y:S02]  /*ed20*/  ISETP.GE.AND P3, PT, R11, UR4, PT ;  /* 0x000000040b007c0c */ /* 0x000fe4000bf66270 */
[----:B0-----:R-:W-:Y:S02]  /*ed30*/  @!P0 LOP3.LUT R5, R6, 0xfffffffe, RZ, 0xc0, !PT ;  /* 0xfffffffe06058812 */ /* 0x001fe400078ec0ff */
[----:B------:R-:W-:Y:S02]  /*ed40*/  @!P6 LEA.HI R14, R14, R14, RZ, 0x1 ;  /* 0x0000000e0e0ee211 */ /* 0x000fe400078f08ff */
[----:B------:R-:W-:Y:S01]  /*ed50*/  @!P4 LOP3.LUT R15, R12, 0xfffffffe, RZ, 0xc0, !PT ;  /* 0xfffffffe0c0fc812 */ /* 0x000fe200078ec0ff */
[----:B------:R-:W-:Y:S01]  /*ed60*/  @!P0 IMAD.WIDE R4, R5, 0x4, R2 ;  /* 0x0000000405048825 */ /* 0x000fe200078e0202 */
[----:B------:R-:W-:-:S02]  /*ed70*/  @!P2 LEA.HI R0, R0, R0, RZ, 0x1 ;  /* 0x000000000000a211 */ /* 0x000fc400078f08ff */
[----:B------:R-:W-:Y:S02]  /*ed80*/  @!P6 LOP3.LUT R21, R14, 0xfffffffe, RZ, 0xc0, !PT ;  /* 0xfffffffe0e15e812 */ /* 0x000fe400078ec0ff */
        /* <DEDUP_REMOVED lines=20> */
[--C-:B------:R-:W-:Y:S01]  /*eed0*/  @!P5 IMAD.WIDE R12, R17, 0x4, R2.reuse ;  /* 0x00000004110cd825 */ /* 0x100fe200078e0202 */
[----:B------:R1:W-:Y:S01]  /*eee0*/  @!P3 ST.E.64 desc[UR6][R8.64], R46 ;  /* 0x0000002e0800b985 */ /* 0x0003e2000c101b06 */
[----:B0-----:R-:W-:Y:S02]  /*eef0*/  @!P1 LOP3.LUT R5, R16, 0xfffffffe, RZ, 0xc0, !PT ;  /* 0xfffffffe10059812 */ /* 0x001fe400078ec0ff */
[C---:B------:R-:W-:Y:S01]  /*ef00*/  VIADD R6, R7.reuse, 0x60 ;  /* 0x0000006007067836 */ /* 0x040fe20000000000 */
[----:B------:R0:W-:Y:S01]  /*ef10*/  @!P4 ST.E.64 desc[UR6][R10.64], R50 ;  /* 0x000000320a00c985 */ /* 0x0001e2000c101b06 */
[C---:B------:R-:W-:Y:S01]  /*ef20*/  VIADD R17, R7.reuse, 0x68 ;  /* 0x0000006807117836 */ /* 0x040fe20000000000 */
[----:B------:R-:W-:Y:S01]  /*ef30*/  ISETP.GE.AND P4, PT, R20, UR4, PT ;  /* 0x0000000414007c0c */ /* 0x000fe2000bf86270 */
[----:B------:R-:W-:Y:S01]  /*ef40*/  VIADD R21, R7, 0x78 ;  /* 0x0000007807157836 */ /* 0x000fe20000000000 */
[----:B------:R-:W-:Y:S01]  /*ef50*/  @!P5 ST.E.64 desc[UR6][R12.64], R54 ;  /* 0x000000360c00d985 */ /* 0x000fe2000c101b06 */
[----:B------:R-:W-:Y:S01]  /*ef60*/  @!P2 LEA.HI R0, R0, R0, RZ, 0x1 ;  /* 0x000000000000a211 */ /* 0x000fe200078f08ff */
[----:B------:R-:W-:Y:S01]  /*ef70*/  @!P1 IMAD.WIDE R4, R5, 0x4, R2 ;  /* 0x0000000405049825 */ /* 0x000fe200078e0202 */
[----:B------:R-:W-:Y:S01]  /*ef80*/  ISETP.GE.AND P5, PT, R17, UR4, PT ;  /* 0x0000000411007c0c */ /* 0x000fe2000bfa6270 */
[----:B------:R-:W-:Y:S01]  /*ef90*/  @!P6 ST.E.64 desc[UR6][R14.64], R58 ;  /* 0x0000003a0e00e985 */ /* 0x000fe2000c101b06 */
[----:B------:R-:W-:Y:S01]  /*efa0*/  ISETP.GE.AND P6, PT, R6, UR4, PT ;  /* 0x0000000406007c0c */ /* 0x000fe2000bfc6270 */
[----:B------:R-:W-:Y:S01]  /*efb0*/  VIADD R16, R7, 0x80 ;  /* 0x0000008007107836 */ /* 0x000fe20000000000 */
[----:B------:R-:W-:Y:S01]  /*efc0*/  ISETP.GE.AND P3, PT, R21, UR4, PT ;  /* 0x0000000415007c0c */ /* 0x000fe2000bf66270 */
[----:B------:R2:W-:Y:S01]  /*efd0*/  @!P1 ST.E.64 desc[UR6][R4.64], R62 ;  /* 0x0000003e04009985 */ /* 0x0005e2000c101b06 */
[----:B-1----:R-:W-:Y:S01]  /*efe0*/  @!P0 LOP3.LUT R9, R18, 0xfffffffe, RZ, 0xc0, !PT ;  /* 0xfffffffe12098812 */ /* 0x002fe200078ec0ff */
[----:B------:R-:W-:Y:S01]  /*eff0*/  VIADD R18, R7, 0x88 ;  /* 0x0000008807127836 */ /* 0x000fe20000000000 */
[----:B------:R-:W-:-:S02]  /*f000*/  @!P4 LEA.HI R20, R20, R20, RZ, 0x1 ;  /* 0x000000141414c211 */ /* 0x000fc400078f08ff */
[----:B0-----:R-:W-:Y:S01]  /*f010*/  @!P2 LOP3.LUT R11, R0, 0xfffffffe, RZ, 0xc0, !PT ;  /* 0xfffffffe000ba812 */ /* 0x001fe200078ec0ff */
[--C-:B------:R-:W-:Y:S01]  /*f020*/  @!P0 IMAD.WIDE R8, R9, 0x4, R2.reuse ;  /* 0x0000000409088825 */ /* 0x100fe200078e0202 */
[----:B------:R-:W-:Y:S02]  /*f030*/  ISETP.GE.AND P1, PT, R18, UR4, PT ;  /* 0x0000000412007c0c */ /* 0x000fe4000bf26270 */
[----:B------:R-:W-:Y:S01]  /*f040*/  @!P5 LEA.HI R17, R17, R17, RZ, 0x1 ;  /* 0x000000111111d211 */ /* 0x000fe200078f08ff */
[----:B------:R-:W-:Y:S01]  /*f050*/  VIADD R0, R7, 0x90 ;  /* 0x0000009007007836 */ /* 0x000fe20000000000 */
[----:B------:R-:W-:Y:S01]  /*f060*/  @!P6 LEA.HI R6, R6, R6, RZ, 0x1 ;  /* 0x000000060606e211 */ /* 0x000fe200078f08ff */
[----:B------:R0:W-:Y:S01]  /*f070*/  @!P0 ST.E.64 desc[UR6][R8.64], R66 ;  /* 0x0000004208008985 */ /* 0x0001e2000c101b06 */
[----:B------:R-:W-:Y:S01]  /*f080*/  @!P3 LEA.HI R21, R21, R21, RZ, 0x1 ;  /* 0x000000151515b211 */ /* 0x000fe200078f08ff */
[----:B--2---:R-:W-:Y:S01]  /*f090*/  @!P2 IMAD.WIDE R4, R11, 0x4, R2 ;  /* 0x000000040b04a825 */ /* 0x004fe200078e0202 */
[----:B------:R-:W-:-:S02]  /*f0a0*/  @!P6 LOP3.LUT R13, R6, 0xfffffffe, RZ, 0xc0, !PT ;  /* 0xfffffffe060de812 */ /* 0x000fc400078ec0ff */
[----:B------:R-:W-:Y:S01]  /*f0b0*/  @!P5 LOP3.LUT R17, R17, 0xfffffffe, RZ, 0xc0, !PT ;  /* 0xfffffffe1111d812 */ /* 0x000fe200078ec0ff */
[----:B------:R-:W-:Y:S01]  /*f0c0*/  VIADD R6, R7, 0x98 ;  /* 0x0000009807067836 */ /* 0x000fe20000000000 */
[----:B------:R-:W-:Y:S01]  /*f0d0*/  @!P4 LOP3.LUT R15, R20, 0xfffffffe, RZ, 0xc0, !PT ;  /* 0xfffffffe140fc812 */ /* 0x000fe200078ec0ff */
[----:B------:R1:W-:Y:S01]  /*f0e0*/  @!P2 ST.E.64 desc[UR6][R4.64], R70 ;  /* 0x000000460400a985 */ /* 0x0003e2000c101b06 */
[----:B------:R-:W-:Y:S01]  /*f0f0*/  @!P3 LOP3.LUT R21, R21, 0xfffffffe, RZ, 0xc0, !PT ;  /* 0xfffffffe1515b812 */ /* 0x000fe200078ec0ff */
[--C-:B------:R-:W-:Y:S01]  /*f100*/  @!P5 IMAD.WIDE R10, R17, 0x4, R2.reuse ;  /* 0x00000004110ad825 */ /* 0x100fe200078e0202 */
[----:B------:R-:W-:Y:S02]  /*f110*/  ISETP.GE.AND P0, PT, R16, UR4, PT ;  /* 0x0000000410007c0c */ /* 0x000fe4000bf06270 */
[----:B------:R-:W-:Y:S01]  /*f120*/  ISETP.GE.AND P2, PT, R0, UR4, PT ;  /* 0x0000000400007c0c */ /* 0x000fe2000bf46270 */
[----:B0-----:R-:W-:Y:S01]  /*f130*/  @!P6 IMAD.WIDE R8, R13, 0x4, R2 ;  /* 0x000000040d08e825 */ /* 0x001fe200078e0202 */
[----:B------:R-:W-:-:S03]  /*f140*/  @!P1 LEA.HI R18, R18, R18, RZ, 0x1 ;  /* 0x0000001212129211 */ /* 0x000fc600078f08ff */
[--C-:B------:R-:W-:Y:S01]  /*f150*/  @!P4 IMAD.WIDE R12, R15, 0x4, R2.reuse ;  /* 0x000000040f0cc825 */ /* 0x100fe200078e0202 */
[----:B------:R0:W-:Y:S03]  /*f160*/  @!P6 ST.E.64 desc[UR6][R8.64], R74 ;  /* 0x0000004a0800e985 */ /* 0x0001e6000c101b06 */
[--C-:B------:R-:W-:Y:S01]  /*f170*/  @!P3 IMAD.WIDE R14, R21, 0x4, R2.reuse ;  /* 0x00000004150eb825 */ /* 0x100fe200078e0202 */
[----:B------:R2:W-:Y:S01]  /*f180*/  @!P5 ST.E.64 desc[UR6][R10.64], R78 ;  /* 0x0000004e0a00d985 */ /* 0x0005e2000c101b06 */
[----:B------:R-:W-:Y:S02]  /*f190*/  @!P0 LEA.HI R16, R16, R16, RZ, 0x1 ;  /* 0x0000001010108211 */ /* 0x000fe400078f08ff */
[C---:B------:R-:W-:Y:S01]  /*f1a0*/  VIADD R17, R7.reuse, 0xa0 ;  /* 0x000000a007117836 */ /* 0x040fe20000000000 */
[----:B------:R3:W-:Y:S01]  /*f1b0*/  @!P4 ST.E.64 desc[UR6][R12.64], R82 ;  /* 0x000000520c00c985 */ /* 0x0007e2000c101b06 */
[C---:B------:R-:W-:Y:S01]  /*f1c0*/  VIADD R20, R7.reuse, 0xa8 ;  /* 0x000000a807147836 */ /* 0x040fe20000000000 */
[----:B-1----:R-:W-:Y:S01]  /*f1d0*/  @!P0 LOP3.LUT R5, R16, 0xfffffffe, RZ, 0xc0, !PT ;  /* 0xfffffffe10058812 */ /* 0x002fe200078ec0ff */
[C---:B------:R-:W-:Y:S01]  /*f1e0*/  VIADD R21, R7.reuse, 0xb0 ;  /* 0x000000b007157836 */ /* 0x040fe20000000000 */
[----:B------:R-:W-:Y:S01]  /*f1f0*/  @!P3 ST.E.64 desc[UR6][R14.64], R86 ;  /* 0x000000560e00b985 */ /* 0x000fe2000c101b06 */
[----:B------:R-:W-:Y:S01]  /*f200*/  ISETP.GE.AND P3, PT, R6, UR4, PT ;  /* 0x0000000406007c0c */ /* 0x000fe2000bf66270 */
[----:B------:R-:W-:Y:S01]  /*f210*/  VIADD R7, R7, 0xb8 ;  /* 0x000000b807077836 */ /* 0x000fe20000000000 */
[----:B------:R-:W-:Y:S01]  /*f220*/  ISETP.GE.AND P4, PT, R17, UR4, PT ;  /* 0x0000000411007c0c */ /* 0x000fe2000bf86270 */
[----:B------:R-:W-:Y:S01]  /*f230*/  @!P0 IMAD.WIDE R4, R5, 0x4, R2 ;  /* 0x0000000405048825 */ /* 0x000fe200078e0202 */
[----:B------:R-:W-:-:S02]  /*f240*/  ISETP.GE.AND P5, PT, R20, UR4, PT ;  /* 0x0000000414007c0c */ /* 0x000fc4000bfa6270 */
[----:B------:R-:W-:Y:S02]  /*f250*/  ISETP.GE.AND P6, PT, R21, UR4, PT ;  /* 0x0000000415007c0c */ /* 0x000fe4000bfc6270 */
[----:B0-----:R-:W-:Y:S01]  /*f260*/  @!P1 LOP3.LUT R9, R18, 0xfffffffe, RZ, 0xc0, !PT ;  /* 0xfffffffe12099812 */ /* 0x001fe200078ec0ff */
[----:B------:R0:W-:Y:S01]  /*f270*/  @!P0 ST.E.64 desc[UR6][R4.64], R90 ;  /* 0x0000005a04008985 */ /* 0x0001e2000c101b06 */
[----:B------:R-:W-:Y:S02]  /*f280*/  @!P2 LEA.HI R0, R0, R0, RZ, 0x1 ;  /* 0x000000000000a211 */ /* 0x000fe400078f08ff */
[----:B------:R-:W-:Y:S01]  /*f290*/  ISETP.GE.AND P0, PT, R7, UR4, PT ;  /* 0x0000000407007c0c */ /* 0x000fe2000bf06270 */
[----:B------:R-:W-:Y:S01]  /*f2a0*/  @!P1 IMAD.WIDE R8, R9, 0x4, R2 ;  /* 0x0000000409089825 */ /* 0x000fe200078e0202 */
[----:B------:R-:W-:Y:S02]  /*f2b0*/  @!P3 LEA.HI R6, R6, R6, RZ, 0x1 ;  /* 0x000000060606b211 */ /* 0x000fe400078f08ff */
[----:B------:R-:W-:-:S02]  /*f2c0*/  @!P4 LEA.HI R17, R17, R17, RZ, 0x1 ;  /* 0x000000111111c211 */ /* 0x000fc400078f08ff */
[----:B------:R-:W-:Y:S01]  /*f2d0*/  @!P5 LEA.HI R20, R20, R20, RZ, 0x1 ;  /* 0x000000141414d211 */ /* 0x000fe200078f08ff */
[----:B------:R1:W-:Y:S01]  /*f2e0*/  @!P1 ST.E.64 desc[UR6][R8.64], R94 ;  /* 0x0000005e08009985 */ /* 0x0003e2000c101b06 */
[----:B------:R-:W-:Y:S02]  /*f2f0*/  @!P6 LEA.HI R21, R21, R21, RZ, 0x1 ;  /* 0x000000151515e211 */ /* 0x000fe400078f08ff */
[----:B--2---:R-:W-:Y:S02]  /*f300*/  @!P2 LOP3.LUT R11, R0, 0xfffffffe, RZ, 0xc0, !PT ;  /* 0xfffffffe000ba812 */ /* 0x004fe400078ec0ff */
[----:B---3--:R-:W-:Y:S02]  /*f310*/  @!P3 LOP3.LUT R13, R6, 0xfffffffe, RZ, 0xc0, !PT ;  /* 0xfffffffe060db812 */ /* 0x008fe400078ec0ff */
[----:B------:R-:W-:Y:S01]  /*f320*/  @!P4 LOP3.LUT R17, R17, 0xfffffffe, RZ, 0xc0, !PT ;  /* 0xfffffffe1111c812 */ /* 0x000fe200078ec0ff */
[----:B0-----:R-:W-:Y:S01]  /*f330*/  @!P2 IMAD.WIDE R4, R11, 0x4, R2 ;  /* 0x000000040b04a825 */ /* 0x001fe200078e0202 */
[----:B------:R-:W-:-:S02]  /*f340*/  @!P5 LOP3.LUT R15, R20, 0xfffffffe, RZ, 0xc0, !PT ;  /* 0xfffffffe140fd812 */ /* 0x000fc400078ec0ff */
[----:B------:R-:W-:Y:S01]  /*f350*/  @!P6 LOP3.LUT R21, R21, 0xfffffffe, RZ, 0xc0, !PT ;  /* 0xfffffffe1515e812 */ /* 0x000fe200078ec0ff */
[--C-:B------:R-:W-:Y:S01]  /*f360*/  @!P4 IMAD.WIDE R10, R17, 0x4, R2.reuse ;  /* 0x00000004110ac825 */ /* 0x100fe200078e0202 */
[----:B------:R2:W-:Y:S03]  /*f370*/  @!P2 ST.E.64 desc[UR6][R4.64], R98 ;  /* 0x000000620400a985 */ /* 0x0005e6000c101b06 */
[----:B-1----:R-:W-:-:S04]  /*f380*/  @!P3 IMAD.WIDE R8, R13, 0x4, R2 ;  /* 0x000000040d08b825 */ /* 0x002fc800078e0202 */
[--C-:B------:R-:W-:Y:S01]  /*f390*/  @!P5 IMAD.WIDE R12, R15, 0x4, R2.reuse ;  /* 0x000000040f0cd825 */ /* 0x100fe200078e0202 */
[----:B------:R2:W-:Y:S03]  /*f3a0*/  @!P3 ST.E.64 desc[UR6][R8.64], R102 ;  /* 0x000000660800b985 */ /* 0x0005e6000c101b06 */
[----:B------:R-:W-:Y:S01]  /*f3b0*/  @!P6 IMAD.WIDE R14, R21, 0x4, R2 ;  /* 0x00000004150ee825 */ /* 0x000fe200078e0202 */
[----:B------:R2:W-:Y:S04]  /*f3c0*/  @!P4 ST.E.64 desc[UR6][R10.64], R106 ;  /* 0x0000006a0a00c985 */ /* 0x0005e8000c101b06 */
        /* <DEDUP_REMOVED lines=9> */
.L_x_995:
        /* <DEDUP_REMOVED lines=31> */
[----:B------:R-:W-:-:S02]  /*f650*/  IMAD.U32 R3, RZ, RZ, UR6 ;  /* 0x00000006ff037e24 */ /* 0x000fc4000f8e00ff */
[C---:B-1----:R-:W-:Y:S02]  /*f660*/  IMAD R12, R10.reuse, UR8, RZ ;  /* 0x000000080a0c7c24 */ /* 0x042fe4000f8e02ff */
[----:B------:R-:W-:-:S03]  /*f670*/  IMAD.WIDE.U32 R2, R10, UR7, R2 ;  /* 0x000000070a027c25 */ /* 0x000fc6000f8e0002 */
[----:B------:R-:W0:Y:S01]  /*f680*/  LDC R8, c[0x0][0xc50] ;  /* 0x00031400ff087b82 */ /* 0x000e220000000800 */
[----:B--2---:R-:W-:-:S04]  /*f690*/  @P0 IMAD.HI.U32 R4, R0, R7, RZ ;  /* 0x0000000700040227 */ /* 0x004fc800078e00ff */
[----:B------:R-:W-:Y:S02]  /*f6a0*/  IMAD R7, RZ, RZ, -UR11 ;  /* 0x8000000bff077e24 */ /* 0x000fe4000f8e02ff */
[----:B------:R-:W-:Y:S01]  /*f6b0*/  IMAD R11, R11, UR7, R12 ;  /* 0x000000070b0b7c24 */ /* 0x000fe2000f8e020c */
        /* <DEDUP_REMOVED lines=24> */
.L_x_914:
        /* <DEDUP_REMOVED lines=18> */
.L_x_998:
[----:B------:R-:W-:Y:S01]  /*f960*/  ULDC UR7, c[0x0][0xc50] ;  /* 0x0003140000077ab9 */ /* 0x000fe20000000800 */
[----:B------:R-:W-:Y:S01]  /*f970*/  UMOV UR36, UR6 ;  /* 0x0000000600247c82 */ /* 0x000fe20008000000 */
[----:B------:R-:W-:-:S11]  /*f980*/  UISETP.NE.AND UP0, UPT, UR7, 0x1, UPT ;  /* 0x000000010700788c */ /* 0x000fd6000bf05270 */
[----:B------:R-:W-:Y:S01]  /*f990*/  @UP0 ULDC UR4, c[0x0][0xc54] ;  /* 0x0003150000040ab9 */ /* 0x000fe20000000800 */
[----:B------:R-:W-:Y:S01]  /*f9a0*/  @UP0 ULDC UR8, c[0x0][0xc58] ;  /* 0x0003160000080ab9 */ /* 0x000fe20000000800 */
[----:B------:R-:W-:-:S04]  /*f9b0*/  UIMAD.WIDE.U32 UR4, UR6, UR4, URZ ;  /* 0x00000004060472a5 */ /* 0x000fc8000f8e003f */
[----:B------:R-:W-:-:S12]  /*f9c0*/  @UP0 USHF.R.U32.HI UR36, URZ, UR8, UR5 ;  /* 0x000000083f240299 */ /* 0x000fd80008011605 */
.L_x_999:
[----:B------:R-:W-:Y:S01]  /*f9d0*/  ISETP.GE.AND P0, PT, R19, RZ, PT ;  /* 0x000000ff1300720c */ /* 0x000fe20003f06270 */
[----:B------:R-:W-:Y:S01]  /*f9e0*/  UIADD3 UR44, -UR36, URZ, URZ ;  /* 0x0000003f242c7290 */ /* 0x000fe2000fffe13f */
[----:B------:R-:W-:Y:S02]  /*f9f0*/  IMAD.MOV.U32 R10, RZ, RZ, 0x1 ;  /* 0x00000001ff0a7424 */ /* 0x000fe400078e00ff */
[----:B------:R-:W-:Y:S01]  /*fa00*/  IMAD.MOV.U32 R0, RZ, RZ, RZ ;  /* 0x000000ffff007224 */ /* 0x000fe200078e00ff */
[----:B------:R-:W-:Y:S01]  /*fa10*/  UIMAD UR44, UR7, UR44, UR6 ;  /* 0x0000002c072c72a4 */ /* 0x000fe2000f8e0206 */
[----:B------:R-:W-:-:S07]  /*fa20*/  IMAD.MOV.U32 R3, RZ, RZ, 0x1 ;  /* 0x00000001ff037424 */ /* 0x000fce00078e00ff */
[----:B------:R-:W-:Y:S05]  /*fa30*/  @!P0 BRA `(.L_x_1000) ;  /* 0x00000040004c8947 */ /* 0x000fea0003800000 */
[----:B------:R-:W0:Y:S01]  /*fa40*/  S2UR UR45, SR_CTAID.X ;  /* 0x00000000002d79c3 */ /* 0x000e220000002500 */
[----:B------:R-:W-:Y:S01]  /*fa50*/  ULDC UR6, c[0x0][0x448] ;  /* 0x0001120000067ab9 */ /* 0x000fe20000000800 */
[----:B------:R-:W-:Y:S01]  /*fa60*/  ULDC.64 UR4, c[0x0][0x418] ;  /* 0x0001060000047ab9 */ /* 0x000fe20000000a00 */
[----:B------:R-:W-:Y:S02]  /*fa70*/  UISETP.NE.AND UP1, UPT, UR6, 0x1, UPT ;  /* 0x000000010600788c */ /* 0x000fe4000bf25270 */
[----:B------:R-:W-:Y:S01]  /*fa80*/  UISETP.NE.U32.AND UP0, UPT, UR4, URZ, UPT ;  /* 0x0000003f0400728c */ /* 0x000fe2000bf05070 */
[----:B------:R-:W-:Y:S02]  /*fa90*/  ULDC UR11, c[0x0][0x288] ;  /* 0x0000a200000b7ab9 */ /* 0x000fe40000000800 */
[----:B------:R-:W-:Y:S01]  /*faa0*/  ULDC UR4, c[0x0][0x424] ;  /* 0x0001090000047ab9 */ /* 0x000fe20000000800 */
[----:B------:R-:W-:Y:S01]  /*fab0*/  UISETP.NE.AND.EX UP0, UPT, UR5, URZ, UPT, UP0 ;  /* 0x0000003f0500728c */ /* 0x000fe2000bf05300 */
[----:B------:R-:W-:Y:S01]  /*fac0*/  ULDC UR12, c[0x0][0x2f0] ;  /* 0x0000bc00000c7ab9 */ /* 0x000fe20000000800 */
[----:B------:R-:W-:-:S02]  /*fad0*/  UIADD3 UR6, -UR11, 0x1, URZ ;  /* 0x000000010b067890 */ /* 0x000fc4000fffe13f */
[----:B------:R-:W-:Y:S01]  /*fae0*/  USEL UR10, UR4, 0x1, UP0 ;  /* 0x00000001040a7887 */ /* 0x000fe20008000000 */
[----:B------:R-:W-:Y:S02]  /*faf0*/  @UP1 ULDC UR13, c[0x0][0x450] ;  /* 0x00011400000d1ab9 */ /* 0x000fe40000000800 */
[----:B------:R-:W-:Y:S01]  /*fb00*/  @UP1 ULDC UR4, c[0x0][0x44c] ;  /* 0x0001130000041ab9 */ /* 0x000fe20000000800 */
[----:B------:R-:W-:Y:S02]  /*fb10*/  UIMAD UR7, UR10, UR12, 0x5f ;  /* 0x0000005f0a0774a4 */ /* 0x000fe4000f8e020c */
[----:B------:R-:W-:Y:S02]  /*fb20*/  UIMAD UR9, UR10, UR12, UR6 ;  /* 0x0000000c0a0972a4 */ /* 0x000fe4000f8e0206 */
[----:B------:R-:W-:Y:S02]  /*fb30*/  UIMAD.WIDE UR6, UR7, 0x2aaaaaab, URZ ;  /* 0x2aaaaaab070678a5 */ /* 0x000fe4000f8e023f */
[----:B0-----:R-:W-:-:S02]  /*fb40*/  USHF.L.U32 UR45, UR45, 0x7, URZ ;  /* 0x000000072d2d7899 */ /* 0x001fc4000800063f */
[----:B------:R-:W-:Y:S02]  /*fb50*/  USHF.R.U32.HI UR43, URZ, 0x1f, UR7 ;  /* 0x0000001f3f2b7899 */ /* 0x000fe40008011607 */
[----:B------:R-:W-:Y:S02]  /*fb60*/  UIADD3 UR8, UR45, 0x7f, URZ ;  /* 0x0000007f2d087890 */ /* 0x000fe4000fffe03f */
[----:B------:R-:W-:Y:S02]  /*fb70*/  ULEA.HI.SX32 UR43, UR7, UR43, 0x1c ;  /* 0x0000002b072b7291 */ /* 0x000fe4000f8fe23f */
[----:B------:R-:W-:-:S04]  /*fb80*/  UIMAD.WIDE.U32 UR4, UR8, UR4, URZ ;  /* 0x00000004080472a5 */ /* 0x000fc8000f8e003f */
[----:B------:R-:W-:-:S03]  /*fb90*/  @UP1 USHF.R.U32.HI UR8, URZ, UR13, UR5 ;  /* 0x0000000d3f081299 */ /* 0x000fc60008011605 */
[----:B------:R-:W-:Y:S01]  /*fba0*/  ULDC.64 UR4, c[0x0][0x9e0] ;  /* 0x0002780000047ab9 */ /* 0x000fe20000000a00 */
[----:B------:R-:W-:Y:S02]  /*fbb0*/  UIADD3 UR9, UR9, UR8, URZ ;  /* 0x0000000809097290 */ /* 0x000fe4000fffe03f */
[----:B------:R-:W-:Y:S02]  /*fbc0*/  UISETP.GE.AND UP0, UPT, UR5, 0x1, UPT ;  /* 0x000000010500788c */ /* 0x000fe4000bf06270 */
[----:B------:R-:W-:-:S04]  /*fbd0*/  UIADD3 UR4, UR9, UR4, URZ ;  /* 0x0000000409047290 */ /* 0x000fc8000fffe03f */
[----:B------:R-:W-:-:S13]  /*fbe0*/  PLOP3.LUT P1, PT, PT, PT, UP0, 0x80, 0x0 ;  /* 0x000000000000781c */ /* 0x000fda0003f2f008 */
[----:B------:R-:W-:Y:S05]  /*fbf0*/  @!P1 BRA `(.L_x_1001) ;  /* 0x0000000000449947 */ /* 0x000fea0003800000 */
        /* <DEDUP_REMOVED lines=10> */
.L_x_1002:
[----:B------:R-:W-:-:S11]  /*fca0*/  UISETP.NE.AND UP0, UPT, UR5, 0x1, UPT ;  /* 0x000000010500788c */ /* 0x000fd6000bf05270 */
[----:B------:R-:W-:Y:S02]  /*fcb0*/  @UP0 ULDC.64 UR14, c[0x0][0x9e8] ;  /* 0x00027a00000e0ab9 */ /* 0x000fe40000000a00 */
[----:B------:R-:W-:-:S04]  /*fcc0*/  UIMAD.WIDE.U32 UR6, UR8, UR14, URZ ;  /* 0x0000000e080672a5 */ /* 0x000fc8000f8e003f */
[----:B------:R-:W-:-:S12]  /*fcd0*/  @UP0 USHF.R.U32.HI UR8, URZ, UR15, UR7 ;  /* 0x0000000f3f080299 */ /* 0x000fd80008011607 */
.L_x_1003:
[----:B------:R-:W-:-:S04]  /*fce0*/  UIMAD UR8, UR8, UR5, UR5 ;  /* 0x00000005080872a4 */ /* 0x000fc8000f8e0205 */
[----:B------:R-:W-:-:S04]  /*fcf0*/  UISETP.LT.AND UP0, UPT, UR4, UR8, UPT ;  /* 0x000000080400728c */ /* 0x000fc8000bf01270 */
[----:B------:R-:W-:-:S12]  /*fd00*/  USEL UR4, UR4, UR8, UP0 ;  /* 0x0000000804047287 */ /* 0x000fd80008000000 */
.L_x_1001:
[----:B------:R-:W-:Y:S01]  /*fd10*/  UIADD3 UR6, UR4, 0x5f, URZ ;  /* 0x0000005f04067890 */ /* 0x000fe2000fffe03f */
[----:B------:R-:W-:Y:S01]  /*fd20*/  @UP1 ULDC UR8, c[0x0][0x44c] ;  /* 0x0001130000081ab9 */ /* 0x000fe20000000800 */
[----:B------:R-:W-:Y:S02]  /*fd30*/  @UP1 ULDC UR13, c[0x0][0x450] ;  /* 0x00011400000d1ab9 */ /* 0x000fe40000000800 */
[----:B------:R-:W-:Y:S02]  /*fd40*/  UIMAD.WIDE UR6, UR6, 0x2aaaaaab, URZ ;  /* 0x2aaaaaab060678a5 */ /* 0x000fe4000f8e023f */
[----:B------:R-:W-:Y:S02]  /*fd50*/  UIMAD.WIDE.U32 UR8, UR45, UR8, URZ ;  /* 0x000000082d0872a5 */ /* 0x000fe4000f8e003f */
[----:B------:R-:W-:Y:S01]  /*fd60*/  USHF.R.U32.HI UR42, URZ, 0x1f, UR7 ;  /* 0x0000001f3f2a7899 */ /* 0x000fe20008011607 */
[----:B------:R-:W-:Y:S01]  /*fd70*/  UMOV UR4, UR45 ;  /* 0x0000002d00047c82 */ /* 0x000fe20008000000 */
[----:B------:R-:W-:-:S02]  /*fd80*/  UIMAD UR10, UR10, UR12, -UR11 ;  /* 0x0000000c0a0a72a4 */ /* 0x000fc4000f8e0a0b */
[----:B------:R-:W-:Y:S02]  /*fd90*/  @UP1 USHF.R.U32.HI UR4, URZ, UR13, UR9 ;  /* 0x0000000d3f041299 */ /* 0x000fe40008011609 */
[----:B------:R-:W-:Y:S02]  /*fda0*/  ULEA.HI.SX32 UR42, UR7, UR42, 0x1c ;  /* 0x0000002a072a7291 */ /* 0x000fe4000f8fe23f */
[----:B------:R-:W-:Y:S02]  /*fdb0*/  UIADD3 UR4, UR10, UR4, URZ ;  /* 0x000000040a047290 */ /* 0x000fe4000fffe03f */
[----:B------:R-:W-:Y:S01]  /*fdc0*/  UISETP.LT.AND UP0, UPT, UR43, UR42, UPT ;  /* 0x0000002a2b00728c */ /* 0x000fe2000bf01270 */
[----:B------:R-:W-:Y:S02]  /*fdd0*/  ULDC UR8, c[0x0][0x9dc] ;  /* 0x0002770000087ab9 */ /* 0x000fe40000000800 */
[----:B------:R-:W-:Y:S02]  /*fde0*/  UIADD3 UR8, UR4, -UR8, URZ ;  /* 0x8000000804087290 */ /* 0x000fe4000fffe03f */
[----:B------:R-:W-:Y:S01]  /*fdf0*/  USEL UR12, UR43, UR42, UP0 ;  /* 0x0000002a2b0c7287 */ /* 0x000fe20008000000 */
[----:B------:R-:W-:Y:S11]  /*fe00*/  @!P1 BRA `(.L_x_1004) ;  /* 0x0000000000449947 */ /* 0x000ff60003800000 */
        /* <DEDUP_REMOVED lines=10> */
.L_x_1005:
[----:B------:R-:W-:-:S11]  /*feb0*/  UISETP.NE.AND UP0, UPT, UR5, 0x1, UPT ;  /* 0x000000010500788c */ /* 0x000fd6000bf05270 */
[----:B------:R-:W-:Y:S02]  /*fec0*/  @UP0 ULDC.64 UR10, c[0x0][0x9e8] ;  /* 0x00027a00000a0ab9 */ /* 0x000fe40000000a00 */
[----:B------:R-:W-:-:S04]  /*fed0*/  UIMAD.WIDE.U32 UR6, UR4, UR10, URZ ;  /* 0x0000000a040672a5 */ /* 0x000fc8000f8e003f */
[----:B------:R-:W-:-:S12]  /*fee0*/  @UP0 USHF.R.U32.HI UR4, URZ, UR11, UR7 ;  /* 0x0000000b3f040299 */ /* 0x000fd80008011607 */
.L_x_1006:
[----:B------:R-:W-:-:S04]  /*fef0*/  UIMAD UR4, UR4, UR5, URZ ;  /* 0x00000005040472a4 */ /* 0x000fc8000f8e023f */
[----:B------:R-:W-:-:S04]  /*ff00*/  UISETP.LT.AND UP0, UPT, UR8, UR4, UPT ;  /* 0x000000040800728c */ /* 0x000fc8000bf01270 */
[----:B------:R-:W-:-:S12]  /*ff10*/  USEL UR8, UR8, UR4, !UP0 ;  /* 0x0000000408087287 */ /* 0x000fd8000c000000 */
.L_x_1004:
[----:B------:R-:W-:Y:S02]  /*ff20*/  UIMAD.WIDE UR4, UR8, 0x2aaaaaab, URZ ;  /* 0x2aaaaaab080478a5 */ /* 0x000fe4000f8e023f */
[----:B------:R-:W-:Y:S02]  /*ff30*/  USHF.R.U32.HI UR10, URZ, 0x10, UR44 ;  /* 0x000000103f0a7899 */ /* 0x000fe4000801162c */
[----:B------:R-:W-:Y:S02]  /*ff40*/  USHF.R.U32.HI UR4, URZ, 0x1f, UR5 ;  /* 0x0000001f3f047899 */ /* 0x000fe40008011605 */
[----:B------:R-:W-:Y:S02]  /*ff50*/  ULOP3.LUT UR44, UR44, 0xffff, URZ, 0xc0, !UPT ;  /* 0x0000ffff2c2c7892 */ /* 0x000fe4000f8ec03f */
[----:B------:R-:W-:Y:S01]  /*ff60*/  ULEA.HI.SX32 UR4, UR5, UR4, 0x1c ;  /* 0x0000000405047291 */ /* 0x000fe2000f8fe23f */
[----:B------:R-:W-:-:S03]  /*ff70*/  UMOV UR41, URZ ;  /* 0x0000003f00297c82 */ /* 0x000fc60008000000 */
[----:B------:R-:W-:-:S04]  /*ff80*/  UISETP.LT.AND UP0, UPT, URZ, UR4, UPT ;  /* 0x000000043f00728c */ /* 0x000fc8000bf01270 */
[----:B------:R-:W-:Y:S02]  /*ff90*/  USEL UR40, URZ, UR4, !UP0 ;  /* 0x000000043f287287 */ /* 0x000fe4000c000000 */
[----:B------:R-:W-:Y:S02]  /*ffa0*/  UISETP.NE.AND UP0, UPT, UR10, URZ, UPT ;  /* 0x0000003f0a00728c */ /* 0x000fe4000bf05270 */
[----:B------:R-:W-:-:S06]  /*ffb0*/  UISETP.GT.AND UP1, UPT, UR12, UR40, UPT ;  /* 0x000000280c00728c */ /* 0x000fcc000bf24270 */
[----:B------:R-:W-:-:S03]  /*ffc0*/  PLOP3.LUT P0, PT, PT, PT, UP1, 0x80, 0x0 ;  /* 0x000000000000781c */ /* 0x000fc60003f0f018 */
[----:B------:R-:W-:-:S10]  /*ffd0*/  @!UP0 ULDC UR10, c[0x0][0x9f0] ;  /* 0x00027c00000a8ab9 */ /* 0x000fd40000000800 */
[----:B------:R-:W-:Y:S05]  /*ffe0*/  @!P0 BRA `(.L_x_1007) ;  /* 0x0000000000808947 */ /* 0x000fea0003800000 */
[----:B------:R-:W-:Y:S01]  /*fff0*/  IMAD.U32 R3, RZ, RZ, UR10 ;  /* 0x0000000aff037e24 */ /* 0x000fe2000f8e00ff */
[----:B------:R-:W-:-:S04]  /*10000*/  UIADD3 UR4, UR10, -0x1, UR12 ;  /* 0xffffffff0a047890 */ /* 0x000fc8000fffe00c */
[-C--:B------:R-:W-:Y:S01]  /*10010*/  IABS R0, R3.reuse ;  /* 0x0000000300007213 */ /* 0x080fe20000000000 */
[----:B------:R-:W-:Y:S01]  /*10020*/  UIADD3 UR6, -UR40, UR4, URZ ;  /* 0x0000000428067290 */ /* 0x000fe2000fffe13f */
[----:B------:R-:W-:Y:S02]  /*10030*/  IABS R3, R3 ;  /* 0x0000000300037213 */ /* 0x000fe40000000000 */
[----:B------:R-:W-:Y:S01]  /*10040*/  R2UR UR11, R0 ;  /* 0x00000000000b72ca */ /* 0x000fe200000e0000 */
[----:B------:R-:W-:Y:S02]  /*10050*/  UMOV UR4, URZ ;  /* 0x0000003f00047c82 */ /* 0x000fe40008000000 */
[----:B------:R-:W-:-:S05]  /*10060*/  IMAD.MOV R3, RZ, RZ, -R3 ;  /* 0x000000ffff037224 */ /* 0x000fca00078e0a03 */
[----:B------:R-:W-:-:S05]  /*10070*/  R2UR UR9, R3 ;  /* 0x00000000030972ca */ /* 0x000fca00000e0000 */
[----:B------:R-:W0:Y:S08]  /*10080*/  I2F.RP R0, UR11 ;  /* 0x0000000b00007d06 */ /* 0x000e300008209400 */
[----:B0-----:R-:W0:Y:S02]  /*10090*/  MUFU.RCP R0, R0 ;  /* 0x0000000000007308 */ /* 0x001e240000001000 */
[----:B0-----:R-:W-:Y:S01]  /*100a0*/  VIADD R2, R0, 0xffffffe ;  /* 0x0ffffffe00027836 */ /* 0x001fe20000000000 */
[----:B------:R-:W-:Y:S01]  /*100b0*/  IABS R0, UR6 ;  /* 0x0000000600007c13 */ /* 0x000fe20008000000 */
[----:B------:R-:W-:-:S03]  /*100c0*/  ULOP3.LUT UR6, UR6, UR10, URZ, 0x3c, !UPT ;  /* 0x0000000a06067292 */ /* 0x000fc6000f8e3c3f */
[----:B------:R-:W-:Y:S01]  /*100d0*/  R2UR UR8, R0 ;  /* 0x00000000000872ca */ /* 0x000fe200000e0000 */
[----:B------:R-:W0:Y:S02]  /*100e0*/  F2I.FTZ.U32.TRUNC.NTZ R2, R2 ;  /* 0x0000000200027305 */ /* 0x000e24000021f000 */
        /* <DEDUP_REMOVED lines=16> */
.L_x_1007:
[----:B------:R-:W-:Y:S01]  /*101f0*/  UIMAD UR39, UR44, UR41, UR40 ;  /* 0x000000292c2772a4 */ /* 0x000fe2000f8e0228 */
[----:B------:R-:W-:Y:S02]  /*10200*/  IMAD.U32 R0, RZ, RZ, UR12 ;  /* 0x0000000cff007e24 */ /* 0x000fe4000f8e00ff */
[----:B------:R-:W-:-:S03]  /*10210*/  IMAD.MOV.U32 R10, RZ, RZ, 0x1 ;  /* 0x00000001ff0a7424 */ /* 0x000fc600078e00ff */
        /* <DEDUP_REMOVED lines=30> */
.L_x_1008:
        /* <DEDUP_REMOVED lines=20> */
.L_x_1010:
        /* <DEDUP_REMOVED lines=15> */
.L_x_1009:
        /* <DEDUP_REMOVED lines=22> */
.L_x_1095:
        /* <DEDUP_REMOVED lines=8> */
.L_x_1098:
        /* <DEDUP_REMOVED lines=15> */
[----:B------:R-:W-:-:S04]  /*10900*/  IMAD.WIDE.U32 R2, R19, UR4, R2 ;  /* 0x0000000413027c25 */ /* 0x000fc8000f8e0002 */
[----:B------:R-:W-:Y:S01]  /*10910*/  IMAD.IADD R3, R3, 0x1, R7 ;  /* 0x0000000103037824 */ /* 0x000fe200078e0207 */
[----:B------:R-:W-:-:S04]  /*10920*/  LEA R4, P0, R2, R4, 0x2 ;  /* 0x0000000402047211 */ /* 0x000fc800078010ff */
[----:B------:R-:W-:-:S05]  /*10930*/  LEA.HI.X R5, R2, R5, R3, 0x2, P0 ;  /* 0x0000000502057211 */ /* 0x000fca00000f1403 */
[----:B------:R2:W5:Y:S01]  /*10940*/  LDG.E R16, desc[UR6][R4.64] ;  /* 0x0000000604107981 */ /* 0x000562000c1e1900 */
[----:B------:R-:W-:-:S04]  /*10950*/  IMAD.MOV R3, RZ, RZ, -R0 ;  /* 0x000000ffff037224 */ /* 0x000fc800078e0a00 */
[----:B------:R-:W-:-:S07]  /*10960*/  IMAD R18, R6, R3, R18 ;  /* 0x0000000306127224 */ /* 0x000fce00078e0212 */
.L_x_1014:
[----:B-1----:R-:W-:Y:S01]  /*10970*/  IMAD.MOV.U32 R0, RZ, RZ, 0x1 ;  /* 0x00000001ff007424 */ /* 0x002fe200078e00ff */
[----:B------:R-:W1:Y:S04]  /*10980*/  S2R R9, SR_TID.X ;  /* 0x0000000000097919 */ /* 0x000e680000002100 */
[----:B------:R-:W-:-:S04]  /*10990*/  SHF.L.U32 R0, R0, 0x1f, RZ ;  /* 0x0000001f00007819 */ /* 0x000fc800000006ff */
[----:B------:R-:W3:Y:S01]  /*109a0*/  SYNCS.PHASECHK.TRANS64.TRYWAIT P0, [UR38+0x30840], R0 ;  /* 0x03084000ff0075a7 */ /* 0x000ee20008000166 */
[----:B-1----:R-:W-:-:S04]  /*109b0*/  LOP3.LUT R2, R9, 0x7f, RZ, 0xc0, !PT ;  /* 0x0000007f09027812 */ /* 0x002fc800078ec0ff */
[----:B------:R-:W-:Y:S01]  /*109c0*/  ISETP.NE.AND P1, PT, R2, RZ, PT ;  /* 0x000000ff0200720c */ /* 0x000fe20003f25270 */
[----:B---3--:R-:W-:-:S12]  /*109d0*/  @!P0 BRA `(.L_x_1015) ;  /* 0x00000038004c8947 */ /* 0x008fd80003800000 */
.L_x_1099:
[----:B------:R-:W-:Y:S05]  /*109e0*/  @P1 BRA `(.L_x_1016) ;  /* 0x0000000000181947 */ /* 0x000fea0003800000 */
[----:B------:R-:W3:Y:S01]  /*109f0*/  S2R R2, SR_TID.X ;  /* 0x0000000000027919 */ /* 0x000ee20000002100 */
[----:B-1----:R-:W-:-:S04]  /*10a00*/  IMAD.MOV.U32 R0, RZ, RZ, 0x9000 ;  /* 0x00009000ff007424 */ /* 0x002fc800078e00ff */
[----:B------:R4:W-:Y:S01]  /*10a10*/  SYNCS.ARRIVE.TRANS64 RZ, [UR38+0x30830], R0 ;  /* 0x03083000ffff79a7 */ /* 0x0009e20008000026 */
[----:B---3--:R-:W-:-:S13]  /*10a20*/  LOP3.LUT P0, RZ, R2, 0x1f, RZ, 0xc0, !PT ;  /* 0x0000001f02ff7812 */ /* 0x008fda000780c0ff */
[----:B----4-:R-:W-:Y:S05]  /*10a30*/  @!P0 BRA `(.L_x_1016) ;  /* 0x0000000000048947 */ /* 0x010fea0003800000 */
[----:B------:R-:W-:Y:S01]  /*10a40*/  BPT.TRAP 0x1 ;  /* 0x000000040000795c */ /* 0x000fe20000300000 */
.L_x_1016:
        /* <DEDUP_REMOVED lines=31> */
.L_x_1012:
        /* <DEDUP_REMOVED lines=10> */
[----:B--2---:R-:W-:Y:S02]  /*10ce0*/  IMAD.U32 R4, RZ, RZ, UR6 ;  /* 0x00000006ff047e24 */ /* 0x004fe4000f8e00ff */
[----:B-1----:R-:W1:Y:S01]  /*10cf0*/  LDC.64 R2, c[0x4][R2] ;  /* 0x0100000002027b82 */ /* 0x002e620000000a00 */
[----:B------:R-:W-:Y:S02]  /*10d00*/  IMAD.U32 R5, RZ, RZ, UR7 ;  /* 0x00000007ff057e24 */ /* 0x000fe4000f8e00ff */
[----:B------:R-:W-:Y:S02]  /*10d10*/  IMAD.U32 R6, RZ, RZ, UR8 ;  /* 0x00000008ff067e24 */ /* 0x000fe4000f8e00ff */
[----:B0-----:R-:W-:-:S02]  /*10d20*/  IMAD.U32 R7, RZ, RZ, UR9 ;  /* 0x00000009ff077e24 */ /* 0x001fc4000f8e00ff */
[----:B------:R-:W-:Y:S02]  /*10d30*/  IMAD.U32 R10, RZ, RZ, UR4 ;  /* 0x00000004ff0a7e24 */ /* 0x000fe4000f8e00ff */
[----:B------:R-:W-:Y:S02]  /*10d40*/  IMAD.U32 R11, RZ, RZ, UR5 ;  /* 0x00000005ff0b7e24 */ /* 0x000fe4000f8e00ff */
[----:B------:R-:W-:Y:S02]  /*10d50*/  IMAD.MOV.U32 R8, RZ, RZ, 0x70 ;  /* 0x00000070ff087424 */ /* 0x000fe400078e00ff */
[----:B------:R-:W-:Y:S02]  /*10d60*/  IMAD.MOV.U32 R12, RZ, RZ, 0x1 ;  /* 0x00000001ff0c7424 */ /* 0x000fe400078e00ff */
[----:B------:R-:W-:-:S07]  /*10d70*/  IMAD.MOV.U32 R13, RZ, RZ, RZ ;  /* 0x000000ffff0d7224 */ /* 0x000fce00078e00ff */
[----:B------:R-:W-:-:S07]  /*10d80*/  LEPC R20, `(.L_x_1017) ;  /* 0x000000001014794e */ /* 0x000fce0000000000 */
[----:B-1----:R-:W-:Y:S05]  /*10d90*/  CALL.ABS.NOINC R2 ;  /* 0x0000000002007343 */ /* 0x002fea0003c00000 */
.L_x_1017:
[----:B0-----:R-:W0:Y:S01]  /*10da0*/  LDC R7, c[0x0][0x448] ;  /* 0x00011200ff077b82 */ /* 0x001e220000000800 */
[----:B------:R-:W3:Y:S01]  /*10db0*/  S2R R13, SR_TID.X ;  /* 0x00000000000d7919 */ /* 0x000ee20000002100 */
[----:B------:R-:W-:Y:S01]  /*10dc0*/  USHF.R.S32.HI UR4, URZ, 0x1f, UR36 ;  /* 0x0000001f3f047899 */ /* 0x000fe20008011424 */
[----:B------:R-:W-:Y:S01]  /*10dd0*/  ULDC.64 UR8, c[0x0][0x2d8] ;  /* 0x0000b60000087ab9 */ /* 0x000fe20000000a00 */
[----:B------:R-:W4:Y:S02]  /*10de0*/  S2R R8, SR_CTAID.Z ;  /* 0x0000000000087919 */ /* 0x000f240000002700 */
[----:B------:R-:W-:Y:S02]  /*10df0*/  UIMAD UR6, UR4, UR8, URZ ;  /* 0x00000008040672a4 */ /* 0x000fe4000f8e023f */
[----:B------:R-:W-:Y:S02]  /*10e00*/  UIMAD.WIDE.U32 UR4, UR36, UR8, URZ ;  /* 0x00000008240472a5 */ /* 0x000fe4000f8e003f */
[----:B------:R-:W-:-:S04]  /*10e10*/  UIMAD UR6, UR36, UR9, UR6 ;  /* 0x00000009240672a4 */ /* 0x000fc8000f8e0206 */
[----:B------:R-:W-:Y:S01]  /*10e20*/  UIADD3 UR5, UR5, UR6, URZ ;  /* 0x0000000605057290 */ /* 0x000fe2000fffe03f */
[----:B0-----:R-:W-:Y:S02]  /*10e30*/  ISETP.NE.AND P0, PT, R7, 0x1, PT ;  /* 0x000000010700780c */ /* 0x001fe40003f05270 */
[C---:B---3--:R-:W-:Y:S01]  /*10e40*/  LOP3.LUT R12, R13.reuse, 0x7f, RZ, 0xc0, !PT ;  /* 0x0000007f0d0c7812 */ /* 0x048fe200078ec0ff */
[----:B-1----:R-:W-:-:S10]  /*10e50*/  IMAD.SHL.U32 R3, R13, 0x10, RZ ;  /* 0x000000100d037824 */ /* 0x002fd400078e00ff */
[----:B--2---:R-:W0:Y:S01]  /*10e60*/  @P0 LDC R5, c[0x0][0x44c] ;  /* 0x00011300ff050b82 */ /* 0x004e220000000800 */
[----:B------:R-:W-:-:S04]  /*10e70*/  SHF.R.U32.HI R6, RZ, 0x3, R12 ;  /* 0x00000003ff067819 */ /* 0x000fc8000001160c */
[----:B------:R-:W-:-:S03]  /*10e80*/  LOP3.LUT R0, R6, 0x70, R3, 0xf8, !PT ;  /* 0x0000007006007812 */ /* 0x000fc600078ef803 */
[----:B------:R-:W1:Y:S02]  /*10e90*/  @P0 LDC R4, c[0x0][0x450] ;  /* 0x00011400ff040b82 */ /* 0x000e640000000800 */
[----:B------:R-:W-:-:S04]  /*10ea0*/  VIADD R0, R0, UR45 ;  /* 0x0000002d00007c36 */ /* 0x000fc80008000000 */
[----:B------:R-:W-:Y:S02]  /*10eb0*/  IMAD.MOV.U32 R9, RZ, RZ, R0 ;  /* 0x000000ffff097224 */ /* 0x000fe400078e0000 */
[----:B------:R-:W2:Y:S01]  /*10ec0*/  LDC.64 R2, c[0x0][0x2e0] ;  /* 0x0000b800ff027b82 */ /* 0x000ea20000000a00 */
[----:B0-----:R-:W-:-:S05]  /*10ed0*/  @P0 IMAD.HI.U32 R5, R0, R5, RZ ;  /* 0x0000000500050227 */ /* 0x001fca00078e00ff */
[----:B-1----:R-:W-:Y:S02]  /*10ee0*/  @P0 SHF.R.U32.HI R9, RZ, R4, R5 ;  /* 0x00000004ff090219 */ /* 0x002fe40000011605 */
[----:B----4-:R-:W-:-:S05]  /*10ef0*/  SHF.R.S32.HI R5, RZ, 0x1f, R8 ;  /* 0x0000001fff057819 */ /* 0x010fca0000011408 */
[----:B--2---:R-:W-:-:S04]  /*10f00*/  IMAD R4, R5, R2, RZ ;  /* 0x0000000205047224 */ /* 0x004fc800078e02ff */
[C---:B------:R-:W-:Y:S01]  /*10f10*/  IMAD R5, R8.reuse, R3, R4 ;  /* 0x0000000308057224 */ /* 0x040fe200078e0204 */
[----:B------:R-:W-:Y:S01]  /*10f20*/  SHF.R.S32.HI R4, RZ, 0x1f, R9 ;  /* 0x0000001fff047819 */ /* 0x000fe20000011409 */
[----:B------:R-:W-:Y:S01]  /*10f30*/  IMAD.WIDE.U32 R2, R8, R2, UR4 ;  /* 0x0000000408027e25 */ /* 0x000fe2000f8e0002 */
[----:B------:R-:W-:-:S03]  /*10f40*/  ULDC.64 UR4, c[0x0][0x2d0] ;  /* 0x0000b40000047ab9 */ /* 0x000fc60000000a00 */
[----:B------:R-:W-:Y:S02]  /*10f50*/  IMAD.IADD R3, R3, 0x1, R5 ;  /* 0x0000000103037824 */ /* 0x000fe400078e0205 */
[----:B------:R-:W-:Y:S02]  /*10f60*/  IMAD.MOV R5, RZ, RZ, -R9 ;  /* 0x000000ffff057224 */ /* 0x000fe400078e0a09 */
[----:B------:R-:W-:Y:S02]  /*10f70*/  IMAD R4, R4, UR4, RZ ;  /* 0x0000000404047c24 */ /* 0x000fe4000f8e02ff */
[----:B------:R-:W-:Y:S02]  /*10f80*/  IMAD R5, R7, R5, R0 ;  /* 0x0000000507057224 */ /* 0x000fe400078e0200 */
[C---:B------:R-:W-:Y:S02]  /*10f90*/  IMAD R11, R9.reuse, UR5, R4 ;  /* 0x00000005090b7c24 */ /* 0x040fe4000f8e0204 */
[----:B------:R-:W-:Y:S01]  /*10fa0*/  IMAD.WIDE.U32 R2, R9, UR4, R2 ;  /* 0x0000000409027c25 */ /* 0x000fe2000f8e0002 */
[----:B------:R-:W-:Y:S01]  /*10fb0*/  SHF.R.S32.HI R0, RZ, 0x1f, R5 ;  /* 0x0000001fff007819 */ /* 0x000fe20000011405 */
[----:B------:R-:W-:-:S02]  /*10fc0*/  ULDC.64 UR4, c[0x0][0x2c8] ;  /* 0x0000b20000047ab9 */ /* 0x000fc40000000a00 */
[----:B------:R-:W-:Y:S02]  /*10fd0*/  IMAD.IADD R3, R3, 0x1, R11 ;  /* 0x0000000103037824 */ /* 0x000fe400078e020b */
[----:B------:R-:W-:Y:S02]  /*10fe0*/  IMAD R0, R0, UR4, RZ ;  /* 0x0000000400007c24 */ /* 0x000fe4000f8e02ff */
[----:B------:R-:W-:-:S04]  /*10ff0*/  IMAD.WIDE.U32 R2, R5, UR4, R2 ;  /* 0x0000000405027c25 */ /* 0x000fc8000f8e0002 */
[----:B------:R-:W-:Y:S01]  /*11000*/  IMAD R9, R5, UR5, R0 ;  /* 0x0000000505097c24 */ /* 0x000fe2000f8e0200 */
[----:B------:R-:W-:Y:S02]  /*11010*/  ULDC.64 UR4, c[0x0][0x280] ;  /* 0x0000a00000047ab9 */ /* 0x000fe40000000a00 */
[----:B------:R-:W-:Y:S01]  /*11020*/  LEA R0, P0, R2, UR4, 0x1 ;  /* 0x0000000402007c11 */ /* 0x000fe2000f8008ff */
[----:B------:R-:W-:Y:S01]  /*11030*/  IMAD.IADD R3, R3, 0x1, R9 ;  /* 0x0000000103037824 */ /* 0x000fe200078e0209 */
[----:B------:R-:W-:Y:S01]  /*11040*/  ULDC UR4, c[0x0][0x2b8] ;  /* 0x0000ae0000047ab9 */ /* 0x000fe20000000800 */
[----:B------:R-:W-:-:S03]  /*11050*/  IMAD.SHL.U32 R9, R12, 0x8, RZ ;  /* 0x000000080c097824 */ /* 0x000fc600078e00ff */
        /* <DEDUP_REMOVED lines=14> */
[----:B------:R-:W0:Y:S01]  /*11140*/  SHFL.IDX PT, R2, R8, RZ, 0x181f ;  /* 0x00181fff08027589 */ /* 0x000e2200000e0000 */
[----:B------:R-:W-:Y:S01]  /*11150*/  ULDC UR4, c[0x0][0x288] ;  /* 0x0000a20000047ab9 */ /* 0x000fe20000000800 */
[----:B------:R-:W-:Y:S01]  /*11160*/  VIADD R6, R6, UR45 ;  /* 0x0000002d06067c36 */ /* 0x000fe20008000000 */
[----:B------:R-:W-:Y:S01]  /*11170*/  ULDC.64 UR6, c[0x0][0x208] ;  /* 0x0000820000067ab9 */ /* 0x000fe20000000a00 */
[----:B------:R-:W1:Y:S01]  /*11180*/  SHFL.IDX PT, R14, R0, RZ, 0x181f ;  /* 0x00181fff000e7589 */ /* 0x000e6200000e0000 */
[----:B------:R-:W-:Y:S02]  /*11190*/  IMAD R7, R7, UR4, RZ ;  /* 0x0000000407077c24 */ /* 0x000fe4000f8e02ff */
[C---:B------:R-:W-:Y:S01]  /*111a0*/  VIADD R12, R6.reuse, 0x10 ;  /* 0x00000010060c7836 */ /* 0x040fe20000000000 */
[----:B------:R-:W2:Y:S02]  /*111b0*/  SHFL.IDX PT, R4, R8, 0x1, 0x181f ;  /* 0x00381f0008047f89 */ /* 0x000ea400000e0000 */
[----:B------:R-:W-:-:S13]  /*111c0*/  ISETP.GE.AND P3, PT, R6, R7, PT ;  /* 0x000000070600720c */ /* 0x000fda0003f66270 */
[----:B------:R-:W-:Y:S01]  /*111d0*/  @!P3 LEA R21, R9, UR38, 0x1 ;  /* 0x000000260915bc11 */ /* 0x000fe2000f8e08ff */
[----:B0-----:R-:W-:Y:S02]  /*111e0*/  IMAD.MOV.U32 R3, RZ, RZ, R2 ;  /* 0x000000ffff037224 */ /* 0x001fe400078e0002 */
[----:B-1----:R-:W-:Y:S02]  /*111f0*/  IMAD.MOV.U32 R2, RZ, RZ, R14 ;  /* 0x000000ffff027224 */ /* 0x002fe400078e000e */
[----:B------:R-:W0:Y:S02]  /*11200*/  SHFL.IDX PT, R14, R0, 0x1, 0x181f ;  /* 0x00381f00000e7f89 */ /* 0x000e2400000e0000 */
[----:B------:R-:W-:-:S04]  /*11210*/  @!P3 IMAD.WIDE.U32 R2, R10, 0x2, R2 ;  /* 0x000000020a02b825 */ /* 0x000fc800078e0002 */
[----:B--2---:R-:W-:Y:S01]  /*11220*/  IMAD.MOV.U32 R5, RZ, RZ, R4 ;  /* 0x000000ffff057224 */ /* 0x004fe200078e0004 */
[----:B------:R-:W-:Y:S04]  /*11230*/  @!P3 LDGSTS.E.BYPASS.LTC128B.128 [R21+0x12400], desc[UR6][R2.64], !P2 ;  /* 0x124000000215bfae */ /* 0x000fe8000d101d46 */
[----:B------:R-:W-:Y:S04]  /*11240*/  @!P3 LDGSTS.E.BYPASS.LTC128B.128 [R21+0x16400], desc[UR6][R2.64+0x80], !P0 ;  /* 0x164000800215bfae */ /* 0x000fe8000c101d46 */
[----:B------:R1:W-:Y:S01]  /*11250*/  @!P3 LDGSTS.E.BYPASS.LTC128B.128 [R21+0x1a400], desc[UR6][R2.64+0x100], !P1 ;  /* 0x1a4001000215bfae */ /* 0x0003e2000c901d46 */
[----:B------:R-:W-:Y:S01]  /*11260*/  ISETP.GE.AND P3, PT, R12, R7, PT ;  /* 0x000000070c00720c */ /* 0x000fe20003f66270 */
[----:B------:R-:W-:-:S02]  /*11270*/  VIADD R12, R6, 0x20 ;  /* 0x00000020060c7836 */ /* 0x000fc40000000000 */
[----:B0-----:R-:W-:Y:S02]  /*11280*/  IMAD.MOV.U32 R4, RZ, RZ, R14 ;  /* 0x000000ffff047224 */ /* 0x001fe400078e000e */
[----:B------:R-:W-:Y:S08]  /*11290*/  SHFL.IDX PT, R14, R0, 0x2, 0x181f ;  /* 0x00581f00000e7f89 */ /* 0x000ff000000e0000 */
[----:B------:R-:W-:Y:S01]  /*112a0*/  @!P3 IMAD.WIDE.U32 R4, R10, 0x2, R4 ;  /* 0x000000020a04b825 */ /* 0x000fe200078e0004 */
[----:B-1----:R-:W0:Y:S01]  /*112b0*/  SHFL.IDX PT, R2, R8, 0x2, 0x181f ;  /* 0x00581f0008027f89 */ /* 0x002e2200000e0000 */
[----:B------:R-:W-:-:S05]  /*112c0*/  @!P3 LEA R20, R9, UR38, 0x1 ;  /* 0x000000260914bc11 */ /* 0x000fca000f8e08ff */
[----:B------:R-:W-:Y:S04]  /*112d0*/  @!P3 LDGSTS.E.BYPASS.LTC128B.128 [R20+0x12c00], desc[UR6][R4.64], !P2 ;  /* 0x12c000000414bfae */ /* 0x000fe8000d101d46 */
[----:B------:R-:W-:Y:S04]  /*112e0*/  @!P3 LDGSTS.E.BYPASS.LTC128B.128 [R20+0x16c00], desc[UR6][R4.64+0x80], !P0 ;  /* 0x16c000800414bfae */ /* 0x000fe8000c101d46 */
[----:B------:R1:W-:Y:S01]  /*112f0*/  @!P3 LDGSTS.E.BYPASS.LTC128B.128 [R20+0x1ac00], desc[UR6][R4.64+0x100], !P1 ;  /* 0x1ac001000414bfae */ /* 0x0003e2000c901d46 */
[----:B------:R-:W-:Y:S01]  /*11300*/  ISETP.GE.AND P3, PT, R12, R7, PT ;  /* 0x000000070c00720c */ /* 0x000fe20003f66270 */
[----:B------:R-:W-:-:S02]  /*11310*/  VIADD R12, R6, 0x30 ;  /* 0x00000030060c7836 */ /* 0x000fc40000000000 */
[----:B0-----:R-:W-:Y:S02]  /*11320*/  IMAD.MOV.U32 R3, RZ, RZ, R2 ;  /* 0x000000ffff037224 */ /* 0x001fe400078e0002 */
[----:B------:R-:W-:Y:S01]  /*11330*/  IMAD.MOV.U32 R2, RZ, RZ, R14 ;  /* 0x000000ffff027224 */ /* 0x000fe200078e000e */
[----:B-1----:R-:W0:Y:S07]  /*11340*/  SHFL.IDX PT, R4, R8, 0x3, 0x181f ;  /* 0x00781f0008047f89 */ /* 0x002e2e00000e0000 */
[----:B------:R-:W-:Y:S01]  /*11350*/  @!P3 LEA R21, R9, UR38, 0x1 ;  /* 0x000000260915bc11 */ /* 0x000fe2000f8e08ff */
[----:B------:R-:W-:Y:S01]  /*11360*/  @!P3 IMAD.WIDE.U32 R2, R10, 0x2, R2 ;  /* 0x000000020a02b825 */ /* 0x000fe200078e0002 */
[----:B------:R-:W1:Y:S04]  /*11370*/  SHFL.IDX PT, R14, R0, 0x3, 0x181f ;  /* 0x00781f00000e7f89 */ /* 0x000e6800000e0000 */
[----:B------:R-:W-:Y:S04]  /*11380*/  @!P3 LDGSTS.E.BYPASS.LTC128B.128 [R21+0x13400], desc[UR6][R2.64], !P2 ;  /* 0x134000000215bfae */ /* 0x000fe8000d101d46 */
[----:B------:R-:W-:Y:S04]  /*11390*/  @!P3 LDGSTS.E.BYPASS.LTC128B.128 [R21+0x17400], desc[UR6][R2.64+0x80], !P0 ;  /* 0x174000800215bfae */ /* 0x000fe8000c101d46 */
[----:B------:R2:W-:Y:S01]  /*113a0*/  @!P3 LDGSTS.E.BYPASS.LTC128B.128 [R21+0x1b400], desc[UR6][R2.64+0x100], !P1 ;  /* 0x1b4001000215bfae */ /* 0x0005e2000c901d46 */
[----:B------:R-:W-:Y:S01]  /*113b0*/  ISETP.GE.AND P3, PT, R12, R7, PT ;  /* 0x000000070c00720c */ /* 0x000fe20003f66270 */
[----:B------:R-:W-:-:S02]  /*113c0*/  VIADD R12, R6, 0x40 ;  /* 0x00000040060c7836 */ /* 0x000fc40000000000 */
[----:B0-----:R-:W-:Y:S02]  /*113d0*/  IMAD.MOV.U32 R5, RZ, RZ, R4 ;  /* 0x000000ffff057224 */ /* 0x001fe400078e0004 */
[----:B-1----:R-:W-:Y:S01]  /*113e0*/  IMAD.MOV.U32 R4, RZ, RZ, R14 ;  /* 0x000000ffff047224 */ /* 0x002fe200078e000e */
[----:B--2---:R-:W0:Y:S07]  /*113f0*/  SHFL.IDX PT, R2, R8, 0x4, 0x181f ;  /* 0x00981f0008027f89 */ /* 0x004e2e00000e0000 */
        /* <DEDUP_REMOVED lines=29> */
[----:B0-----:R-:W-:-:S02]  /*115d0*/  IMAD.MOV.U32 R3, RZ, RZ, R2 ;  /* 0x000000ffff037224 */ /* 0x001fc400078e0002 */
[----:B-1----:R-:W-:Y:S01]  /*115e0*/  IMAD.MOV.U32 R2, RZ, RZ, R14 ;  /* 0x000000ffff027224 */ /* 0x002fe200078e000e */
[----:B--2---:R0:W1:Y:S09]  /*115f0*/  SHFL.IDX PT, R4, R8, 0x7, 0x181f ;  /* 0x00f81f0008047f89 */ /* 0x00407200000e0000 */
[----:B------:R-:W-:Y:S01]  /*11600*/  @!P3 LEA R21, R9, UR38, 0x1 ;  /* 0x000000260915bc11 */ /* 0x000fe2000f8e08ff */
[----:B------:R-:W-:Y:S01]  /*11610*/  @!P3 IMAD.WIDE.U32 R2, R10, 0x2, R2 ;  /* 0x000000020a02b825 */ /* 0x000fe200078e0002 */
[----:B------:R0:W2:Y:S04]  /*11620*/  SHFL.IDX PT, R14, R0, 0x7, 0x181f ;  /* 0x00f81f00000e7f89 */ /* 0x0000a800000e0000 */
[----:B------:R0:W-:Y:S04]  /*11630*/  @!P3 LDGSTS.E.BYPASS.LTC128B.128 [R21+0x15400], desc[UR6][R2.64], !P2 ;  /* 0x154000000215bfae */ /* 0x0001e8000d101d46 */
[----:B------:R0:W-:Y:S04]  /*11640*/  @!P3 LDGSTS.E.BYPASS.LTC128B.128 [R21+0x19400], desc[UR6][R2.64+0x80], !P0 ;  /* 0x194000800215bfae */ /* 0x0001e8000c101d46 */
[----:B------:R0:W-:Y:S02]  /*11650*/  @!P3 LDGSTS.E.BYPASS.LTC128B.128 [R21+0x1d400], desc[UR6][R2.64+0x100], !P1 ;  /* 0x1d4001000215bfae */ /* 0x0001e4000c901d46 */
.L_x_1116:
[----:B------:R-:W-:Y:S01]  /*11660*/  VIADD R6, R6, 0x70 ;  /* 0x0000007006067836 */ /* 0x000fe20000000000 */
[----:B------:R-:W-:Y:S01]  /*11670*/  BSSY B0, `(.L_x_1019) ;  /* 0x000000e000007945 */ /* 0x000fe20003800000 */
[----:B0-2---:R-:W-:Y:S02]  /*11680*/  IMAD.MOV.U32 R2, RZ, RZ, R14 ;  /* 0x000000ffff027224 */ /* 0x005fe400078e000e */
[----:B-1----:R-:W-:Y:S01]  /*11690*/  IMAD.MOV.U32 R3, RZ, RZ, R4 ;  /* 0x000000ffff037224 */ /* 0x002fe200078e0004 */
[----:B------:R-:W-:-:S13]  /*116a0*/  ISETP.GE.AND P3, PT, R6, R7, PT ;  /* 0x000000070600720c */ /* 0x000fda0003f66270 */
        /* <DEDUP_REMOVED lines=10> */
.L_x_1020:
[----:B------:R-:W-:Y:S05]  /*11750*/  BSYNC B0 ;  /* 0x0000000000007941 */ /* 0x000fea0003800000 */
.L_x_1019:
        /* <DEDUP_REMOVED lines=12> */
.L_x_1117:
[----:B0-----:R-:W-:Y:S02]  /*11820*/  IMAD.MOV.U32 R10, RZ, RZ, 0x1 ;  /* 0x00000001ff0a7424 */ /* 0x001fe400078e00ff */
[----:B-1----:R-:W-:Y:S01]  /*11830*/  IMAD.MOV.U32 R0, RZ, RZ, RZ ;  /* 0x000000ffff007224 */ /* 0x002fe200078e00ff */
[----:B------:R-:W-:Y:S06]  /*11840*/  @!P1 BRA `(.L_x_1022) ;  /* 0x0000001c009c9947 */ /* 0x000fec0003800000 */
[----:B------:R-:W-:Y:S01]  /*11850*/  UIADD3 UR4, UR44, 0x1, URZ ;  /* 0x000000012c047890 */ /* 0x000fe2000fffe03f */
[----:B------:R-:W0:Y:S01]  /*11860*/  S2R R4, SR_TID.X ;  /* 0x0000000000047919 */ /* 0x000e220000002100 */
[----:B------:R-:W-:Y:S01]  /*11870*/  ULOP3.LUT UR5, URZ, UR42, URZ, 0x33, !UPT ;  /* 0x0000002a3f057292 */ /* 0x000fe2000f8e333f */
[----:B------:R-:W-:Y:S01]  /*11880*/  IMAD.MOV.U32 R10, RZ, RZ, 0x1 ;  /* 0x00000001ff0a7424 */ /* 0x000fe200078e00ff */
[----:B------:R-:W-:-:S04]  /*11890*/  UIMAD UR4, UR4, UR41, URZ ;  /* 0x00000029040472a4 */ /* 0x000fc8000f8e023f */
[----:B------:R-:W-:Y:S01]  /*118a0*/  IMAD.U32 R3, RZ, RZ, UR5 ;  /* 0x00000005ff037e24 */ /* 0x000fe2000f8e00ff */
[----:B------:R-:W-:Y:S01]  /*118b0*/  ULOP3.LUT UR5, URZ, UR39, URZ, 0x33, !UPT ;  /* 0x000000273f057292 */ /* 0x000fe2000f8e333f */
[----:B------:R-:W-:Y:S01]  /*118c0*/  LOP3.LUT R2, RZ, UR4, RZ, 0x33, !PT ;  /* 0x00000004ff027c12 */ /* 0x000fe2000f8e33ff */
[----:B------:R-:W-:-:S03]  /*118d0*/  ULOP3.LUT UR4, URZ, UR43, URZ, 0x33, !UPT ;  /* 0x0000002b3f047292 */ /* 0x000fc6000f8e333f */
[----:B------:R-:W-:Y:S01]  /*118e0*/  VIADDMNMX R2, R2, -UR40, R3, !PT ;  /* 0x8000002802027c46 */ /* 0x000fe2000f800103 */
[----:B------:R-:W-:-:S03]  /*118f0*/  IMAD.MOV.U32 R3, RZ, RZ, 0x2 ;  /* 0x00000002ff037424 */ /* 0x000fc600078e00ff */
[----:B------:R-:W-:-:S04]  /*11900*/  VIMNMX R2, R2, UR4, !PT ;  /* 0x0000000402027c48 */ /* 0x000fc8000ffe0100 */
[----:B------:R-:W-:-:S05]  /*11910*/  VIADDMNMX R3, R2, R3, UR5, !PT ;  /* 0x0000000502037e46 */ /* 0x000fca000f800103 */
[----:B------:R-:W-:-:S05]  /*11920*/  VIADD R5, R3, 0xfffffffe ;  /* 0xfffffffe03057836 */ /* 0x000fca0000000000 */
[-C--:B------:R-:W-:Y:S02]  /*11930*/  ISETP.NE.AND P0, PT, R5, R2.reuse, PT ;  /* 0x000000020500720c */ /* 0x080fe40003f05270 */
[----:B------:R-:W-:Y:S02]  /*11940*/  LOP3.LUT R2, RZ, R2, RZ, 0x33, !PT ;  /* 0x00000002ff027212 */ /* 0x000fe400078e33ff */
[----:B0-----:R-:W-:Y:S01]  /*11950*/  LOP3.LUT R9, R4, 0x1f, RZ, 0xc0, !PT ;  /* 0x0000001f04097812 */ /* 0x001fe200078ec0ff */
[----:B------:R-:W-:Y:S02]  /*11960*/  IMAD.MOV.U32 R4, RZ, RZ, R16 ;  /* 0x000000ffff047224 */ /* 0x000fe400078e0010 */
[----:B------:R-:W-:-:S05]  /*11970*/  IMAD.IADD R2, R3, 0x1, R2 ;  /* 0x0000000103027824 */ /* 0x000fca00078e0202 */
[----:B------:R-:W-:Y:S01]  /*11980*/  LOP3.LUT R11, R2, 0x1, RZ, 0xc0, !PT ;  /* 0x00000001020b7812 */ /* 0x000fe200078ec0ff */
[----:B------:R-:W-:Y:S06]  /*11990*/  @!P0 BRA `(.L_x_1023) ;  /* 0x0000001000e48947 */ /* 0x000fec0003800000 */
[----:B------:R-:W-:Y:S01]  /*119a0*/  BSSY B0, `(.L_x_1023) ;  /* 0x0000138000007945 */ /* 0x000fe20003800000 */
[----:B------:R-:W-:Y:S02]  /*119b0*/  IMAD.IADD R7, R2, 0x1, -R11 ;  /* 0x0000000102077824 */ /* 0x000fe400078e0a0b */
[----:B------:R-:W-:Y:S02]  /*119c0*/  IMAD.MOV.U32 R8, RZ, RZ, 0x1 ;  /* 0x00000001ff087424 */ /* 0x000fe400078e00ff */
[----:B------:R-:W-:-:S07]  /*119d0*/  IMAD.MOV.U32 R4, RZ, RZ, R16 ;  /* 0x000000ffff047224 */ /* 0x000fce00078e0010 */
.L_x_1058:
        /* <DEDUP_REMOVED lines=28> */
.L_x_1026:
[----:B------:R-:W1:Y:S01]  /*11ba0*/  S2R R2, SR_TID.X ;  /* 0x0000000000027919 */ /* 0x000e620000002100 */
[----:B------:R-:W-:Y:S01]  /*11bb0*/  BSSY B2, `(.L_x_1027) ;  /* 0x0000006000027945 */ /* 0x000fe20003800000 */
[----:B-1----:R-:W-:Y:S02]  /*11bc0*/  LOP3.LUT R3, R2, 0x7f, RZ, 0xc0, !PT ;  /* 0x0000007f02037812 */ /* 0x002fe400078ec0ff */
[----:B------:R-:W-:Y:S02]  /*11bd0*/  SHF.L.U32 R2, R8, 0x1f, RZ ;  /* 0x0000001f08027819 */ /* 0x000fe400000006ff */
[----:B------:R-:W-:Y:S02]  /*11be0*/  ISETP.NE.AND P2, PT, R3, RZ, PT ;  /* 0x000000ff0300720c */ /* 0x000fe40003f45270 */
[----:B------:R-:W1:Y:S02]  /*11bf0*/  SYNCS.PHASECHK.TRANS64.TRYWAIT P0, [UR38+0x30848], R2 ;  /* 0x03084802ff0075a7 */ /* 0x000e640008000166 */
[----:B-1----:R-:W-:Y:S09]  /*11c00*/  @!P0 BRA `(.L_x_1028) ;  /* 0x0000003000b08947 */ /* 0x002ff20003800000 */
.L_x_1118:
[----:B------:R-:W-:Y:S05]  /*11c10*/  BSYNC B2 ;  /* 0x0000000000027941 */ /* 0x000fea0003800000 */
.L_x_1027:
[----:B------:R-:W-:Y:S04]  /*11c20*/  BSSY B2, `(.L_x_1029) ;  /* 0x0000007000027945 */ /* 0x000fe80003800000 */
[----:B------:R-:W-:Y:S05]  /*11c30*/  @P2 BRA `(.L_x_1030) ;  /* 0x0000000000142947 */ /* 0x000fea0003800000 */
[----:B------:R-:W-:Y:S01]  /*11c40*/  ISETP.NE.AND P0, PT, R9, RZ, PT ;  /* 0x000000ff0900720c */ /* 0x000fe20003f05270 */
[----:B-1----:R-:W-:-:S04]  /*11c50*/  IMAD.MOV.U32 R3, RZ, RZ, 0x9000 ;  /* 0x00009000ff037424 */ /* 0x002fc800078e00ff */
[----:B------:R2:W-:Y:S08]  /*11c60*/  SYNCS.ARRIVE.TRANS64 RZ, [UR38+0x30838], R3 ;  /* 0x03083803ffff79a7 */ /* 0x0005f00008000026 */
[----:B--2---:R-:W-:Y:S05]  /*11c70*/  @!P0 BRA `(.L_x_1030) ;  /* 0x0000000000048947 */ /* 0x004fea0003800000 */
[----:B------:R-:W-:Y:S01]  /*11c80*/  BPT.TRAP 0x1 ;  /* 0x000000040000795c */ /* 0x000fe20000300000 */
.L_x_1030:
[----:B------:R-:W-:Y:S05]  /*11c90*/  BSYNC B2 ;  /* 0x0000000000027941 */ /* 0x000fea0003800000 */
.L_x_1029:
        /* <DEDUP_REMOVED lines=11> */
.L_x_1031:
        /* <DEDUP_REMOVED lines=13> */
.L_x_1032:
        /* <DEDUP_REMOVED lines=15> */
.L_x_1033:
        /* <DEDUP_REMOVED lines=12> */
.L_x_1119:
[----:B------:R-:W-:Y:S05]  /*11fd0*/  BSYNC B2 ;  /* 0x0000000000027941 */ /* 0x000fea0003800000 */
.L_x_1034:
        /* <DEDUP_REMOVED lines=9> */
.L_x_1037:
[----:B------:R-:W-:Y:S05]  /*12070*/  BSYNC B2 ;  /* 0x0000000000027941 */ /* 0x000fea0003800000 */
.L_x_1036:
        /* <DEDUP_REMOVED lines=10> */
.L_x_1038:
        /* <DEDUP_REMOVED lines=13> */
.L_x_1039:
        /* <DEDUP_REMOVED lines=13> */
.L_x_1040:
        /* <DEDUP_REMOVED lines=10> */
.L_x_1025:
[----:B------:R-:W-:Y:S05]  /*12360*/  BSYNC B1 ;  /* 0x0000000000017941 */ /* 0x000fea0003800000 */
.L_x_1024:
        /* <DEDUP_REMOVED lines=27> */
.L_x_1043:
[----:B------:R-:W1:Y:S01]  /*12520*/  S2R R2, SR_TID.X ;  /* 0x0000000000027919 */ /* 0x000e620000002100 */
[----:B------:R-:W-:Y:S01]  /*12530*/  BSSY B2, `(.L_x_1044) ;  /* 0x0000006000027945 */ /* 0x000fe20003800000 */
[----:B-1----:R-:W-:Y:S02]  /*12540*/  LOP3.LUT R3, R2, 0x7f, RZ, 0xc0, !PT ;  /* 0x0000007f02037812 */ /* 0x002fe400078ec0ff */
[----:B------:R-:W-:Y:S02]  /*12550*/  SHF.L.U32 R2, R10, 0x1f, RZ ;  /* 0x0000001f0a027819 */ /* 0x000fe400000006ff */
[----:B------:R-:W-:Y:S02]  /*12560*/  ISETP.NE.AND P2, PT, R3, RZ, PT ;  /* 0x000000ff0300720c */ /* 0x000fe40003f45270 */
[----:B------:R-:W1:Y:S02]  /*12570*/  SYNCS.PHASECHK.TRANS64.TRYWAIT P0, [UR38+0x30840], R2 ;  /* 0x03084002ff0075a7 */ /* 0x000e640008000166 */
[----:B-1----:R-:W-:Y:S09]  /*12580*/  @!P0 BRA `(.L_x_1045) ;  /* 0x0000002800808947 */ /* 0x002ff20003800000 */
.L_x_1120:
[----:B------:R-:W-:Y:S05]  /*12590*/  BSYNC B2 ;  /* 0x0000000000027941 */ /* 0x000fea0003800000 */
.L_x_1044:
[----:B------:R-:W-:Y:S04]  /*125a0*/  BSSY B2, `(.L_x_1046) ;  /* 0x0000007000027945 */ /* 0x000fe80003800000 */
[----:B------:R-:W-:Y:S05]  /*125b0*/  @P2 BRA `(.L_x_1047) ;  /* 0x0000000000142947 */ /* 0x000fea0003800000 */
[----:B------:R-:W-:Y:S01]  /*125c0*/  ISETP.NE.AND P0, PT, R9, RZ, PT ;  /* 0x000000ff0900720c */ /* 0x000fe20003f05270 */
[----:B-1----:R-:W-:-:S04]  /*125d0*/  IMAD.MOV.U32 R2, RZ, RZ, 0x9000 ;  /* 0x00009000ff027424 */ /* 0x002fc800078e00ff */
[----:B------:R2:W-:Y:S08]  /*125e0*/  SYNCS.ARRIVE.TRANS64 RZ, [UR38+0x30830], R2 ;  /* 0x03083002ffff79a7 */ /* 0x0005f00008000026 */
[----:B--2---:R-:W-:Y:S05]  /*125f0*/  @!P0 BRA `(.L_x_1047) ;  /* 0x0000000000048947 */ /* 0x004fea0003800000 */
[----:B------:R-:W-:Y:S01]  /*12600*/  BPT.TRAP 0x1 ;  /* 0x000000040000795c */ /* 0x000fe20000300000 */
.L_x_1047:
[----:B------:R-:W-:Y:S05]  /*12610*/  BSYNC B2 ;  /* 0x0000000000027941 */ /* 0x000fea0003800000 */
.L_x_1046:
        /* <DEDUP_REMOVED lines=11> */
.L_x_1048:
        /* <DEDUP_REMOVED lines=14> */
.L_x_1049:
        /* <DEDUP_REMOVED lines=14> */
.L_x_1050:
        /* <DEDUP_REMOVED lines=12> */
.L_x_1121:
[----:B------:R-:W-:Y:S05]  /*12950*/  BSYNC B2 ;  /* 0x0000000000027941 */ /* 0x000fea0003800000 */
.L_x_1051:
        /* <DEDUP_REMOVED lines=9> */
.L_x_1054:
[----:B------:R-:W-:Y:S05]  /*129f0*/  BSYNC B2 ;  /* 0x0000000000027941 */ /* 0x000fea0003800000 */
.L_x_1053:
        /* <DEDUP_REMOVED lines=10> */
.L_x_1055:
        /* <DEDUP_REMOVED lines=13> */
.L_x_1056:
        /* <DEDUP_REMOVED lines=13> */
.L_x_1057:
        /* <DEDUP_REMOVED lines=10> */
.L_x_1042:
[----:B------:R-:W-:Y:S05]  /*12ce0*/  BSYNC B1 ;  /* 0x0000000000017941 */ /* 0x000fea0003800000 */
.L_x_1041:
[----:B------:R-:W-:Y:S02]  /*12cf0*/  VIADD R6, R6, 0xfffffffe ;  /* 0xfffffffe06067836 */ /* 0x000fe40000000000 */
[----:B------:R-:W-:Y:S01]  /*12d00*/  IMAD.MOV.U32 R8, RZ, RZ, R10 ;  /* 0x000000ffff087224 */ /* 0x000fe200078e000a */
[----:B------:R-:W-:Y:S06]  /*12d10*/  @P1 BRA `(.L_x_1058) ;  /* 0xffffffec00301947 */ /* 0x000fec000383ffff */
[----:B------:R-:W-:Y:S05]  /*12d20*/  BSYNC B0 ;  /* 0x0000000000007941 */ /* 0x000fea0003800000 */
.L_x_1023:
        /* <DEDUP_REMOVED lines=29> */
.L_x_1060:
[----:B------:R-:W1:Y:S01]  /*12f00*/  S2R R2, SR_TID.X ;  /* 0x0000000000027919 */ /* 0x000e620000002100 */
[----:B------:R-:W-:Y:S01]  /*12f10*/  BSSY B1, `(.L_x_1061) ;  /* 0x0000006000017945 */ /* 0x000fe20003800000 */
[----:B-1----:R-:W-:Y:S02]  /*12f20*/  LOP3.LUT R3, R2, 0x7f, RZ, 0xc0, !PT ;  /* 0x0000007f02037812 */ /* 0x002fe400078ec0ff */
[----:B------:R-:W-:Y:S02]  /*12f30*/  SHF.L.U32 R2, R10, 0x1f, RZ ;  /* 0x0000001f0a027819 */ /* 0x000fe400000006ff */
[----:B------:R-:W-:Y:S02]  /*12f40*/  ISETP.NE.AND P1, PT, R3, RZ, PT ;  /* 0x000000ff0300720c */ /* 0x000fe40003f25270 */
[----:B------:R-:W1:Y:S02]  /*12f50*/  SYNCS.PHASECHK.TRANS64.TRYWAIT P0, [UR38+0x30848], R2 ;  /* 0x03084802ff0075a7 */ /* 0x000e640008000166 */
[----:B-1----:R-:W-:Y:S09]  /*12f60*/  @!P0 BRA `(.L_x_1062) ;  /* 0x0000002000388947 */ /* 0x002ff20003800000 */
.L_x_1122:
[----:B------:R-:W-:Y:S05]  /*12f70*/  BSYNC B1 ;  /* 0x0000000000017941 */ /* 0x000fea0003800000 */
.L_x_1061:
[----:B------:R-:W-:Y:S04]  /*12f80*/  BSSY B1, `(.L_x_1063) ;  /* 0x0000007000017945 */ /* 0x000fe80003800000 */
[----:B------:R-:W-:Y:S05]  /*12f90*/  @P1 BRA `(.L_x_1064) ;  /* 0x0000000000141947 */ /* 0x000fea0003800000 */
[----:B------:R-:W-:Y:S01]  /*12fa0*/  ISETP.NE.AND P0, PT, R9, RZ, PT ;  /* 0x000000ff0900720c */ /* 0x000fe20003f05270 */
[----:B-1----:R-:W-:-:S04]  /*12fb0*/  IMAD.MOV.U32 R3, RZ, RZ, 0x9000 ;  /* 0x00009000ff037424 */ /* 0x002fc800078e00ff */
[----:B------:R2:W-:Y:S08]  /*12fc0*/  SYNCS.ARRIVE.TRANS64 RZ, [UR38+0x30838], R3 ;  /* 0x03083803ffff79a7 */ /* 0x0005f00008000026 */
[----:B--2---:R-:W-:Y:S05]  /*12fd0*/  @!P0 BRA `(.L_x_1064) ;  /* 0x0000000000048947 */ /* 0x004fea0003800000 */
[----:B------:R-:W-:Y:S01]  /*12fe0*/  BPT.TRAP 0x1 ;  /* 0x000000040000795c */ /* 0x000fe20000300000 */
.L_x_1064:
[----:B------:R-:W-:Y:S05]  /*12ff0*/  BSYNC B1 ;  /* 0x0000000000017941 */ /* 0x000fea0003800000 */
.L_x_1063:
[----:B------:R-:W-:Y:S01]  /*13000*/  IMAD.MOV.U32 R8, RZ, RZ, RZ ;  /* 0x000000ffff087224 */ /* 0x000fe200078e00ff */
        /* <DEDUP_REMOVED lines=10> */
.L_x_1065:
        /* <DEDUP_REMOVED lines=14> */
.L_x_1066:
        /* <DEDUP_REMOVED lines=14> */
.L_x_1067:
        /* <DEDUP_REMOVED lines=11> */
.L_x_1123:
[----:B------:R-:W-:Y:S05]  /*13320*/  BSYNC B1 ;  /* 0x0000000000017941 */ /* 0x000fea0003800000 */
.L_x_1068:
        /* <DEDUP_REMOVED lines=9> */
.L_x_1071:
[----:B------:R-:W-:Y:S05]  /*133c0*/  BSYNC B1 ;  /* 0x0000000000017941 */ /* 0x000fea0003800000 */
.L_x_1070:
        /* <DEDUP_REMOVED lines=10> */
.L_x_1072:
        /* <DEDUP_REMOVED lines=13> */
.L_x_1073:
        /* <DEDUP_REMOVED lines=13> */
.L_x_1074:
        /* <DEDUP_REMOVED lines=10> */
.L_x_1059:
[----:B------:R-:W-:Y:S05]  /*136b0*/  BSYNC B0 ;  /* 0x0000000000007941 */ /* 0x000fea0003800000 */
.L_x_1022:
        /* <DEDUP_REMOVED lines=11> */
.L_x_1124:
[----:B------:R-:W-:Y:S05]  /*13770*/  BSYNC B1 ;  /* 0x0000000000017941 */ /* 0x000fea0003800000 */
.L_x_1077:
        /* <DEDUP_REMOVED lines=8> */
.L_x_1080:
[----:B------:R-:W-:Y:S05]  /*13800*/  BSYNC B1 ;  /* 0x0000000000017941 */ /* 0x000fea0003800000 */
.L_x_1079:
        /* <DEDUP_REMOVED lines=13> */
.L_x_1081:
        /* <DEDUP_REMOVED lines=13> */
.L_x_1082:
        /* <DEDUP_REMOVED lines=13> */
.L_x_1083:
        /* <DEDUP_REMOVED lines=8> */
.L_x_1076:
[----:B------:R-:W-:Y:S05]  /*13b00*/  BSYNC B0 ;  /* 0x0000000000007941 */ /* 0x000fea0003800000 */
.L_x_1075:
[----:B------:R-:W-:-:S05]  /*13b10*/  VIADD R0, R0, 0x1 ;  /* 0x0000000100007836 */ /* 0x000fca0000000000 */
[----:B------:R-:W-:-:S04]  /*13b20*/  ISETP.NE.AND P0, PT, R0, 0x2, PT ;  /* 0x000000020000780c */ /* 0x000fc80003f05270 */
[----:B0-----:R-:W-:Y:S02]  /*13b30*/  SEL R3, RZ, 0x1, P0 ;  /* 0x00000001ff037807 */ /* 0x001fe40000000000 */
[----:B------:R-:W-:Y:S02]  /*13b40*/  SEL R0, R0, RZ, P0 ;  /* 0x000000ff00007207 */ /* 0x000fe40000000000 */
[----:B------:R-:W-:Y:S01]  /*13b50*/  LOP3.LUT R10, R10, R3, RZ, 0x3c, !PT ;  /* 0x000000030a0a7212 */ /* 0x000fe200078e3cff */
[----:B------:R-:W-:-:S07]  /*13b60*/  IMAD.MOV.U32 R3, RZ, RZ, RZ ;  /* 0x000000ffff037224 */ /* 0x000fce00078e00ff */
.L_x_1000:
[----:B------:R-:W0:Y:S01]  /*13b70*/  S2R R5, SR_CgaCtaId ;  /* 0x0000000000057919 */ /* 0x000e220000008800 */
[----:B------:R-:W-:Y:S02]  /*13b80*/  MOV R2, 0x400 ;  /* 0x0000040000027802 */ /* 0x000fe40000000f00 */
[----:B------:R-:W-:Y:S02]  /*13b90*/  SHF.L.U32 R3, R3, 0x1f, RZ ;  /* 0x0000001f03037819 */ /* 0x000fe400000006ff */
[----:B0-----:R-:W-:-:S04]  /*13ba0*/  LEA R2, R5, R2, 0x18 ;  /* 0x0000000205027211 */ /* 0x001fc800078ec0ff */
[----:B------:R-:W0:Y:S02]  /*13bb0*/  SYNCS.PHASECHK.TRANS64.TRYWAIT P0, [R2+URZ+0x30820], R3 ;  /* 0x03082003020075a7 */ /* 0x000e24000800017f */
[----:B0-----:R-:W-:Y:S05]  /*13bc0*/  @!P0 BRA `(.L_x_1084) ;  /* 0x0000001400648947 */ /* 0x001fea0003800000 */
.L_x_1125:
[----:B------:R-:W-:-:S03]  /*13bd0*/  UMOV UR4, 0xffffffff ;  /* 0xffffffff00047882 */ /* 0x000fc60000000000 */
[----:B------:R-:W-:Y:S05]  /*13be0*/  BRA.DIV UR4, `(.L_x_1085) ;  /* 0x0000001604707947 */ /* 0x000fea000b800000 */
[----:B0-----:R-:W0:Y:S02]  /*13bf0*/  S2R R3, SR_TID.X ;  /* 0x0000000000037919 */ /* 0x001e240000002100 */
[----:B0-----:R-:W-:-:S04]  /*13c00*/  SHF.R.U32.HI R3, RZ, 0x5, R3 ;  /* 0x00000005ff037819 */ /* 0x001fc80000011603 */
[----:B------:R-:W-:-:S05]  /*13c10*/  LOP3.LUT R3, R3, 0x3, RZ, 0xc0, !PT ;  /* 0x0000000303037812 */ /* 0x000fca00078ec0ff */
[----:B------:R0:W1:Y:S02]  /*13c20*/  SHFL.IDX PT, R14, R3, RZ, 0x1f ;  /* 0x00001fff030e7589 */ /* 0x00006400000e0000 */
.L_x_1128:
[----:B-1----:R-:W-:-:S13]  /*13c30*/  ISETP.NE.AND P0, PT, R14, RZ, PT ;  /* 0x000000ff0e00720c */ /* 0x002fda0003f05270 */
[----:B------:R-:W-:Y:S05]  /*13c40*/  @P0 BRA `(.L_x_916) ;  /* 0x0000000000900947 */ /* 0x000fea0003800000 */
[----:B------:R-:W-:-:S03]  /*13c50*/  UMOV UR4, 0xffffffff ;  /* 0xffffffff00047882 */ /* 0x000fc60000000000 */
[----:B------:R-:W-:Y:S05]  /*13c60*/  BRA.DIV UR4, `(.L_x_1086) ;  /* 0x0000001604847947 */ /* 0x000fea000b800000 */
[----:B------:R-:W-:-:S13]  /*13c70*/  ELECT P6, URZ, PT ;  /* 0x00000000003f782f */ /* 0x000fda00038c0000 */
.L_x_1131:
        /* <DEDUP_REMOVED lines=8> */
.L_x_1087:
[----:B------:R-:W-:Y:S01]  /*13d00*/  VIADD R9, R2, 0x30840 ;  /* 0x0003084002097836 */ /* 0x000fe20000000000 */
[----:B------:R-:W-:Y:S01]  /*13d10*/  SHF.L.U32 R4, R10, 0x1f, RZ ;  /* 0x0000001f0a047819 */ /* 0x000fe200000006ff */
[C---:B------:R-:W-:Y:S02]  /*13d20*/  VIADD R3, R0.reuse, 0x1 ;  /* 0x0000000100037836 */ /* 0x040fe40000000000 */
[----:B------:R-:W-:-:S03]  /*13d30*/  IMAD R7, R0, 0x8, R9 ;  /* 0x0000000800077824 */ /* 0x000fc600078e0209 */
[C---:B------:R-:W-:Y:S01]  /*13d40*/  ISETP.NE.AND P1, PT, R3.reuse, 0x2, PT ;  /* 0x000000020300780c */ /* 0x040fe20003f25270 */
[----:B------:R-:W0:Y:S03]  /*13d50*/  SYNCS.PHASECHK.TRANS64.TRYWAIT P0, [R7+URZ], R4 ;  /* 0x00000004070075a7 */ /* 0x000e26000800017f */
[----:B------:R-:W-:Y:S02]  /*13d60*/  SEL R5, RZ, 0x1, P1 ;  /* 0x00000001ff057807 */ /* 0x000fe40000800000 */
[----:B------:R-:W-:Y:S02]  /*13d70*/  SEL R6, R3, RZ, P1 ;  /* 0x000000ff03067207 */ /* 0x000fe40000800000 */
[----:B------:R-:W-:-:S03]  /*13d80*/  LOP3.LUT R5, R10, R5, RZ, 0x3c, !PT ;  /* 0x000000050a057212 */ /* 0x000fc600078e3cff */
[----:B------:R-:W-:Y:S01]  /*13d90*/  IMAD R8, R6, 0x8, R9 ;  /* 0x0000000806087824 */ /* 0x000fe200078e0209 */
[----:B------:R-:W-:Y:S01]  /*13da0*/  SHF.L.U32 R5, R5, 0x1f, RZ ;  /* 0x0000001f05057819 */ /* 0x000fe200000006ff */
[----:B0-----:R-:W-:Y:S06]  /*13db0*/  @!P0 BRA `(.L_x_1088) ;  /* 0x0000001400508947 */ /* 0x001fec0003800000 */
.L_x_1132:
[----:B------:R-:W1:Y:S02]  /*13dc0*/  SYNCS.PHASECHK.TRANS64.TRYWAIT P0, [R8+URZ], R5 ;  /* 0x00000005080075a7 */ /* 0x000e64000800017f */
[----:B-1----:R-:W-:Y:S05]  /*13dd0*/  @!P0 BRA `(.L_x_1089) ;  /* 0x00000014005c8947 */ /* 0x002fea0003800000 */
.L_x_1133:
[----:B------:R-:W-:Y:S05]  /*13de0*/  @!P2 BRA `(.L_x_1090) ;  /* 0x000000000004a947 */ /* 0x000fea0003800000 */
[----:B------:R-:W-:Y:S01]  /*13df0*/  BPT.TRAP 0x1 ;  /* 0x000000040000795c */ /* 0x000fe20000300000 */
.L_x_1090:
[----:B------:R-:W-:-:S04]  /*13e00*/  VIADD R3, R2, 0x30860 ;  /* 0x0003086002037836 */ /* 0x000fc80000000000 */
[----:B0-----:R-:W-:-:S04]  /*13e10*/  IMAD R7, R0, 0x8, R3 ;  /* 0x0000000800077824 */ /* 0x001fc800078e0203 */
[----:B------:R-:W0:Y:S02]  /*13e20*/  SYNCS.PHASECHK.TRANS64.TRYWAIT P0, [R7+URZ], R4 ;  /* 0x00000004070075a7 */ /* 0x000e24000800017f */
[----:B0-----:R-:W-:Y:S05]  /*13e30*/  @!P0 BRA `(.L_x_1091) ;  /* 0x0000001400588947 */ /* 0x001fea0003800000 */
.L_x_1134:
[----:B------:R-:W-:-:S07]  /*13e40*/  IMAD R6, R6, 0x8, R3 ;  /* 0x0000000806067824 */ /* 0x000fce00078e0203 */
.L_x_1092:
[----:B--2---:R2:W3:Y:S02]  /*13e50*/  SYNCS.PHASECHK.TRANS64.TRYWAIT P0, [R6+URZ], R5 ;  /* 0x00000005060075a7 */ /* 0x0044e4000800017f */
[----:B---3--:R-:W-:Y:S05]  /*13e60*/  @!P0 NANOSLEEP.SYNCS 0x989680 ;  /* 0x009896800000895d */ /* 0x008fea0003900000 */
[----:B------:R-:W3:Y:S02]  /*13e70*/  @!P0 SYNCS.PHASECHK.TRANS64 P0, [R6+URZ], R5 ;  /* 0x00000005060085a7 */ /* 0x000ee4000800007f */
[----:B---3--:R-:W-:Y:S05]  /*13e80*/  @!P0 BRA `(.L_x_1092) ;  /* 0xfffffffc00f08947 */ /* 0x008fea000383ffff */
.L_x_916:
[----:B------:R-:W-:Y:S05]  /*13e90*/  BSYNC B6 ;  /* 0x0000000000067941 */ /* 0x000fea0003800000 */
.L_x_913:
[----:B------:R-:W-:Y:S05]  /*13ea0*/  EXIT ;  /* 0x000000000000794d */ /* 0x000fea0003800000 */
.L_x_926:
[----:B0-----:R-:W-:-:S04]  /*13eb0*/  IMAD.U32 R3, RZ, RZ, UR57 ;  /* 0x00000039ff037e24 */ /* 0x001fc8000f8e00ff */
[----:B------:R0:W1:Y:S03]  /*13ec0*/  SYNCS.PHASECHK.TRANS64.TRYWAIT P0, [R3+URZ+0x30800], R0 ;  /* 0x03080000030075a7 */ /* 0x000066000800017f */
[----:B-1----:R-:W-:Y:S05]  /*13ed0*/  @!P0 NANOSLEEP.SYNCS 0x989680 ;  /* 0x009896800000895d */ /* 0x002fea0003900000 */
[----:B------:R-:W1:Y:S02]  /*13ee0*/  @!P0 SYNCS.PHASECHK.TRANS64 P0, [R3+URZ+0x30800], R0 ;  /* 0x03080000030085a7 */ /* 0x000e64000800007f */
[----:B-1----:R-:W-:Y:S05]  /*13ef0*/  @!P0 BRA `(.L_x_926) ;  /* 0xfffffffc00ec8947 */ /* 0x002fea000383ffff */
[----:B------:R-:W-:Y:S05]  /*13f00*/  BRA `(.L_x_1093) ;  /* 0xfffffed800687947 */ /* 0x000fea000383ffff */
.L_x_930:
[----:B0-----:R-:W-:-:S04]  /*13f10*/  IMAD.U32 R3, RZ, RZ, UR57 ;  /* 0x00000039ff037e24 */ /* 0x001fc8000f8e00ff */
[----:B------:R0:W2:Y:S03]  /*13f20*/  SYNCS.PHASECHK.TRANS64.TRYWAIT P2, [R3+URZ+0x30830], R0 ;  /* 0x03083000030075a7 */ /* 0x0000a6000804017f */
[----:B--2---:R-:W-:Y:S05]  /*13f30*/  @!P2 NANOSLEEP.SYNCS 0x989680 ;  /* 0x009896800000a95d */ /* 0x004fea0003900000 */
[----:B------:R-:W2:Y:S02]  /*13f40*/  @!P2 SYNCS.PHASECHK.TRANS64 P2, [R3+URZ+0x30830], R0 ;  /* 0x030830000300a5a7 */ /* 0x000ea4000804007f */
[----:B--2---:R-:W-:Y:S05]  /*13f50*/  @!P2 BRA `(.L_x_930) ;  /* 0xfffffffc00eca947 */ /* 0x004fea000383ffff */
[----:B------:R-:W-:Y:S05]  /*13f60*/  BRA `(.L_x_929) ;  /* 0xfffffed800987947 */ /* 0x000fea000383ffff */
.L_x_946:
[----:B-1----:R-:W-:-:S04]  /*13f70*/  IMAD.U32 R15, RZ, RZ, UR61 ;  /* 0x0000003dff0f7e24 */ /* 0x002fc8000f8e00ff */
[----:B------:R1:W2:Y:S03]  /*13f80*/  SYNCS.PHASECHK.TRANS64.TRYWAIT P2, [R15+URZ+0x30830], R0 ;  /* 0x030830000f0075a7 */ /* 0x0002a6000804017f */
[----:B--2---:R-:W-:Y:S05]  /*13f90*/  @!P2 NANOSLEEP.SYNCS 0x989680 ;  /* 0x009896800000a95d */ /* 0x004fea0003900000 */
[----:B------:R-:W2:Y:S02]  /*13fa0*/  @!P2 SYNCS.PHASECHK.TRANS64 P2, [R15+URZ+0x30830], R0 ;  /* 0x030830000f00a5a7 */ /* 0x000ea4000804007f */
[----:B--2---:R-:W-:Y:S05]  /*13fb0*/  @!P2 BRA `(.L_x_946) ;  /* 0xfffffffc00eca947 */ /* 0x004fea000383ffff */
[----:B------:R-:W-:Y:S05]  /*13fc0*/  BRA `(.L_x_945) ;  /* 0xffffff08004c7947 */ /* 0x000fea000383ffff */
.L_x_950:
[----:B-1----:R-:W-:-:S04]  /*13fd0*/  IMAD.U32 R3, RZ, RZ, UR11 ;  /* 0x0000000bff037e24 */ /* 0x002fc8000f8e00ff */
[----:B------:R1:W2:Y:S03]  /*13fe0*/  SYNCS.PHASECHK.TRANS64.TRYWAIT P2, [R3+URZ+0x30850], R0 ;  /* 0x03085000030075a7 */ /* 0x0002a6000804017f */
[----:B--2---:R-:W-:Y:S05]  /*13ff0*/  @!P2 NANOSLEEP.SYNCS 0x989680 ;  /* 0x009896800000a95d */ /* 0x004fea0003900000 */
[----:B------:R-:W2:Y:S02]  /*14000*/  @!P2 SYNCS.PHASECHK.TRANS64 P2, [R3+URZ+0x30850], R0 ;  /* 0x030850000300a5a7 */ /* 0x000ea4000804007f */
[----:B--2---:R-:W-:Y:S05]  /*14010*/  @!P2 BRA `(.L_x_950) ;  /* 0xfffffffc00eca947 */ /* 0x004fea000383ffff */
[----:B------:R-:W-:Y:S05]  /*14020*/  BRA `(.L_x_949) ;  /* 0xffffff1000dc7947 */ /* 0x000fea000383ffff */
.L_x_967:
[----:B-1----:R-:W-:-:S04]  /*14030*/  IMAD.U32 R5, RZ, RZ, UR56 ;  /* 0x00000038ff057e24 */ /* 0x002fc8000f8e00ff */
[----:B------:R1:W2:Y:S03]  /*14040*/  SYNCS.PHASECHK.TRANS64.TRYWAIT P2, [R5+URZ+0x30830], R0 ;  /* 0x03083000050075a7 */ /* 0x0002a6000804017f */
[----:B--2---:R-:W-:Y:S05]  /*14050*/  @!P2 NANOSLEEP.SYNCS 0x989680 ;  /* 0x009896800000a95d */ /* 0x004fea0003900000 */
[----:B------:R-:W2:Y:S02]  /*14060*/  @!P2 SYNCS.PHASECHK.TRANS64 P2, [R5+URZ+0x30830], R0 ;  /* 0x030830000500a5a7 */ /* 0x000ea4000804007f */
[----:B--2---:R-:W-:Y:S05]  /*14070*/  @!P2 BRA `(.L_x_967) ;  /* 0xfffffffc00eca947 */ /* 0x004fea000383ffff */
[----:B------:R-:W-:Y:S05]  /*14080*/  BRA `(.L_x_966) ;  /* 0xffffff3800b87947 */ /* 0x000fea000383ffff */
.L_x_971:
[----:B-1----:R-:W-:-:S04]  /*14090*/  IMAD.U32 R3, RZ, RZ, UR11 ;  /* 0x0000000bff037e24 */ /* 0x002fc8000f8e00ff */
[----:B------:R1:W2:Y:S03]  /*140a0*/  SYNCS.PHASECHK.TRANS64.TRYWAIT P2, [R3+URZ+0x30850], R0 ;  /* 0x03085000030075a7 */ /* 0x0002a6000804017f */
[----:B--2---:R-:W-:Y:S05]  /*140b0*/  @!P2 NANOSLEEP.SYNCS 0x989680 ;  /* 0x009896800000a95d */ /* 0x004fea0003900000 */
[----:B------:R-:W2:Y:S02]  /*140c0*/  @!P2 SYNCS.PHASECHK.TRANS64 P2, [R3+URZ+0x30850], R0 ;  /* 0x030850000300a5a7 */ /* 0x000ea4000804007f */
[----:B--2---:R-:W-:Y:S05]  /*140d0*/  @!P2 BRA `(.L_x_971) ;  /* 0xfffffffc00eca947 */ /* 0x004fea000383ffff */
[----:B------:R-:W-:Y:S05]  /*140e0*/  BRA `(.L_x_970) ;  /* 0xffffff4400487947 */ /* 0x000fea000383ffff */
.L_x_977:
[----:B-1----:R-:W-:-:S04]  /*140f0*/  IMAD.U32 R5, RZ, RZ, UR56 ;  /* 0x00000038ff057e24 */ /* 0x002fc8000f8e00ff */
[----:B------:R1:W2:Y:S03]  /*14100*/  SYNCS.PHASECHK.TRANS64.TRYWAIT P2, [R5+URZ+0x30830], R0 ;  /* 0x03083000050075a7 */ /* 0x0002a6000804017f */
[----:B--2---:R-:W-:Y:S05]  /*14110*/  @!P2 NANOSLEEP.SYNCS 0x989680 ;  /* 0x009896800000a95d */ /* 0x004fea0003900000 */
[----:B------:R-:W2:Y:S02]  /*14120*/  @!P2 SYNCS.PHASECHK.TRANS64 P2, [R5+URZ+0x30830], R0 ;  /* 0x030830000500a5a7 */ /* 0x000ea4000804007f */
[----:B--2---:R-:W-:Y:S05]  /*14130*/  @!P2 BRA `(.L_x_977) ;  /* 0xfffffffc00eca947 */ /* 0x004fea000383ffff */
[----:B------:R-:W-:Y:S05]  /*14140*/  BRA `(.L_x_976) ;  /* 0xffffff58000c7947 */ /* 0x000fea000383ffff */
.L_x_981:
[----:B-1----:R-:W-:-:S04]  /*14150*/  IMAD.U32 R3, RZ, RZ, UR11 ;  /* 0x0000000bff037e24 */ /* 0x002fc8000f8e00ff */
[----:B------:R1:W2:Y:S03]  /*14160*/  SYNCS.PHASECHK.TRANS64.TRYWAIT P2, [R3+URZ+0x30850], R0 ;  /* 0x03085000030075a7 */ /* 0x0002a6000804017f */
[----:B--2---:R-:W-:Y:S05]  /*14170*/  @!P2 NANOSLEEP.SYNCS 0x989680 ;  /* 0x009896800000a95d */ /* 0x004fea0003900000 */
[----:B------:R-:W2:Y:S02]  /*14180*/  @!P2 SYNCS.PHASECHK.TRANS64 P2, [R3+URZ+0x30850], R0 ;  /* 0x030850000300a5a7 */ /* 0x000ea4000804007f */
[----:B--2---:R-:W-:Y:S05]  /*14190*/  @!P2 BRA `(.L_x_981) ;  /* 0xfffffffc00eca947 */ /* 0x004fea000383ffff */
[----:B------:R-:W-:Y:S05]  /*141a0*/  BRA `(.L_x_980) ;  /* 0xffffff60009c7947 */ /* 0x000fea000383ffff */
.L_x_994:
[----:B-1----:R-:W-:-:S04]  /*141b0*/  IMAD.U32 R3, RZ, RZ, UR7 ;  /* 0x00000007ff037e24 */ /* 0x002fc8000f8e00ff */
[----:B------:R1:W2:Y:S03]  /*141c0*/  SYNCS.PHASECHK.TRANS64.TRYWAIT P0, [R3+URZ+0x30850], R2 ;  /* 0x03085002030075a7 */ /* 0x0002a6000800017f */
[----:B--2---:R-:W-:Y:S05]  /*141d0*/  @!P0 NANOSLEEP.SYNCS 0x989680 ;  /* 0x009896800000895d */ /* 0x004fea0003900000 */
[----:B------:R-:W2:Y:S02]  /*141e0*/  @!P0 SYNCS.PHASECHK.TRANS64 P0, [R3+URZ+0x30850], R2 ;  /* 0x03085002030085a7 */ /* 0x000ea4000800007f */
[----:B--2---:R-:W-:Y:S05]  /*141f0*/  @!P0 BRA `(.L_x_994) ;  /* 0xfffffffc00ec8947 */ /* 0x004fea000383ffff */
[----:B------:R-:W-:Y:S05]  /*14200*/  BRA `(.L_x_993) ;  /* 0xffffff8c001c7947 */ /* 0x000fea000383ffff */
.L_x_1011:
[----:B------:R-:W-:Y:S02]  /*14210*/  IMAD.MOV.U32 R13, RZ, RZ, R0 ;  /* 0x000000ffff0d7224 */ /* 0x000fe400078e0000 */
[----:B------:R-:W-:Y:S02]  /*14220*/  IMAD.MOV.U32 R12, RZ, RZ, RZ ;  /* 0x000000ffff0c7224 */ /* 0x000fe400078e00ff */
[----:B------:R-:W-:Y:S02]  /*14230*/  IMAD.MOV.U32 R11, RZ, RZ, 0x1f ;  /* 0x0000001fff0b7424 */ /* 0x000fe400078e00ff */
[----:B------:R-:W-:-:S07]  /*14240*/  IMAD.MOV.U32 R15, RZ, RZ, -0x1 ;  /* 0xffffffffff0f7424 */ /* 0x000fce00078e00ff */
[----:B0-----:R-:W-:Y:S05]  /*14250*/  WARPSYNC.COLLECTIVE R15, `(.L_x_1094) ;  /* 0x000000000f087348 */ /* 0x001fea0003c00000 */
[----:B------:R1:W2:Y:S02]  /*14260*/  SHFL.IDX P6, R14, R13, R12, R11 ;  /* 0x0000000c0d0e7389 */ /* 0x0002a400000c000b */
[----:B012---:R-:W-:Y:S01]  /*14270*/  ENDCOLLECTIVE ;  /* 0x000000000000791b */ /* 0x007fe20003800000 */
.L_x_1094:
[----:B------:R-:W-:Y:S05]  /*14280*/  BRA `(.L_x_1095) ;  /* 0xffffffc400407947 */ /* 0x000fea000383ffff */
.L_x_1013:
[----:B------:R-:W-:Y:S01]  /*14290*/  BSSY B0, `(.L_x_1096) ;  /* 0x0000006000007945 */ /* 0x000fe20003800000 */
[----:B------:R-:W-:-:S07]  /*142a0*/  IMAD.MOV.U32 R15, RZ, RZ, -0x1 ;  /* 0xffffffffff0f7424 */ /* 0x000fce00078e00ff */
[----:B01----:R-:W-:Y:S05]  /*142b0*/  WARPSYNC.COLLECTIVE R15, `(.L_x_1097) ;  /* 0x000000000f0c7348 */ /* 0x003fea0003c00000 */
[----:B------:R-:W-:Y:S02]  /*142c0*/  ELECT P6, UR62, PT ;  /* 0x00000000003e782f */ /* 0x000fe400038c0000 */
[----:B------:R-:W-:Y:S01]  /*142d0*/  MOV R14, UR62 ;  /* 0x0000003e000e7c02 */ /* 0x000fe20008000f00 */
[----:B01----:R-:W-:Y:S10]  /*142e0*/  ENDCOLLECTIVE ;  /* 0x000000000000791b */ /* 0x003ff40003800000 */
.L_x_1097:
[----:B------:R-:W-:Y:S05]  /*142f0*/  BSYNC B0 ;  /* 0x0000000000007941 */ /* 0x000fea0003800000 */
.L_x_1096:
[----:B------:R-:W-:Y:S05]  /*14300*/  BRA `(.L_x_1098) ;  /* 0xffffffc400407947 */ /* 0x000fea000383ffff */
.L_x_1015:
[----:B-1----:R-:W-:-:S04]  /*14310*/  IMAD.U32 R3, RZ, RZ, UR38 ;  /* 0x00000026ff037e24 */ /* 0x002fc8000f8e00ff */
[----:B------:R1:W3:Y:S03]  /*14320*/  SYNCS.PHASECHK.TRANS64.TRYWAIT P0, [R3+URZ+0x30840], R0 ;  /* 0x03084000030075a7 */ /* 0x0002e6000800017f */
[----:B---3--:R-:W-:Y:S05]  /*14330*/  @!P0 NANOSLEEP.SYNCS 0x989680 ;  /* 0x009896800000895d */ /* 0x008fea0003900000 */
[----:B------:R-:W3:Y:S02]  /*14340*/  @!P0 SYNCS.PHASECHK.TRANS64 P0, [R3+URZ+0x30840], R0 ;  /* 0x03084000030085a7 */ /* 0x000ee4000800007f */
[----:B---3--:R-:W-:Y:S05]  /*14350*/  @!P0 BRA `(.L_x_1015) ;  /* 0xfffffffc00ec8947 */ /* 0x008fea000383ffff */
[----:B------:R-:W-:Y:S05]  /*14360*/  BRA `(.L_x_1099) ;  /* 0xffffffc4009c7947 */ /* 0x000fea000383ffff */
.L_x_1018:
[----:B------:R-:W-:Y:S02]  /*14370*/  IMAD.MOV.U32 R13, RZ, RZ, R8 ;  /* 0x000000ffff0d7224 */ /* 0x000fe400078e0008 */
[----:B------:R-:W-:Y:S02]  /*14380*/  IMAD.MOV.U32 R12, RZ, RZ, RZ ;  /* 0x000000ffff0c7224 */ /* 0x000fe400078e00ff */
[----:B------:R-:W-:Y:S02]  /*14390*/  IMAD.MOV.U32 R11, RZ, RZ, 0x181f ;  /* 0x0000181fff0b7424 */ /* 0x000fe400078e00ff */
[----:B------:R-:W-:Y:S02]  /*143a0*/  IMAD.MOV.U32 R15, RZ, RZ, -0x1 ;  /* 0xffffffffff0f7424 */ /* 0x000fe400078e00ff */
[----:B------:R-:W-:-:S07]  /*143b0*/  VIADD R6, R6, UR45 ;  /* 0x0000002d06067c36 */ /* 0x000fce0008000000 */
[----:B------:R-:W-:Y:S05]  /*143c0*/  WARPSYNC.COLLECTIVE R15, `(.L_x_1100) ;  /* 0x000000000f087348 */ /* 0x000fea0003c00000 */
[----:B------:R0:W1:Y:S02]  /*143d0*/  SHFL.IDX P6, R14, R13, R12, R11 ;  /* 0x0000000c0d0e7389 */ /* 0x00006400000c000b */
[----:B01----:R-:W-:Y:S01]  /*143e0*/  ENDCOLLECTIVE ;  /* 0x000000000000791b */ /* 0x003fe20003800000 */
.L_x_1100:
[----:B------:R-:W-:Y:S02]  /*143f0*/  VIADD R4, R6, 0x10 ;  /* 0x0000001006047836 */ /* 0x000fe40000000000 */
[----:B------:R-:W-:Y:S02]  /*14400*/  IMAD.MOV.U32 R13, RZ, RZ, R0 ;  /* 0x000000ffff0d7224 */ /* 0x000fe400078e0000 */
[----:B------:R-:W-:-:S07]  /*14410*/  IMAD.MOV.U32 R2, RZ, RZ, R14 ;  /* 0x000000ffff027224 */ /* 0x000fce00078e000e */
[----:B------:R-:W-:Y:S05]  /*14420*/  WARPSYNC.COLLECTIVE R15, `(.L_x_1101) ;  /* 0x000000000f087348 */ /* 0x000fea0003c00000 */
[----:B------:R0:W1:Y:S02]  /*14430*/  SHFL.IDX P6, R14, R13, R12, R11 ;  /* 0x0000000c0d0e7389 */ /* 0x00006400000c000b */
[----:B01----:R-:W-:Y:S01]  /*14440*/  ENDCOLLECTIVE ;  /* 0x000000000000791b */ /* 0x003fe20003800000 */
.L_x_1101:
[----:B------:R-:W-:Y:S01]  /*14450*/  ULDC UR4, c[0x0][0x288] ;  /* 0x0000a20000047ab9 */ /* 0x000fe20000000800 */
[----:B------:R-:W-:Y:S01]  /*14460*/  IMAD.MOV.U32 R3, RZ, RZ, R2 ;  /* 0x000000ffff037224 */ /* 0x000fe200078e0002 */
[----:B------:R-:W-:Y:S01]  /*14470*/  ULDC.64 UR6, c[0x0][0x208] ;  /* 0x0000820000067ab9 */ /* 0x000fe20000000a00 */
[----:B------:R-:W-:-:S05]  /*14480*/  IMAD R7, R7, UR4, RZ ;  /* 0x0000000407077c24 */ /* 0x000fca000f8e02ff */
        /* <DEDUP_REMOVED lines=16> */
.L_x_1102:
[----:B------:R-:W-:Y:S01]  /*14590*/  VIADD R2, R6, 0x20 ;  /* 0x0000002006027836 */ /* 0x000fe20000000000 */
[----:B------:R-:W-:Y:S01]  /*145a0*/  @!P3 LEA R20, R9, UR38, 0x1 ;  /* 0x000000260914bc11 */ /* 0x000fe2000f8e08ff */
[----:B------:R-:W-:Y:S02]  /*145b0*/  IMAD.MOV.U32 R13, RZ, RZ, R0 ;  /* 0x000000ffff0d7224 */ /* 0x000fe400078e0000 */
[----:B------:R-:W-:-:S07]  /*145c0*/  IMAD.MOV.U32 R4, RZ, RZ, R14 ;  /* 0x000000ffff047224 */ /* 0x000fce00078e000e */
[----:B------:R-:W-:Y:S05]  /*145d0*/  WARPSYNC.COLLECTIVE R15, `(.L_x_1103) ;  /* 0x000000000f087348 */ /* 0x000fea0003c00000 */
[----:B------:R0:W1:Y:S02]  /*145e0*/  SHFL.IDX P6, R14, R13, R12, R11 ;  /* 0x0000000c0d0e7389 */ /* 0x00006400000c000b */
[----:B01----:R-:W-:Y:S01]  /*145f0*/  ENDCOLLECTIVE ;  /* 0x000000000000791b */ /* 0x003fe20003800000 */
.L_x_1103:
        /* <DEDUP_REMOVED lines=16> */
.L_x_1104:
[----:B------:R-:W-:Y:S01]  /*14700*/  VIADD R4, R6, 0x30 ;  /* 0x0000003006047836 */ /* 0x000fe20000000000 */
[----:B------:R-:W-:Y:S01]  /*14710*/  @!P3 LEA R21, R9, UR38, 0x1 ;  /* 0x000000260915bc11 */ /* 0x000fe2000f8e08ff */
[----:B------:R-:W-:Y:S02]  /*14720*/  IMAD.MOV.U32 R13, RZ, RZ, R0 ;  /* 0x000000ffff0d7224 */ /* 0x000fe400078e0000 */
[----:B------:R-:W-:-:S07]  /*14730*/  IMAD.MOV.U32 R2, RZ, RZ, R14 ;  /* 0x000000ffff027224 */ /* 0x000fce00078e000e */
[----:B------:R-:W-:Y:S05]  /*14740*/  WARPSYNC.COLLECTIVE R15, `(.L_x_1105) ;  /* 0x000000000f087348 */ /* 0x000fea0003c00000 */
[----:B------:R0:W1:Y:S02]  /*14750*/  SHFL.IDX P6, R14, R13, R12, R11 ;  /* 0x0000000c0d0e7389 */ /* 0x00006400000c000b */
[----:B01----:R-:W-:Y:S01]  /*14760*/  ENDCOLLECTIVE ;  /* 0x000000000000791b */ /* 0x003fe20003800000 */
.L_x_1105:
        /* <DEDUP_REMOVED lines=16> */
.L_x_1106:
[----:B------:R-:W-:Y:S01]  /*14870*/  VIADD R2, R6, 0x40 ;  /* 0x0000004006027836 */ /* 0x000fe20000000000 */
[----:B------:R-:W-:Y:S01]  /*14880*/  @!P3 LEA R20, R9, UR38, 0x1 ;  /* 0x000000260914bc11 */ /* 0x000fe2000f8e08ff */
[----:B------:R-:W-:Y:S02]  /*14890*/  IMAD.MOV.U32 R13, RZ, RZ, R0 ;  /* 0x000000ffff0d7224 */ /* 0x000fe400078e0000 */
[----:B------:R-:W-:-:S07]  /*148a0*/  IMAD.MOV.U32 R4, RZ, RZ, R14 ;  /* 0x000000ffff047224 */ /* 0x000fce00078e000e */
[----:B------:R-:W-:Y:S05]  /*148b0*/  WARPSYNC.COLLECTIVE R15, `(.L_x_1107) ;  /* 0x000000000f087348 */ /* 0x000fea0003c00000 */
[----:B------:R0:W1:Y:S02]  /*148c0*/  SHFL.IDX P6, R14, R13, R12, R11 ;  /* 0x0000000c0d0e7389 */ /* 0x00006400000c000b */
[----:B01----:R-:W-:Y:S01]  /*148d0*/  ENDCOLLECTIVE ;  /* 0x000000000000791b */ /* 0x003fe20003800000 */
.L_x_1107:
        /* <DEDUP_REMOVED lines=16> */
.L_x_1108:
[----:B------:R-:W-:Y:S01]  /*149e0*/  VIADD R4, R6, 0x50 ;  /* 0x0000005006047836 */ /* 0x000fe20000000000 */
[----:B------:R-:W-:Y:S01]  /*149f0*/  @!P3 LEA R21, R9, UR38, 0x1 ;  /* 0x000000260915bc11 */ /* 0x000fe2000f8e08ff */
[----:B------:R-:W-:Y:S02]  /*14a00*/  IMAD.MOV.U32 R13, RZ, RZ, R0 ;  /* 0x000000ffff0d7224 */ /* 0x000fe400078e0000 */
[----:B------:R-:W-:-:S07]  /*14a10*/  IMAD.MOV.U32 R2, RZ, RZ, R14 ;  /* 0x000000ffff027224 */ /* 0x000fce00078e000e */
[----:B------:R-:W-:Y:S05]  /*14a20*/  WARPSYNC.COLLECTIVE R15, `(.L_x_1109) ;  /* 0x000000000f087348 */ /* 0x000fea0003c00000 */
[----:B------:R0:W1:Y:S02]  /*14a30*/  SHFL.IDX P6, R14, R13, R12, R11 ;  /* 0x0000000c0d0e7389 */ /* 0x00006400000c000b */
[----:B01----:R-:W-:Y:S01]  /*14a40*/  ENDCOLLECTIVE ;  /* 0x000000000000791b */ /* 0x003fe20003800000 */
.L_x_1109:
        /* <DEDUP_REMOVED lines=16> */
.L_x_1110:
[----:B------:R-:W-:Y:S01]  /*14b50*/  VIADD R2, R6, 0x60 ;  /* 0x0000006006027836 */ /* 0x000fe20000000000 */
[----:B------:R-:W-:Y:S01]  /*14b60*/  @!P3 LEA R20, R9, UR38, 0x1 ;  /* 0x000000260914bc11 */ /* 0x000fe2000f8e08ff */
[----:B------:R-:W-:Y:S02]  /*14b70*/  IMAD.MOV.U32 R13, RZ, RZ, R0 ;  /* 0x000000ffff0d7224 */ /* 0x000fe400078e0000 */
[----:B------:R-:W-:-:S07]  /*14b80*/  IMAD.MOV.U32 R4, RZ, RZ, R14 ;  /* 0x000000ffff047224 */ /* 0x000fce00078e000e */
[----:B------:R-:W-:Y:S05]  /*14b90*/  WARPSYNC.COLLECTIVE R15, `(.L_x_1111) ;  /* 0x000000000f087348 */ /* 0x000fea0003c00000 */
[----:B------:R0:W1:Y:S02]  /*14ba0*/  SHFL.IDX P6, R14, R13, R12, R11 ;  /* 0x0000000c0d0e7389 */ /* 0x00006400000c000b */
[----:B01----:R-:W-:Y:S01]  /*14bb0*/  ENDCOLLECTIVE ;  /* 0x000000000000791b */ /* 0x003fe20003800000 */
.L_x_1111:
        /* <DEDUP_REMOVED lines=16> */
.L_x_1112:
[----:B------:R-:W-:Y:S01]  /*14cc0*/  @!P3 LEA R21, R9, UR38, 0x1 ;  /* 0x000000260915bc11 */ /* 0x000fe2000f8e08ff */
[----:B------:R-:W-:Y:S02]  /*14cd0*/  IMAD.MOV.U32 R13, RZ, RZ, R0 ;  /* 0x000000ffff0d7224 */ /* 0x000fe400078e0000 */
[----:B------:R-:W-:-:S07]  /*14ce0*/  IMAD.MOV.U32 R2, RZ, RZ, R14 ;  /* 0x000000ffff027224 */ /* 0x000fce00078e000e */
[----:B------:R-:W-:Y:S05]  /*14cf0*/  WARPSYNC.COLLECTIVE R15, `(.L_x_1113) ;  /* 0x000000000f087348 */ /* 0x000fea0003c00000 */
[----:B------:R0:W1:Y:S02]  /*14d00*/  SHFL.IDX P6, R14, R13, R12, R11 ;  /* 0x0000000c0d0e7389 */ /* 0x00006400000c000b */
[----:B01----:R-:W-:Y:S01]  /*14d10*/  ENDCOLLECTIVE ;  /* 0x000000000000791b */ /* 0x003fe20003800000 */
.L_x_1113:
        /* <DEDUP_REMOVED lines=15> */
.L_x_1114:
[----:B------:R-:W-:Y:S02]  /*14e10*/  IMAD.MOV.U32 R13, RZ, RZ, R0 ;  /* 0x000000ffff0d7224 */ /* 0x000fe400078e0000 */
[----:B------:R-:W-:-:S07]  /*14e20*/  IMAD.MOV.U32 R4, RZ, RZ, R14 ;  /* 0x000000ffff047224 */ /* 0x000fce00078e000e */
[----:B------:R-:W-:Y:S05]  /*14e30*/  WARPSYNC.COLLECTIVE R15, `(.L_x_1115) ;  /* 0x000000000f087348 */ /* 0x000fea0003c00000 */
[----:B------:R0:W1:Y:S02]  /*14e40*/  SHFL.IDX P6, R14, R13, R12, R11 ;  /* 0x0000000c0d0e7389 */ /* 0x00006400000c000b */
[----:B01----:R-:W-:Y:S01]  /*14e50*/  ENDCOLLECTIVE ;  /* 0x000000000000791b */ /* 0x003fe20003800000 */
.L_x_1115:
[----:B------:R-:W-:Y:S05]  /*14e60*/  BRA `(.L_x_1116) ;  /* 0xffffffc400fc7947 */ /* 0x000fea000383ffff */
.L_x_1021:
[----:B-1----:R-:W-:-:S04]  /*14e70*/  IMAD.U32 R3, RZ, RZ, UR38 ;  /* 0x00000026ff037e24 */ /* 0x002fc8000f8e00ff */
[----:B------:R1:W2:Y:S03]  /*14e80*/  SYNCS.PHASECHK.TRANS64.TRYWAIT P0, [R3+URZ+0x30820], R0 ;  /* 0x03082000030075a7 */ /* 0x0002a6000800017f */
[----:B--2---:R-:W-:Y:S05]  /*14e90*/  @!P0 NANOSLEEP.SYNCS 0x989680 ;  /* 0x009896800000895d */ /* 0x004fea0003900000 */
[----:B------:R-:W2:Y:S02]  /*14ea0*/  @!P0 SYNCS.PHASECHK.TRANS64 P0, [R3+URZ+0x30820], R0 ;  /* 0x03082000030085a7 */ /* 0x000ea4000800007f */
[----:B--2---:R-:W-:Y:S05]  /*14eb0*/  @!P0 BRA `(.L_x_1021) ;  /* 0xfffffffc00ec8947 */ /* 0x004fea000383ffff */
[----:B------:R-:W-:Y:S05]  /*14ec0*/  BRA `(.L_x_1117) ;  /* 0xffffffc800547947 */ /* 0x000fea000383ffff */
.L_x_1028:
[----:B-1----:R-:W-:-:S04]  /*14ed0*/  IMAD.U32 R3, RZ, RZ, UR38 ;  /* 0x00000026ff037e24 */ /* 0x002fc8000f8e00ff */
[----:B------:R1:W2:Y:S03]  /*14ee0*/  SYNCS.PHASECHK.TRANS64.TRYWAIT P0, [R3+URZ+0x30848], R2 ;  /* 0x03084802030075a7 */ /* 0x0002a6000800017f */
[----:B--2---:R-:W-:Y:S05]  /*14ef0*/  @!P0 NANOSLEEP.SYNCS 0x989680 ;  /* 0x009896800000895d */ /* 0x004fea0003900000 */
[----:B------:R-:W2:Y:S02]  /*14f00*/  @!P0 SYNCS.PHASECHK.TRANS64 P0, [R3+URZ+0x30848], R2 ;  /* 0x03084802030085a7 */ /* 0x000ea4000800007f */
[----:B--2---:R-:W-:Y:S05]  /*14f10*/  @!P0 BRA `(.L_x_1028) ;  /* 0xfffffffc00ec8947 */ /* 0x004fea000383ffff */
[----:B------:R-:W-:Y:S05]  /*14f20*/  BRA `(.L_x_1118) ;  /* 0xffffffcc00387947 */ /* 0x000fea000383ffff */
.L_x_1035:
[----:B0-----:R-:W-:-:S04]  /*14f30*/  IMAD.U32 R3, RZ, RZ, UR38 ;  /* 0x00000026ff037e24 */ /* 0x001fc8000f8e00ff */
[----:B------:R0:W1:Y:S03]  /*14f40*/  SYNCS.PHASECHK.TRANS64.TRYWAIT P0, [R3+URZ+0x30860], R2 ;  /* 0x03086002030075a7 */ /* 0x000066000800017f */
[----:B-1----:R-:W-:Y:S05]  /*14f50*/  @!P0 NANOSLEEP.SYNCS 0x989680 ;  /* 0x009896800000895d */ /* 0x002fea0003900000 */
[----:B------:R-:W1:Y:S02]  /*14f60*/  @!P0 SYNCS.PHASECHK.TRANS64 P0, [R3+URZ+0x30860], R2 ;  /* 0x03086002030085a7 */ /* 0x000e64000800007f */
[----:B-1----:R-:W-:Y:S05]  /*14f70*/  @!P0 BRA `(.L_x_1035) ;  /* 0xfffffffc00ec8947 */ /* 0x002fea000383ffff */
[----:B------:R-:W-:Y:S05]  /*14f80*/  BRA `(.L_x_1119) ;  /* 0xffffffd000107947 */ /* 0x000fea000383ffff */
.L_x_1045:
[----:B-1----:R-:W-:-:S04]  /*14f90*/  IMAD.U32 R3, RZ, RZ, UR38 ;  /* 0x00000026ff037e24 */ /* 0x002fc8000f8e00ff */
[----:B------:R1:W2:Y:S03]  /*14fa0*/  SYNCS.PHASECHK.TRANS64.TRYWAIT P0, [R3+URZ+0x30840], R2 ;  /* 0x03084002030075a7 */ /* 0x0002a6000800017f */
[----:B--2---:R-:W-:Y:S05]  /*14fb0*/  @!P0 NANOSLEEP.SYNCS 0x989680 ;  /* 0x009896800000895d */ /* 0x004fea0003900000 */
[----:B------:R-:W2:Y:S02]  /*14fc0*/  @!P0 SYNCS.PHASECHK.TRANS64 P0, [R3+URZ+0x30840], R2 ;  /* 0x03084002030085a7 */ /* 0x000ea4000800007f */
[----:B--2---:R-:W-:Y:S05]  /*14fd0*/  @!P0 BRA `(.L_x_1045) ;  /* 0xfffffffc00ec8947 */ /* 0x004fea000383ffff */
[----:B------:R-:W-:Y:S05]  /*14fe0*/  BRA `(.L_x_1120) ;  /* 0xffffffd400687947 */ /* 0x000fea000383ffff */
.L_x_1052:
[----:B0-----:R-:W-:-:S04]  /*14ff0*/  IMAD.U32 R3, RZ, RZ, UR38 ;  /* 0x00000026ff037e24 */ /* 0x001fc8000f8e00ff */
[----:B------:R0:W1:Y:S03]  /*15000*/  SYNCS.PHASECHK.TRANS64.TRYWAIT P0, [R3+URZ+0x30868], R2 ;  /* 0x03086802030075a7 */ /* 0x000066000800017f */
[----:B-1----:R-:W-:Y:S05]  /*15010*/  @!P0 NANOSLEEP.SYNCS 0x989680 ;  /* 0x009896800000895d */ /* 0x002fea0003900000 */
[----:B------:R-:W1:Y:S02]  /*15020*/  @!P0 SYNCS.PHASECHK.TRANS64 P0, [R3+URZ+0x30868], R2 ;  /* 0x03086802030085a7 */ /* 0x000e64000800007f */
[----:B-1----:R-:W-:Y:S05]  /*15030*/  @!P0 BRA `(.L_x_1052) ;  /* 0xfffffffc00ec8947 */ /* 0x002fea000383ffff */
[----:B------:R-:W-:Y:S05]  /*15040*/  BRA `(.L_x_1121) ;  /* 0xffffffd800407947 */ /* 0x000fea000383ffff */
.L_x_1062:
[----:B-1----:R-:W-:-:S04]  /*15050*/  IMAD.U32 R3, RZ, RZ, UR38 ;  /* 0x00000026ff037e24 */ /* 0x002fc8000f8e00ff */
[----:B------:R1:W2:Y:S03]  /*15060*/  SYNCS.PHASECHK.TRANS64.TRYWAIT P0, [R3+URZ+0x30848], R2 ;  /* 0x03084802030075a7 */ /* 0x0002a6000800017f */
[----:B--2---:R-:W-:Y:S05]  /*15070*/  @!P0 NANOSLEEP.SYNCS 0x989680 ;  /* 0x009896800000895d */ /* 0x004fea0003900000 */
[----:B------:R-:W2:Y:S02]  /*15080*/  @!P0 SYNCS.PHASECHK.TRANS64 P0, [R3+URZ+0x30848], R2 ;  /* 0x03084802030085a7 */ /* 0x000ea4000800007f */
[----:B--2---:R-:W-:Y:S05]  /*15090*/  @!P0 BRA `(.L_x_1062) ;  /* 0xfffffffc00ec8947 */ /* 0x004fea000383ffff */
[----:B------:R-:W-:Y:S05]  /*150a0*/  BRA `(.L_x_1122) ;  /* 0xffffffdc00b07947 */ /* 0x000fea000383ffff */
.L_x_1069:
[----:B0-----:R-:W-:-:S04]  /*150b0*/  IMAD.U32 R3, RZ, RZ, UR38 ;  /* 0x00000026ff037e24 */ /* 0x001fc8000f8e00ff */
[----:B------:R0:W1:Y:S03]  /*150c0*/  SYNCS.PHASECHK.TRANS64.TRYWAIT P0, [R3+URZ+0x30860], R2 ;  /* 0x03086002030075a7 */ /* 0x000066000800017f */
[----:B-1----:R-:W-:Y:S05]  /*150d0*/  @!P0 NANOSLEEP.SYNCS 0x989680 ;  /* 0x009896800000895d */ /* 0x002fea0003900000 */
[----:B------:R-:W1:Y:S02]  /*150e0*/  @!P0 SYNCS.PHASECHK.TRANS64 P0, [R3+URZ+0x30860], R2 ;  /* 0x03086002030085a7 */ /* 0x000e64000800007f */
[----:B-1----:R-:W-:Y:S05]  /*150f0*/  @!P0 BRA `(.L_x_1069) ;  /* 0xfffffffc00ec8947 */ /* 0x002fea000383ffff */
[----:B------:R-:W-:Y:S05]  /*15100*/  BRA `(.L_x_1123) ;  /* 0xffffffe000847947 */ /* 0x000fea000383ffff */
.L_x_1078:
[----:B0-----:R0:W1:Y:S02]  /*15110*/  SYNCS.PHASECHK.TRANS64.TRYWAIT P0, [R3+URZ+0x30860], R2 ;  /* 0x03086002030075a7 */ /* 0x001064000800017f */
[----:B-1----:R-:W-:Y:S05]  /*15120*/  @!P0 NANOSLEEP.SYNCS 0x989680 ;  /* 0x009896800000895d */ /* 0x002fea0003900000 */
[----:B------:R-:W1:Y:S02]  /*15130*/  @!P0 SYNCS.PHASECHK.TRANS64 P0, [R3+URZ+0x30860], R2 ;  /* 0x03086002030085a7 */ /* 0x000e64000800007f */
[----:B-1----:R-:W-:Y:S05]  /*15140*/  @!P0 BRA `(.L_x_1078) ;  /* 0xfffffffc00f08947 */ /* 0x002fea000383ffff */
[----:B------:R-:W-:Y:S05]  /*15150*/  BRA `(.L_x_1124) ;  /* 0xffffffe400847947 */ /* 0x000fea000383ffff */
.L_x_1084:
[----:B0-----:R0:W1:Y:S02]  /*15160*/  SYNCS.PHASECHK.TRANS64.TRYWAIT P0, [R2+URZ+0x30820], R3 ;  /* 0x03082003020075a7 */ /* 0x001064000800017f */
[----:B-1----:R-:W-:Y:S05]  /*15170*/  @!P0 NANOSLEEP.SYNCS 0x989680 ;  /* 0x009896800000895d */ /* 0x002fea0003900000 */
[----:B------:R-:W1:Y:S02]  /*15180*/  @!P0 SYNCS.PHASECHK.TRANS64 P0, [R2+URZ+0x30820], R3 ;  /* 0x03082003020085a7 */ /* 0x000e64000800007f */
[----:B-1----:R-:W-:Y:S05]  /*15190*/  @!P0 BRA `(.L_x_1084) ;  /* 0xfffffffc00f08947 */ /* 0x002fea000383ffff */
[----:B------:R-:W-:Y:S05]  /*151a0*/  BRA `(.L_x_1125) ;  /* 0xffffffe800887947 */ /* 0x000fea000383ffff */
.L_x_1085:
        /* <DEDUP_REMOVED lines=11> */
.L_x_1127:
[----:B------:R-:W-:Y:S05]  /*15260*/  BSYNC B0 ;  /* 0x0000000000007941 */ /* 0x000fea0003800000 */
.L_x_1126:
[----:B------:R-:W-:Y:S05]  /*15270*/  BRA `(.L_x_1128) ;  /* 0xffffffe8006c7947 */ /* 0x000fea000383ffff */
.L_x_1086:
[----:B------:R-:W-:Y:S01]  /*15280*/  BSSY B0, `(.L_x_1129) ;  /* 0x0000006000007945 */ /* 0x000fe20003800000 */
[----:B------:R-:W-:-:S07]  /*15290*/  IMAD.MOV.U32 R15, RZ, RZ, -0x1 ;  /* 0xffffffffff0f7424 */ /* 0x000fce00078e00ff */
[----:B0-----:R-:W-:Y:S05]  /*152a0*/  WARPSYNC.COLLECTIVE R15, `(.L_x_1130) ;  /* 0x000000000f0c7348 */ /* 0x001fea0003c00000 */
[----:B------:R-:W-:Y:S02]  /*152b0*/  ELECT P6, UR62, PT ;  /* 0x00000000003e782f */ /* 0x000fe400038c0000 */
[----:B------:R-:W-:Y:S01]  /*152c0*/  MOV R14, UR62 ;  /* 0x0000003e000e7c02 */ /* 0x000fe20008000f00 */
[----:B0-----:R-:W-:Y:S10]  /*152d0*/  ENDCOLLECTIVE ;  /* 0x000000000000791b */ /* 0x001ff40003800000 */
.L_x_1130:
[----:B------:R-:W-:Y:S05]  /*152e0*/  BSYNC B0 ;  /* 0x0000000000007941 */ /* 0x000fea0003800000 */
.L_x_1129:
[----:B------:R-:W-:Y:S05]  /*152f0*/  BRA `(.L_x_1131) ;  /* 0xffffffe800607947 */ /* 0x000fea000383ffff */
.L_x_1088:
[----:B0-----:R0:W1:Y:S02]  /*15300*/  SYNCS.PHASECHK.TRANS64.TRYWAIT P0, [R7+URZ], R4 ;  /* 0x00000004070075a7 */ /* 0x001064000800017f */
[----:B-1----:R-:W-:Y:S05]  /*15310*/  @!P0 NANOSLEEP.SYNCS 0x989680 ;  /* 0x009896800000895d */ /* 0x002fea0003900000 */
[----:B------:R-:W1:Y:S02]  /*15320*/  @!P0 SYNCS.PHASECHK.TRANS64 P0, [R7+URZ], R4 ;  /* 0x00000004070085a7 */ /* 0x000e64000800007f */
[----:B-1----:R-:W-:Y:S05]  /*15330*/  @!P0 BRA `(.L_x_1088) ;  /* 0xfffffffc00f08947 */ /* 0x002fea000383ffff */
[----:B------:R-:W-:Y:S05]  /*15340*/  BRA `(.L_x_1132) ;  /* 0xffffffe8009c7947 */ /* 0x000fea000383ffff */
.L_x_1089:
[----:B-1----:R1:W2:Y:S02]  /*15350*/  SYNCS.PHASECHK.TRANS64.TRYWAIT P0, [R8+URZ], R5 ;  /* 0x00000005080075a7 */ /* 0x0022a4000800017f */
[----:B--2---:R-:W-:Y:S05]  /*15360*/  @!P0 NANOSLEEP.SYNCS 0x989680 ;  /* 0x009896800000895d */ /* 0x004fea0003900000 */
[----:B------:R-:W2:Y:S02]  /*15370*/  @!P0 SYNCS.PHASECHK.TRANS64 P0, [R8+URZ], R5 ;  /* 0x00000005080085a7 */ /* 0x000ea4000800007f */
[----:B--2---:R-:W-:Y:S05]  /*15380*/  @!P0 BRA `(.L_x_1089) ;  /* 0xfffffffc00f08947 */ /* 0x004fea000383ffff */
[----:B------:R-:W-:Y:S05]  /*15390*/  BRA `(.L_x_1133) ;  /* 0xffffffe800907947 */ /* 0x000fea000383ffff */
.L_x_1091:
[----:B0-----:R0:W2:Y:S02]  /*153a0*/  SYNCS.PHASECHK.TRANS64.TRYWAIT P0, [R7+URZ], R4 ;  /* 0x00000004070075a7 */ /* 0x0010a4000800017f */
[----:B--2---:R-:W-:Y:S05]  /*153b0*/  @!P0 NANOSLEEP.SYNCS 0x989680 ;  /* 0x009896800000895d */ /* 0x004fea0003900000 */
[----:B------:R-:W2:Y:S02]  /*153c0*/  @!P0 SYNCS.PHASECHK.TRANS64 P0, [R7+URZ], R4 ;  /* 0x00000004070085a7 */ /* 0x000ea4000800007f */
[----:B--2---:R-:W-:Y:S05]  /*153d0*/  @!P0 BRA `(.L_x_1091) ;  /* 0xfffffffc00f08947 */ /* 0x004fea000383ffff */
[----:B------:R-:W-:Y:S05]  /*153e0*/  BRA `(.L_x_1134) ;  /* 0xffffffe800947947 */ /* 0x000fea000383ffff */
.L_x_1135:
        /* <DEDUP_REMOVED lines=9> */
.L_x_3025:


//--------------------- .text._ZN7cutlass13device_kernelIN5flash11enable_sm90INS1_16FlashAttnFwdSm90INS1_25CollectiveMainloopFwdSm90ILi2EN4cute5tupleIJNS5_1CILi1EEES8_S8_EEENS6_IJNS7_ILi128EEENS7_ILi96EEENS7_ILi192EEEEEELi192ENS_10bfloat16_tEfNS_4arch4Sm90ELb0ELb1ELb0ELb1ELb0ELb0ELb0ELb1ELb1ELb1ELb1ELb0EEENS1_21CollectiveEpilogueFwdINS6_IJSA_SC_SB_EEES9_SE_SG_Li256ELb1ELb1ELb1ELb0EEENS1_36VarlenDynamicPersistentTileSchedulerILi128ELi96ELi256ELi128ELb1ELb1ELb1ELb1ELb0ELb1EEEEEEEEEvNT_6ParamsE --------------------------
	.section	.text._ZN7cutlass13device_kernelIN5flash11enable_sm90INS1_16FlashAttnFwdSm90INS1_25CollectiveMainloopFwdSm90ILi2EN4cute5tupleIJNS5_1CILi1EEES8_S8_EEENS6_IJNS7_ILi128EEENS7_ILi96EEENS7_ILi192EEEEEELi192ENS_10bfloat16_tEfNS_4arch4Sm90ELb0ELb1ELb0ELb1ELb0ELb0ELb0ELb1ELb1ELb1ELb1ELb0EEENS1_21CollectiveEpilogueFwdINS6_IJSA_SC_SB_EEES9_SE_SG_Li256ELb1ELb1ELb1ELb0EEENS1_36VarlenDynamicPersistentTileSchedulerILi128ELi96ELi256ELi128ELb1ELb1ELb1ELb1ELb0ELb1EEEEEEEEEvNT_6ParamsE,"ax",@progbits
	.align	128
.text._ZN7cutlass13device_kernelIN5flash11enable_sm90INS1_16FlashAttnFwdSm90INS1_25CollectiveMainloopFwdSm90ILi2EN4cute5tupleIJNS5_1CILi1EEES8_S8_EEENS6_IJNS7_ILi128EEENS7_ILi96EEENS7_ILi192EEEEEELi192ENS_10bfloat16_tEfNS_4arch4Sm90ELb0ELb1ELb0ELb1ELb0ELb0ELb0ELb1ELb1ELb1ELb1ELb0EEENS1_21CollectiveEpilogueFwdINS6_IJSA_SC_SB_EEES9_SE_SG_Li256ELb1ELb1ELb1ELb0EEENS1_36VarlenDynamicPersistentTileSchedulerILi128ELi96ELi256ELi128ELb1ELb1ELb1ELb1ELb0ELb1EEEEEEEEEvNT_6ParamsE:
        .type           _ZN7cutlass13device_kernelIN5flash11enable_sm90INS1_16FlashAttnFwdSm90INS1_25CollectiveMainloopFwdSm90ILi2EN4cute5tupleIJNS5_1CILi1EEES8_S8_EEENS6_IJNS7_ILi128EEENS7_ILi96EEENS7_ILi192EEEEEELi192ENS_10bfloat16_tEfNS_4arch4Sm90ELb0ELb1ELb0ELb1ELb0ELb0ELb0ELb1ELb1ELb1ELb1ELb0EEENS1_21CollectiveEpilogueFwdINS6_IJSA_SC_SB_EEES9_SE_SG_Li256ELb1ELb1ELb1ELb0EEENS1_36VarlenDynamicPersistentTileSchedulerILi128ELi96ELi256ELi128ELb1ELb1ELb1ELb1ELb0ELb1EEEEEEEEEvNT_6ParamsE,@function
        .size           _ZN7cutlass13device_kernelIN5flash11enable_sm90INS1_16FlashAttnFwdSm90INS1_25CollectiveMainloopFwdSm90ILi2EN4cute5tupleIJNS5_1CILi1EEES8_S8_EEENS6_IJNS7_ILi128EEENS7_ILi96EEENS7_ILi192EEEEEELi192ENS_10bfloat16_tEfNS_4arch4Sm90ELb0ELb1ELb0ELb1ELb0ELb0ELb0ELb1ELb1ELb1ELb1ELb0EEENS1_21CollectiveEpilogueFwdINS6_IJSA_SC_SB_EEES9_SE_SG_Li256ELb1ELb1ELb1ELb0EEENS1_36VarlenDynamicPersistentTileSchedulerILi128ELi96ELi256ELi128ELb1ELb1ELb1ELb1ELb0ELb1EEEEEEEEEvNT_6ParamsE,(.L_x_3026 - _ZN7cutlass13device_kernelIN5flash11enable_sm90INS1_16FlashAttnFwdSm90INS1_25CollectiveMainloopFwdSm90ILi2EN4cute5tupleIJNS5_1CILi1EEES8_S8_EEENS6_IJNS7_ILi128EEENS7_ILi96EEENS7_ILi192EEEEEELi192ENS_10bfloat16_tEfNS_4arch4Sm90ELb0ELb1ELb0ELb1ELb0ELb0ELb0ELb1ELb1ELb1ELb1ELb0EEENS1_21CollectiveEpilogueFwdINS6_IJSA_SC_SB_EEES9_SE_SG_Li256ELb1ELb1ELb1ELb0EEENS1_36VarlenDynamicPersistentTileSchedulerILi128ELi96ELi256ELi128ELb1ELb1ELb1ELb1ELb0ELb1EEEEEEEEEvNT_6ParamsE)
        .other          _ZN7cutlass13device_kernelIN5flash11enable_sm90INS1_16FlashAttnFwdSm90INS1_25CollectiveMainloopFwdSm90ILi2EN4cute5tupleIJNS5_1CILi1EEES8_S8_EEENS6_IJNS7_ILi128EEENS7_ILi96EEENS7_ILi192EEEEEELi192ENS_10bfloat16_tEfNS_4arch4Sm90ELb0ELb1ELb0ELb1ELb0ELb0ELb0ELb1ELb1ELb1ELb1ELb0EEENS1_21CollectiveEpilogueFwdINS6_IJSA_SC_SB_EEES9_SE_SG_Li256ELb1ELb1ELb1ELb0EEENS1_36VarlenDynamicPersistentTileSchedulerILi128ELi96ELi256ELi128ELb1ELb1ELb1ELb1ELb0ELb1EEEEEEEEEvNT_6ParamsE,@"STO_CUDA_ENTRY STV_DEFAULT"
_ZN7cutlass13device_kernelIN5flash11enable_sm90INS1_16FlashAttnFwdSm90INS1_25CollectiveMainloopFwdSm90ILi2EN4cute5tupleIJNS5_1CILi1EEES8_S8_EEENS6_IJNS7_ILi128EEENS7_ILi96EEENS7_ILi192EEEEEELi192ENS_10bfloat16_tEfNS_4arch4Sm90ELb0ELb1ELb0ELb1ELb0ELb0ELb0ELb1ELb1ELb1ELb1ELb0EEENS1_21CollectiveEpilogueFwdINS6_IJSA_SC_SB_EEES9_SE_SG_Li256ELb1ELb1ELb1ELb0EEENS1_36VarlenDynamicPersistentTileSchedulerILi128ELi96ELi256ELi128ELb1ELb1ELb1ELb1ELb0ELb1EEEEEEEEEvNT_6ParamsE:
        /* <DEDUP_REMOVED lines=18> */
.L_x_1137:
[----:B------:R-:W-:Y:S05]  /*0120*/  BSYNC B0 ;  /* 0x0000000000007941 */ /* 0x000fea0003800000 */
.L_x_1136:
        /* <DEDUP_REMOVED lines=41> */
.L_x_1138:
        /* <DEDUP_REMOVED lines=22> */
.L_x_1139:
        /* <DEDUP_REMOVED lines=18> */
.L_x_1140:
        /* <DEDUP_REMOVED lines=22> */
.L_x_1141:
        /* <DEDUP_REMOVED lines=22> */
.L_x_1142:
        /* <DEDUP_REMOVED lines=8> */
.L_x_1144:
        /* <DEDUP_REMOVED lines=14> */
[----:B------:R-:W2:Y:S01]  /*0a60*/  LDL R0, [R1+0x5c] ;  /* 0x00005c0001007983 */ /* 0x000ea20000100800 */
[----:B------:R-:W-:Y:S01]  /*0a70*/  VIADD R12, R6, 0xffffff80 ;  /* 0xffffff80060c7836 */ /* 0x000fe20000000000 */
[----:B------:R-:W-:Y:S01]  /*0a80*/  R2UR UR5, R9 ;  /* 0x00000000090572ca */ /* 0x000fe200000e0000 */
[----:B------:R-:W-:Y:S01]  /*0a90*/  UMOV UR38, URZ ;  /* 0x0000003f00267c82 */ /* 0x000fe20008000000 */
[----:B------:R-:W-:Y:S01]  /*0aa0*/  R2UR UR7, R10 ;  /* 0x000000000a0772ca */ /* 0x000fe200000e0000 */
[----:B------:R-:W-:Y:S01]  /*0ab0*/  UMOV UR36, URZ ;  /* 0x0000003f00247c82 */ /* 0x000fe20008000000 */
[----:B------:R-:W-:Y:S02]  /*0ac0*/  R2UR UR6, R11 ;  /* 0x000000000b0672ca */ /* 0x000fe400000e0000 */
[----:B--2---:R-:W-:Y:S02]  /*0ad0*/  R2UR UR4, R0 ;  /* 0x00000000000472ca */ /* 0x004fe400000e0000 */
[----:B------:R-:W-:-:S04]  /*0ae0*/  SHF.R.S32.HI R0, RZ, 0x1f, R12 ;  /* 0x0000001fff007819 */ /* 0x000fc8000001140c */
[CC--:B0-----:R-:W-:Y:S02]  /*0af0*/  LEA.HI R2, R0.reuse, R12.reuse, RZ, 0x7 ;  /* 0x0000000c00027211 */ /* 0x0c1fe400078f38ff */
[-C--:B------:R-:W-:Y:S02]  /*0b00*/  LEA.HI R4, R0, R12.reuse, RZ, 0x5 ;  /* 0x0000000c00047211 */ /* 0x080fe400078f28ff */
[----:B------:R-:W-:Y:S02]  /*0b10*/  LOP3.LUT R223, R2, 0xffffff80, RZ, 0xc0, !PT ;  /* 0xffffff8002df7812 */ /* 0x000fe400078ec0ff */
[----:B------:R-:W-:Y:S01]  /*0b20*/  LEA.HI R3, R0, R12, RZ, 0x4 ;  /* 0x0000000c00037211 */ /* 0x000fe200078f20ff */
[----:B------:R-:W-:Y:S01]  /*0b30*/  IMAD.SHL.U32 R5, R4, 0x20, RZ ;  /* 0x0000002004057824 */ /* 0x000fe200078e00ff */
[----:B------:R-:W-:Y:S01]  /*0b40*/  SHF.R.S32.HI R11, RZ, 0x7, R2 ;  /* 0x00000007ff0b7819 */ /* 0x000fe20000011402 */
[----:B------:R-:W-:Y:S01]  /*0b50*/  IMAD.IADD R223, R12, 0x1, -R223 ;  /* 0x000000010cdf7824 */ /* 0x000fe200078e0adf */
[----:B------:R-:W-:Y:S01]  /*0b60*/  LOP3.LUT R4, R3, 0x3fffff0, RZ, 0xc0, !PT ;  /* 0x03fffff003047812 */ /* 0x000fe200078ec0ff */
[----:B------:R-:W-:Y:S01]  /*0b70*/  ULOP3.LUT UR4, UR4, 0x1, URZ, 0xfc, !UPT ;  /* 0x0000000104047892 */ /* 0x000fe2000f8efc3f */
[----:B------:R-:W-:-:S02]  /*0b80*/  SHF.R.S32.HI R6, RZ, 0x4, R3 ;  /* 0x00000004ff067819 */ /* 0x000fc40000011403 */
[----:B------:R-:W-:Y:S01]  /*0b90*/  SHF.R.S32.HI R8, RZ, 0x1f, R223 ;  /* 0x0000001fff087819 */ /* 0x000fe200000114df */
[----:B------:R-:W-:Y:S01]  /*0ba0*/  IMAD.IADD R4, R12, 0x1, -R4 ;  /* 0x000000010c047824 */ /* 0x000fe200078e0a04 */
[----:B------:R-:W-:Y:S02]  /*0bb0*/  LOP3.LUT R5, R5, 0xfffffc00, RZ, 0xc0, !PT ;  /* 0xfffffc0005057812 */ /* 0x000fe400078ec0ff */
[----:B------:R-:W-:Y:S02]  /*0bc0*/  LEA.HI R7, R8, R223, RZ, 0x2 ;  /* 0x000000df08077211 */ /* 0x000fe400078f10ff */
[----:B------:R-:W-:Y:S01]  /*0bd0*/  LEA.HI R3, R3, R6, RZ, 0x1 ;  /* 0x0000000603037211 */ /* 0x000fe200078f08ff */
[----:B------:R-:W-:Y:S01]  /*0be0*/  IMAD R4, R4, 0x40, R5 ;  /* 0x0000004004047824 */ /* 0x000fe200078e0205 */
[--C-:B------:R-:W-:Y:S02]  /*0bf0*/  SHF.R.S32.HI R9, RZ, 0x2, R7.reuse ;  /* 0x00000002ff097819 */ /* 0x100fe40000011407 */
[----:B------:R-:W-:-:S02]  /*0c00*/  SHF.R.S32.HI R10, RZ, 0x1f, R7 ;  /* 0x0000001fff0a7819 */ /* 0x000fc40000011407 */
[----:B------:R-:W-:Y:S02]  /*0c10*/  LOP3.LUT R3, R3, 0x1ffffffe, RZ, 0xc0, !PT ;  /* 0x1ffffffe03037812 */ /* 0x000fe400078ec0ff */
[----:B------:R-:W-:Y:S02]  /*0c20*/  LEA.HI R5, R0, R12, RZ, 0x2 ;  /* 0x0000000c00057211 */ /* 0x000fe400078f10ff */
[----:B------:R-:W-:Y:S01]  /*0c30*/  LEA.HI R10, R10, R9, RZ, 0x3 ;  /* 0x000000090a0a7211 */ /* 0x000fe200078f18ff */
[----:B------:R-:W-:Y:S01]  /*0c40*/  IMAD.IADD R3, R6, 0x1, -R3 ;  /* 0x0000000106037824 */ /* 0x000fe200078e0a03 */
[----:B------:R-:W-:Y:S02]  /*0c50*/  LOP3.LUT R5, R5, 0xfffffffc, RZ, 0xc0, !PT ;  /* 0xfffffffc05057812 */ /* 0x000fe400078ec0ff */
[----:B------:R-:W-:Y:S01]  /*0c60*/  LOP3.LUT R10, R10, 0xfffffff8, RZ, 0xc0, !PT ;  /* 0xfffffff80a0a7812 */ /* 0x000fe200078ec0ff */
[----:B------:R-:W-:Y:S01]  /*0c70*/  IMAD R3, R3, 0x8, R4 ;  /* 0x0000000803037824 */ /* 0x000fe200078e0204 */
[----:B------:R-:W-:Y:S01]  /*0c80*/  LEA.HI R8, R8, R223, RZ, 0x5 ;  /* 0x000000df08087211 */ /* 0x000fe200078f28ff */
[----:B------:R-:W-:Y:S01]  /*0c90*/  IMAD.IADD R5, R12, 0x1, -R5 ;  /* 0x000000010c057824 */ /* 0x000fe200078e0a05 */
[----:B------:R-:W-:Y:S01]  /*0ca0*/  LEA.HI R2, R2, R11, RZ, 0x1 ;  /* 0x0000000b02027211 */ /* 0x000fe200078f08ff */
[----:B------:R-:W-:Y:S01]  /*0cb0*/  IMAD.IADD R9, R9, 0x1, -R10 ;  /* 0x0000000109097824 */ /* 0x000fe200078e0a0a */
[----:B------:R-:W-:Y:S01]  /*0cc0*/  LOP3.LUT R6, R7, 0x7ffffffc, RZ, 0xc0, !PT ;  /* 0x7ffffffc07067812 */ /* 0x000fe200078ec0ff */
[----:B------:R0:W-:Y:S01]  /*0cd0*/  STL [R1+0x2c], R3 ;  /* 0x00002c0301007387 */ /* 0x0001e20000100800 */
[----:B------:R-:W-:-:S02]  /*0ce0*/  SHF.R.S32.HI R8, RZ, 0x5, R8 ;  /* 0x00000005ff087819 */ /* 0x000fc40000011408 */
[----:B------:R-:W-:Y:S01]  /*0cf0*/  LOP3.LUT R2, R2, 0x3fffffe, RZ, 0xc0, !PT ;  /* 0x03fffffe02027812 */ /* 0x000fe200078ec0ff */
[----:B------:R-:W-:Y:S01]  /*0d00*/  IMAD.IADD R6, R223, 0x1, -R6 ;  /* 0x00000001df067824 */ /* 0x000fe200078e0a06 */
[----:B------:R-:W-:Y:S01]  /*0d10*/  LEA.HI R0, R0, R12, RZ, 0x3 ;  /* 0x0000000c00007211 */ /* 0x000fe200078f18ff */
[----:B------:R-:W-:Y:S02]  /*0d20*/  IMAD R9, R8, 0x10, R9 ;  /* 0x0000001008097824 */ /* 0x000fe400078e0209 */
[----:B------:R-:W-:Y:S01]  /*0d30*/  IMAD.IADD R2, R11, 0x1, -R2 ;  /* 0x000000010b027824 */ /* 0x000fe200078e0a02 */
[----:B------:R-:W-:Y:S01]  /*0d40*/  LOP3.LUT R193, R0, 0xfffffff8, RZ, 0xc0, !PT ;  /* 0xfffffff800c17812 */ /* 0x000fe200078ec0ff */
[----:B------:R-:W-:Y:S01]  /*0d50*/  IMAD.SHL.U32 R19, R6, 0x2, RZ ;  /* 0x0000000206137824 */ /* 0x000fe200078e00ff */
[----:B0-----:R-:W-:Y:S01]  /*0d60*/  LEA.HI R3, R5, R5, RZ, 0x1 ;  /* 0x0000000505037211 */ /* 0x001fe200078f08ff */
[----:B------:R-:W-:Y:S01]  /*0d70*/  IMAD R2, R2, 0x40, R9 ;  /* 0x0000004002027824 */ /* 0x000fe200078e0209 */
[----:B------:R-:W-:Y:S01]  /*0d80*/  SHF.R.S32.HI R220, RZ, 0x3, R0 ;  /* 0x00000003ffdc7819 */ /* 0x000fe20000011400 */
[----:B------:R-:W-:Y:S01]  /*0d90*/  IMAD.IADD R193, R12, 0x1, -R193 ;  /* 0x000000010cc17824 */ /* 0x000fe200078e0ac1 */
[----:B------:R-:W-:Y:S01]  /*0da0*/  LOP3.LUT R4, R3, 0x1ffffffe, RZ, 0xc0, !PT ;  /* 0x1ffffffe03047812 */ /* 0x000fe200078ec0ff */
[----:B------:R-:W-:Y:S01]  /*0db0*/  IMAD.U32 R3, RZ, RZ, UR4 ;  /* 0x00000004ff037e24 */ /* 0x000fe2000f8e00ff */
[----:B------:R-:W-:Y:S01]  /*0dc0*/  STL [R1+0x28], R2 ;  /* 0x0000280201007387 */ /* 0x000fe20000100800 */
[C---:B------:R-:W-:Y:S01]  /*0dd0*/  VIADD R219, R19.reuse, 0x8 ;  /* 0x0000000813db7836 */ /* 0x040fe20000000000 */
[----:B------:R-:W-:Y:S01]  /*0de0*/  UMOV UR4, URZ ;  /* 0x0000003f00047c82 */ /* 0x000fe20008000000 */
[C---:B------:R-:W-:Y:S01]  /*0df0*/  VIADD R218, R19.reuse, 0x10 ;  /* 0x0000001013da7836 */ /* 0x040fe20000000000 */
[----:B------:R0:W-:Y:S01]  /*0e00*/  STL [R1+0x30], R3 ;  /* 0x0000300301007387 */ /* 0x0001e20000100800 */
[----:B------:R-:W-:-:S02]  /*0e10*/  VIADD R217, R19, 0x18 ;  /* 0x0000001813d97836 */ /* 0x000fc40000000000 */
[C---:B------:R-:W-:Y:S02]  /*0e20*/  VIADD R216, R19.reuse, 0x20 ;  /* 0x0000002013d87836 */ /* 0x040fe40000000000 */
[C---:B------:R-:W-:Y:S01]  /*0e30*/  VIADD R215, R19.reuse, 0x28 ;  /* 0x0000002813d77836 */ /* 0x040fe20000000000 */
[----:B------:R-:W-:Y:S01]  /*0e40*/  SHF.R.S32.HI R0, RZ, 0x1f, R217 ;  /* 0x0000001fff007819 */ /* 0x000fe200000114d9 */
[C---:B------:R-:W-:Y:S02]  /*0e50*/  VIADD R214, R19.reuse, 0x30 ;  /* 0x0000003013d67836 */ /* 0x040fe40000000000 */
        /* <DEDUP_REMOVED lines=33> */
[----:B------:R-:W-:Y:S01]  /*1070*/  SHF.R.S32.HI R226, RZ, 0x1f, R199 ;  /* 0x0000001fffe27819 */ /* 0x000fe200000114c7 */
[----:B------:R-:W-:Y:S01]  /*1080*/  IMAD.IADD R4, R5, 0x1, -R4 ;  /* 0x0000000105047824 */ /* 0x000fe200078e0a04 */
[----:B------:R-:W-:Y:S01]  /*1090*/  SHF.R.S32.HI R5, RZ, 0x1f, R219 ;  /* 0x0000001fff057819 */ /* 0x000fe200000114db */
[----:B------:R-:W-:Y:S01]  /*10a0*/  IMAD.SHL.U32 R22, R193, 0x8, RZ ;  /* 0x00000008c1167824 */ /* 0x000fe200078e00ff */
[----:B------:R-:W-:Y:S01]  /*10b0*/  SHF.R.S32.HI R5, RZ, 0x1f, R216 ;  /* 0x0000001fff057819 */ /* 0x000fe200000114d8 */
[----:B------:R-:W-:Y:S01]  /*10c0*/  IMAD.U32 R222, RZ, RZ, UR4 ;  /* 0x00000004ffde7e24 */ /* 0x000fe2000f8e00ff */
[----:B------:R-:W-:Y:S01]  /*10d0*/  SHF.R.S32.HI R5, RZ, 0x1f, R213 ;  /* 0x0000001fff057819 */ /* 0x000fe200000114d5 */
[----:B------:R-:W-:Y:S01]  /*10e0*/  VIADD R192, R22, 0x80 ;  /* 0x0000008016c07836 */ /* 0x000fe20000000000 */
[----:B------:R-:W-:Y:S01]  /*10f0*/  SHF.R.S32.HI R225, RZ, 0x1f, R198 ;  /* 0x0000001fffe17819 */ /* 0x000fe200000114c6 */
[----:B------:R-:W-:Y:S01]  /*1100*/  IMAD R23, R4, 0x8, R2 ;  /* 0x0000000804177824 */ /* 0x000fe200078e0202 */
[----:B------:R-:W-:-:S07]  /*1110*/  SHF.R.S32.HI R224, RZ, 0x1f, R197 ;  /* 0x0000001fffe07819 */ /* 0x000fce00000114c5 */
.L_x_1248:
[----:B------:R-:W-:Y:S01]  /*1120*/  ULDC.64 UR8, c[0x0][0xa28] ;  /* 0x00028a0000087ab9 */ /* 0x000fe20000000a00 */
[----:B0---4-:R-:W0:Y:S01]  /*1130*/  LDC.64 R8, c[0x0][0x418] ;  /* 0x00010600ff087b82 */ /* 0x011e220000000a00 */
[----:B------:R-:W-:Y:S01]  /*1140*/  UISETP.NE.U32.AND UP0, UPT, UR8, URZ, UPT ;  /* 0x0000003f0800728c */ /* 0x000fe2000bf05070 */
[----:B-1-3--:R-:W-:Y:S01]  /*1150*/  IMAD.MOV.U32 R7, RZ, RZ, RZ ;  /* 0x000000ffff077224 */ /* 0x00afe200078e00ff */
[----:B------:R-:W-:Y:S02]  /*1160*/  ULDC.64 UR12, c[0x0][0x208] ;  /* 0x00008200000c7ab9 */ /* 0x000fe40000000a00 */
[----:B------:R-:W-:-:S03]  /*1170*/  UISETP.NE.AND.EX UP0, UPT, UR9, URZ, UPT, UP0 ;  /* 0x0000003f0900728c */ /* 0x000fc6000bf05300 */
[----:B------:R-:W-:Y:S01]  /*1180*/  ULDC.64 UR8, c[0x0][0xa18] ;  /* 0x0002860000087ab9 */ /* 0x000fe20000000a00 */
[----:B------:R-:W1:Y:S01]  /*1190*/  LDC R17, c[0x0][0x288] ;  /* 0x0000a200ff117b82 */ /* 0x000e620000000800 */
[----:B------:R-:W-:Y:S01]  /*11a0*/  UISETP.NE.U32.AND UP1, UPT, UR8, URZ, UPT ;  /* 0x0000003f0800728c */ /* 0x000fe2000bf25070 */
[----:B------:R-:W-:-:S03]  /*11b0*/  PLOP3.LUT P0, PT, PT, PT, UP0, 0x80, 0x0 ;  /* 0x000000000000781c */ /* 0x000fc60003f0f008 */
[----:B------:R-:W-:-:S03]  /*11c0*/  UISETP.NE.AND.EX UP1, UPT, UR9, URZ, UPT, UP1 ;  /* 0x0000003f0900728c */ /* 0x000fc6000bf25310 */
[----:B------:R-:W-:Y:S01]  /*11d0*/  @UP0 ULDC.64 UR8, c[0x0][0xa28] ;  /* 0x00028a0000080ab9 */ /* 0x000fe20000000a00 */
[----:B--2---:R-:W2:Y:S01]  /*11e0*/  LDC R0, c[0x0][0x424] ;  /* 0x00010900ff007b82 */ /* 0x004ea20000000800 */
[----:B------:R-:W-:Y:S01]  /*11f0*/  @UP0 UIMAD.WIDE UR8, UR6, 0x4, UR8 ;  /* 0x00000004060808a5 */ /* 0x000fe2000f8e0208 */
[----:B------:R-:W-:-:S05]  /*1200*/  PLOP3.LUT P2, PT, PT, PT, UP1, 0x80, 0x0 ;  /* 0x000000000000781c */ /* 0x000fca0003f4f018 */
[----:B------:R-:W-:Y:S01]  /*1210*/  @UP1 ULDC.64 UR10, c[0x0][0xa18] ;  /* 0x00028600000a1ab9 */ /* 0x000fe20000000a00 */
[----:B------:R-:W-:Y:S01]  /*1220*/  IMAD.U32 R2, RZ, RZ, UR8 ;  /* 0x00000008ff027e24 */ /* 0x000fe2000f8e00ff */
[----:B------:R-:W3:Y:S01]  /*1230*/  LDC R11, c[0x0][0x2f0] ;  /* 0x0000bc00ff0b7b82 */ /* 0x000ee20000000800 */
[----:B------:R-:W-:Y:S01]  /*1240*/  IMAD.U32 R3, RZ, RZ, UR9 ;  /* 0x00000009ff037e24 */ /* 0x000fe2000f8e00ff */
[----:B------:R-:W-:Y:S02]  /*1250*/  @UP1 UIMAD.WIDE UR8, UR6, 0x4, UR10 ;  /* 0x00000004060818a5 */ /* 0x000fe4000f8e020a */
[----:B------:R-:W-:Y:S02]  /*1260*/  ULOP3.LUT UR4, UR7, 0xff000000, URZ, 0xc0, !UPT ;  /* 0xff00000007047892 */ /* 0x000fe4000f8ec03f */
[----:B------:R4:W5:Y:S01]  /*1270*/  @P0 LDG.E R7, desc[UR12][R2.64] ;  /* 0x0000000c02070981 */ /* 0x000962000c1e1900 */
[----:B------:R-:W-:Y:S01]  /*1280*/  ULDC.64 UR10, c[0x0][0xa20] ;  /* 0x00028800000a7ab9 */ /* 0x000fe20000000a00 */
[----:B------:R-:W-:Y:S01]  /*1290*/  IMAD.U32 R4, RZ, RZ, UR8 ;  /* 0x00000008ff047e24 */ /* 0x000fe2000f8e00ff */
[----:B------:R-:W-:Y:S01]  /*12a0*/  ULOP3.LUT UR8, UR7, 0xff0000, URZ, 0xc0, !UPT ;  /* 0x00ff000007087892 */ /* 0x000fe2000f8ec03f */
[----:B------:R-:W-:Y:S01]  /*12b0*/  IMAD.U32 R5, RZ, RZ, UR9 ;  /* 0x00000009ff057e24 */ /* 0x000fe2000f8e00ff */
[----:B------:R-:W-:Y:S01]  /*12c0*/  USHF.R.U32.HI UR4, URZ, 0x8, UR4 ;  /* 0x000000083f047899 */ /* 0x000fe20008011604 */
[----:B0-----:R-:W-:-:S03]  /*12d0*/  ISETP.NE.U32.AND P0, PT, R8, RZ, PT ;  /* 0x000000ff0800720c */ /* 0x001fc60003f05070 */
[----:B------:R-:W-:Y:S01]  /*12e0*/  ULEA.HI UR8, UR8, UR4, URZ, 0x10 ;  /* 0x0000000408087291 */ /* 0x000fe2000f8f803f */
[----:B------:R-:W-:Y:S01]  /*12f0*/  ISETP.NE.U32.AND P1, PT, RZ, UR10, PT ;  /* 0x0000000aff007c0c */ /* 0x000fe2000bf25070 */
[----:B------:R-:W-:Y:S01]  /*1300*/  ULOP3.LUT UR4, UR7, 0xffff, URZ, 0xc0, !UPT ;  /* 0x0000ffff07047892 */ /* 0x000fe2000f8ec03f */
[----:B------:R-:W-:Y:S01]  /*1310*/  ISETP.NE.AND.EX P0, PT, R9, RZ, PT, P0 ;  /* 0x000000ff0900720c */ /* 0x000fe20003f05300 */
[----:B-1----:R4:W5:Y:S01]  /*1320*/  @P2 LDG.E R17, desc[UR12][R4.64] ;  /* 0x0000000c04112981 */ /* 0x002962000c1e1900 */
[----:B------:R-:W-:Y:S02]  /*1330*/  ISETP.NE.AND.EX P1, PT, RZ, UR11, PT, P1 ;  /* 0x0000000bff007c0c */ /* 0x000fe4000bf25310 */
[----:B--2---:R-:W-:Y:S01]  /*1340*/  SEL R0, R0, 0x1, P0 ;  /* 0x0000000100007807 */ /* 0x004fe20000000000 */
[----:B------:R-:W-:Y:S01]  /*1350*/  IMAD.U32 R196, RZ, RZ, UR4 ;  /* 0x00000004ffc47e24 */ /* 0x000fe2000f8e00ff */
[----:B----4-:R-:W-:Y:S09]  /*1360*/  @P2 BRA `(.L_x_1145) ;  /* 0x0000000000302947 */ /* 0x010ff20003800000 */
[----:B------:R-:W-:Y:S02]  /*1370*/  ULDC.64 UR10, c[0x0][0xa00] ;  /* 0x00028000000a7ab9 */ /* 0x000fe40000000a00 */
[----:B------:R-:W-:-:S04]  /*1380*/  ISETP.NE.U32.AND P0, PT, RZ, UR10, PT ;  /* 0x0000000aff007c0c */ /* 0x000fc8000bf05070 */
[----:B------:R-:W-:-:S13]  /*1390*/  ISETP.NE.AND.EX P0, PT, RZ, UR11, PT, P0 ;  /* 0x0000000bff007c0c */ /* 0x000fda000bf05300 */
[----:B------:R-:W-:Y:S05]  /*13a0*/  @!P0 BRA `(.L_x_1145) ;  /* 0x0000000000208947 */ /* 0x000fea0003800000 */
[----:B------:R-:W-:Y:S01]  /*13b0*/  ULDC.64 UR10, c[0x0][0xa00] ;  /* 0x00028000000a7ab9 */ /* 0x000fe20000000a00 */
[----:B------:R-:W-:Y:S01]  /*13c0*/  ULDC.64 UR12, c[0x0][0x208] ;  /* 0x00008200000c7ab9 */ /* 0x000fe20000000a00 */
[----:B------:R-:W-:-:S06]  /*13d0*/  UIMAD.WIDE UR10, UR6, 0x4, UR10 ;  /* 0x00000004060a78a5 */ /* 0x000fcc000f8e020a */
[----:B------:R-:W-:Y:S02]  /*13e0*/  IMAD.U32 R2, RZ, RZ, UR10 ;  /* 0x0000000aff027e24 */ /* 0x000fe4000f8e00ff */
[----:B------:R-:W-:-:S05]  /*13f0*/  IMAD.U32 R3, RZ, RZ, UR11 ;  /* 0x0000000bff037e24 */ /* 0x000fca000f8e00ff */
[----:B-----5:R-:W2:Y:S04]  /*1400*/  LDG.E R17, desc[UR12][R2.64] ;  /* 0x0000000c02117981 */ /* 0x020ea8000c1e1900 */
[----:B------:R-:W2:Y:S02]  /*1410*/  LDG.E R4, desc[UR12][R2.64+0x4] ;  /* 0x0000040c02047981 */ /* 0x000ea4000c1e1900 */
[----:B--2---:R-:W-:-:S07]  /*1420*/  IMAD.IADD R17, R4, 0x1, -R17 ;  /* 0x0000000104117824 */ /* 0x004fce00078e0a11 */
.L_x_1145:
[----:B---3--:R-:W-:Y:S02]  /*1430*/  IMAD R16, R0, R11, RZ ;  /* 0x0000000b00107224 */ /* 0x008fe400078e02ff */
[----:B------:R-:W-:Y:S01]  /*1440*/  IMAD.U32 R221, RZ, RZ, UR6 ;  /* 0x00000006ffdd7e24 */ /* 0x000fe2000f8e00ff */
[----:B------:R-:W-:Y:S06]  /*1450*/  @!P1 BRA `(.L_x_1146) ;  /* 0x00000000001c9947 */ /* 0x000fec0003800000 */
[----:B------:R-:W-:Y:S01]  /*1460*/  ULDC.64 UR10, c[0x0][0xa20] ;  /* 0x00028800000a7ab9 */ /* 0x000fe20000000a00 */
[----:B------:R-:W-:Y:S01]  /*1470*/  ULDC.64 UR12, c[0x0][0x208] ;  /* 0x00008200000c7ab9 */ /* 0x000fe20000000a00 */
[----:B------:R-:W-:-:S06]  /*1480*/  UIMAD.WIDE UR6, UR6, 0x4, UR10 ;  /* 0x00000004060678a5 */ /* 0x000fcc000f8e020a */
[----:B------:R-:W-:Y:S02]  /*1490*/  IMAD.U32 R2, RZ, RZ, UR6 ;  /* 0x00000006ff027e24 */ /* 0x000fe4000f8e00ff */
[----:B------:R-:W-:-:S05]  /*14a0*/  IMAD.U32 R3, RZ, RZ, UR7 ;  /* 0x00000007ff037e24 */ /* 0x000fca000f8e00ff */
[----:B------:R0:W5:Y:S01]  /*14b0*/  LDG.E R16, desc[UR12][R2.64] ;  /* 0x0000000c02107981 */ /* 0x000162000c1e1900 */
[----:B------:R-:W-:Y:S05]  /*14c0*/  BRA `(.L_x_1147) ;  /* 0x0000000000307947 */ /* 0x000fea0003800000 */
.L_x_1146:
        /* <DEDUP_REMOVED lines=9> */
[----:B------:R-:W2:Y:S04]  /*1560*/  LDG.E R16, desc[UR12][R2.64] ;  /* 0x0000000c02107981 */ /* 0x000ea8000c1e1900 */
[----:B------:R-:W2:Y:S02]  /*1570*/  LDG.E R5, desc[UR12][R2.64+0x4] ;  /* 0x0000040c02057981 */ /* 0x000ea4000c1e1900 */
[----:B--2---:R-:W-:-:S07]  /*1580*/  IMAD.IADD R16, R5, 0x1, -R16 ;  /* 0x0000000105107824 */ /* 0x004fce00078e0a10 */
.L_x_1147:
[----:B------:R-:W-:Y:S01]  /*1590*/  ULDC UR4, c[0x0][0x448] ;  /* 0x0001120000047ab9 */ /* 0x000fe20000000800 */
[----:B-----5:R-:W-:Y:S01]  /*15a0*/  IMAD.IADD R16, R16, 0x1, -R7 ;  /* 0x0000000110107824 */ /* 0x020fe200078e0a07 */
[----:B------:R-:W-:Y:S02]  /*15b0*/  UISETP.NE.AND UP0, UPT, UR4, 0x1, UPT ;  /* 0x000000010400788c */ /* 0x000fe4000bf05270 */
[----:B------:R-:W-:Y:S02]  /*15c0*/  USHF.L.U32 UR39, UR5, 0x7, URZ ;  /* 0x0000000705277899 */ /* 0x000fe4000800063f */
[----:B------:R-:W-:Y:S01]  /*15d0*/  IADD3 R0, R16, 0x1, -R17 ;  /* 0x0000000110007810 */ /* 0x000fe20007ffe811 */
[----:B------:R-:W-:Y:S01]  /*15e0*/  ULDC.64 UR4, c[0x0][0x9e0] ;  /* 0x0002780000047ab9 */ /* 0x000fe20000000a00 */
[----:B------:R-:W-:Y:S02]  /*15f0*/  UIADD3 UR9, UR39, 0x7f, URZ ;  /* 0x0000007f27097890 */ /* 0x000fe4000fffe03f */
[----:B------:R-:W-:Y:S01]  /*1600*/  R2UR UR10, R0 ;  /* 0x00000000000a72ca */ /* 0x000fe200000e0000 */
[----:B------:R-:W-:-:S02]  /*1610*/  UISETP.GE.AND UP1, UPT, UR5, 0x1, UPT ;  /* 0x000000010500788c */ /* 0x000fc4000bf26270 */
[----:B------:R-:W-:Y:S01]  /*1620*/  @UP0 ULDC UR6, c[0x0][0x44c] ;  /* 0x0001130000060ab9 */ /* 0x000fe20000000800 */
[----:B------:R-:W-:Y:S01]  /*1630*/  @UP0 ULDC UR11, c[0x0][0x450] ;  /* 0x00011400000b0ab9 */ /* 0x000fe20000000800 */
[----:B------:R-:W-:Y:S02]  /*1640*/  UIMAD.WIDE.U32 UR6, UR9, UR6, URZ ;  /* 0x00000006090672a5 */ /* 0x000fe4000f8e003f */
[----:B------:R-:W-:Y:S02]  /*1650*/  PLOP3.LUT P1, PT, PT, PT, UP1, 0x80, 0x0 ;  /* 0x000000000000781c */ /* 0x000fe40003f2f018 */
        /* <DEDUP_REMOVED lines=15> */
.L_x_1149:
[----:B------:R-:W-:-:S11]  /*1750*/  UISETP.NE.AND UP1, UPT, UR5, 0x1, UPT ;  /* 0x000000010500788c */ /* 0x000fd6000bf25270 */
[----:B------:R-:W-:Y:S02]  /*1760*/  @UP1 ULDC.64 UR10, c[0x0][0x9e8] ;  /* 0x00027a00000a1ab9 */ /* 0x000fe40000000a00 */
[----:B------:R-:W-:-:S04]  /*1770*/  UIMAD.WIDE.U32 UR6, UR4, UR10, URZ ;  /* 0x0000000a040672a5 */ /* 0x000fc8000f8e003f */
[----:B------:R-:W-:-:S12]  /*1780*/  @UP1 USHF.R.U32.HI UR4, URZ, UR11, UR7 ;  /* 0x0000000b3f041299 */ /* 0x000fd80008011607 */
.L_x_1150:
[----:B------:R-:W-:-:S06]  /*1790*/  UIMAD UR4, UR4, UR5, UR5 ;  /* 0x00000005040472a4 */ /* 0x000fcc000f8e0205 */
[----:B------:R-:W-:-:S07]  /*17a0*/  VIMNMX R0, R0, UR4, PT ;  /* 0x0000000400007c48 */ /* 0x000fce000bfe0100 */
.L_x_1148:
[----:B------:R-:W-:Y:S01]  /*17b0*/  IMAD.IADD R77, R16, 0x1, -R17 ;  /* 0x00000001104d7824 */ /* 0x000fe200078e0a11 */
[----:B------:R-:W-:Y:S01]  /*17c0*/  @UP0 ULDC UR6, c[0x0][0x44c] ;  /* 0x0001130000060ab9 */ /* 0x000fe20000000800 */
[----:B0-----:R-:W-:Y:S01]  /*17d0*/  VIADD R2, R0, 0x5f ;  /* 0x0000005f00027836 */ /* 0x001fe20000000000 */
[----:B------:R-:W-:Y:S01]  /*17e0*/  UIMAD.WIDE.U32 UR6, UR39, UR6, URZ ;  /* 0x00000006270672a5 */ /* 0x000fe2000f8e003f */
[----:B------:R-:W-:Y:S01]  /*17f0*/  VIADD R0, R16, 0x5f ;  /* 0x0000005f10007836 */ /* 0x000fe20000000000 */
        /* <DEDUP_REMOVED lines=25> */
.L_x_1152:
[----:B------:R-:W-:-:S11]  /*1990*/  UISETP.NE.AND UP0, UPT, UR5, 0x1, UPT ;  /* 0x000000010500788c */ /* 0x000fd6000bf05270 */
[----:B------:R-:W-:Y:S02]  /*19a0*/  @UP0 ULDC.64 UR10, c[0x0][0x9e8] ;  /* 0x00027a00000a0ab9 */ /* 0x000fe40000000a00 */
[----:B------:R-:W-:-:S04]  /*19b0*/  UIMAD.WIDE.U32 UR6, UR4, UR10, URZ ;  /* 0x0000000a040672a5 */ /* 0x000fc8000f8e003f */
[----:B------:R-:W-:-:S12]  /*19c0*/  @UP0 USHF.R.U32.HI UR4, URZ, UR11, UR7 ;  /* 0x0000000b3f040299 */ /* 0x000fd80008011607 */
.L_x_1153:
[----:B------:R-:W-:-:S04]  /*19d0*/  UIMAD UR4, UR4, UR5, URZ ;  /* 0x00000005040472a4 */ /* 0x000fc8000f8e023f */
[----:B------:R-:W-:-:S04]  /*19e0*/  UISETP.LT.AND UP0, UPT, UR9, UR4, UPT ;  /* 0x000000040900728c */ /* 0x000fc8000bf01270 */
[----:B------:R-:W-:-:S12]  /*19f0*/  USEL UR9, UR9, UR4, !UP0 ;  /* 0x0000000409097287 */ /* 0x000fd8000c000000 */
.L_x_1151:
[----:B------:R-:W-:Y:S02]  /*1a00*/  UIMAD.WIDE UR4, UR9, 0x2aaaaaab, URZ ;  /* 0x2aaaaaab090478a5 */ /* 0x000fe4000f8e023f */
[----:B------:R-:W-:Y:S02]  /*1a10*/  ULOP3.LUT UR6, UR8, 0xff, URZ, 0xc0, !UPT ;  /* 0x000000ff08067892 */ /* 0x000fe4000f8ec03f */
[----:B------:R-:W-:-:S04]  /*1a20*/  USHF.R.U32.HI UR4, URZ, 0x1f, UR5 ;  /* 0x0000001f3f047899 */ /* 0x000fc80008011605 */
[----:B------:R-:W-:Y:S01]  /*1a30*/  ULEA.HI.SX32 UR4, UR5, UR4, 0x1c ;  /* 0x0000000405047291 */ /* 0x000fe2000f8fe23f */
[----:B------:R-:W-:Y:S01]  /*1a40*/  IMAD.U32 R195, RZ, RZ, UR6 ;  /* 0x00000006ffc37e24 */ /* 0x000fe2000f8e00ff */
[----:B------:R-:W-:Y:S02]  /*1a50*/  USHF.R.U32.HI UR5, URZ, 0x10, UR8 ;  /* 0x000000103f057899 */ /* 0x000fe40008011608 */
[----:B------:R-:W-:-:S04]  /*1a60*/  UISETP.LT.AND UP0, UPT, URZ, UR4, UPT ;  /* 0x000000043f00728c */ /* 0x000fc8000bf01270 */
[----:B------:R-:W-:Y:S01]  /*1a70*/  USEL UR61, URZ, UR4, !UP0 ;  /* 0x000000043f3d7287 */ /* 0x000fe2000c000000 */
[----:B------:R-:W-:Y:S02]  /*1a80*/  IMAD.U32 R194, RZ, RZ, UR5 ;  /* 0x00000005ffc27e24 */ /* 0x000fe4000f8e00ff */
[----:B------:R-:W-:-:S03]  /*1a90*/  UMOV UR4, URZ ;  /* 0x0000003f00047c82 */ /* 0x000fc60008000000 */
[----:B------:R-:W-:-:S13]  /*1aa0*/  ISETP.GT.AND P0, PT, R76, UR61, PT ;  /* 0x0000003d4c007c0c */ /* 0x000fda000bf04270 */
[----:B------:R-:W-:Y:S05]  /*1ab0*/  @!P0 BRA `(.L_x_1154) ;  /* 0x00000000009c8947 */ /* 0x000fea0003800000 */
[----:B------:R-:W-:Y:S01]  /*1ac0*/  R2UR UR5, R194 ;  /* 0x00000000c20572ca */ /* 0x000fe200000e0000 */
[----:B------:R-:W-:-:S12]  /*1ad0*/  ULDC UR4, c[0x0][0x9f0] ;  /* 0x00027c0000047ab9 */ /* 0x000fd80000000800 */
[----:B------:R-:W-:-:S04]  /*1ae0*/  UISETP.NE.AND UP0, UPT, UR5, URZ, UPT ;  /* 0x0000003f0500728c */ /* 0x000fc8000bf05270 */
[----:B------:R-:W-:-:S03]  /*1af0*/  USEL UR9, UR5, UR4, UP0 ;  /* 0x0000000405097287 */ /* 0x000fc60008000000 */
[----:B------:R-:W-:-:S03]  /*1b00*/  UMOV UR4, URZ ;  /* 0x0000003f00047c82 */ /* 0x000fc60008000000 */
[----:B------:R-:W-:-:S05]  /*1b10*/  IMAD.U32 R5, RZ, RZ, UR9 ;  /* 0x00000009ff057e24 */ /* 0x000fca000f8e00ff */
        /* <DEDUP_REMOVED lines=33> */
.L_x_1154:
[----:B------:R-:W-:Y:S01]  /*1d30*/  R2UR UR5, R195 ;  /* 0x00000000c30572ca */ /* 0x000fe200000e0000 */
[----:B------:R-:W-:Y:S01]  /*1d40*/  IMAD.U32 R3, RZ, RZ, UR4 ;  /* 0x00000004ff037e24 */ /* 0x000fe2000f8e00ff */
[----:B------:R-:W-:Y:S01]  /*1d50*/  PLOP3.LUT P0, PT, PT, PT, PT, 0x80, 0x0 ;  /* 0x000000000000781c */ /* 0x000fe20003f0f070 */
[----:B------:R-:W-:Y:S01]  /*1d60*/  IMAD.MOV.U32 R4, RZ, RZ, RZ ;  /* 0x000000ffff047224 */ /* 0x000fe200078e00ff */
        /* <DEDUP_REMOVED lines=9> */
[----:B------:R-:W-:Y:S01]  /*1e00*/  UIMAD UR61, UR5, UR4, UR61 ;  /* 0x00000004053d72a4 */ /* 0x000fe2000f8e023d */
[----:B------:R-:W-:Y:S02]  /*1e10*/  CS2R R102, SRZ ;  /* 0x0000000000667805 */ /* 0x000fe4000001ff00 */
[----:B------:R-:W-:-:S02]  /*1e20*/  CS2R R100, SRZ ;  /* 0x0000000000647805 */ /* 0x000fc4000001ff00 */
[----:B------:R-:W-:Y:S02]  /*1e30*/  CS2R R98, SRZ ;  /* 0x0000000000627805 */ /* 0x000fe4000001ff00 */
[----:B------:R-:W-:Y:S02]  /*1e40*/  CS2R R96, SRZ ;  /* 0x0000000000607805 */ /* 0x000fe4000001ff00 */
[----:B------:R-:W-:Y:S02]  /*1e50*/  CS2R R94, SRZ ;  /* 0x00000000005e7805 */ /* 0x000fe4000001ff00 */
[----:B------:R-:W-:Y:S02]  /*1e60*/  VIADDMNMX R76, R3, UR61, R76, PT ;  /* 0x0000003d034c7c46 */ /* 0x000fe4000b80014c */
[----:B------:R-:W-:Y:S02]  /*1e70*/  CS2R R92, SRZ ;  /* 0x00000000005c7805 */ /* 0x000fe4000001ff00 */
        /* <DEDUP_REMOVED lines=72> */
.L_x_1156:
[----:B------:R-:W2:Y:S01]  /*2300*/  LDL R2, [R1+0x30] ;  /* 0x0000300001027983 */ /* 0x000ea20000100800 */
[----:B------:R-:W-:-:S13]  /*2310*/  R2UR UR6, R222 ;  /* 0x00000000de0672ca */ /* 0x000fda00000e0000 */
[----:B------:R-:W-:-:S04]  /*2320*/  ULEA.HI UR4, UR6, UR6, URZ, 0x1 ;  /* 0x0000000606047291 */ /* 0x000fc8000f8f083f */
[----:B------:R-:W-:-:S04]  /*2330*/  ULOP3.LUT UR4, UR4, 0xfffffffe, URZ, 0xc0, !UPT ;  /* 0xfffffffe04047892 */ /* 0x000fc8000f8ec03f */
[----:B------:R-:W-:-:S06]  /*2340*/  UIADD3 UR4, UR6, -UR4, URZ ;  /* 0x8000000406047290 */ /* 0x000fcc000fffe03f */
[----:B------:R-:W-:-:S05]  /*2350*/  IMAD.U32 R0, RZ, RZ, UR4 ;  /* 0x00000004ff007e24 */ /* 0x000fca000f8e00ff */
[----:B------:R-:W-:-:S04]  /*2360*/  SHF.L.U32 R0, R0, 0x1f, RZ ;  /* 0x0000001f00007819 */ /* 0x000fc800000006ff */
[----:B------:R-:W0:Y:S01]  /*2370*/  SYNCS.PHASECHK.TRANS64.TRYWAIT P1, [UR37+0x30800], R0 ;  /* 0x03080000ff0075a7 */ /* 0x000e220008020165 */
[----:B--2---:R-:W-:-:S13]  /*2380*/  R2UR UR5, R2 ;  /* 0x00000000020572ca */ /* 0x004fda00000e0000 */
[----:B------:R-:W-:-:S05]  /*2390*/  IMAD.U32 R2, RZ, RZ, UR5 ;  /* 0x00000005ff027e24 */ /* 0x000fca000f8e00ff */
[----:B------:R-:W-:Y:S01]  /*23a0*/  ISETP.NE.AND P0, PT, R2, 0x3, PT ;  /* 0x000000030200780c */ /* 0x000fe20003f05270 */
[----:B0-----:R-:W-:-:S12]  /*23b0*/  @!P1 BRA `(.L_x_1157) ;  /* 0x0000017400d49947 */ /* 0x001fd80003800000 */
.L_x_1387:
[----:B------:R-:W-:Y:S05]  /*23c0*/  @!P0 BRA `(.L_x_1158) ;  /* 0x0000000000048947 */ /* 0x000fea0003800000 */
[----:B------:R-:W-:Y:S01]  /*23d0*/  BPT.TRAP 0x1 ;  /* 0x000000040000795c */ /* 0x000fe20000300000 */
.L_x_1158:
[----:B0-----:R-:W-:Y:S02]  /*23e0*/  IMAD.U32 R3, RZ, RZ, UR36 ;  /* 0x00000024ff037e24 */ /* 0x001fe4000f8e00ff */
[----:B------:R-:W-:-:S03]  /*23f0*/  IMAD.U32 R0, RZ, RZ, UR38 ;  /* 0x00000026ff007e24 */ /* 0x000fc6000f8e00ff */
[----:B------:R-:W-:Y:S02]  /*2400*/  LEA R3, R3, UR37, 0x3 ;  /* 0x0000002503037c11 */ /* 0x000fe4000f8e18ff */
[----:B------:R-:W-:-:S04]  /*2410*/  SHF.L.U32 R0, R0, 0x1f, RZ ;  /* 0x0000001f00007819 */ /* 0x000fc800000006ff */
[----:B------:R0:W1:Y:S01]  /*2420*/  SYNCS.PHASECHK.TRANS64.TRYWAIT P2, [R3+URZ+0x30830], R0 ;  /* 0x03083000030075a7 */ /* 0x000062000804017f */
[----:B------:R-:W-:Y:S05]  /*2430*/  @!P0 BRA `(.L_x_1159) ;  /* 0x0000000000048947 */ /* 0x000fea0003800000 */
[----:B------:R-:W-:Y:S01]  /*2440*/  BPT.TRAP 0x1 ;  /* 0x000000040000795c */ /* 0x000fe20000300000 */
.L_x_1159:
[----:B------:R-:W2:Y:S02]  /*2450*/  S2R R2, SR_TID.X ;  /* 0x0000000000027919 */ /* 0x000ea40000002100 */
[----:B--2---:R-:W-:-:S04]  /*2460*/  LOP3.LUT R2, R2, 0x7f, RZ, 0xc0, !PT ;  /* 0x0000007f02027812 */ /* 0x004fc800078ec0ff */
[----:B------:R-:W-:Y:S01]  /*2470*/  ISETP.NE.AND P1, PT, R2, RZ, PT ;  /* 0x000000ff0200720c */ /* 0x000fe20003f25270 */
[----:B-1----:R-:W-:-:S12]  /*2480*/  @P2 BRA `(.L_x_1160) ;  /* 0x0000000000082947 */ /* 0x002fd80003800000 */
[----:B------:R-:W1:Y:S02]  /*2490*/  SYNCS.PHASECHK.TRANS64.TRYWAIT P2, [R3+URZ+0x30830], R0 ;  /* 0x03083000030075a7 */ /* 0x000e64000804017f */
[----:B-1----:R-:W-:Y:S05]  /*24a0*/  @!P2 BRA `(.L_x_1161) ;  /* 0x0000017400b0a947 */ /* 0x002fea0003800000 */
.L_x_1160:
[----:B------:R-:W-:Y:S05]  /*24b0*/  WARPSYNC.ALL ;  /* 0x0000000000007948 */ /* 0x000fea0003800000 */
[----:B------:R-:W-:Y:S01]  /*24c0*/  UIADD3 UR4, UR37, 0x1e400, URZ ;  /* 0x0001e40025047890 */ /* 0x000fe2000fffe03f */
[----:B------:R-:W-:Y:S01]  /*24d0*/  WARPGROUP.ARRIVE ;  /* 0x00000000000079c5 */ /* 0x000fe20000000000 */
[----:B------:R-:W-:Y:S01]  /*24e0*/  UMOV UR9, 0x40000040 ;  /* 0x4000004000097882 */ /* 0x000fe20000000000 */
[----:B------:R-:W-:Y:S01]  /*24f0*/  UMOV UR11, 0x40000040 ;  /* 0x40000040000b7882 */ /* 0x000fe20000000000 */
[----:B------:R-:W-:Y:S01]  /*2500*/  USHF.R.U32.HI UR4, URZ, 0x4, UR4 ;  /* 0x000000043f047899 */ /* 0x000fe20008011604 */
[----:B------:R-:W-:Y:S01]  /*2510*/  IMAD.U32 R5, RZ, RZ, UR9 ;  /* 0x00000009ff057e24 */ /* 0x000fe2000f8e00ff */
[----:B------:R-:W-:Y:S01]  /*2520*/  UMOV UR13, 0x40000040 ;  /* 0x40000040000d7882 */ /* 0x000fe20000000000 */
[----:B------:R-:W-:Y:S01]  /*2530*/  UMOV UR15, 0x40000040 ;  /* 0x40000040000f7882 */ /* 0x000fe20000000000 */
[----:B------:R-:W-:Y:S01]  /*2540*/  ULOP3.LUT UR4, UR4, 0x3fff, URZ, 0xc0, !UPT ;  /* 0x00003fff04047892 */ /* 0x000fe2000f8ec03f */
[----:B01----:R-:W-:Y:S01]  /*2550*/  VIADD R0, R23, UR39 ;  /* 0x0000002717007c36 */ /* 0x003fe20008000000 */
[----:B------:R-:W-:Y:S01]  /*2560*/  UMOV UR17, 0x40000040 ;  /* 0x4000004000117882 */ /* 0x000fe20000000000 */
[----:B------:R-:W-:Y:S01]  /*2570*/  UMOV UR19, 0x40000040 ;  /* 0x4000004000137882 */ /* 0x000fe20000000000 */
[----:B------:R-:W-:Y:S01]  /*2580*/  ULOP3.LUT UR60, UR4, 0x10000, URZ, 0xfc, !UPT ;  /* 0x00010000043c7892 */ /* 0x000fe2000f8efc3f */
[----:B------:R-:W-:Y:S01]  /*2590*/  IMAD.MOV.U32 R2, RZ, RZ, R0 ;  /* 0x000000ffff027224 */ /* 0x000fe200078e0000 */
[----:B------:R-:W-:-:S02]  /*25a0*/  ULOP3.LUT UR4, UR40, 0x10000, URZ, 0xfc, !UPT ;  /* 0x0001000028047892 */ /* 0x000fc4000f8efc3f */
[----:B------:R-:W-:Y:S02]  /*25b0*/  UIMAD UR5, UR36, 0x900, UR60 ;  /* 0x00000900240578a4 */ /* 0x000fe4000f8e023c */
[----:B------:R-:W-:Y:S02]  /*25c0*/  UIADD3 UR12, UR4, 0x4, URZ ;  /* 0x00000004040c7890 */ /* 0x000fe4000fffe03f */
[----:B------:R-:W-:Y:S01]  /*25d0*/  UIADD3 UR14, UR5, 0x4, URZ ;  /* 0x00000004050e7890 */ /* 0x000fe2000fffe03f */
[----:B------:R-:W-:Y:S02]  /*25e0*/  UMOV UR8, UR4 ;  /* 0x0000000400087c82 */ /* 0x000fe40008000000 */
[----:B------:R-:W-:Y:S01]  /*25f0*/  UMOV UR10, UR5 ;  /* 0x00000005000a7c82 */ /* 0x000fe20008000000 */
[----:B------:R-:W-:Y:S01]  /*2600*/  IMAD.U32 R4, RZ, RZ, UR8 ;  /* 0x00000008ff047e24 */ /* 0x000fe2000f8e00ff */
[----:B------:R-:W-:Y:S01]  /*2610*/  HGMMA.64x96x16.F32.BF16 R24, gdesc[UR8], RZ, !UPT, gsb0 ;  /* 0x01600000081879f0 */ /* 0x000fe2000c0018ff */
[----:B------:R-:W-:-:S02]  /*2620*/  UIADD3 UR8, UR4, 0x2, URZ ;  /* 0x0000000204087890 */ /* 0x000fc4000fffe03f */
[----:B------:R-:W-:Y:S01]  /*2630*/  UIADD3 UR10, UR5, 0x2, URZ ;  /* 0x00000002050a7890 */ /* 0x000fe2000fffe03f */
[----:B------:R-:W-:Y:S01]  /*2640*/  UMOV UR9, 0x40000040 ;  /* 0x4000004000097882 */ /* 0x000fe20000000000 */
[----:B------:R-:W-:Y:S01]  /*2650*/  UMOV UR11, 0x40000040 ;  /* 0x40000040000b7882 */ /* 0x000fe20000000000 */
[----:B------:R-:W-:Y:S02]  /*2660*/  UIADD3 UR16, UR4, 0x6, URZ ;  /* 0x0000000604107890 */ /* 0x000fe4000fffe03f */
[----:B------:R-:W-:Y:S02]  /*2670*/  UIADD3 UR18, UR5, 0x6, URZ ;  /* 0x0000000605127890 */ /* 0x000fe4000fffe03f */
[----:B------:R-:W-:Y:S02]  /*2680*/  UIADD3 UR20, UR4, 0x400, URZ ;  /* 0x0000040004147890 */ /* 0x000fe4000fffe03f */
[----:B------:R-:W-:Y:S01]  /*2690*/  UIADD3 UR22, UR5, 0x300, URZ ;  /* 0x0000030005167890 */ /* 0x000fe2000fffe03f */
[----:B------:R-:W-:Y:S01]  /*26a0*/  UMOV UR21, 0x40000040 ;  /* 0x4000004000157882 */ /* 0x000fe20000000000 */
[----:B------:R-:W-:Y:S01]  /*26b0*/  UMOV UR23, 0x40000040 ;  /* 0x4000004000177882 */ /* 0x000fe20000000000 */
[----:B------:R-:W-:-:S02]  /*26c0*/  UIADD3 UR24, UR4, 0x402, URZ ;  /* 0x0000040204187890 */ /* 0x000fc4000fffe03f */
[----:B------:R-:W-:Y:S01]  /*26d0*/  UIADD3 UR26, UR5, 0x302, URZ ;  /* 0x00000302051a7890 */ /* 0x000fe2000fffe03f */
[----:B------:R-:W-:Y:S01]  /*26e0*/  UMOV UR25, 0x40000040 ;  /* 0x4000004000197882 */ /* 0x000fe20000000000 */
[----:B------:R-:W-:Y:S01]  /*26f0*/  UMOV UR27, 0x40000040 ;  /* 0x40000040001b7882 */ /* 0x000fe20000000000 */
[----:B------:R-:W-:Y:S02]  /*2700*/  UIADD3 UR28, UR4, 0x404, URZ ;  /* 0x00000404041c7890 */ /* 0x000fe4000fffe03f */
[----:B------:R-:W-:Y:S01]  /*2710*/  UIADD3 UR30, UR5, 0x304, URZ ;  /* 0x00000304051e7890 */ /* 0x000fe2000fffe03f */
[----:B------:R-:W-:Y:S01]  /*2720*/  UMOV UR29, 0x40000040 ;  /* 0x40000040001d7882 */ /* 0x000fe20000000000 */
[----:B------:R-:W-:Y:S01]  /*2730*/  UMOV UR31, 0x40000040 ;  /* 0x40000040001f7882 */ /* 0x000fe20000000000 */
        /* <DEDUP_REMOVED lines=20> */
[----:B------:R-:W-:Y:S02]  /*2880*/  ULDC UR4, c[0x0][0x448] ;  /* 0x0001120000047ab9 */ /* 0x000fe40000000800 */
[----:B------:R-:W-:-:S06]  /*2890*/  UISETP.NE.AND UP0, UPT, UR4, 0x1, UPT ;  /* 0x000000010400788c */ /* 0x000fcc000bf05270 */
[----:B------:R-:W-:Y:S02]  /*28a0*/  PLOP3.LUT P2, PT, PT, PT, UP0, 0x80, 0x0 ;  /* 0x000000000000781c */ /* 0x000fe40003f4f008 */
[----:B------:R-:W-:-:S03]  /*28b0*/  PLOP3.LUT P3, PT, PT, PT, UP0, 0x80, 0x0 ;  /* 0x000000000000781c */ /* 0x000fc60003f6f008 */
[----:B------:R-:W-:-:S08]  /*28c0*/  @UP0 ULDC UR4, c[0x0][0x44c] ;  /* 0x0001130000040ab9 */ /* 0x000fd00000000800 */
[----:B------:R-:W-:Y:S01]  /*28d0*/  @P2 IMAD.HI.U32 R6, R0, UR4, RZ ;  /* 0x0000000400062c27 */ /* 0x000fe2000f8e00ff */
[----:B------:R-:W-:-:S03]  /*28e0*/  @UP0 ULDC UR4, c[0x0][0x450] ;  /* 0x0001140000040ab9 */ /* 0x000fc60000000800 */
[----:B------:R-:W-:Y:S01]  /*28f0*/  @!P1 VIADD R0, R3, 0x30840 ;  /* 0x0003084003009836 */ /* 0x000fe20000000000 */
[----:B------:R-:W-:Y:S01]  /*2900*/  @P3 SHF.R.U32.HI R2, RZ, UR4, R6 ;  /* 0x00000004ff023c19 */ /* 0x000fe20008011606 */
[----:B------:R-:W-:Y:S01]  /*2910*/  IMAD.MOV.U32 R3, RZ, RZ, -0x60 ;  /* 0xffffffa0ff037424 */ /* 0x000fe200078e00ff */
[----:B------:R-:W-:Y:S02]  /*2920*/  ULDC.64 UR4, c[0x0][0x9e0] ;  /* 0x0002780000047ab9 */ /* 0x000fe40000000a00 */
[----:B------:R-:W-:Y:S01]  /*2930*/  UISETP.GE.AND UP1, UPT, UR5, 0x1, UPT ;  /* 0x000000010500788c */ /* 0x000fe2000bf26270 */
[----:B------:R-:W0:Y:S01]  /*2940*/  SHFL.IDX PT, R12, R2, RZ, 0x1c1f ;  /* 0x001c1fff020c7589 */ /* 0x000e2200000e0000 */
[----:B------:R-:W-:Y:S01]  /*2950*/  IMAD R3, R76, R3, 0x61 ;  /* 0x000000614c037424 */ /* 0x000fe200078e0203 */
[----:B------:R-:W-:-:S03]  /*2960*/  @!P1 PRMT R0, RZ, 0x654, R0 ;  /* 0x00000654ff009816 */ /* 0x000fc60000000000 */
[----:B------:R-:W-:Y:S01]  /*2970*/  PLOP3.LUT P2, PT, PT, PT, UP1, 0x40, 0x0 ;  /* 0x000000000000781c */ /* 0x000fe20003f4e818 */
[----:B------:R-:W-:Y:S01]  /*2980*/  VIADD R10, R3, 0xffffffff ;  /* 0xffffffff030a7836 */ /* 0x000fe20000000000 */
[----:B------:R-:W-:-:S03]  /*2990*/  IADD3 R6, R16, R3, -R19 ;  /* 0x0000000310067210 */ /* 0x000fc60007ffe813 */
[----:B------:R-:W-:Y:S01]  /*29a0*/  IMAD.IADD R11, R10, 0x1, -R19 ;  /* 0x000000010a0b7824 */ /* 0x000fe200078e0a13 */
[----:B------:R-:W-:Y:S02]  /*29b0*/  WARPGROUP.DEPBAR.LE gsb0, 0x0 ;  /* 0x00008000000079c5 */ /* 0x000fe40000010000 */
[----:B------:R-:W-:Y:S01]  /*29c0*/  WARPGROUP.ARRIVE ;  /* 0x00000000000079c5 */ /* 0x000fe20000000000 */
[----:B------:R-:W-:-:S04]  /*29d0*/  IMAD.IADD R6, R6, 0x1, -R17 ;  /* 0x0000000106067824 */ /* 0x000fc800078e0a11 */
[----:B------:R-:W-:Y:S01]  /*29e0*/  VIADD R8, R6, UR4 ;  /* 0x0000000406087c36 */ /* 0x000fe20008000000 */
[----:B------:R-:W-:Y:S03]  /*29f0*/  HGMMA.64x96x16.F32.BF16 R24, gdesc[UR8], R24, gsb0 ;  /* 0x01600000081879f0 */ /* 0x000fe60008001818 */
[----:B------:R-:W-:Y:S02]  /*2a00*/  WARPGROUP.DEPBAR.LE gsb0, 0x0 ;  /* 0x00008000000079c5 */ /* 0x000fe40000010000 */
[----:B------:R-:W-:-:S06]  /*2a10*/  WARPGROUP.ARRIVE ;  /* 0x00000000000079c5 */ /* 0x000fcc0000000000 */
[----:B------:R-:W-:Y:S01]  /*2a20*/  HGMMA.64x96x16.F32.BF16 R24, gdesc[UR12], R24, gsb0 ;  /* 0x016000000c1879f0 */ /* 0x000fe20008001818 */
[----:B------:R-:W-:Y:S02]  /*2a30*/  ULDC UR15, c[0x0][0x9dc] ;  /* 0x00027700000f7ab9 */ /* 0x000fe40000000800 */
[----:B------:R-:W-:-:S06]  /*2a40*/  ULOP3.LUT UR6, URZ, UR15, URZ, 0x33, !UPT ;  /* 0x0000000f3f067292 */ /* 0x000fcc000f8e333f */
[----:B------:R-:W-:-:S04]  /*2a50*/  VIADD R9, R6, UR6 ;  /* 0x0000000606097c36 */ /* 0x000fc80008000000 */
[----:B0-----:R-:W-:Y:S01]  /*2a60*/  IMAD.IADD R3, R9, 0x1, R12 ;  /* 0x0000000109037824 */ /* 0x001fe200078e020c */
        /* <DEDUP_REMOVED lines=28> */
[----:B------:R0:W-:Y:S02]  /*2c30*/  @!P1 SYNCS.ARRIVE.TRANS64.RED.A1T0 RZ, [R0+URZ], RZ ;  /* 0x000000ff00ff99a7 */ /* 0x0001e4000810043f */
[----:B0-----:R-:W-:-:S05]  /*2c40*/  IMAD R0, R76, -0x60, R16 ;  /* 0xffffffa04c007824 */ /* 0x001fca00078e0210 */
[----:B------:R-:W-:-:S04]  /*2c50*/  IADD3 R7, -R19, 0x60, R0 ;  /* 0x0000006013077810 */ /* 0x000fc80007ffe100 */
[----:B------:R-:W-:Y:S01]  /*2c60*/  VIADDMNMX R0, R12, R8, R7, PT ;  /* 0x000000080c007246 */ /* 0x000fe20003800107 */
[----:B------:R-:W-:Y:S06]  /*2c70*/  @P2 BRA `(.L_x_1162) ;  /* 0x0000000000542947 */ /* 0x000fec0003800000 */
[----:B------:R-:W-:Y:S01]  /*2c80*/  IADD3 R6, -R17, R16, R12 ;  /* 0x0000001011067210 */ /* 0x000fe20007ffe10c */
        /* <DEDUP_REMOVED lines=11> */
.L_x_1164:
[----:B------:R-:W-:-:S06]  /*2d40*/  UISETP.NE.AND UP2, UPT, UR5, 0x1, UPT ;  /* 0x000000010500788c */ /* 0x000fcc000bf45270 */
[----:B------:R-:W-:-:S05]  /*2d50*/  PLOP3.LUT P2, PT, PT, PT, UP2, 0x80, 0x0 ;  /* 0x000000000000781c */ /* 0x000fca0003f4f028 */
[----:B------:R-:W-:-:S08]  /*2d60*/  @UP2 ULDC.64 UR6, c[0x0][0x9e8] ;  /* 0x00027a0000062ab9 */ /* 0x000fd00000000a00 */
[----:B------:R-:W-:-:S05]  /*2d70*/  @P2 IMAD.HI.U32 R12, R6, UR6, RZ ;  /* 0x00000006060c2c27 */ /* 0x000fca000f8e00ff */
[----:B------:R-:W-:-:S07]  /*2d80*/  @P2 SHF.R.U32.HI R6, RZ, UR7, R12 ;  /* 0x00000007ff062c19 */ /* 0x000fce000801160c */
.L_x_1165:
[----:B------:R-:W-:Y:S05]  /*2d90*/  BSYNC B0 ;  /* 0x0000000000007941 */ /* 0x000fea0003800000 */
.L_x_1163:
[----:B------:R-:W-:-:S05]  /*2da0*/  IMAD R6, R6, UR5, R11 ;  /* 0x0000000506067c24 */ /* 0x000fca000f8e020b */
[----:B------:R-:W-:Y:S02]  /*2db0*/  VIMNMX R3, R3, R6, !PT ;  /* 0x0000000603037248 */ /* 0x000fe40007fe0100 */
[----:B------:R-:W-:-:S07]  /*2dc0*/  VIADDMNMX R0, R6, UR5, R0, PT ;  /* 0x0000000506007c46 */ /* 0x000fce000b800100 */
.L_x_1162:
[C---:B------:R-:W-:Y:S01]  /*2dd0*/  ISETP.GE.AND P2, PT, R10.reuse, 0x2, PT ;  /* 0x000000020a00780c */ /* 0x040fe20003f46270 */
[----:B------:R-:W0:Y:S01]  /*2de0*/  SHFL.IDX PT, R2, R2, 0x1, 0x1c1f ;  /* 0x003c1f0002027f89 */ /* 0x000e2200000e0000 */
        /* <DEDUP_REMOVED lines=115> */
[----:B------:R-:W-:Y:S02]  /*3520*/  VIADDMNMX R0, R2, R8, R7, PT ;  /* 0x0000000802007246 */ /* 0x000fe40003800107 */
[----:B------:R-:W-:Y:S02]  /*3530*/  FSEL R69, R69, -INF , !P6 ;  /* 0xff80000045457808 */ /* 0x000fe40007000000 */
[----:B------:R-:W-:-:S13]  /*3540*/  PLOP3.LUT P6, PT, PT, PT, UP1, 0x40, 0x0 ;  /* 0x000000000000781c */ /* 0x000fda0003fce818 */
[----:B------:R-:W-:Y:S05]  /*3550*/  @P6 BRA `(.L_x_1166) ;  /* 0x00000000005c6947 */ /* 0x000fea0003800000 */
        /* <DEDUP_REMOVED lines=13> */
.L_x_1168:
[----:B------:R-:W-:-:S06]  /*3630*/  UISETP.NE.AND UP2, UPT, UR5, 0x1, UPT ;  /* 0x000000010500788c */ /* 0x000fcc000bf45270 */
[----:B------:R-:W-:-:S05]  /*3640*/  PLOP3.LUT P6, PT, PT, PT, UP2, 0x80, 0x0 ;  /* 0x000000000000781c */ /* 0x000fca0003fcf028 */
[----:B------:R-:W-:-:S08]  /*3650*/  @UP2 ULDC.64 UR6, c[0x0][0x9e8] ;  /* 0x00027a0000062ab9 */ /* 0x000fd00000000a00 */
[----:B------:R-:W-:Y:S01]  /*3660*/  @P6 IMAD.HI.U32 R3, R2, UR6, RZ ;  /* 0x0000000602036c27 */ /* 0x000fe2000f8e00ff */
[----:B------:R-:W-:-:S13]  /*3670*/  PLOP3.LUT P6, PT, PT, PT, UP2, 0x80, 0x0 ;  /* 0x000000000000781c */ /* 0x000fda0003fcf028 */
[----:B------:R-:W-:-:S07]  /*3680*/  @P6 SHF.R.U32.HI R2, RZ, UR7, R3 ;  /* 0x00000007ff026c19 */ /* 0x000fce0008011603 */
.L_x_1169:
[----:B------:R-:W-:Y:S05]  /*3690*/  BSYNC B0 ;  /* 0x0000000000007941 */ /* 0x000fea0003800000 */
.L_x_1167:
[----:B------:R-:W-:-:S05]  /*36a0*/  IMAD R3, R2, UR5, R11 ;  /* 0x0000000502037c24 */ /* 0x000fca000f8e020b */
[----:B------:R-:W-:Y:S02]  /*36b0*/  VIMNMX R6, R6, R3, !PT ;  /* 0x0000000306067248 */ /* 0x000fe40007fe0100 */
[----:B------:R-:W-:-:S07]  /*36c0*/  VIADDMNMX R0, R3, UR5, R0, PT ;  /* 0x0000000503007c46 */ /* 0x000fce000b800100 */
.L_x_1166:
[C---:B------:R-:W-:Y:S01]  /*36d0*/  ISETP.GT.AND P2, PT, R6.reuse, 0x1, !P2 ;  /* 0x000000010600780c */ /* 0x040fe20005744270 */
[----:B------:R-:W-:Y:S01]  /*36e0*/  ULDC UR14, c[0x0][0x988] ;  /* 0x00026200000e7ab9 */ /* 0x000fe20000000800 */
[----:B------:R-:W-:Y:S01]  /*36f0*/  ISETP.GT.AND P3, PT, R6, 0x8, !P3 ;  /* 0x000000080600780c */ /* 0x000fe20005f64270 */
[----:B------:R-:W-:Y:S01]  /*3700*/  @UP0 ULDC UR6, c[0x0][0x44c] ;  /* 0x0001130000060ab9 */ /* 0x000fe20000000800 */
[C---:B------:R-:W-:Y:S01]  /*3710*/  ISETP.LT.OR P2, PT, R0.reuse, 0x2, P2 ;  /* 0x000000020000780c */ /* 0x040fe20001741670 */
[----:B------:R-:W-:Y:S01]  /*3720*/  UIMAD.WIDE.U32 UR6, UR39, UR6, URZ ;  /* 0x00000006270672a5 */ /* 0x000fe2000f8e003f */
[----:B------:R-:W-:Y:S01]  /*3730*/  ISETP.LT.OR P3, PT, R0, 0x9, P3 ;  /* 0x000000090000780c */ /* 0x000fe20001f61670 */
[----:B------:R-:W-:Y:S01]  /*3740*/  @UP0 ULDC UR18, c[0x0][0x450] ;  /* 0x0001140000120ab9 */ /* 0x000fe20000000800 */
[----:B------:R-:W-:Y:S01]  /*3750*/  FSEL R27, R27, -INF , !P2 ;  /* 0xff8000001b1b7808 */ /* 0x000fe20005000000 */
[----:B------:R-:W-:Y:S01]  /*3760*/  UMOV UR10, UR39 ;  /* 0x00000027000a7c82 */ /* 0x000fe20008000000 */
[----:B------:R-:W-:Y:S01]  /*3770*/  ISETP.NE.AND P2, PT, R14, RZ, PT ;  /* 0x000000ff0e00720c */ /* 0x000fe20003f45270 */
[----:B------:R-:W-:Y:S01]  /*3780*/  @UP0 USHF.R.U32.HI UR10, URZ, UR18, UR7 ;  /* 0x000000123f0a0299 */ /* 0x000fe20008011607 */
[----:B------:R-:W-:-:S02]  /*3790*/  FSEL R30, R30, -INF , !P3 ;  /* 0xff8000001e1e7808 */ /* 0x000fc40005800000 */
[----:B------:R-:W-:Y:S02]  /*37a0*/  ISETP.GT.AND P2, PT, R6, 0x9, !P2 ;  /* 0x000000090600780c */ /* 0x000fe40005744270 */
[----:B------:R-:W-:Y:S02]  /*37b0*/  ISETP.NE.AND P3, PT, R28, RZ, PT ;  /* 0x000000ff1c00720c */ /* 0x000fe40003f65270 */
[----:B------:R-:W-:Y:S02]  /*37c0*/  ISETP.LT.OR P2, PT, R0, 0xa, P2 ;  /* 0x0000000a0000780c */ /* 0x000fe40001741670 */
[----:B------:R-:W-:Y:S02]  /*37d0*/  FMNMX.FTZ R2, R13, R25, !PT ;  /* 0x000000190d027209 */ /* 0x000fe40007810000 */
[----:B------:R-:W-:Y:S02]  /*37e0*/  FSEL R31, R31, -INF , !P2 ;  /* 0xff8000001f1f7808 */ /* 0x000fe40005000000 */
[----:B------:R-:W-:-:S02]  /*37f0*/  ISETP.NE.AND P2, PT, R20, RZ, PT ;  /* 0x000000ff1400720c */ /* 0x000fc40003f45270 */
[----:B------:R-:W-:Y:S02]  /*3800*/  ISETP.NE.AND P6, PT, R72, RZ, PT ;  /* 0x000000ff4800720c */ /* 0x000fe40003fc5270 */
[----:B------:R-:W-:Y:S02]  /*3810*/  ISETP.GT.AND P2, PT, R6, 0x10, !P2 ;  /* 0x000000100600780c */ /* 0x000fe40005744270 */
[----:B------:R-:W-:Y:S02]  /*3820*/  FMNMX.FTZ R2, R15, R2, !PT ;  /* 0x000000020f027209 */ /* 0x000fe40007810000 */
        /* <DEDUP_REMOVED lines=10> */
[----:B------:R-:W-:Y:S02]  /*38d0*/  ISETP.GT.AND P2, PT, R6, 0x18, !P3 ;  /* 0x000000180600780c */ /* 0x000fe40005f44270 */
[----:B------:R-:W-:Y:S02]  /*38e0*/  FMNMX.FTZ R3, R37, R2, !PT ;  /* 0x0000000225037209 */ /* 0x000fe40007810000 */
[----:B------:R-:W-:Y:S02]  /*38f0*/  ISETP.LT.OR P2, PT, R0, 0x19, P2 ;  /* 0x000000190000780c */ /* 0x000fe40001741670 */
[----:B------:R-:W-:Y:S02]  /*3900*/  FMNMX.FTZ R2, R40, R3, !PT ;  /* 0x0000000328027209 */ /* 0x000fe40007810000 */
[----:B------:R-:W-:-:S02]  /*3910*/  FSEL R38, R38, -INF , !P2 ;  /* 0xff80000026267808 */ /* 0x000fc40005000000 */
[----:B------:R-:W-:Y:S02]  /*3920*/  ISETP.GT.AND P2, PT, R6, 0x19, !P6 ;  /* 0x000000190600780c */ /* 0x000fe40007744270 */
[----:B------:R-:W-:Y:S02]  /*3930*/  FMNMX.FTZ R3, R41, R2, !PT ;  /* 0x0000000229037209 */ /* 0x000fe40007810000 */
[----:B------:R-:W-:Y:S02]  /*3940*/  ISETP.LT.OR P2, PT, R0, 0x1a, P2 ;  /* 0x0000001a0000780c */ /* 0x000fe40001741670 */
[----:B------:R-:W-:Y:S02]  /*3950*/  FMNMX.FTZ R2, R44, R3, !PT ;  /* 0x000000032c027209 */ /* 0x000fe40007810000 */
[----:B------:R-:W-:Y:S02]  /*3960*/  FSEL R39, R39, -INF , !P2 ;  /* 0xff80000027277808 */ /* 0x000fe40005000000 */
[----:B------:R-:W-:-:S02]  /*3970*/  ISETP.NE.AND P2, PT, R73, RZ, PT ;  /* 0x000000ff4900720c */ /* 0x000fc40003f45270 */
[----:B------:R-:W-:Y:S02]  /*3980*/  FMNMX.FTZ R3, R45, R2, !PT ;  /* 0x000000022d037209 */ /* 0x000fe40007810000 */
        /* <DEDUP_REMOVED lines=29> */
[----:B------:R-:W-:Y:S01]  /*3b60*/  ISETP.NE.AND P3, PT, R84, RZ, PT ;  /* 0x000000ff5400720c */ /* 0x000fe20003f65270 */
[----:B------:R-:W0:Y:S01]  /*3b70*/  SHFL.BFLY PT, R3, R2, 0x2, 0x1f ;  /* 0x0c401f0002037f89 */ /* 0x000e2200000e0000 */
[----:B------:R-:W-:Y:S02]  /*3b80*/  ISETP.LT.OR P2, PT, R0, 0x31, P2 ;  /* 0x000000310000780c */ /* 0x000fe40001741670 */
[----:B------:R-:W-:Y:S02]  /*3b90*/  ISETP.NE.AND P6, PT, R12, RZ, PT ;  /* 0x000000ff0c00720c */ /* 0x000fe40003fc5270 */
[----:B------:R-:W-:Y:S02]  /*3ba0*/  FSEL R50, R50, -INF , !P2 ;  /* 0xff80000032327808 */ /* 0x000fe40005000000 */
[----:B------:R-:W-:Y:S02]  /*3bb0*/  ISETP.NE.AND P2, PT, R80, RZ, PT ;  /* 0x000000ff5000720c */ /* 0x000fe40003f45270 */
[----:B------:R-:W-:-:S02]  /*3bc0*/  ISETP.GT.AND P4, PT, R6, 0x51, !P4 ;  /* 0x000000510600780c */ /* 0x000fc40006784270 */
[C---:B------:R-:W-:Y:S02]  /*3bd0*/  ISETP.GT.AND P2, PT, R6.reuse, 0x31, !P2 ;  /* 0x000000310600780c */ /* 0x040fe40005744270 */
[----:B------:R-:W-:Y:S02]  /*3be0*/  ISETP.GT.AND P5, PT, R6, 0x58, !P5 ;  /* 0x000000580600780c */ /* 0x000fe40006fa4270 */
[C---:B------:R-:W-:Y:S02]  /*3bf0*/  ISETP.LT.OR P2, PT, R0.reuse, 0x32, P2 ;  /* 0x000000320000780c */ /* 0x040fe40001741670 */
[----:B------:R-:W-:Y:S02]  /*3c00*/  ISETP.LT.OR P4, PT, R0, 0x52, P4 ;  /* 0x000000520000780c */ /* 0x000fe40002781670 */
[----:B------:R-:W-:Y:S02]  /*3c10*/  FSEL R51, R51, -INF , !P2 ;  /* 0xff80000033337808 */ /* 0x000fe40005000000 */
[----:B------:R-:W-:-:S02]  /*3c20*/  ISETP.NE.AND P2, PT, R81, RZ, PT ;  /* 0x000000ff5100720c */ /* 0x000fc40003f45270 */
[----:B------:R-:W-:Y:S02]  /*3c30*/  ISETP.LT.OR P5, PT, R0, 0x59, P5 ;  /* 0x000000590000780c */ /* 0x000fe40002fa1670 */
[----:B------:R-:W-:Y:S02]  /*3c40*/  ISETP.GT.AND P2, PT, R6, 0x38, !P2 ;  /* 0x000000380600780c */ /* 0x000fe40005744270 */
[----:B0-----:R-:W-:Y:S02]  /*3c50*/  FMNMX.FTZ R8, R2, R3, !PT ;  /* 0x0000000302087209 */ /* 0x001fe40007810000 */
[----:B------:R-:W-:Y:S02]  /*3c60*/  ISETP.LT.OR P2, PT, R0, 0x39, P2 ;  /* 0x000000390000780c */ /* 0x000fe40001741670 */
[----:B------:R-:W-:Y:S01]  /*3c70*/  FSEL R67, R67, -INF , !P4 ;  /* 0xff80000043437808 */ /* 0x000fe20006000000 */
[----:B------:R-:W0:Y:S01]  /*3c80*/  SHFL.BFLY PT, R3, R8, 0x1, 0x1f ;  /* 0x0c201f0008037f89 */ /* 0x000e2200000e0000 */
[----:B------:R-:W-:-:S02]  /*3c90*/  FSEL R54, R54, -INF , !P2 ;  /* 0xff80000036367808 */ /* 0x000fc40005000000 */
[----:B------:R-:W-:Y:S02]  /*3ca0*/  ISETP.NE.AND P2, PT, R82, RZ, PT ;  /* 0x000000ff5200720c */ /* 0x000fe40003f45270 */
[----:B------:R-:W-:Y:S02]  /*3cb0*/  FSEL R70, R70, -INF , !P5 ;  /* 0xff80000046467808 */ /* 0x000fe40006800000 */
[----:B------:R-:W-:Y:S02]  /*3cc0*/  ISETP.GT.AND P2, PT, R6, 0x39, !P2 ;  /* 0x000000390600780c */ /* 0x000fe40005744270 */
[----:B------:R-:W-:Y:S02]  /*3cd0*/  R2UR UR11, R77 ;  /* 0x000000004d0b72ca */ /* 0x000fe400000e0000 */
[----:B------:R-:W-:-:S04]  /*3ce0*/  ISETP.LT.OR P2, PT, R0, 0x3a, P2 ;  /* 0x0000003a0000780c */ /* 0x000fc80001741670 */
[----:B------:R-:W-:Y:S02]  /*3cf0*/  FSEL R55, R55, -INF , !P2 ;  /* 0xff80000037377808 */ /* 0x000fe40005000000 */
[----:B------:R-:W-:-:S04]  /*3d00*/  ISETP.NE.AND P2, PT, R83, RZ, PT ;  /* 0x000000ff5300720c */ /* 0x000fc80003f45270 */
[----:B------:R-:W-:Y:S01]  /*3d10*/  ISETP.GT.AND P2, PT, R6, 0x40, !P2 ;  /* 0x000000400600780c */ /* 0x000fe20005744270 */
[----:B------:R-:W-:Y:S01]  /*3d20*/  UIADD3 UR6, UR11, UR10, URZ ;  /* 0x0000000a0b067290 */ /* 0x000fe2000fffe03f */
[----:B0-----:R-:W-:Y:S02]  /*3d30*/  FMNMX.FTZ R3, R8, R3, !PT ;  /* 0x0000000308037209 */ /* 0x001fe40007810000 */
[----:B------:R-:W-:Y:S01]  /*3d40*/  ISETP.LT.OR P2, PT, R0, 0x41, P2 ;  /* 0x000000410000780c */ /* 0x000fe20001741670 */
[----:B------:R-:W-:Y:S02]  /*3d50*/  UIADD3 UR4, UR6, UR4, URZ ;  /* 0x0000000406047290 */ /* 0x000fe4000fffe03f */
[----:B------:R-:W-:Y:S01]  /*3d60*/  FMUL.FTZ R7, R3, UR14 ;  /* 0x0000000e03077c20 */ /* 0x000fe20008410000 */
[----:B------:R-:W-:Y:S02]  /*3d70*/  FSEL R58, R58, -INF , !P2 ;  /* 0xff8000003a3a7808 */ /* 0x000fe40005000000 */
[----:B------:R-:W-:-:S02]  /*3d80*/  ISETP.GT.AND P2, PT, R6, 0x41, !P3 ;  /* 0x000000410600780c */ /* 0x000fc40005f44270 */
[----:B------:R-:W-:Y:S02]  /*3d90*/  ISETP.NE.AND P3, PT, R87, RZ, PT ;  /* 0x000000ff5700720c */ /* 0x000fe40003f65270 */
[----:B------:R-:W-:Y:S02]  /*3da0*/  ISETP.LT.OR P2, PT, R0, 0x42, P2 ;  /* 0x000000420000780c */ /* 0x000fe40001741670 */
[C---:B------:R-:W-:Y:S02]  /*3db0*/  ISETP.GT.AND P3, PT, R6.reuse, 0x50, !P3 ;  /* 0x000000500600780c */ /* 0x040fe40005f64270 */
[----:B------:R-:W-:Y:S02]  /*3dc0*/  FSEL R59, R59, -INF , !P2 ;  /* 0xff8000003b3b7808 */ /* 0x000fe40005000000 */
[----:B------:R-:W-:Y:S02]  /*3dd0*/  ISETP.GT.AND P2, PT, R6, RZ, !P6 ;  /* 0x000000ff0600720c */ /* 0x000fe40007744270 */
[----:B------:R-:W-:-:S02]  /*3de0*/  ISETP.NE.AND P6, PT, R85, RZ, PT ;  /* 0x000000ff5500720c */ /* 0x000fc40003fc5270 */
[C---:B------:R-:W-:Y:S02]  /*3df0*/  ISETP.LT.OR P2, PT, R0.reuse, 0x1, P2 ;  /* 0x000000010000780c */ /* 0x040fe40001741670 */
[----:B------:R-:W-:Y:S02]  /*3e00*/  ISETP.LT.OR P3, PT, R0, 0x51, P3 ;  /* 0x000000510000780c */ /* 0x000fe40001f61670 */
[----:B------:R-:W-:Y:S02]  /*3e10*/  FSEL R26, R26, -INF , !P2 ;  /* 0xff8000001a1a7808 */ /* 0x000fe40005000000 */
[----:B------:R-:W-:Y:S02]  /*3e20*/  FSETP.NEU.FTZ.AND P2, PT, R3, -INF , PT ;  /* 0xff8000000300780b */ /* 0x000fe40003f5d000 */
[----:B------:R-:W-:Y:S02]  /*3e30*/  FSEL R66, R66, -INF , !P3 ;  /* 0xff80000042427808 */ /* 0x000fe40005800000 */
[----:B------:R-:W-:-:S02]  /*3e40*/  FSEL R10, R7, RZ, P2 ;  /* 0x000000ff070a7208 */ /* 0x000fc40001000000 */
[----:B------:R-:W-:Y:S02]  /*3e50*/  FMNMX.FTZ R7, R26, R27, !PT ;  /* 0x0000001b1a077209 */ /* 0x000fe40007810000 */
[----:B------:R-:W-:Y:S01]  /*3e60*/  ISETP.GT.AND P2, PT, R6, 0x48, !P6 ;  /* 0x000000480600780c */ /* 0x000fe20007744270 */
[--C-:B------:R-:W-:Y:S01]  /*3e70*/  FFMA.FTZ R188, R13, UR14, -R10.reuse ;  /* 0x0000000e0dbc7c23 */ /* 0x100fe2000801080a */
[----:B------:R-:W-:Y:S01]  /*3e80*/  FMNMX.FTZ R2, R30, R7, !PT ;  /* 0x000000071e027209 */ /* 0x000fe20007810000 */
[--C-:B------:R-:W-:Y:S01]  /*3e90*/  FFMA.FTZ R190, R15, UR14, -R10.reuse ;  /* 0x0000000e0fbe7c23 */ /* 0x100fe2000801080a */
[----:B------:R-:W-:Y:S01]  /*3ea0*/  ISETP.LT.OR P2, PT, R0, 0x49, P2 ;  /* 0x000000490000780c */ /* 0x000fe20001741670 */
[--C-:B------:R-:W-:Y:S01]  /*3eb0*/  FFMA.FTZ R8, R25, UR14, -R10.reuse ;  /* 0x0000000e19087c23 */ /* 0x100fe2000801080a */
[----:B------:R-:W-:Y:S01]  /*3ec0*/  FMNMX.FTZ R7, R31, R2, !PT ;  /* 0x000000021f077209 */ /* 0x000fe20007810000 */
[----:B------:R-:W-:Y:S01]  /*3ed0*/  MUFU.EX2 R188, R188 ;  /* 0x000000bc00bc7308 */ /* 0x000fe20000000800 */
[----:B------:R-:W-:Y:S01]  /*3ee0*/  FSEL R62, R62, -INF , !P2 ;  /* 0xff8000003e3e7808 */ /* 0x000fe20005000000 */
[--C-:B------:R-:W-:Y:S01]  /*3ef0*/  FFMA.FTZ R29, R29, UR14, -R10.reuse ;  /* 0x0000000e1d1d7c23 */ /* 0x100fe2000801080a */
[----:B------:R-:W-:Y:S01]  /*3f00*/  FMNMX.FTZ R2, R34, R7, !PT ;  /* 0x0000000722027209 */ /* 0x000fe20007810000 */
[--C-:B------:R-:W-:Y:S01]  /*3f10*/  FFMA.FTZ R184, R32, UR14, -R10.reuse ;  /* 0x0000000e20b87c23 */ /* 0x100fe2000801080a */
[----:B------:R-:W-:Y:S01]  /*3f20*/  ISETP.NE.AND P2, PT, R86, RZ, PT ;  /* 0x000000ff5600720c */ /* 0x000fe20003f45270 */
[--C-:B------:R-:W-:Y:S01]  /*3f30*/  FFMA.FTZ R33, R33, UR14, -R10.reuse ;  /* 0x0000000e21217c23 */ /* 0x100fe2000801080a */
[----:B------:R-:W-:Y:S01]  /*3f40*/  FMNMX.FTZ R9, R35, R2, !PT ;  /* 0x0000000223097209 */ /* 0x000fe20007810000 */
[----:B------:R-:W0:Y:S01]  /*3f50*/  MUFU.EX2 R7, R8 ;  /* 0x0000000800077308 */ /* 0x000e220000000800 */
[----:B------:R-:W-:Y:S01]  /*3f60*/  ISETP.GT.AND P2, PT, R6, 0x49, !P2 ;  /* 0x000000490600780c */ /* 0x000fe20005744270 */
[--C-:B------:R-:W-:Y:S01]  /*3f70*/  FFMA.FTZ R186, R36, UR14, -R10.reuse ;  /* 0x0000000e24ba7c23 */ /* 0x100fe2000801080a */
[----:B------:R-:W-:Y:S01]  /*3f80*/  FMNMX.FTZ R2, R38, R9, !PT ;  /* 0x0000000926027209 */ /* 0x000fe20007810000 */
[--C-:B------:R-:W-:Y:S01]  /*3f90*/  FFMA.FTZ R37, R37, UR14, -R10.reuse ;  /* 0x0000000e25257c23 */ /* 0x100fe2000801080a */
[----:B------:R-:W-:Y:S01]  /*3fa0*/  ISETP.LT.OR P2, PT, R0, 0x4a, P2 ;  /* 0x0000004a0000780c */ /* 0x000fe20001741670 */
[--C-:B------:R-:W-:Y:S01]  /*3fb0*/  FFMA.FTZ R180, R40, UR14, -R10.reuse ;  /* 0x0000000e28b47c23 */ /* 0x100fe2000801080a */
[----:B------:R-:W-:Y:S01]  /*3fc0*/  FMNMX.FTZ R9, R39, R2, !PT ;  /* 0x0000000227097209 */ /* 0x000fe20007810000 */
[----:B------:R-:W1:Y:S01]  /*3fd0*/  MUFU.EX2 R190, R190 ;  /* 0x000000be00be7308 */ /* 0x000e620000000800 */
[----:B------:R-:W-:Y:S01]  /*3fe0*/  FSEL R63, R63, -INF , !P2 ;  /* 0xff8000003f3f7808 */ /* 0x000fe20005000000 */
[--C-:B------:R-:W-:Y:S01]  /*3ff0*/  FFMA.FTZ R41, R41, UR14, -R10.reuse ;  /* 0x0000000e29297c23 */ /* 0x100fe2000801080a */
[----:B------:R-:W-:Y:S01]  /*4000*/  FMNMX.FTZ R2, R42, R9, !PT ;  /* 0x000000092a027209 */ /* 0x000fe20007810000 */
[--C-:B------:R-:W-:Y:S01]  /*4010*/  FFMA.FTZ R44, R44, UR14, -R10.reuse ;  /* 0x0000000e2c2c7c23 */ /* 0x100fe2000801080a */
[----:B------:R-:W-:Y:S01]  /*4020*/  ISETP.NE.AND P6, PT, R24, RZ, PT ;  /* 0x000000ff1800720c */ /* 0x000fe20003fc5270 */
[--C-:B------:R-:W-:Y:S01]  /*4030*/  FFMA.FTZ R45, R45, UR14, -R10.reuse ;  /* 0x0000000e2d2d7c23 */ /* 0x100fe2000801080a */
[----:B------:R-:W-:Y:S01]  /*4040*/  FMNMX.FTZ R11, R43, R2, !PT ;  /* 0x000000022b0b7209 */ /* 0x000fe20007810000 */
[----:B------:R-:W2:Y:S01]  /*4050*/  MUFU.EX2 R9, R29 ;  /* 0x0000001d00097308 */ /* 0x000ea20000000800 */
[----:B------:R-:W-:Y:S01]  /*4060*/  ISETP.GT.AND P6, PT, R6, 0x59, !P6 ;  /* 0x000000590600780c */ /* 0x000fe200077c4270 */
[----:B0-----:R-:W-:Y:S01]  /*4070*/  FADD.FTZ R21, R188, R7 ;  /* 0x00000007bc157221 */ /* 0x001fe20000010000 */
[----:B------:R-:W-:Y:S01]  /*4080*/  FMNMX.FTZ R2, R46, R11, !PT ;  /* 0x0000000b2e027209 */ /* 0x000fe20007810000 */
[--C-:B------:R-:W-:Y:S01]  /*4090*/  FFMA.FTZ R48, R48, UR14, -R10.reuse ;  /* 0x0000000e30307c23 */ /* 0x100fe2000801080a */
[----:B------:R-:W-:Y:S01]  /*40a0*/  ISETP.LT.OR P6, PT, R0, 0x5a, P6 ;  /* 0x0000005a0000780c */ /* 0x000fe200037c1670 */
[--C-:B------:R-:W-:Y:S01]  /*40b0*/  FFMA.FTZ R49, R49, UR14, -R10.reuse ;  /* 0x0000000e31317c23 */ /* 0x100fe2000801080a */
[----:B------:R-:W-:Y:S01]  /*40c0*/  FMNMX.FTZ R11, R47, R2, !PT ;  /* 0x000000022f0b7209 */ /* 0x000fe20007810000 */
[----:B------:R-:W0:Y:S01]  /*40d0*/  MUFU.EX2 R184, R184 ;  /* 0x000000b800b87308 */ /* 0x000e220000000800 */
[----:B------:R-:W-:Y:S01]  /*40e0*/  FSEL R71, R71, -INF , !P6 ;  /* 0xff80000047477808 */ /* 0x000fe20007000000 */
[----:B-1----:R-:W-:Y:S01]  /*40f0*/  FADD.FTZ R6, R190, R21 ;  /* 0x00000015be067221 */ /* 0x002fe20000010000 */
[----:B------:R-:W-:Y:S01]  /*4100*/  FMNMX.FTZ R2, R50, R11, !PT ;  /* 0x0000000b32027209 */ /* 0x000fe20007810000 */
[--C-:B------:R-:W-:Y:S01]  /*4110*/  FFMA.FTZ R52, R52, UR14, -R10.reuse ;  /* 0x0000000e34347c23 */ /* 0x100fe2000801080a */
[--C-:B------:R-:W-:Y:S01]  /*4120*/  FFMA.FTZ R53, R53, UR14, -R10.reuse ;  /* 0x0000000e35357c23 */ /* 0x100fe2000801080a */
[----:B------:R-:W-:Y:S01]  /*4130*/  FFMA.FTZ R56, R56, UR14, -R10 ;  /* 0x0000000e38387c23 */ /* 0x000fe2000801080a */
[----:B------:R-:W-:Y:S01]  /*4140*/  FMNMX.FTZ R13, R51, R2, !PT ;  /* 0x00000002330d7209 */ /* 0x000fe20007810000 */
[----:B------:R-:W1:Y:S01]  /*4150*/  MUFU.EX2 R11, R33 ;  /* 0x00000021000b7308 */ /* 0x000e620000000800 */
[----:B--2---:R-:W-:Y:S01]  /*4160*/  FADD.FTZ R21, R9, R6 ;  /* 0x0000000609157221 */ /* 0x004fe20000010000 */
[--C-:B------:R-:W-:Y:S01]  /*4170*/  FFMA.FTZ R57, R57, UR14, -R10.reuse ;  /* 0x0000000e39397c23 */ /* 0x100fe2000801080a */
[----:B------:R-:W-:Y:S01]  /*4180*/  FMNMX.FTZ R2, R54, R13, !PT ;  /* 0x0000000d36027209 */ /* 0x000fe20007810000 */
[--C-:B------:R-:W-:Y:S01]  /*4190*/  FFMA.FTZ R60, R60, UR14, -R10.reuse ;  /* 0x0000000e3c3c7c23 */ /* 0x100fe2000801080a */
[--C-:B------:R-:W-:Y:S01]  /*41a0*/  FFMA.FTZ R61, R61, UR14, -R10.reuse ;  /* 0x0000000e3d3d7c23 */ /* 0x100fe2000801080a */
[--C-:B------:R-:W-:Y:S01]  /*41b0*/  FFMA.FTZ R64, R64, UR14, -R10.reuse ;  /* 0x0000000e40407c23 */ /* 0x100fe2000801080a */
[----:B------:R-:W-:Y:S01]  /*41c0*/  FMNMX.FTZ R13, R55, R2, !PT ;  /* 0x00000002370d7209 */ /* 0x000fe20007810000 */
[----:B------:R-:W2:Y:S01]  /*41d0*/  MUFU.EX2 R186, R186 ;  /* 0x000000ba00ba7308 */ /* 0x000ea20000000800 */
[----:B0-----:R-:W-:Y:S01]  /*41e0*/  FADD.FTZ R6, R184, R21 ;  /* 0x00000015b8067221 */ /* 0x001fe20000010000 */
[--C-:B------:R-:W-:Y:S01]  /*41f0*/  FFMA.FTZ R65, R65, UR14, -R10.reuse ;  /* 0x0000000e41417c23 */ /* 0x100fe2000801080a */
[----:B------:R-:W-:Y:S01]  /*4200*/  FMNMX.FTZ R2, R58, R13, !PT ;  /* 0x0000000d3a027209 */ /* 0x000fe20007810000 */
[--C-:B------:R-:W-:Y:S01]  /*4210*/  FFMA.FTZ R68, R68, UR14, -R10.reuse ;  /* 0x0000000e44447c23 */ /* 0x100fe2000801080a */
[----:B------:R-:W-:Y:S01]  /*4220*/  F2FP.BF16.F32.PACK_AB R188, R7, R188 ;  /* 0x000000bc07bc723e */ /* 0x000fe200000010ff */
[----:B------:R-:W-:Y:S01]  /*4230*/  FFMA.FTZ R10, R69, UR14, -R10 ;  /* 0x0000000e450a7c23 */ /* 0x000fe2000801080a */
[----:B------:R-:W-:Y:S01]  /*4240*/  FMNMX.FTZ R15, R59, R2, !PT ;  /* 0x000000023b0f7209 */ /* 0x000fe20007810000 */
[----:B------:R-:W0:Y:S01]  /*4250*/  MUFU.EX2 R13, R37 ;  /* 0x00000025000d7308 */ /* 0x000e220000000800 */
[----:B-1----:R-:W-:Y:S01]  /*4260*/  FADD.FTZ R21, R11, R6 ;  /* 0x000000060b157221 */ /* 0x002fe20000010000 */
[----:B------:R-:W-:-:S02]  /*4270*/  F2FP.BF16.F32.PACK_AB R190, R9, R190 ;  /* 0x000000be09be723e */ /* 0x000fc400000010ff */
[----:B------:R-:W-:Y:S02]  /*4280*/  FMNMX.FTZ R2, R62, R15, !PT ;  /* 0x0000000f3e027209 */ /* 0x000fe40007810000 */
[----:B------:R-:W-:Y:S02]  /*4290*/  F2FP.BF16.F32.PACK_AB R184, R11, R184 ;  /* 0x000000b80bb8723e */ /* 0x000fe400000010ff */
        /* <DEDUP_REMOVED lines=11> */
[----:B-1----:R-:W-:-:S03]  /*4350*/  FADD.FTZ R6, R180, R21 ;  /* 0x00000015b4067221 */ /* 0x002fc60000010000 */
[----:B------:R-:W1:Y:S04]  /*4360*/  SHFL.BFLY PT, R15, R0, 0x2, 0x1f ;  /* 0x0c401f00000f7f89 */ /* 0x000e6800000e0000 */
[----:B------:R-:W3:Y:S01]  /*4370*/  MUFU.EX2 R45, R45 ;  /* 0x0000002d002d7308 */ /* 0x000ee20000000800 */
[C---:B--2---:R-:W-:Y:S01]  /*4380*/  FADD.FTZ R25, R41.reuse, R6 ;  /* 0x0000000629197221 */ /* 0x044fe20000010000 */
[----:B------:R-:W-:-:S06]  /*4390*/  F2FP.BF16.F32.PACK_AB R180, R41, R180 ;  /* 0x000000b429b4723e */ /* 0x000fcc00000010ff */
[----:B------:R-:W2:Y:S01]  /*43a0*/  MUFU.EX2 R48, R48 ;  /* 0x0000003000307308 */ /* 0x000ea20000000800 */
[----:B0-----:R-:W-:-:S07]  /*43b0*/  FADD.FTZ R8, R44, R25 ;  /* 0x000000192c087221 */ /* 0x001fce0000010000 */
[----:B------:R-:W0:Y:S01]  /*43c0*/  MUFU.EX2 R49, R49 ;  /* 0x0000003100317308 */ /* 0x000e220000000800 */
[C---:B---3--:R-:W-:Y:S01]  /*43d0*/  FADD.FTZ R25, R45.reuse, R8 ;  /* 0x000000082d197221 */ /* 0x048fe20000010000 */
[----:B------:R-:W-:Y:S02]  /*43e0*/  F2FP.BF16.F32.PACK_AB R182, R45, R44 ;  /* 0x0000002c2db6723e */ /* 0x000fe400000010ff */
[----:B-1----:R-:W-:-:S04]  /*43f0*/  FMNMX.FTZ R15, R0, R15, !PT ;  /* 0x0000000f000f7209 */ /* 0x002fc80007810000 */
[----:B------:R-:W1:Y:S01]  /*4400*/  MUFU.EX2 R52, R52 ;  /* 0x0000003400347308 */ /* 0x000e620000000800 */
[----:B------:R-:W3:Y:S01]  /*4410*/  SHFL.BFLY PT, R2, R15, 0x1, 0x1f ;  /* 0x0c201f000f027f89 */ /* 0x000ee200000e0000 */
[----:B--2---:R-:W-:-:S06]  /*4420*/  FADD.FTZ R8, R48, R25 ;  /* 0x0000001930087221 */ /* 0x004fcc0000010000 */
[----:B------:R-:W2:Y:S01]  /*4430*/  MUFU.EX2 R53, R53 ;  /* 0x0000003500357308 */ /* 0x000ea20000000800 */
[C---:B0-----:R-:W-:Y:S01]  /*4440*/  FADD.FTZ R25, R49.reuse, R8 ;  /* 0x0000000831197221 */ /* 0x041fe20000010000 */
[----:B------:R-:W-:-:S06]  /*4450*/  F2FP.BF16.F32.PACK_AB R176, R49, R48 ;  /* 0x0000003031b0723e */ /* 0x000fcc00000010ff */
[----:B------:R-:W0:Y:S01]  /*4460*/  MUFU.EX2 R56, R56 ;  /* 0x0000003800387308 */ /* 0x000e220000000800 */
[----:B-1----:R-:W-:-:S07]  /*4470*/  FADD.FTZ R8, R52, R25 ;  /* 0x0000001934087221 */ /* 0x002fce0000010000 */
[----:B------:R-:W1:Y:S01]  /*4480*/  MUFU.EX2 R57, R57 ;  /* 0x0000003900397308 */ /* 0x000e620000000800 */
[----:B---3--:R-:W-:Y:S01]  /*4490*/  FMNMX.FTZ R2, R15, R2, !PT ;  /* 0x000000020f027209 */ /* 0x008fe20007810000 */
[C---:B--2---:R-:W-:Y:S01]  /*44a0*/  FADD.FTZ R25, R53.reuse, R8 ;  /* 0x0000000835197221 */ /* 0x044fe20000010000 */
[----:B------:R-:W-:Y:S02]  /*44b0*/  F2FP.BF16.F32.PACK_AB R178, R53, R52 ;  /* 0x0000003435b2723e */ /* 0x000fe400000010ff */
[C---:B------:R-:W-:Y:S01]  /*44c0*/  FSETP.NEU.FTZ.AND P2, PT, R2.reuse, -INF , PT ;  /* 0xff8000000200780b */ /* 0x040fe20003f5d000 */
[----:B------:R-:W-:Y:S02]  /*44d0*/  FMUL.FTZ R0, R2, UR14 ;  /* 0x0000000e02007c20 */ /* 0x000fe40008410000 */
[----:B------:R-:W2:Y:S01]  /*44e0*/  MUFU.EX2 R60, R60 ;  /* 0x0000003c003c7308 */ /* 0x000ea20000000800 */
[----:B0-----:R-:W-:Y:S02]  /*44f0*/  FADD.FTZ R8, R56, R25 ;  /* 0x0000001938087221 */ /* 0x001fe40000010000 */
[----:B------:R-:W-:-:S02]  /*4500*/  FSEL R0, R0, RZ, P2 ;  /* 0x000000ff00007208 */ /* 0x000fc40001000000 */
[----:B------:R-:W-:-:S03]  /*4510*/  PLOP3.LUT P2, PT, PT, PT, UP1, 0x40, 0x0 ;  /* 0x000000000000781c */ /* 0x000fc60003f4e818 */
        /* <DEDUP_REMOVED lines=17> */
[----:B------:R-:W-:Y:S01]  /*4630*/  FFMA.FTZ R55, R55, UR14, -R0 ;  /* 0x0000000e37377c23 */ /* 0x000fe20008010800 */
[----:B-1----:R-:W-:Y:S01]  /*4640*/  FADD.FTZ R9, R57, R8 ;  /* 0x0000000839097221 */ /* 0x002fe20000010000 */
[--C-:B------:R-:W-:Y:S01]  /*4650*/  FFMA.FTZ R58, R58, UR14, -R0.reuse ;  /* 0x0000000e3a3a7c23 */ /* 0x100fe20008010800 */
[--C-:B------:R-:W-:Y:S01]  /*4660*/  FFMA.FTZ R59, R59, UR14, -R0.reuse ;  /* 0x0000000e3b3b7c23 */ /* 0x100fe20008010800 */
[--C-:B------:R-:W-:Y:S01]  /*4670*/  FFMA.FTZ R62, R62, UR14, -R0.reuse ;  /* 0x0000000e3e3e7c23 */ /* 0x100fe20008010800 */
[----:B------:R-:W1:Y:S01]  /*4680*/  MUFU.EX2 R30, R30 ;  /* 0x0000001e001e7308 */ /* 0x000e620000000800 */
[----:B--2---:R-:W-:Y:S01]  /*4690*/  FADD.FTZ R8, R60, R9 ;  /* 0x000000093c087221 */ /* 0x004fe20000010000 */
[--C-:B------:R-:W-:Y:S01]  /*46a0*/  FFMA.FTZ R63, R63, UR14, -R0.reuse ;  /* 0x0000000e3f3f7c23 */ /* 0x100fe20008010800 */
[--C-:B------:R-:W-:Y:S01]  /*46b0*/  FFMA.FTZ R66, R66, UR14, -R0.reuse ;  /* 0x0000000e42427c23 */ /* 0x100fe20008010800 */
[--C-:B------:R-:W-:Y:S01]  /*46c0*/  FFMA.FTZ R67, R67, UR14, -R0.reuse ;  /* 0x0000000e43437c23 */ /* 0x100fe20008010800 */
[--C-:B------:R-:W-:Y:S01]  /*46d0*/  FFMA.FTZ R70, R70, UR14, -R0.reuse ;  /* 0x0000000e46467c23 */ /* 0x100fe20008010800 */
[----:B------:R-:W-:Y:S01]  /*46e0*/  FFMA.FTZ R0, R71, UR14, -R0 ;  /* 0x0000000e47007c23 */ /* 0x000fe20008010800 */
[----:B------:R-:W-:Y:S01]  /*46f0*/  F2FP.BF16.F32.PACK_AB R172, R57, R56 ;  /* 0x0000003839ac723e */ /* 0x000fe200000010ff */
[----:B------:R-:W2:Y:S01]  /*4700*/  MUFU.EX2 R31, R31 ;  /* 0x0000001f001f7308 */ /* 0x000ea20000000800 */
[----:B0-----:R-:W-:Y:S01]  /*4710*/  FADD.FTZ R21, R26, R27 ;  /* 0x0000001b1a157221 */ /* 0x001fe20000010000 */
        /* <DEDUP_REMOVED lines=37> */
[C---:B0-----:R-:W-:Y:S01]  /*4970*/  FADD.FTZ R9, R65.reuse, R8 ;  /* 0x0000000841097221 */ /* 0x041fe20000010000 */
[----:B------:R-:W-:-:S06]  /*4980*/  F2FP.BF16.F32.PACK_AB R168, R65, R64 ;  /* 0x0000004041a8723e */ /* 0x000fcc00000010ff */
[----:B------:R-:W0:Y:S01]  /*4990*/  MUFU.EX2 R55, R55 ;  /* 0x0000003700377308 */ /* 0x000e220000000800 */
[----:B-1----:R-:W-:-:S07]  /*49a0*/  FADD.FTZ R6, R54, R7 ;  /* 0x0000000736067221 */ /* 0x002fce0000010000 */
        /* <DEDUP_REMOVED lines=38> */
.L_x_1171:
[----:B------:R-:W-:-:S11]  /*4c10*/  UISETP.NE.AND UP2, UPT, UR5, 0x1, UPT ;  /* 0x000000010500788c */ /* 0x000fd6000bf45270 */
[----:B------:R-:W-:Y:S02]  /*4c20*/  @UP2 ULDC.64 UR6, c[0x0][0x9e8] ;  /* 0x00027a0000062ab9 */ /* 0x000fe40000000a00 */
[----:B------:R-:W-:-:S04]  /*4c30*/  UIMAD.WIDE.U32 UR10, UR18, UR6, URZ ;  /* 0x00000006120a72a5 */ /* 0x000fc8000f8e003f */
[----:B------:R-:W-:-:S12]  /*4c40*/  @UP2 USHF.R.U32.HI UR18, URZ, UR7, UR11 ;  /* 0x000000073f122299 */ /* 0x000fd8000801160b */
.L_x_1172:
[----:B------:R-:W-:-:S04]  /*4c50*/  UIMAD UR5, UR18, UR5, UR5 ;  /* 0x00000005120572a4 */ /* 0x000fc8000f8e0205 */
[----:B------:R-:W-:-:S04]  /*4c60*/  UISETP.LT.AND UP2, UPT, UR4, UR5, UPT ;  /* 0x000000050400728c */ /* 0x000fc8000bf41270 */
[----:B------:R-:W-:-:S12]  /*4c70*/  USEL UR4, UR4, UR5, UP2 ;  /* 0x0000000504047287 */ /* 0x000fd80009000000 */
.L_x_1170:
        /* <DEDUP_REMOVED lines=10> */
[----:B------:R-:W-:Y:S02]  /*4d20*/  CS2R R108, SRZ ;  /* 0x00000000006c7805 */ /* 0x000fe4000001ff00 */
[----:B------:R-:W-:Y:S01]  /*4d30*/  CS2R R106, SRZ ;  /* 0x00000000006a7805 */ /* 0x000fe2000001ff00 */
[----:B------:R-:W-:Y:S01]  /*4d40*/  UISETP.LT.AND UP2, UPT, UR61, UR4, UPT ;  /* 0x000000043d00728c */ /* 0x000fe2000bf41270 */
[----:B------:R-:W-:Y:S02]  /*4d50*/  CS2R R104, SRZ ;  /* 0x0000000000687805 */ /* 0x000fe4000001ff00 */
[----:B------:R-:W-:Y:S02]  /*4d60*/  CS2R R102, SRZ ;  /* 0x0000000000667805 */ /* 0x000fe4000001ff00 */
[----:B------:R-:W-:Y:S01]  /*4d70*/  CS2R R100, SRZ ;  /* 0x0000000000647805 */ /* 0x000fe2000001ff00 */
[----:B------:R-:W-:Y:S01]  /*4d80*/  USEL UR58, UR61, UR4, !UP2 ;  /* 0x000000043d3a7287 */ /* 0x000fe2000d000000 */
[----:B------:R-:W-:-:S02]  /*4d90*/  CS2R R98, SRZ ;  /* 0x0000000000627805 */ /* 0x000fc4000001ff00 */
[----:B------:R-:W-:Y:S02]  /*4da0*/  CS2R R96, SRZ ;  /* 0x0000000000607805 */ /* 0x000fe4000001ff00 */
[----:B------:R-:W-:Y:S02]  /*4db0*/  CS2R R94, SRZ ;  /* 0x00000000005e7805 */ /* 0x000fe4000001ff00 */
[----:B------:R-:W-:Y:S02]  /*4dc0*/  CS2R R92, SRZ ;  /* 0x00000000005c7805 */ /* 0x000fe4000001ff00 */
[----:B------:R-:W-:Y:S02]  /*4dd0*/  CS2R R90, SRZ ;  /* 0x00000000005a7805 */ /* 0x000fe4000001ff00 */
[----:B------:R-:W-:Y:S02]  /*4de0*/  ISETP.GE.AND P2, PT, R8, UR58, PT ;  /* 0x0000003a08007c0c */ /* 0x000fe4000bf46270 */
        /* <DEDUP_REMOVED lines=33> */
[----:B------:R-:W-:Y:S06]  /*5000*/  @!P2 BRA `(.L_x_1173) ;  /* 0x000000300034a947 */ /* 0x000fec0003800000 */
[----:B------:R-:W-:Y:S01]  /*5010*/  IMAD.MOV.U32 R0, RZ, RZ, 0x3f800000 ;  /* 0x3f800000ff007424 */ /* 0x000fe200078e00ff */
[----:B------:R-:W-:Y:S01]  /*5020*/  ULDC UR59, c[0x0][0x9e4] ;  /* 0x00027900003b7ab9 */ /* 0x000fe20000000800 */
[----:B------:R-:W-:-:S07]  /*5030*/  IMAD.MOV.U32 R119, RZ, RZ, RZ ;  /* 0x000000ffff777224 */ /* 0x000fce00078e00ff */
.L_x_1190:
[----:B------:R-:W-:-:S04]  /*5040*/  UIADD3 UR4, UR36, 0x1, URZ ;  /* 0x0000000124047890 */ /* 0x000fc8000fffe03f */
[----:B------:R-:W-:-:S04]  /*5050*/  UISETP.NE.AND UP2, UPT, UR4, 0x2, UPT ;  /* 0x000000020400788c */ /* 0x000fc8000bf45270 */
[----:B------:R-:W-:Y:S02]  /*5060*/  USEL UR7, URZ, 0x1, UP2 ;  /* 0x000000013f077887 */ /* 0x000fe40009000000 */
[----:B------:R-:W-:Y:S02]  /*5070*/  USEL UR4, UR4, URZ, UP2 ;  /* 0x0000003f04047287 */ /* 0x000fe40009000000 */
[----:B------:R-:W-:Y:S01]  /*5080*/  ULOP3.LUT UR7, UR38, UR7, URZ, 0x3c, !UPT ;  /* 0x0000000726077292 */ /* 0x000fe2000f8e3c3f */
[----:B------:R-:W-:Y:S11]  /*5090*/  @!P0 BRA `(.L_x_1174) ;  /* 0x0000000000048947 */ /* 0x000ff60003800000 */
[----:B------:R-:W-:Y:S01]  /*50a0*/  BPT.TRAP 0x1 ;  /* 0x000000040000795c */ /* 0x000fe20000300000 */
.L_x_1174:
[----:B------:R-:W-:Y:S01]  /*50b0*/  ULEA UR6, UR4, UR37, 0x3 ;  /* 0x0000002504067291 */ /* 0x000fe2000f8e183f */
[----:B------:R-:W-:-:S05]  /*50c0*/  IMAD.U32 R9, RZ, RZ, UR7 ;  /* 0x00000007ff097e24 */ /* 0x000fca000f8e00ff */
[----:B------:R-:W-:-:S04]  /*50d0*/  SHF.L.U32 R9, R9, 0x1f, RZ ;  /* 0x0000001f09097819 */ /* 0x000fc800000006ff */
[----:B------:R0:W1:Y:S01]  /*50e0*/  SYNCS.PHASECHK.TRANS64.TRYWAIT P2, [UR6+0x30830], R9 ;  /* 0x03083009ff0075a7 */ /* 0x0000620008040146 */
[----:B------:R-:W-:Y:S05]  /*50f0*/  @!P0 BRA `(.L_x_1175) ;  /* 0x0000000000048947 */ /* 0x000fea0003800000 */
[----:B------:R-:W-:Y:S01]  /*5100*/  BPT.TRAP 0x1 ;  /* 0x000000040000795c */ /* 0x000fe20000300000 */
.L_x_1175:
[-C--:B------:R-:W-:Y:S01]  /*5110*/  FMUL.FTZ R24, R24, R10.reuse ;  /* 0x0000000a18187220 */ /* 0x080fe20000410000 */
[----:B------:R-:W-:Y:S01]  /*5120*/  FMUL.FTZ R25, R25, R10 ;  /* 0x0000000a19197220 */ /* 0x000fe20000410000 */
[----:B-1----:R-:W-:Y:S06]  /*5130*/  @P2 BRA `(.L_x_1176) ;  /* 0x0000000000082947 */ /* 0x002fec0003800000 */
[----:B------:R-:W1:Y:S02]  /*5140*/  SYNCS.PHASECHK.TRANS64.TRYWAIT P2, [UR6+0x30830], R9 ;  /* 0x03083009ff0075a7 */ /* 0x000e640008040146 */
[----:B-1----:R-:W-:Y:S05]  /*5150*/  @!P2 BRA `(.L_x_1177) ;  /* 0x000001480098a947 */ /* 0x002fea0003800000 */
.L_x_1176:
        /* <DEDUP_REMOVED lines=161> */
.L_x_1178:
[----:B------:R-:W-:Y:S01]  /*5b70*/  ULEA UR5, UR36, UR37, 0x3 ;  /* 0x0000002524057291 */ /* 0x000fe2000f8e183f */
[----:B------:R-:W-:-:S05]  /*5b80*/  IMAD.U32 R0, RZ, RZ, UR38 ;  /* 0x00000026ff007e24 */ /* 0x000fca000f8e00ff */
[----:B------:R-:W-:-:S04]  /*5b90*/  SHF.L.U32 R0, R0, 0x1f, RZ ;  /* 0x0000001f00007819 */ /* 0x000fc800000006ff */
[----:B------:R2:W3:Y:S01]  /*5ba0*/  SYNCS.PHASECHK.TRANS64.TRYWAIT P2, [UR5+0x30850], R0 ;  /* 0x03085000ff0075a7 */ /* 0x0004e20008040145 */
[----:B------:R-:W-:Y:S05]  /*5bb0*/  @!P0 BRA `(.L_x_1179) ;  /* 0x0000000000048947 */ /* 0x000fea0003800000 */
[----:B------:R-:W-:Y:S01]  /*5bc0*/  BPT.TRAP 0x1 ;  /* 0x000000040000795c */ /* 0x000fe20000300000 */
.L_x_1179:
[----:B---3--:R-:W-:Y:S05]  /*5bd0*/  @P2 BRA `(.L_x_1180) ;  /* 0x0000000000082947 */ /* 0x008fea0003800000 */
[----:B------:R-:W3:Y:S02]  /*5be0*/  SYNCS.PHASECHK.TRANS64.TRYWAIT P2, [UR5+0x30850], R0 ;  /* 0x03085000ff0075a7 */ /* 0x000ee40008040145 */
[----:B---3--:R-:W-:Y:S05]  /*5bf0*/  @!P2 BRA `(.L_x_1181) ;  /* 0x000001400008a947 */ /* 0x008fea0003800000 */
.L_x_1180:
[----:B------:R-:W-:Y:S01]  /*5c00*/  UIADD3 UR10, UR37, 0x400, URZ ;  /* 0x00000400250a7890 */ /* 0x000fe2000fffe03f */
[----:B------:R-:W-:Y:S01]  /*5c10*/  WARPGROUP.ARRIVE ;  /* 0x00000000000079c5 */ /* 0x000fe20000000000 */
[----:B------:R-:W-:Y:S01]  /*5c20*/  UMOV UR11, 0x40000040 ;  /* 0x40000040000b7882 */ /* 0x000fe20000000000 */
[----:B------:R-:W-:Y:S01]  /*5c30*/  PLOP3.LUT P2, PT, PT, PT, UP0, 0x80, 0x0 ;  /* 0x000000000000781c */ /* 0x000fe20003f4f008 */
[----:B------:R-:W-:Y:S01]  /*5c40*/  USHF.R.U32.HI UR10, URZ, 0x4, UR10 ;  /* 0x000000043f0a7899 */ /* 0x000fe2000801160a */
[----:B------:R-:W-:Y:S01]  /*5c50*/  PLOP3.LUT P3, PT, PT, PT, UP0, 0x80, 0x0 ;  /* 0x000000000000781c */ /* 0x000fe20003f6f008 */
[----:B------:R-:W-:Y:S01]  /*5c60*/  VIADD R20, R23, UR39 ;  /* 0x0000002717147c36 */ /* 0x000fe20008000000 */
[----:B------:R-:W-:Y:S01]  /*5c70*/  ULDC UR15, c[0x0][0x9dc] ;  /* 0x00027700000f7ab9 */ /* 0x000fe20000000800 */
[----:B------:R-:W-:Y:S01]  /*5c80*/  ULOP3.LUT UR10, UR10, 0x3fff, URZ, 0xc0, !UPT ;  /* 0x00003fff0a0a7892 */ /* 0x000fe2000f8ec03f */
[----:B0-2---:R-:W-:Y:S01]  /*5c90*/  IMAD.U32 R0, RZ, RZ, UR6 ;  /* 0x00000006ff007e24 */ /* 0x005fe2000f8e00ff */
[----:B------:R-:W-:Y:S01]  /*5ca0*/  ULOP3.LUT UR6, URZ, UR15, URZ, 0x33, !UPT ;  /* 0x0000000f3f067292 */ /* 0x000fe2000f8e333f */
[----:B------:R-:W-:Y:S01]  /*5cb0*/  IMAD R15, R8, -0x60, RZ ;  /* 0xffffffa0080f7824 */ /* 0x000fe200078e02ff */
[----:B------:R-:W-:Y:S01]  /*5cc0*/  ULOP3.LUT UR10, UR10, 0x3000000, URZ, 0xfc, !UPT ;  /* 0x030000000a0a7892 */ /* 0x000fe2000f8efc3f */
[----:B------:R-:W-:Y:S01]  /*5cd0*/  @!P1 VIADD R0, R0, 0x30840 ;  /* 0x0003084000009836 */ /* 0x000fe20000000000 */
[----:B------:R-:W-:-:S02]  /*5ce0*/  ULDC UR18, c[0x0][0x9e0] ;  /* 0x0002780000127ab9 */ /* 0x000fc40000000800 */
[----:B------:R-:W-:Y:S02]  /*5cf0*/  UIMAD UR14, UR36, 0x900, UR10 ;  /* 0x00000900240e78a4 */ /* 0x000fe4000f8e020a */
[----:B------:R-:W-:-:S05]  /*5d00*/  @!P1 PRMT R0, RZ, 0x654, R0 ;  /* 0x00000654ff009816 */ /* 0x000fca0000000000 */
        /* <DEDUP_REMOVED lines=28> */
[----:B-1----:R-:W-:Y:S01]  /*5ed0*/  @P2 IMAD.HI.U32 R9, R20, UR10, RZ ;  /* 0x0000000a14092c27 */ /* 0x002fe2000f8e00ff */
[----:B------:R-:W-:Y:S01]  /*5ee0*/  @UP0 ULDC UR10, c[0x0][0x450] ;  /* 0x00011400000a0ab9 */ /* 0x000fe20000000800 */
[----:B------:R-:W-:-:S03]  /*5ef0*/  PLOP3.LUT P2, PT, PT, PT, UP1, 0x40, 0x0 ;  /* 0x000000000000781c */ /* 0x000fc60003f4e818 */
[----:B------:R-:W-:-:S05]  /*5f00*/  @P3 SHF.R.U32.HI R20, RZ, UR10, R9 ;  /* 0x0000000aff143c19 */ /* 0x000fca0008011609 */
[----:B------:R-:W0:Y:S01]  /*5f10*/  SHFL.IDX PT, R21, R20, RZ, 0x1c1f ;  /* 0x001c1fff14157589 */ /* 0x000e2200000e0000 */
[----:B------:R-:W-:Y:S02]  /*5f20*/  WARPGROUP.DEPBAR.LE gsb0, 0x0 ;  /* 0x00008000000079c5 */ /* 0x000fe40000010000 */
[----:B------:R1:W-:Y:S02]  /*5f30*/  @!P1 SYNCS.ARRIVE.TRANS64.RED.A1T0 RZ, [R0+URZ], RZ ;  /* 0x000000ff00ff99a7 */ /* 0x0003e4000810043f */
[----:B-1----:R-:W-:-:S04]  /*5f40*/  IADD3 R0, -R19, 0x1, R15 ;  /* 0x0000000113007810 */ /* 0x002fc80007ffe10f */
[----:B------:R-:W-:-:S05]  /*5f50*/  IADD3 R0, -R17, R0, R16 ;  /* 0x0000000011007210 */ /* 0x000fca0007ffe110 */
[C---:B------:R-:W-:Y:S02]  /*5f60*/  VIADD R14, R0.reuse, UR18 ;  /* 0x00000012000e7c36 */ /* 0x040fe40008000000 */
[----:B------:R-:W-:Y:S02]  /*5f70*/  VIADD R13, R0, UR6 ;  /* 0x00000006000d7c36 */ /* 0x000fe40008000000 */
[----:B------:R-:W-:Y:S02]  /*5f80*/  IMAD.IADD R0, R15, 0x1, -R19 ;  /* 0x000000010f007824 */ /* 0x000fe400078e0a13 */
[--C-:B0-----:R-:W-:Y:S02]  /*5f90*/  IMAD.IADD R12, R14, 0x1, R21.reuse ;  /* 0x000000010e0c7824 */ /* 0x101fe400078e0215 */
[----:B------:R-:W-:Y:S01]  /*5fa0*/  IMAD.IADD R9, R13, 0x1, R21 ;  /* 0x000000010d097824 */ /* 0x000fe200078e0215 */
[----:B------:R-:W-:Y:S06]  /*5fb0*/  @P2 BRA `(.L_x_1182) ;  /* 0x0000000000542947 */ /* 0x000fec0003800000 */
[----:B------:R-:W-:Y:S01]  /*5fc0*/  IADD3 R21, -R17, R16, R21 ;  /* 0x0000001011157210 */ /* 0x000fe20007ffe115 */
[----:B------:R-:W-:Y:S03]  /*5fd0*/  BSSY B0, `(.L_x_1183) ;  /* 0x0000010000007945 */ /* 0x000fe60003800000 */
        /* <DEDUP_REMOVED lines=10> */
.L_x_1184:
[----:B------:R-:W-:-:S05]  /*6080*/  IMAD.U32 R168, RZ, RZ, UR59 ;  /* 0x0000003bffa87e24 */ /* 0x000fca000f8e00ff */
[----:B------:R-:W-:-:S13]  /*6090*/  ISETP.NE.AND P2, PT, R168, 0x1, PT ;  /* 0x00000001a800780c */ /* 0x000fda0003f45270 */
[----:B------:R-:W0:Y:S02]  /*60a0*/  @P2 LDC.64 R10, c[0x0][0x9e8] ;  /* 0x00027a00ff0a2b82 */ /* 0x000e240000000a00 */
[----:B0-----:R-:W-:-:S05]  /*60b0*/  @P2 IMAD.HI.U32 R10, R21, R10, RZ ;  /* 0x0000000a150a2227 */ /* 0x001fca00078e00ff */
[----:B------:R-:W-:-:S07]  /*60c0*/  @P2 SHF.R.U32.HI R21, RZ, R11, R10 ;  /* 0x0000000bff152219 */ /* 0x000fce000001160a */
.L_x_1185:
[----:B------:R-:W-:Y:S05]  /*60d0*/  BSYNC B0 ;  /* 0x0000000000007941 */ /* 0x000fea0003800000 */
.L_x_1183:
[----:B------:R-:W-:-:S05]  /*60e0*/  IMAD R21, R21, R168, R0 ;  /* 0x000000a815157224 */ /* 0x000fca00078e0200 */
[----:B------:R-:W-:Y:S02]  /*60f0*/  VIADDMNMX R12, R21, R168, R12, PT ;  /* 0x000000a8150c7246 */ /* 0x000fe4000380010c */
[----:B------:R-:W-:-:S07]  /*6100*/  VIMNMX R9, R9, R21, !PT ;  /* 0x0000001509097248 */ /* 0x000fce0007fe0100 */
.L_x_1182:
[C---:B------:R-:W-:Y:S02]  /*6110*/  ISETP.GE.AND P2, PT, R15.reuse, 0x2, PT ;  /* 0x000000020f00780c */ /* 0x040fe40003f46270 */
[----:B------:R-:W-:Y:S02]  /*6120*/  ISETP.GE.AND P6, PT, R15, 0xa, PT ;  /* 0x0000000a0f00780c */ /* 0x000fe40003fc6270 */
[----:B------:R-:W-:Y:S02]  /*6130*/  ISETP.GT.AND P4, PT, R9, 0x1, !P2 ;  /* 0x000000010900780c */ /* 0x000fe40005784270 */
[----:B------:R-:W-:Y:S02]  /*6140*/  ISETP.GE.AND P3, PT, R15, 0x9, PT ;  /* 0x000000090f00780c */ /* 0x000fe40003f66270 */
[----:B------:R-:W-:Y:S02]  /*6150*/  ISETP.LT.OR P4, PT, R12, 0x2, P4 ;  /* 0x000000020c00780c */ /* 0x000fe40002781670 */
[----:B------:R-:W-:-:S02]  /*6160*/  LOP3.LUT R18, R18, 0xfffffffb, RZ, 0xc0, !PT ;  /* 0xfffffffb12127812 */ /* 0x000fc400078ec0ff */
[----:B------:R-:W-:Y:S02]  /*6170*/  FSEL R121, R121, -INF , !P4 ;  /* 0xff80000079797808 */ /* 0x000fe40006000000 */
[C---:B------:R-:W-:Y:S02]  /*6180*/  ISETP.GT.AND P5, PT, R9.reuse, 0x8, !P3 ;  /* 0x000000080900780c */ /* 0x040fe40005fa4270 */
[----:B------:R-:W-:Y:S02]  /*6190*/  @P6 LOP3.LUT R18, R18, 0x4, RZ, 0xfc, !PT ;  /* 0x0000000412126812 */ /* 0x000fe400078efcff */
[----:B------:R-:W-:Y:S02]  /*61a0*/  ISETP.GT.AND P4, PT, R9, 0x9, !P6 ;  /* 0x000000090900780c */ /* 0x000fe40007784270 */
[----:B------:R-:W-:Y:S02]  /*61b0*/  ISETP.GE.AND P6, PT, R15, 0x11, PT ;  /* 0x000000110f00780c */ /* 0x000fe40003fc6270 */
[----:B------:R-:W-:-:S02]  /*61c0*/  ISETP.LT.OR P5, PT, R12, 0x9, P5 ;  /* 0x000000090c00780c */ /* 0x000fc40002fa1670 */
[----:B------:R-:W-:Y:S02]  /*61d0*/  ISETP.LT.OR P4, PT, R12, 0xa, P4 ;  /* 0x0000000a0c00780c */ /* 0x000fe40002781670 */
[----:B------:R-:W-:Y:S02]  /*61e0*/  FSEL R124, R124, -INF , !P5 ;  /* 0xff8000007c7c7808 */ /* 0x000fe40006800000 */
[----:B------:R-:W-:Y:S02]  /*61f0*/  ISETP.GE.AND P5, PT, R15, 0x12, PT ;  /* 0x000000120f00780c */ /* 0x000fe40003fa6270 */
[----:B------:R-:W-:Y:S02]  /*6200*/  LOP3.LUT R18, R18, 0xfffffff7, RZ, 0xc0, !PT ;  /* 0xfffffff712127812 */ /* 0x000fe400078ec0ff */
[----:B------:R-:W-:Y:S02]  /*6210*/  FSEL R125, R125, -INF , !P4 ;  /* 0xff8000007d7d7808 */ /* 0x000fe40006000000 */
[----:B------:R-:W-:-:S02]  /*6220*/  ISETP.GT.AND P4, PT, R9, 0x10, !P6 ;  /* 0x000000100900780c */ /* 0x000fc40007784270 */
[----:B------:R-:W-:Y:S02]  /*6230*/  @P6 LOP3.LUT R18, R18, 0x8, RZ, 0xfc, !PT ;  /* 0x0000000812126812 */ /* 0x000fe400078efcff */
[----:B------:R-:W-:Y:S02]  /*6240*/  ISETP.LT.OR P4, PT, R12, 0x11, P4 ;  /* 0x000000110c00780c */ /* 0x000fe40002781670 */
[----:B------:R-:W-:Y:S02]  /*6250*/  LOP3.LUT R18, R18, 0xfff7ffff, RZ, 0xc0, !PT ;  /* 0xfff7ffff12127812 */ /* 0x000fe400078ec0ff */
[----:B------:R-:W-:Y:S02]  /*6260*/  FSEL R128, R128, -INF , !P4 ;  /* 0xff80000080807808 */ /* 0x000fe40006000000 */
[----:B------:R-:W-:Y:S02]  /*6270*/  @P5 LOP3.LUT R18, R18, 0x80000, RZ, 0xfc, !PT ;  /* 0x0008000012125812 */ /* 0x000fe400078efcff */
[----:B------:R-:W-:-:S02]  /*6280*/  ISETP.GT.AND P4, PT, R9, 0x11, !P5 ;  /* 0x000000110900780c */ /* 0x000fc40006f84270 */
[----:B------:R-:W-:Y:S02]  /*6290*/  ISETP.GE.AND P5, PT, R15, 0x19, PT ;  /* 0x000000190f00780c */ /* 0x000fe40003fa6270 */
[----:B------:R-:W-:Y:S02]  /*62a0*/  ISETP.LT.OR P4, PT, R12, 0x12, P4 ;  /* 0x000000120c00780c */ /* 0x000fe40002781670 */
[----:B------:R-:W-:Y:S02]  /*62b0*/  LOP3.LUT R18, R18, 0xfffbffff, RZ, 0xc0, !PT ;  /* 0xfffbffff12127812 */ /* 0x000fe400078ec0ff */
[----:B------:R-:W-:Y:S02]  /*62c0*/  FSEL R129, R129, -INF , !P4 ;  /* 0xff80000081817808 */ /* 0x000fe40006000000 */
[----:B------:R-:W-:-:S04]  /*62d0*/  ISETP.GT.AND P4, PT, R9, 0x18, !P5 ;  /* 0x000000180900780c */ /* 0x000fc80006f84270 */
[----:B------:R-:W-:Y:S02]  /*62e0*/  ISETP.LT.OR P4, PT, R12, 0x19, P4 ;  /* 0x000000190c00780c */ /* 0x000fe40002781670 */
[----:B------:R-:W-:Y:S02]  /*62f0*/  @P5 LOP3.LUT R18, R18, 0x40000, RZ, 0xfc, !PT ;  /* 0x0004000012125812 */ /* 0x000fe400078efcff */
[----:B------:R-:W-:Y:S02]  /*6300*/  ISETP.GE.AND P5, PT, R15, 0x1a, PT ;  /* 0x0000001a0f00780c */ /* 0x000fe40003fa6270 */
[----:B------:R-:W-:Y:S02]  /*6310*/  LOP3.LUT R18, R18, 0xfffdffff, RZ, 0xc0, !PT ;  /* 0xfffdffff12127812 */ /* 0x000fe400078ec0ff */
[----:B------:R-:W-:Y:S02]  /*6320*/  FSEL R132, R132, -INF , !P4 ;  /* 0xff80000084847808 */ /* 0x000fe40006000000 */
[----:B------:R-:W-:-:S04]  /*6330*/  ISETP.GT.AND P4, PT, R9, 0x19, !P5 ;  /* 0x000000190900780c */ /* 0x000fc80006f84270 */
[----:B------:R-:W-:-:S03]  /*6340*/  ISETP.LT.OR P4, PT, R12, 0x1a, P4 ;  /* 0x0000001a0c00780c */ /* 0x000fc60002781670 */
        /* <DEDUP_REMOVED lines=68> */
[----:B------:R-:W-:Y:S02]  /*6790*/  FSEL R156, R156, -INF , !P4 ;  /* 0xff8000009c9c7808 */ /* 0x000fe40006000000 */
[----:B------:R-:W-:Y:S02]  /*67a0*/  LOP3.LUT R18, R18, 0xffffffdf, RZ, 0xc0, !PT ;  /* 0xffffffdf12127812 */ /* 0x000fe400078ec0ff */
[----:B------:R-:W-:-:S04]  /*67b0*/  ISETP.GT.AND P4, PT, R9, 0x49, !P5 ;  /* 0x000000490900780c */ /* 0x000fc80006f84270 */
[----:B------:R-:W-:-:S03]  /*67c0*/  ISETP.LT.OR P4, PT, R12, 0x4a, P4 ;  /* 0x0000004a0c00780c */ /* 0x000fc60002781670 */
[----:B------:R-:W-:Y:S02]  /*67d0*/  @P5 LOP3.LUT R18, R18, 0x20, RZ, 0xfc, !PT ;  /* 0x0000002012125812 */ /* 0x000fe400078efcff */
[----:B------:R-:W-:Y:S02]  /*67e0*/  ISETP.GE.AND P5, PT, R15, 0x51, PT ;  /* 0x000000510f00780c */ /* 0x000fe40003fa6270 */
[----:B------:R-:W-:Y:S02]  /*67f0*/  FSEL R157, R157, -INF , !P4 ;  /* 0xff8000009d9d7808 */ /* 0x000fe40006000000 */
[----:B------:R-:W-:Y:S02]  /*6800*/  ISETP.GT.AND P4, PT, R9, 0x50, !P5 ;  /* 0x000000500900780c */ /* 0x000fe40006f84270 */
[----:B------:R-:W-:Y:S02]  /*6810*/  LOP3.LUT R18, R18, 0xffffffef, RZ, 0xc0, !PT ;  /* 0xffffffef12127812 */ /* 0x000fe400078ec0ff */
[----:B------:R-:W-:-:S04]  /*6820*/  ISETP.LT.OR P4, PT, R12, 0x51, P4 ;  /* 0x000000510c00780c */ /* 0x000fc80002781670 */
[----:B------:R-:W-:Y:S02]  /*6830*/  FSEL R160, R160, -INF , !P4 ;  /* 0xff800000a0a07808 */ /* 0x000fe40006000000 */
[----:B------:R-:W-:Y:S02]  /*6840*/  ISETP.GE.AND P4, PT, R15, 0x52, PT ;  /* 0x000000520f00780c */ /* 0x000fe40003f86270 */
[----:B------:R-:W-:Y:S02]  /*6850*/  @P5 LOP3.LUT R18, R18, 0x10, RZ, 0xfc, !PT ;  /* 0x0000001012125812 */ /* 0x000fe400078efcff */
[----:B------:R-:W-:Y:S02]  /*6860*/  ISETP.GT.AND P5, PT, R9, 0x51, !P4 ;  /* 0x000000510900780c */ /* 0x000fe400067a4270 */
[----:B------:R-:W-:Y:S02]  /*6870*/  LOP3.LUT R18, R18, 0xfffffffd, RZ, 0xc0, !PT ;  /* 0xfffffffd12127812 */ /* 0x000fe400078ec0ff */
[----:B------:R-:W-:-:S04]  /*6880*/  ISETP.LT.OR P5, PT, R12, 0x52, P5 ;  /* 0x000000520c00780c */ /* 0x000fc80002fa1670 */
[----:B------:R-:W-:Y:S02]  /*6890*/  FSEL R161, R161, -INF , !P5 ;  /* 0xff800000a1a17808 */ /* 0x000fe40006800000 */
[----:B------:R-:W-:-:S04]  /*68a0*/  ISETP.GE.AND P5, PT, R15, 0x59, PT ;  /* 0x000000590f00780c */ /* 0x000fc80003fa6270 */
[----:B------:R-:W-:-:S04]  /*68b0*/  ISETP.GT.AND P6, PT, R9, 0x58, !P5 ;  /* 0x000000580900780c */ /* 0x000fc80006fc4270 */
[----:B------:R-:W-:-:S04]  /*68c0*/  ISETP.LT.OR P6, PT, R12, 0x59, P6 ;  /* 0x000000590c00780c */ /* 0x000fc800037c1670 */
[----:B------:R-:W-:Y:S02]  /*68d0*/  FSEL R164, R164, -INF , !P6 ;  /* 0xff800000a4a47808 */ /* 0x000fe40007000000 */
[----:B------:R-:W-:-:S13]  /*68e0*/  ISETP.GE.AND P6, PT, R15, 0x1, PT ;  /* 0x000000010f00780c */ /* 0x000fda0003fc6270 */
[----:B------:R-:W-:Y:S02]  /*68f0*/  @P6 LOP3.LUT R18, R18, 0x2, RZ, 0xfc, !PT ;  /* 0x0000000212126812 */ /* 0x000fe400078efcff */
[----:B------:R-:W-:Y:S02]  /*6900*/  ISETP.GT.AND P6, PT, R9, RZ, !P6 ;  /* 0x000000ff0900720c */ /* 0x000fe400077c4270 */
[----:B------:R-:W-:Y:S02]  /*6910*/  LOP3.LUT R18, R18, 0xfffffffe, RZ, 0xc0, !PT ;  /* 0xfffffffe12127812 */ /* 0x000fe400078ec0ff */
[----:B------:R-:W-:-:S04]  /*6920*/  ISETP.LT.OR P6, PT, R12, 0x1, P6 ;  /* 0x000000010c00780c */ /* 0x000fc800037c1670 */
[----:B------:R-:W-:Y:S02]  /*6930*/  FSEL R120, R120, -INF , !P6 ;  /* 0xff80000078787808 */ /* 0x000fe40007000000 */
[----:B------:R-:W-:-:S13]  /*6940*/  ISETP.GE.AND P6, PT, R15, 0x5a, PT ;  /* 0x0000005a0f00780c */ /* 0x000fda0003fc6270 */
[----:B------:R-:W-:Y:S02]  /*6950*/  @P6 LOP3.LUT R18, R18, 0x1, RZ, 0xfc, !PT ;  /* 0x0000000112126812 */ /* 0x000fe400078efcff */
[----:B------:R-:W-:Y:S02]  /*6960*/  ISETP.GT.AND P6, PT, R9, 0x59, !P6 ;  /* 0x000000590900780c */ /* 0x000fe400077c4270 */
[----:B------:R-:W0:Y:S02]  /*6970*/  SHFL.IDX PT, R9, R20, 0x1, 0x1c1f ;  /* 0x003c1f0014097f89 */ /* 0x000e2400000e0000 */
[----:B------:R-:W-:-:S04]  /*6980*/  ISETP.LT.OR P6, PT, R12, 0x5a, P6 ;  /* 0x0000005a0c00780c */ /* 0x000fc800037c1670 */
[----:B------:R-:W-:Y:S02]  /*6990*/  FSEL R165, R165, -INF , !P6 ;  /* 0xff800000a5a57808 */ /* 0x000fe40007000000 */
[----:B------:R-:W-:Y:S01]  /*69a0*/  PLOP3.LUT P6, PT, PT, PT, UP1, 0x40, 0x0 ;  /* 0x000000000000781c */ /* 0x000fe20003fce818 */
[--C-:B0-----:R-:W-:Y:S02]  /*69b0*/  IMAD.IADD R14, R14, 0x1, R9.reuse ;  /* 0x000000010e0e7824 */ /* 0x101fe400078e0209 */
[----:B------:R-:W-:-:S10]  /*69c0*/  IMAD.IADD R13, R13, 0x1, R9 ;  /* 0x000000010d0d7824 */ /* 0x000fd400078e0209 */
[----:B------:R-:W-:Y:S05]  /*69d0*/  @P6 BRA `(.L_x_1186) ;  /* 0x0000000000546947 */ /* 0x000fea0003800000 */
        /* <DEDUP_REMOVED lines=12> */
.L_x_1188:
[----:B------:R-:W-:-:S05]  /*6aa0*/  IMAD.U32 R15, RZ, RZ, UR59 ;  /* 0x0000003bff0f7e24 */ /* 0x000fca000f8e00ff */
[----:B------:R-:W-:-:S13]  /*6ab0*/  ISETP.NE.AND P6, PT, R15, 0x1, PT ;  /* 0x000000010f00780c */ /* 0x000fda0003fc5270 */
[----:B------:R-:W0:Y:S02]  /*6ac0*/  @P6 LDC.64 R10, c[0x0][0x9e8] ;  /* 0x00027a00ff0a6b82 */ /* 0x000e240000000a00 */
[----:B0-----:R-:W-:-:S05]  /*6ad0*/  @P6 IMAD.HI.U32 R10, R9, R10, RZ ;  /* 0x0000000a090a6227 */ /* 0x001fca00078e00ff */
[----:B------:R-:W-:-:S07]  /*6ae0*/  @P6 SHF.R.U32.HI R9, RZ, R11, R10 ;  /* 0x0000000bff096219 */ /* 0x000fce000001160a */
.L_x_1189:
[----:B------:R-:W-:Y:S05]  /*6af0*/  BSYNC B0 ;  /* 0x0000000000007941 */ /* 0x000fea0003800000 */
.L_x_1187:
[----:B------:R-:W-:-:S05]  /*6b00*/  IMAD R0, R9, R15, R0 ;  /* 0x0000000f09007224 */ /* 0x000fca00078e0200 */
[----:B------:R-:W-:Y:S02]  /*6b10*/  VIADDMNMX R14, R0, R15, R14, PT ;  /* 0x0000000f000e7246 */ /* 0x000fe4000380010e */
[----:B------:R-:W-:-:S07]  /*6b20*/  VIMNMX R13, R13, R0, !PT ;  /* 0x000000000d0d7248 */ /* 0x000fce0007fe0100 */
.L_x_1186:
[C---:B------:R-:W-:Y:S01]  /*6b30*/  ISETP.GT.AND P2, PT, R13.reuse, 0x1, !P2 ;  /* 0x000000010d00780c */ /* 0x040fe20005744270 */
[----:B------:R-:W-:Y:S01]  /*6b40*/  ULDC UR6, c[0x0][0x988] ;  /* 0x0002620000067ab9 */ /* 0x000fe20000000800 */
[----:B------:R-:W-:Y:S01]  /*6b50*/  ISETP.GT.AND P3, PT, R13, 0x8, !P3 ;  /* 0x000000080d00780c */ /* 0x000fe20005f64270 */
[----:B------:R-:W-:Y:S01]  /*6b60*/  UMOV UR14, UR6 ;  /* 0x00000006000e7c82 */ /* 0x000fe20008000000 */
[C---:B------:R-:W-:Y:S01]  /*6b70*/  ISETP.LT.OR P2, PT, R14.reuse, 0x2, P2 ;  /* 0x000000020e00780c */ /* 0x040fe20001741670 */
[----:B------:R-:W-:Y:S01]  /*6b80*/  UMOV UR38, UR7 ;  /* 0x0000000700267c82 */ /* 0x000fe20008000000 */
[----:B------:R-:W-:Y:S01]  /*6b90*/  ISETP.LT.OR P3, PT, R14, 0x9, P3 ;  /* 0x000000090e00780c */ /* 0x000fe20001f61670 */
[----:B------:R-:W-:Y:S01]  /*6ba0*/  UMOV UR36, UR4 ;  /* 0x0000000400247c82 */ /* 0x000fe20008000000 */
[----:B------:R-:W-:Y:S02]  /*6bb0*/  FSEL R123, R123, -INF , !P2 ;  /* 0xff8000007b7b7808 */ /* 0x000fe40005000000 */
[----:B------:R-:W-:-:S02]  /*6bc0*/  LOP3.LUT P2, RZ, R18, 0x4, RZ, 0xc0, !PT ;  /* 0x0000000412ff7812 */ /* 0x000fc4000784c0ff */
[----:B------:R-:W-:Y:S02]  /*6bd0*/  FSEL R126, R126, -INF , !P3 ;  /* 0xff8000007e7e7808 */ /* 0x000fe40005800000 */
[----:B------:R-:W-:Y:S02]  /*6be0*/  ISETP.GT.AND P2, PT, R13, 0x9, !P2 ;  /* 0x000000090d00780c */ /* 0x000fe40005744270 */
[----:B------:R-:W-:Y:S02]  /*6bf0*/  LOP3.LUT P3, RZ, R18, 0x20000, RZ, 0xc0, !PT ;  /* 0x0002000012ff7812 */ /* 0x000fe4000786c0ff */
[----:B------:R-:W-:Y:S02]  /*6c00*/  ISETP.LT.OR P2, PT, R14, 0xa, P2 ;  /* 0x0000000a0e00780c */ /* 0x000fe40001741670 */
[----:B------:R-:W-:Y:S02]  /*6c10*/  LOP3.LUT P6, RZ, R18, 0x10000, RZ, 0xc0, !PT ;  /* 0x0001000012ff7812 */ /* 0x000fe400078cc0ff */
[----:B------:R-:W-:-:S02]  /*6c20*/  FSEL R127, R127, -INF , !P2 ;  /* 0xff8000007f7f7808 */ /* 0x000fc40005000000 */
[----:B------:R-:W-:Y:S02]  /*6c30*/  LOP3.LUT P2, RZ, R18, 0x8, RZ, 0xc0, !PT ;  /* 0x0000000812ff7812 */ /* 0x000fe4000784c0ff */
[----:B------:R-:W-:Y:S02]  /*6c40*/  FMNMX.FTZ R0, R120, R3, !PT ;  /* 0x0000000378007209 */ /* 0x000fe40007810000 */
[----:B------:R-:W-:Y:S02]  /*6c50*/  ISETP.GT.AND P2, PT, R13, 0x10, !P2 ;  /* 0x000000100d00780c */ /* 0x000fe40005744270 */
[----:B------:R-:W-:Y:S02]  /*6c60*/  FMNMX.FTZ R9, R121, R0, !PT ;  /* 0x0000000079097209 */ /* 0x000fe40007810000 */
[----:B------:R-:W-:Y:S02]  /*6c70*/  ISETP.LT.OR P2, PT, R14, 0x11, P2 ;  /* 0x000000110e00780c */ /* 0x000fe40001741670 */
[----:B------:R-:W-:-:S02]  /*6c80*/  FMNMX.FTZ R0, R124, R9, !PT ;  /* 0x000000097c007209 */ /* 0x000fc40007810000 */
[----:B------:R-:W-:Y:S02]  /*6c90*/  FSEL R130, R130, -INF , !P2 ;  /* 0xff80000082827808 */ /* 0x000fe40005000000 */
[----:B------:R-:W-:Y:S02]  /*6ca0*/  LOP3.LUT P2, RZ, R18, 0x80000, RZ, 0xc0, !PT ;  /* 0x0008000012ff7812 */ /* 0x000fe4000784c0ff */
[----:B------:R-:W-:Y:S02]  /*6cb0*/  FMNMX.FTZ R9, R125, R0, !PT ;  /* 0x000000007d097209 */ /* 0x000fe40007810000 */
[----:B------:R-:W-:Y:S02]  /*6cc0*/  ISETP.GT.AND P2, PT, R13, 0x11, !P2 ;  /* 0x000000110d00780c */ /* 0x000fe40005744270 */
[----:B------:R-:W-:Y:S02]  /*6cd0*/  FMNMX.FTZ R0, R128, R9, !PT ;  /* 0x0000000980007209 */ /* 0x000fe40007810000 */
[----:B------:R-:W-:-:S02]  /*6ce0*/  ISETP.LT.OR P2, PT, R14, 0x12, P2 ;  /* 0x000000120e00780c */ /* 0x000fc40001741670 */
[----:B------:R-:W-:Y:S02]  /*6cf0*/  FMNMX.FTZ R9, R129, R0, !PT ;  /* 0x0000000081097209 */ /* 0x000fe40007810000 */
[----:B------:R-:W-:Y:S02]  /*6d00*/  FSEL R131, R131, -INF , !P2 ;  /* 0xff80000083837808 */ /* 0x000fe40005000000 */
[----:B------:R-:W-:Y:S02]  /*6d10*/  LOP3.LUT P2, RZ, R18, 0x40000, RZ, 0xc0, !PT ;  /* 0x0004000012ff7812 */ /* 0x000fe4000784c0ff */
[----:B------:R-:W-:Y:S02]  /*6d20*/  FMNMX.FTZ R0, R132, R9, !PT ;  /* 0x0000000984007209 */ /* 0x000fe40007810000 */
[----:B------:R-:W-:Y:S02]  /*6d30*/  ISETP.GT.AND P2, PT, R13, 0x18, !P2 ;  /* 0x000000180d00780c */ /* 0x000fe40005744270 */
[----:B------:R-:W-:-:S02]  /*6d40*/  FMNMX.FTZ R9, R133, R0, !PT ;  /* 0x0000000085097209 */ /* 0x000fc40007810000 */
[----:B------:R-:W-:Y:S02]  /*6d50*/  ISETP.LT.OR P2, PT, R14, 0x19, P2 ;  /* 0x000000190e00780c */ /* 0x000fe40001741670 */
[----:B------:R-:W-:Y:S02]  /*6d60*/  FMNMX.FTZ R0, R136, R9, !PT ;  /* 0x0000000988007209 */ /* 0x000fe40007810000 */
[----:B------:R-:W-:Y:S02]  /*6d70*/  FSEL R134, R134, -INF , !P2 ;  /* 0xff80000086867808 */ /* 0x000fe40005000000 */
        /* <DEDUP_REMOVED lines=24> */
[----:B------:R-:W-:Y:S02]  /*6f00*/  LOP3.LUT P2, RZ, R18, 0x2000, RZ, 0xc0, !PT ;  /* 0x0000200012ff7812 */ /* 0x000fe4000784c0ff */
[----:B------:R-:W-:Y:S02]  /*6f10*/  FMNMX.FTZ R9, R157, R0, !PT ;  /* 0x000000009d097209 */ /* 0x000fe40007810000 */
[----:B------:R-:W-:-:S02]  /*6f20*/  ISETP.GT.AND P2, PT, R13, 0x29, !P2 ;  /* 0x000000290d00780c */ /* 0x000fc40005744270 */
[----:B------:R-:W-:Y:S02]  /*6f30*/  FMNMX.FTZ R0, R160, R9, !PT ;  /* 0x00000009a0007209 */ /* 0x000fe40007810000 */
[----:B------:R-:W-:Y:S02]  /*6f40*/  ISETP.LT.OR P2, PT, R14, 0x2a, P2 ;  /* 0x0000002a0e00780c */ /* 0x000fe40001741670 */
[----:B------:R-:W-:Y:S02]  /*6f50*/  FMNMX.FTZ R9, R161, R0, !PT ;  /* 0x00000000a1097209 */ /* 0x000fe40007810000 */
[----:B------:R-:W-:Y:S02]  /*6f60*/  FSEL R143, R143, -INF , !P2 ;  /* 0xff8000008f8f7808 */ /* 0x000fe40005000000 */
[C---:B------:R-:W-:Y:S02]  /*6f70*/  LOP3.LUT P2, RZ, R18.reuse, 0x1000, RZ, 0xc0, !PT ;  /* 0x0000100012ff7812 */ /* 0x040fe4000784c0ff */
[----:B------:R-:W-:-:S02]  /*6f80*/  LOP3.LUT P3, RZ, R18, 0x40, RZ, 0xc0, !PT ;  /* 0x0000004012ff7812 */ /* 0x000fc4000786c0ff */
[----:B------:R-:W-:Y:S02]  /*6f90*/  ISETP.GT.AND P2, PT, R13, 0x30, !P2 ;  /* 0x000000300d00780c */ /* 0x000fe40005744270 */
[----:B------:R-:W-:Y:S02]  /*6fa0*/  FMNMX.FTZ R0, R164, R9, !PT ;  /* 0x00000009a4007209 */ /* 0x000fe40007810000 */
[----:B------:R-:W-:Y:S02]  /*6fb0*/  ISETP.LT.OR P2, PT, R14, 0x31, P2 ;  /* 0x000000310e00780c */ /* 0x000fe40001741670 */
[----:B------:R-:W-:Y:S02]  /*6fc0*/  FMNMX.FTZ R10, R165, R0, !PT ;  /* 0x00000000a50a7209 */ /* 0x000fe40007810000 */
[----:B------:R-:W-:Y:S02]  /*6fd0*/  FSEL R146, R146, -INF , !P2 ;  /* 0xff80000092927808 */ /* 0x000fe40005000000 */
[C---:B------:R-:W-:Y:S01]  /*6fe0*/  LOP3.LUT P2, RZ, R18.reuse, 0x800, RZ, 0xc0, !PT ;  /* 0x0000080012ff7812 */ /* 0x040fe2000784c0ff */
[----:B------:R-:W0:Y:S01]  /*6ff0*/  SHFL.BFLY PT, R9, R10, 0x2, 0x1f ;  /* 0x0c401f000a097f89 */ /* 0x000e2200000e0000 */
[----:B------:R-:W-:-:S02]  /*7000*/  LOP3.LUT P6, RZ, R18, 0x20, RZ, 0xc0, !PT ;  /* 0x0000002012ff7812 */ /* 0x000fc400078cc0ff */
[C---:B------:R-:W-:Y:S02]  /*7010*/  ISETP.GT.AND P2, PT, R13.reuse, 0x31, !P2 ;  /* 0x000000310d00780c */ /* 0x040fe40005744270 */
[C---:B------:R-:W-:Y:S02]  /*7020*/  ISETP.GT.AND P4, PT, R13.reuse, 0x51, !P4 ;  /* 0x000000510d00780c */ /* 0x040fe40006784270 */
[----:B------:R-:W-:Y:S02]  /*7030*/  ISETP.LT.OR P2, PT, R14, 0x32, P2 ;  /* 0x000000320e00780c */ /* 0x000fe40001741670 */
[----:B------:R-:W-:Y:S02]  /*7040*/  ISETP.GT.AND P5, PT, R13, 0x58, !P5 ;  /* 0x000000580d00780c */ /* 0x000fe40006fa4270 */
[----:B------:R-:W-:Y:S02]  /*7050*/  FSEL R147, R147, -INF , !P2 ;  /* 0xff80000093937808 */ /* 0x000fe40005000000 */
[----:B------:R-:W-:-:S02]  /*7060*/  LOP3.LUT P2, RZ, R18, 0x400, RZ, 0xc0, !PT ;  /* 0x0000040012ff7812 */ /* 0x000fc4000784c0ff */
[C---:B------:R-:W-:Y:S02]  /*7070*/  ISETP.LT.OR P4, PT, R14.reuse, 0x52, P4 ;  /* 0x000000520e00780c */ /* 0x040fe40002781670 */
[----:B------:R-:W-:Y:S02]  /*7080*/  ISETP.GT.AND P2, PT, R13, 0x38, !P2 ;  /* 0x000000380d00780c */ /* 0x000fe40005744270 */
[C---:B------:R-:W-:Y:S02]  /*7090*/  ISETP.LT.OR P5, PT, R14.reuse, 0x59, P5 ;  /* 0x000000590e00780c */ /* 0x040fe40002fa1670 */
[----:B------:R-:W-:Y:S02]  /*70a0*/  ISETP.LT.OR P2, PT, R14, 0x39, P2 ;  /* 0x000000390e00780c */ /* 0x000fe40001741670 */
[----:B------:R-:W-:Y:S02]  /*70b0*/  FSEL R163, R163, -INF , !P4 ;  /* 0xff800000a3a37808 */ /* 0x000fe40006000000 */
[----:B------:R-:W-:-:S02]  /*70c0*/  FSEL R150, R150, -INF , !P2 ;  /* 0xff80000096967808 */ /* 0x000fc40005000000 */
[----:B------:R-:W-:Y:S02]  /*70d0*/  LOP3.LUT P2, RZ, R18, 0x200, RZ, 0xc0, !PT ;  /* 0x0000020012ff7812 */ /* 0x000fe4000784c0ff */
[----:B0-----:R-:W-:Y:S02]  /*70e0*/  FMNMX.FTZ R11, R10, R9, !PT ;  /* 0x000000090a0b7209 */ /* 0x001fe40007810000 */
[----:B------:R-:W-:Y:S02]  /*70f0*/  ISETP.GT.AND P2, PT, R13, 0x39, !P2 ;  /* 0x000000390d00780c */ /* 0x000fe40005744270 */
[----:B------:R-:W-:Y:S01]  /*7100*/  FSEL R166, R166, -INF , !P5 ;  /* 0xff800000a6a67808 */ /* 0x000fe20006800000 */
[----:B------:R-:W0:Y:S01]  /*7110*/  SHFL.BFLY PT, R0, R11, 0x1, 0x1f ;  /* 0x0c201f000b007f89 */ /* 0x000e2200000e0000 */
[----:B------:R-:W-:-:S04]  /*7120*/  ISETP.LT.OR P2, PT, R14, 0x3a, P2 ;  /* 0x0000003a0e00780c */ /* 0x000fc80001741670 */
[----:B------:R-:W-:Y:S02]  /*7130*/  FSEL R151, R151, -INF , !P2 ;  /* 0xff80000097977808 */ /* 0x000fe40005000000 */
[----:B------:R-:W-:-:S04]  /*7140*/  LOP3.LUT P2, RZ, R18, 0x100, RZ, 0xc0, !PT ;  /* 0x0000010012ff7812 */ /* 0x000fc8000784c0ff */
[----:B------:R-:W-:-:S04]  /*7150*/  ISETP.GT.AND P2, PT, R13, 0x40, !P2 ;  /* 0x000000400d00780c */ /* 0x000fc80005744270 */
[----:B------:R-:W-:-:S04]  /*7160*/  ISETP.LT.OR P2, PT, R14, 0x41, P2 ;  /* 0x000000410e00780c */ /* 0x000fc80001741670 */
[----:B------:R-:W-:Y:S02]  /*7170*/  FSEL R154, R154, -INF , !P2 ;  /* 0xff8000009a9a7808 */ /* 0x000fe40005000000 */
[----:B------:R-:W-:Y:S02]  /*7180*/  LOP3.LUT P2, RZ, R18, 0x80, RZ, 0xc0, !PT ;  /* 0x0000008012ff7812 */ /* 0x000fe4000784c0ff */
[----:B0-----:R-:W-:Y:S02]  /*7190*/  FMNMX.FTZ R9, R11, R0, !PT ;  /* 0x000000000b097209 */ /* 0x001fe40007810000 */
[----:B------:R-:W-:-:S03]  /*71a0*/  ISETP.GT.AND P2, PT, R13, 0x41, !P2 ;  /* 0x000000410d00780c */ /* 0x000fc60005744270 */
[----:B------:R-:W-:Y:S01]  /*71b0*/  FMUL.FTZ R0, R9, UR14 ;  /* 0x0000000e09007c20 */ /* 0x000fe20008410000 */
[----:B------:R-:W-:-:S04]  /*71c0*/  ISETP.LT.OR P2, PT, R14, 0x42, P2 ;  /* 0x000000420e00780c */ /* 0x000fc80001741670 */
[----:B------:R-:W-:Y:S02]  /*71d0*/  FSEL R155, R155, -INF , !P2 ;  /* 0xff8000009b9b7808 */ /* 0x000fe40005000000 */
[C---:B------:R-:W-:Y:S02]  /*71e0*/  ISETP.GT.AND P2, PT, R13.reuse, 0x48, !P3 ;  /* 0x000000480d00780c */ /* 0x040fe40005f44270 */
[----:B------:R-:W-:Y:S02]  /*71f0*/  LOP3.LUT P3, RZ, R18, 0x10, RZ, 0xc0, !PT ;  /* 0x0000001012ff7812 */ /* 0x000fe4000786c0ff */
[----:B------:R-:W-:Y:S02]  /*7200*/  ISETP.LT.OR P2, PT, R14, 0x49, P2 ;  /* 0x000000490e00780c */ /* 0x000fe40001741670 */
[----:B------:R-:W-:Y:S02]  /*7210*/  ISETP.GT.AND P3, PT, R13, 0x50, !P3 ;  /* 0x000000500d00780c */ /* 0x000fe40005f64270 */
[----:B------:R-:W-:-:S02]  /*7220*/  FSEL R158, R158, -INF , !P2 ;  /* 0xff8000009e9e7808 */ /* 0x000fc40005000000 */
[----:B------:R-:W-:Y:S02]  /*7230*/  ISETP.GT.AND P2, PT, R13, 0x49, !P6 ;  /* 0x000000490d00780c */ /* 0x000fe40007744270 */
[----:B------:R-:W-:Y:S02]  /*7240*/  LOP3.LUT P6, RZ, R18, 0x2, RZ, 0xc0, !PT ;  /* 0x0000000212ff7812 */ /* 0x000fe400078cc0ff */
[C---:B------:R-:W-:Y:S02]  /*7250*/  ISETP.LT.OR P2, PT, R14.reuse, 0x4a, P2 ;  /* 0x0000004a0e00780c */ /* 0x040fe40001741670 */
[----:B------:R-:W-:Y:S02]  /*7260*/  ISETP.LT.OR P3, PT, R14, 0x51, P3 ;  /* 0x000000510e00780c */ /* 0x000fe40001f61670 */
[----:B------:R-:W-:Y:S02]  /*7270*/  FSEL R159, R159, -INF , !P2 ;  /* 0xff8000009f9f7808 */ /* 0x000fe40005000000 */
[----:B------:R-:W-:-:S02]  /*7280*/  ISETP.GT.AND P2, PT, R13, RZ, !P6 ;  /* 0x000000ff0d00720c */ /* 0x000fc40007744270 */
[----:B------:R-:W-:Y:S02]  /*7290*/  LOP3.LUT P6, RZ, R18, 0x1, RZ, 0xc0, !PT ;  /* 0x0000000112ff7812 */ /* 0x000fe400078cc0ff */
[----:B------:R-:W-:Y:S02]  /*72a0*/  ISETP.LT.OR P2, PT, R14, 0x1, P2 ;  /* 0x000000010e00780c */ /* 0x000fe40001741670 */
[----:B------:R-:W-:Y:S02]  /*72b0*/  ISETP.GT.AND P6, PT, R13, 0x59, !P6 ;  /* 0x000000590d00780c */ /* 0x000fe400077c4270 */
[----:B------:R-:W-:Y:S02]  /*72c0*/  FSEL R122, R122, -INF , !P2 ;  /* 0xff8000007a7a7808 */ /* 0x000fe40005000000 */
[----:B------:R-:W-:Y:S02]  /*72d0*/  FSETP.NEU.FTZ.AND P2, PT, R9, -INF , PT ;  /* 0xff8000000900780b */ /* 0x000fe40003f5d000 */
[----:B------:R-:W-:-:S02]  /*72e0*/  FMNMX.FTZ R10, R122, R2, !PT ;  /* 0x000000027a0a7209 */ /* 0x000fc40007810000 */
[----:B------:R-:W-:Y:S02]  /*72f0*/  FSEL R0, R0, RZ, P2 ;  /* 0x000000ff00007208 */ /* 0x000fe40001000000 */
[----:B------:R-:W-:Y:S02]  /*7300*/  FMNMX.FTZ R15, R123, R10, !PT ;  /* 0x0000000a7b0f7209 */ /* 0x000fe40007810000 */
[----:B------:R-:W-:Y:S01]  /*7310*/  FSEL R162, R162, -INF , !P3 ;  /* 0xff800000a2a27808 */ /* 0x000fe20005800000 */
[--C-:B------:R-:W-:Y:S01]  /*7320*/  FFMA.FTZ R11, R121, UR14, -R0.reuse ;  /* 0x0000000e790b7c23 */ /* 0x100fe20008010800 */
[----:B------:R-:W-:Y:S01]  /*7330*/  FMNMX.FTZ R10, R126, R15, !PT ;  /* 0x0000000f7e0a7209 */ /* 0x000fe20007810000 */
[--C-:B------:R-:W-:Y:S01]  /*7340*/  FFMA.FTZ R186, R132, UR14, -R0.reuse ;  /* 0x0000000e84ba7c23 */ /* 0x100fe20008010800 */
[----:B------:R-:W-:Y:S01]  /*7350*/  ISETP.LT.OR P6, PT, R14, 0x5a, P6 ;  /* 0x0000005a0e00780c */ /* 0x000fe200037c1670 */
[--C-:B------:R-:W-:Y:S01]  /*7360*/  FFMA.FTZ R188, R120, UR14, -R0.reuse ;  /* 0x0000000e78bc7c23 */ /* 0x100fe20008010800 */
[----:B------:R-:W-:Y:S01]  /*7370*/  FMNMX.FTZ R15, R127, R10, !PT ;  /* 0x0000000a7f0f7209 */ /* 0x000fe20007810000 */
[--C-:B------:R-:W-:Y:S01]  /*7380*/  FFMA.FTZ R190, R124, UR14, -R0.reuse ;  /* 0x0000000e7cbe7c23 */ /* 0x100fe20008010800 */
[----:B------:R-:W-:Y:S01]  /*7390*/  FSEL R167, R167, -INF , !P6 ;  /* 0xff800000a7a77808 */ /* 0x000fe20007000000 */
[----:B------:R-:W-:Y:S01]  /*73a0*/  MUFU.EX2 R11, R11 ;  /* 0x0000000b000b7308 */ /* 0x000fe20000000800 */
[----:B------:R-:W-:Y:S01]  /*73b0*/  FMNMX.FTZ R10, R130, R15, !PT ;  /* 0x0000000f820a7209 */ /* 0x000fe20007810000 */
[--C-:B------:R-:W-:Y:S01]  /*73c0*/  FFMA.FTZ R12, R125, UR14, -R0.reuse ;  /* 0x0000000e7d0c7c23 */ /* 0x100fe20008010800 */
[----:B------:R-:W-:Y:S01]  /*73d0*/  FSEL R132, R9, RZ, P2 ;  /* 0x000000ff09847208 */ /* 0x000fe20001000000 */
[--C-:B------:R-:W-:Y:S01]  /*73e0*/  FFMA.FTZ R184, R128, UR14, -R0.reuse ;  /* 0x0000000e80b87c23 */ /* 0x100fe20008010800 */
[----:B------:R-:W-:Y:S01]  /*73f0*/  FMNMX.FTZ R15, R131, R10, !PT ;  /* 0x0000000a830f7209 */ /* 0x000fe20007810000 */
[--C-:B------:R-:W-:Y:S01]  /*7400*/  FFMA.FTZ R20, R133, UR14, -R0.reuse ;  /* 0x0000000e85147c23 */ /* 0x100fe20008010800 */
[--C-:B------:R-:W-:Y:S01]  /*7410*/  FFMA.FTZ R180, R136, UR14, -R0.reuse ;  /* 0x0000000e88b47c23 */ /* 0x100fe20008010800 */
[----:B------:R-:W-:Y:S01]  /*7420*/  FADD.FTZ R132, -R132, R3 ;  /* 0x0000000384847221 */ /* 0x000fe20000010100 */
[----:B------:R-:W-:Y:S01]  /*7430*/  FMNMX.FTZ R10, R134, R15, !PT ;  /* 0x0000000f860a7209 */ /* 0x000fe20007810000 */
[----:B------:R-:W-:Y:S01]  /*7440*/  MUFU.EX2 R188, R188 ;  /* 0x000000bc00bc7308 */ /* 0x000fe20000000800 */
[--C-:B------:R-:W-:Y:S01]  /*7450*/  FFMA.FTZ R182, R140, UR14, -R0.reuse ;  /* 0x0000000e8cb67c23 */ /* 0x100fe20008010800 */
[--C-:B------:R-:W-:Y:S01]  /*7460*/  FFMA.FTZ R14, R141, UR14, -R0.reuse ;  /* 0x0000000e8d0e7c23 */ /* 0x100fe20008010800 */
[----:B------:R-:W-:Y:S01]  /*7470*/  FMNMX.FTZ R15, R135, R10, !PT ;  /* 0x0000000a870f7209 */ /* 0x000fe20007810000 */
[--C-:B------:R-:W-:Y:S01]  /*7480*/  FFMA.FTZ R176, R144, UR14, -R0.reuse ;  /* 0x0000000e90b07c23 */ /* 0x100fe20008010800 */
[--C-:B------:R-:W-:Y:S01]  /*7490*/  FFMA.FTZ R120, R145, UR14, -R0.reuse ;  /* 0x0000000e91787c23 */ /* 0x100fe20008010800 */
[--C-:B------:R-:W-:Y:S01]  /*74a0*/  FFMA.FTZ R178, R148, UR14, -R0.reuse ;  /* 0x0000000e94b27c23 */ /* 0x100fe20008010800 */
[----:B------:R-:W-:Y:S01]  /*74b0*/  FMNMX.FTZ R10, R138, R15, !PT ;  /* 0x0000000f8a0a7209 */ /* 0x000fe20007810000 */
[--C-:B------:R-:W-:Y:S01]  /*74c0*/  FFMA.FTZ R15, R129, UR14, -R0.reuse ;  /* 0x0000000e810f7c23 */ /* 0x100fe20008010800 */
[----:B------:R-:W-:Y:S01]  /*74d0*/  MUFU.EX2 R190, R190 ;  /* 0x000000be00be7308 */ /* 0x000fe20000000800 */
[--C-:B------:R-:W-:Y:S01]  /*74e0*/  FFMA.FTZ R172, R152, UR14, -R0.reuse ;  /* 0x0000000e98ac7c23 */ /* 0x100fe20008010800 */
[----:B------:R-:W-:Y:S01]  /*74f0*/  FMNMX.FTZ R21, R139, R10, !PT ;  /* 0x0000000a8b157209 */ /* 0x000fe20007810000 */
[--C-:B------:R-:W-:Y:S01]  /*7500*/  FFMA.FTZ R124, R153, UR14, -R0.reuse ;  /* 0x0000000e997c7c23 */ /* 0x100fe20008010800 */
[--C-:B------:R-:W-:Y:S01]  /*7510*/  FFMA.FTZ R174, R156, UR14, -R0.reuse ;  /* 0x0000000e9cae7c23 */ /* 0x100fe20008010800 */
[--C-:B------:R-:W-:Y:S01]  /*7520*/  FFMA.FTZ R125, R157, UR14, -R0.reuse ;  /* 0x0000000e9d7d7c23 */ /* 0x100fe20008010800 */
[----:B------:R-:W-:Y:S01]  /*7530*/  FMNMX.FTZ R10, R142, R21, !PT ;  /* 0x000000158e0a7209 */ /* 0x000fe20007810000 */
[--C-:B------:R-:W-:Y:S01]  /*7540*/  FFMA.FTZ R168, R160, UR14, -R0.reuse ;  /* 0x0000000ea0a87c23 */ /* 0x100fe20008010800 */
[--C-:B------:R-:W-:Y:S01]  /*7550*/  FFMA.FTZ R128, R161, UR14, -R0.reuse ;  /* 0x0000000ea1807c23 */ /* 0x100fe20008010800 */
[----:B------:R-:W-:Y:S01]  /*7560*/  FFMA.FTZ R170, R164, UR14, -R0 ;  /* 0x0000000ea4aa7c23 */ /* 0x000fe20008010800 */
[----:B------:R-:W-:Y:S01]  /*7570*/  FMNMX.FTZ R21, R143, R10, !PT ;  /* 0x0000000a8f157209 */ /* 0x000fe20007810000 */
[----:B------:R-:W-:Y:S01]  /*7580*/  MUFU.EX2 R12, R12 ;  /* 0x0000000c000c7308 */ /* 0x000fe20000000800 */
[----:B------:R-:W-:-:S02]  /*7590*/  IMAD.U32 R133, RZ, RZ, UR5 ;  /* 0x00000005ff857e24 */ /* 0x000fc4000f8e00ff */
[----:B------:R-:W-:Y:S02]  /*75a0*/  FMNMX.FTZ R10, R146, R21, !PT ;  /* 0x00000015920a7209 */ /* 0x000fe40007810000 */
[----:B------:R-:W-:Y:S02]  /*75b0*/  @!P1 VIADD R133, R133, 0x30860 ;  /* 0x0003086085859836 */ /* 0x000fe40000000000 */
[----:B------:R-:W-:Y:S01]  /*75c0*/  FMNMX.FTZ R21, R147, R10, !PT ;  /* 0x0000000a93157209 */ /* 0x000fe20007810000 */
[----:B------:R-:W-:Y:S02]  /*75d0*/  MUFU.EX2 R184, R184 ;  /* 0x000000b800b87308 */ /* 0x000fe40000000800 */
[----:B------:R-:W-:Y:S02]  /*75e0*/  @!P1 PRMT R133, RZ, 0x654, R133 ;  /* 0x00000654ff859816 */ /* 0x000fe40000000085 */
[----:B------:R-:W-:Y:S02]  /*75f0*/  FMNMX.FTZ R10, R150, R21, !PT ;  /* 0x00000015960a7209 */ /* 0x000fe40007810000 */
[----:B------:R0:W-:Y:S02]  /*7600*/  @!P1 SYNCS.ARRIVE.TRANS64.RED.A1T0 RZ, [R133+URZ], RZ ;  /* 0x000000ff85ff99a7 */ /* 0x0001e4000810043f */
[----:B------:R-:W-:Y:S01]  /*7610*/  FMNMX.FTZ R21, R151, R10, !PT ;  /* 0x0000000a97157209 */ /* 0x000fe20007810000 */
[----:B------:R-:W-:Y:S03]  /*7620*/  MUFU.EX2 R15, R15 ;  /* 0x0000000f000f7308 */ /* 0x000fe60000000800 */
[----:B------:R-:W-:Y:S01]  /*7630*/  FMNMX.FTZ R10, R154, R21, !PT ;  /* 0x000000159a0a7209 */ /* 0x000fe20007810000 */
[----:B------:R-:W-:-:S03]  /*7640*/  FFMA.FTZ R21, R137, UR14, -R0 ;  /* 0x0000000e89157c23 */ /* 0x000fc60008010800 */
[----:B------:R-:W-:Y:S01]  /*7650*/  FMNMX.FTZ R121, R155, R10, !PT ;  /* 0x0000000a9b797209 */ /* 0x000fe20007810000 */
[----:B------:R-:W-:Y:S03]  /*7660*/  MUFU.EX2 R186, R186 ;  /* 0x000000ba00ba7308 */ /* 0x000fe60000000800 */
[----:B------:R-:W-:Y:S01]  /*7670*/  FMNMX.FTZ R10, R158, R121, !PT ;  /* 0x000000799e0a7209 */ /* 0x000fe20007810000 */
[--C-:B------:R-:W-:Y:S01]  /*7680*/  FFMA.FTZ R121, R149, UR14, -R0.reuse ;  /* 0x0000000e95797c23 */ /* 0x100fe20008010800 */
[----:B------:R-:W-:Y:S02]  /*7690*/  FFMA.FTZ R0, R165, UR14, -R0 ;  /* 0x0000000ea5007c23 */ /* 0x000fe40008010800 */
[----:B------:R-:W-:Y:S01]  /*76a0*/  FMNMX.FTZ R13, R159, R10, !PT ;  /* 0x0000000a9f0d7209 */ /* 0x000fe20007810000 */
[----:B------:R-:W-:Y:S03]  /*76b0*/  MUFU.EX2 R20, R20 ;  /* 0x0000001400147308 */ /* 0x000fe60000000800 */
[----:B------:R-:W-:-:S04]  /*76c0*/  FMNMX.FTZ R10, R162, R13, !PT ;  /* 0x0000000da20a7209 */ /* 0x000fc80007810000 */
[----:B------:R-:W-:Y:S01]  /*76d0*/  FMNMX.FTZ R13, R163, R10, !PT ;  /* 0x0000000aa30d7209 */ /* 0x000fe20007810000 */
[----:B------:R-:W-:Y:S03]  /*76e0*/  MUFU.EX2 R3, R0 ;  /* 0x0000000000037308 */ /* 0x000fe60000000800 */
[----:B------:R-:W-:-:S04]  /*76f0*/  FMNMX.FTZ R10, R166, R13, !PT ;  /* 0x0000000da60a7209 */ /* 0x000fc80007810000 */
[----:B------:R-:W-:Y:S01]  /*7700*/  FMNMX.FTZ R10, R167, R10, !PT ;  /* 0x0000000aa70a7209 */ /* 0x000fe20007810000 */
[----:B------:R-:W-:Y:S04]  /*7710*/  MUFU.EX2 R180, R180 ;  /* 0x000000b400b47308 */ /* 0x000fe80000000800 */
[----:B------:R-:W1:Y:S04]  /*7720*/  SHFL.BFLY PT, R13, R10, 0x2, 0x1f ;  /* 0x0c401f000a0d7f89 */ /* 0x000e6800000e0000 */
[----:B------:R-:W-:Y:S08]  /*7730*/  MUFU.EX2 R21, R21 ;  /* 0x0000001500157308 */ /* 0x000ff00000000800 */
[----:B------:R-:W-:Y:S08]  /*7740*/  MUFU.EX2 R182, R182 ;  /* 0x000000b600b67308 */ /* 0x000ff00000000800 */
[----:B------:R-:W-:Y:S01]  /*7750*/  MUFU.EX2 R14, R14 ;  /* 0x0000000e000e7308 */ /* 0x000fe20000000800 */
[----:B-1----:R-:W-:-:S07]  /*7760*/  FMNMX.FTZ R13, R10, R13, !PT ;  /* 0x0000000d0a0d7209 */ /* 0x002fce0007810000 */
[----:B------:R-:W-:Y:S01]  /*7770*/  MUFU.EX2 R176, R176 ;  /* 0x000000b000b07308 */ /* 0x000fe20000000800 */
[----:B------:R-:W1:Y:S07]  /*7780*/  SHFL.BFLY PT, R10, R13, 0x1, 0x1f ;  /* 0x0c201f000d0a7f89 */ /* 0x000e6e00000e0000 */
[----:B------:R-:W-:Y:S08]  /*7790*/  MUFU.EX2 R120, R120 ;  /* 0x0000007800787308 */ /* 0x000ff00000000800 */
[----:B------:R-:W-:Y:S08]  /*77a0*/  MUFU.EX2 R178, R178 ;  /* 0x000000b200b27308 */ /* 0x000ff00000000800 */
[----:B------:R-:W-:Y:S01]  /*77b0*/  MUFU.EX2 R121, R121 ;  /* 0x0000007900797308 */ /* 0x000fe20000000800 */
[----:B-1----:R-:W-:Y:S01]  /*77c0*/  FMNMX.FTZ R13, R13, R10, !PT ;  /* 0x0000000a0d0d7209 */ /* 0x002fe20007810000 */
[----:B------:R-:W-:-:S03]  /*77d0*/  FMUL.FTZ R10, R132, UR14 ;  /* 0x0000000e840a7c20 */ /* 0x000fc60008410000 */
[C---:B------:R-:W-:Y:S01]  /*77e0*/  FSETP.NEU.FTZ.AND P2, PT, R13.reuse, -INF , PT ;  /* 0xff8000000d00780b */ /* 0x040fe20003f5d000 */
[----:B------:R-:W-:Y:S02]  /*77f0*/  FMUL.FTZ R129, R13, UR14 ;  /* 0x0000000e0d817c20 */ /* 0x000fe40008410000 */
[----:B------:R-:W1:Y:S03]  /*7800*/  MUFU.EX2 R10, R10 ;  /* 0x0000000a000a7308 */ /* 0x000e660000000800 */
[----:B------:R-:W-:-:S05]  /*7810*/  FSEL R132, R129, RZ, P2 ;  /* 0x000000ff81847208 */ /* 0x000fca0001000000 */
[--C-:B------:R-:W-:Y:S01]  /*7820*/  FFMA.FTZ R191, R126, UR14, -R132.reuse ;  /* 0x0000000e7ebf7c23 */ /* 0x100fe20008010884 */
[--C-:B------:R-:W-:Y:S01]  /*7830*/  FFMA.FTZ R126, R131, UR14, -R132.reuse ;  /* 0x0000000e837e7c23 */ /* 0x100fe20008010884 */
[----:B------:R-:W-:Y:S01]  /*7840*/  FSEL R131, R13, RZ, P2 ;  /* 0x000000ff0d837208 */ /* 0x000fe20001000000 */
[--C-:B------:R-:W-:Y:S01]  /*7850*/  FFMA.FTZ R189, R122, UR14, -R132.reuse ;  /* 0x0000000e7abd7c23 */ /* 0x100fe20008010884 */
[--C-:B------:R-:W-:Y:S01]  /*7860*/  FFMA.FTZ R122, R123, UR14, -R132.reuse ;  /* 0x0000000e7b7a7c23 */ /* 0x100fe20008010884 */
[--C-:B------:R-:W-:Y:S01]  /*7870*/  FFMA.FTZ R185, R130, UR14, -R132.reuse ;  /* 0x0000000e82b97c23 */ /* 0x100fe20008010884 */
[----:B------:R-:W-:Y:S01]  /*7880*/  FFMA.FTZ R123, R127, UR14, -R132 ;  /* 0x0000000e7f7b7c23 */ /* 0x000fe20008010884 */
[----:B------:R-:W-:Y:S01]  /*7890*/  FADD.FTZ R131, -R131, R2 ;  /* 0x0000000283837221 */ /* 0x000fe20000010100 */
[----:B------:R-:W-:Y:S01]  /*78a0*/  MUFU.EX2 R191, R191 ;  /* 0x000000bf00bf7308 */ /* 0x000fe20000000800 */
[----:B-1----:R-:W-:Y:S01]  /*78b0*/  FFMA.FTZ R130, R10, R7, R188 ;  /* 0x000000070a827223 */ /* 0x002fe200000100bc */
[--C-:B------:R-:W-:Y:S01]  /*78c0*/  FFMA.FTZ R187, R134, UR14, -R132.reuse ;  /* 0x0000000e86bb7c23 */ /* 0x100fe20008010884 */
[----:B------:R-:W-:Y:S01]  /*78d0*/  FMUL.FTZ R131, R131, UR14 ;  /* 0x0000000e83837c20 */ /* 0x000fe20008410000 */
[----:B------:R-:W-:Y:S01]  /*78e0*/  FFMA.FTZ R127, R135, UR14, -R132 ;  /* 0x0000000e877f7c23 */ /* 0x000fe20008010884 */
[----:B------:R-:W-:Y:S01]  /*78f0*/  FADD.FTZ R7, R11, R130 ;  /* 0x000000820b077221 */ /* 0x000fe20000010000 */
[--C-:B------:R-:W-:Y:S01]  /*7900*/  FFMA.FTZ R181, R138, UR14, -R132.reuse ;  /* 0x0000000e8ab57c23 */ /* 0x100fe20008010884 */
[--C-:B------:R-:W-:Y:S01]  /*7910*/  FFMA.FTZ R129, R139, UR14, -R132.reuse ;  /* 0x0000000e8b817c23 */ /* 0x100fe20008010884 */
[----:B------:R-:W-:Y:S01]  /*7920*/  MUFU.EX2 R189, R189 ;  /* 0x000000bd00bd7308 */ /* 0x000fe20000000800 */
[----:B------:R-:W-:Y:S01]  /*7930*/  FADD.FTZ R7, R190, R7 ;  /* 0x00000007be077221 */ /* 0x000fe20000010000 */
[--C-:B------:R-:W-:Y:S01]  /*7940*/  FFMA.FTZ R183, R142, UR14, -R132.reuse ;  /* 0x0000000e8eb77c23 */ /* 0x100fe20008010884 */
[--C-:B------:R-:W-:Y:S01]  /*7950*/  FFMA.FTZ R143, R143, UR14, -R132.reuse ;  /* 0x0000000e8f8f7c23 */ /* 0x100fe20008010884 */
[--C-:B------:R-:W-:Y:S01]  /*7960*/  FFMA.FTZ R177, R146, UR14, -R132.reuse ;  /* 0x0000000e92b17c23 */ /* 0x100fe20008010884 */
[----:B------:R-:W-:Y:S01]  /*7970*/  FADD.FTZ R7, R12, R7 ;  /* 0x000000070c077221 */ /* 0x000fe20000010000 */
[--C-:B------:R-:W-:Y:S01]  /*7980*/  FFMA.FTZ R130, R147, UR14, -R132.reuse ;  /* 0x0000000e93827c23 */ /* 0x100fe20008010884 */
[--C-:B------:R-:W-:Y:S01]  /*7990*/  FFMA.FTZ R179, R150, UR14, -R132.reuse ;  /* 0x0000000e96b37c23 */ /* 0x100fe20008010884 */
[----:B------:R1:W2:Y:S01]  /*79a0*/  MUFU.EX2 R0, R131 ;  /* 0x0000008300007308 */ /* 0x0002a20000000800 */
[----:B------:R-:W-:Y:S01]  /*79b0*/  FADD.FTZ R134, R184, R7 ;  /* 0x00000007b8867221 */ /* 0x000fe20000010000 */
[--C-:B------:R-:W-:Y:S01]  /*79c0*/  FFMA.FTZ R173, R154, UR14, -R132.reuse ;  /* 0x0000000e9aad7c23 */ /* 0x100fe20008010884 */
[--C-:B------:R-:W-:Y:S01]  /*79d0*/  FFMA.FTZ R175, R158, UR14, -R132.reuse ;  /* 0x0000000e9eaf7c23 */ /* 0x100fe20008010884 */
[----:B------:R-:W-:Y:S01]  /*79e0*/  F2FP.BF16.F32.PACK_AB R190, R12, R190 ;  /* 0x000000be0cbe723e */ /* 0x000fe200000010ff */
[--C-:B------:R-:W-:Y:S01]  /*79f0*/  FFMA.FTZ R159, R159, UR14, -R132.reuse ;  /* 0x0000000e9f9f7c23 */ /* 0x100fe20008010884 */
[--C-:B------:R-:W-:Y:S01]  /*7a00*/  FFMA.FTZ R169, R162, UR14, -R132.reuse ;  /* 0x0000000ea2a97c23 */ /* 0x100fe20008010884 */
[----:B------:R-:W-:Y:S01]  /*7a10*/  FFMA.FTZ R163, R163, UR14, -R132 ;  /* 0x0000000ea3a37c23 */ /* 0x000fe20008010884 */
[----:B------:R-:W3:Y:S01]  /*7a20*/  MUFU.EX2 R122, R122 ;  /* 0x0000007a007a7308 */ /* 0x000ee20000000800 */
[----:B-1----:R-:W-:Y:S01]  /*7a30*/  FADD.FTZ R131, R15, R134 ;  /* 0x000000860f837221 */ /* 0x002fe20000010000 */
[--C-:B------:R-:W-:Y:S01]  /*7a40*/  FFMA.FTZ R166, R166, UR14, -R132.reuse ;  /* 0x0000000ea6a67c23 */ /* 0x100fe20008010884 */
[----:B------:R-:W-:Y:S01]  /*7a50*/  FFMA.FTZ R167, R167, UR14, -R132 ;  /* 0x0000000ea7a77c23 */ /* 0x000fe20008010884 */
[----:B------:R-:W-:Y:S01]  /*7a60*/  F2FP.BF16.F32.PACK_AB R188, R11, R188 ;  /* 0x000000bc0bbc723e */ /* 0x000fe200000010ff */
[----:B------:R-:W-:Y:S01]  /*7a70*/  FADD.FTZ R131, R186, R131 ;  /* 0x00000083ba837221 */ /* 0x000fe20000010000 */
[----:B------:R-:W-:-:S02]  /*7a80*/  F2FP.BF16.F32.PACK_AB R186, R20, R186 ;  /* 0x000000ba14ba723e */ /* 0x000fc400000010ff */
[----:B------:R-:W1:Y:S01]  /*7a90*/  MUFU.EX2 R123, R123 ;  /* 0x0000007b007b7308 */ /* 0x000e620000000800 */
[----:B--2---:R-:W-:Y:S01]  /*7aa0*/  FFMA.FTZ R7, R0, R6, R189 ;  /* 0x0000000600077223 */ /* 0x004fe200000100bd */
[----:B------:R-:W-:Y:S01]  /*7ab0*/  FADD.FTZ R131, R20, R131 ;  /* 0x0000008314837221 */ /* 0x000fe20000010000 */
[----:B------:R-:W-:Y:S01]  /*7ac0*/  FFMA.FTZ R6, R151, UR14, -R132 ;  /* 0x0000000e97067c23 */ /* 0x000fe20008010884 */
[C---:B------:R-:W-:Y:S01]  /*7ad0*/  ISETP.GT.AND P2, PT, R8.reuse, UR58, PT ;  /* 0x0000003a08007c0c */ /* 0x040fe2000bf44270 */
[----:B------:R-:W-:Y:S02]  /*7ae0*/  VIADD R8, R8, 0xffffffff ;  /* 0xffffffff08087836 */ /* 0x000fe40000000000 */
[----:B------:R-:W-:Y:S01]  /*7af0*/  FADD.FTZ R136, R180, R131 ;  /* 0x00000083b4887221 */ /* 0x000fe20000010000 */
[----:B------:R-:W-:Y:S01]  /*7b00*/  F2FP.BF16.F32.PACK_AB R184, R15, R184 ;  /* 0x000000b80fb8723e */ /* 0x000fe200000010ff */
[----:B------:R-:W2:Y:S01]  /*7b10*/  MUFU.EX2 R185, R185 ;  /* 0x000000b900b97308 */ /* 0x000ea20000000800 */
[----:B---3--:R-:W-:Y:S01]  /*7b20*/  FADD.FTZ R134, R122, R7 ;  /* 0x000000077a867221 */ /* 0x008fe20000010000 */
[C---:B------:R-:W-:Y:S01]  /*7b30*/  FADD.FTZ R131, R21.reuse, R136 ;  /* 0x0000008815837221 */ /* 0x040fe20000010000 */
[----:B------:R-:W-:-:S02]  /*7b40*/  F2FP.BF16.F32.PACK_AB R180, R21, R180 ;  /* 0x000000b415b4723e */ /* 0x000fc400000010ff */
[----:B------:R-:W-:Y:S01]  /*7b50*/  FADD.FTZ R134, R191, R134 ;  /* 0x00000086bf867221 */ /* 0x000fe20000010000 */
[----:B------:R-:W-:Y:S02]  /*7b60*/  F2FP.BF16.F32.PACK_AB R189, R122, R189 ;  /* 0x000000bd7abd723e */ /* 0x000fe400000010ff */
[----:B------:R-:W3:Y:S01]  /*7b70*/  MUFU.EX2 R126, R126 ;  /* 0x0000007e007e7308 */ /* 0x000ee20000000800 */
[C---:B-1----:R-:W-:Y:S01]  /*7b80*/  FADD.FTZ R134, R123.reuse, R134 ;  /* 0x000000867b867221 */ /* 0x042fe20000010000 */
[----:B------:R-:W-:-:S06]  /*7b90*/  F2FP.BF16.F32.PACK_AB R191, R123, R191 ;  /* 0x000000bf7bbf723e */ /* 0x000fcc00000010ff */
[----:B------:R-:W1:Y:S01]  /*7ba0*/  MUFU.EX2 R187, R187 ;  /* 0x000000bb00bb7308 */ /* 0x000e620000000800 */
[----:B--2---:R-:W-:-:S07]  /*7bb0*/  FADD.FTZ R7, R185, R134 ;  /* 0x00000086b9077221 */ /* 0x004fce0000010000 */
[----:B------:R-:W2:Y:S01]  /*7bc0*/  MUFU.EX2 R127, R127 ;  /* 0x0000007f007f7308 */ /* 0x000ea20000000800 */
[----:B---3--:R-:W-:Y:S01]  /*7bd0*/  FADD.FTZ R134, R126, R7 ;  /* 0x000000077e867221 */ /* 0x008fe20000010000 */
[----:B------:R-:W-:Y:S01]  /*7be0*/  FADD.FTZ R7, R182, R131 ;  /* 0x00000083b6077221 */ /* 0x000fe20000010000 */
[----:B------:R-:W-:Y:S01]  /*7bf0*/  FFMA.FTZ R131, R155, UR14, -R132 ;  /* 0x0000000e9b837c23 */ /* 0x000fe20008010884 */
[C---:B------:R-:W-:Y:S02]  /*7c00*/  F2FP.BF16.F32.PACK_AB R182, R14.reuse, R182 ;  /* 0x000000b60eb6723e */ /* 0x040fe400000010ff */
[----:B------:R-:W-:Y:S01]  /*7c10*/  FADD.FTZ R7, R14, R7 ;  /* 0x000000070e077221 */ /* 0x000fe20000010000 */
[----:B------:R-:W-:Y:S01]  /*7c20*/  F2FP.BF16.F32.PACK_AB R185, R126, R185 ;  /* 0x000000b97eb9723e */ /* 0x000fe200000010ff */
[----:B------:R-:W3:Y:S01]  /*7c30*/  MUFU.EX2 R181, R181 ;  /* 0x000000b500b57308 */ /* 0x000ee20000000800 */
[----:B-1----:R-:W-:Y:S01]  /*7c40*/  FADD.FTZ R134, R187, R134 ;  /* 0x00000086bb867221 */ /* 0x002fe20000010000 */
[----:B------:R-:W-:Y:S01]  /*7c50*/  FADD.FTZ R7, R176, R7 ;  /* 0x00000007b0077221 */ /* 0x000fe20000010000 */
[----:B------:R-:W-:-:S03]  /*7c60*/  F2FP.BF16.F32.PACK_AB R176, R120, R176 ;  /* 0x000000b078b0723e */ /* 0x000fc600000010ff */
[----:B------:R-:W-:Y:S02]  /*7c70*/  FADD.FTZ R7, R120, R7 ;  /* 0x0000000778077221 */ /* 0x000fe40000010000 */
[----:B------:R-:W1:Y:S01]  /*7c80*/  MUFU.EX2 R129, R129 ;  /* 0x0000008100817308 */ /* 0x000e620000000800 */
[----:B--2---:R-:W-:Y:S01]  /*7c90*/  FADD.FTZ R134, R127, R134 ;  /* 0x000000867f867221 */ /* 0x004fe20000010000 */
[----:B------:R-:W-:Y:S01]  /*7ca0*/  FADD.FTZ R136, R178, R7 ;  /* 0x00000007b2887221 */ /* 0x000fe20000010000 */
[----:B------:R-:W-:Y:S02]  /*7cb0*/  F2FP.BF16.F32.PACK_AB R178, R121, R178 ;  /* 0x000000b279b2723e */ /* 0x000fe400000010ff */
[----:B------:R-:W-:Y:S01]  /*7cc0*/  F2FP.BF16.F32.PACK_AB R187, R127, R187 ;  /* 0x000000bb7fbb723e */ /* 0x000fe200000010ff */
[----:B0-----:R-:W-:Y:S02]  /*7cd0*/  FADD.FTZ R133, R121, R136 ;  /* 0x0000008879857221 */ /* 0x001fe40000010000 */
[----:B------:R-:W0:Y:S01]  /*7ce0*/  MUFU.EX2 R183, R183 ;  /* 0x000000b700b77308 */ /* 0x000e220000000800 */
[----:B---3--:R-:W-:-:S07]  /*7cf0*/  FADD.FTZ R134, R181, R134 ;  /* 0x00000086b5867221 */ /* 0x008fce0000010000 */
[----:B------:R-:W2:Y:S01]  /*7d00*/  MUFU.EX2 R2, R143 ;  /* 0x0000008f00027308 */ /* 0x000ea20000000800 */
[C---:B-1----:R-:W-:Y:S01]  /*7d10*/  FADD.FTZ R134, R129.reuse, R134 ;  /* 0x0000008681867221 */ /* 0x042fe20000010000 */
[----:B------:R-:W-:-:S06]  /*7d20*/  F2FP.BF16.F32.PACK_AB R181, R129, R181 ;  /* 0x000000b581b5723e */ /* 0x000fcc00000010ff */
[----:B------:R-:W1:Y:S01]  /*7d30*/  MUFU.EX2 R172, R172 ;  /* 0x000000ac00ac7308 */ /* 0x000e620000000800 */
[----:B0-----:R-:W-:-:S07]  /*7d40*/  FADD.FTZ R7, R183, R134 ;  /* 0x00000086b7077221 */ /* 0x001fce0000010000 */
[----:B------:R-:W0:Y:S01]  /*7d50*/  MUFU.EX2 R177, R177 ;  /* 0x000000b100b17308 */ /* 0x000e220000000800 */
[C---:B--2---:R-:W-:Y:S01]  /*7d60*/  FADD.FTZ R134, R2.reuse, R7 ;  /* 0x0000000702867221 */ /* 0x044fe20000010000 */
[----:B------:R-:W-:Y:S01]  /*7d70*/  F2FP.BF16.F32.PACK_AB R183, R2, R183 ;  /* 0x000000b702b7723e */ /* 0x000fe200000010ff */
[----:B------:R-:W-:-:S05]  /*7d80*/  IMAD.MOV.U32 R2, RZ, RZ, R13 ;  /* 0x000000ffff027224 */ /* 0x000fca00078e000d */
[----:B------:R-:W2:Y:S01]  /*7d90*/  MUFU.EX2 R124, R124 ;  /* 0x0000007c007c7308 */ /* 0x000ea20000000800 */
[----:B-1----:R-:W-:-:S07]  /*7da0*/  FADD.FTZ R133, R172, R133 ;  /* 0x00000085ac857221 */ /* 0x002fce0000010000 */
[----:B------:R-:W1:Y:S01]  /*7db0*/  MUFU.EX2 R130, R130 ;  /* 0x0000008200827308 */ /* 0x000e620000000800 */
[----:B0-----:R-:W-:-:S07]  /*7dc0*/  FADD.FTZ R7, R177, R134 ;  /* 0x00000086b1077221 */ /* 0x001fce0000010000 */
[----:B------:R-:W0:Y:S01]  /*7dd0*/  MUFU.EX2 R174, R174 ;  /* 0x000000ae00ae7308 */ /* 0x000e220000000800 */
[C---:B--2---:R-:W-:Y:S01]  /*7de0*/  FADD.FTZ R133, R124.reuse, R133 ;  /* 0x000000857c857221 */ /* 0x044fe20000010000 */
[----:B------:R-:W-:-:S06]  /*7df0*/  F2FP.BF16.F32.PACK_AB R172, R124, R172 ;  /* 0x000000ac7cac723e */ /* 0x000fcc00000010ff */
[----:B------:R-:W2:Y:S01]  /*7e00*/  MUFU.EX2 R179, R179 ;  /* 0x000000b300b37308 */ /* 0x000ea20000000800 */
[C---:B-1----:R-:W-:Y:S01]  /*7e10*/  FADD.FTZ R12, R130.reuse, R7 ;  /* 0x00000007820c7221 */ /* 0x042fe20000010000 */
[----:B------:R-:W-:-:S06]  /*7e20*/  F2FP.BF16.F32.PACK_AB R177, R130, R177 ;  /* 0x000000b182b1723e */ /* 0x000fcc00000010ff */
[----:B------:R-:W1:Y:S01]  /*7e30*/  MUFU.EX2 R125, R125 ;  /* 0x0000007d007d7308 */ /* 0x000e620000000800 */
[----:B0-----:R-:W-:-:S07]  /*7e40*/  FADD.FTZ R134, R174, R133 ;  /* 0x00000085ae867221 */ /* 0x001fce0000010000 */
[----:B------:R-:W0:Y:S01]  /*7e50*/  MUFU.EX2 R6, R6 ;  /* 0x0000000600067308 */ /* 0x000e220000000800 */
[----:B--2---:R-:W-:-:S07]  /*7e60*/  FADD.FTZ R7, R179, R12 ;  /* 0x0000000cb3077221 */ /* 0x004fce0000010000 */
[----:B------:R-:W2:Y:S01]  /*7e70*/  MUFU.EX2 R168, R168 ;  /* 0x000000a800a87308 */ /* 0x000ea20000000800 */
[C---:B-1----:R-:W-:Y:S01]  /*7e80*/  FADD.FTZ R11, R125.reuse, R134 ;  /* 0x000000867d0b7221 */ /* 0x042fe20000010000 */
[----:B------:R-:W-:-:S06]  /*7e90*/  F2FP.BF16.F32.PACK_AB R174, R125, R174 ;  /* 0x000000ae7dae723e */ /* 0x000fcc00000010ff */
[----:B------:R-:W1:Y:S01]  /*7ea0*/  MUFU.EX2 R173, R173 ;  /* 0x000000ad00ad7308 */ /* 0x000e620000000800 */
[C---:B0-----:R-:W-:Y:S01]  /*7eb0*/  FADD.FTZ R14, R6.reuse, R7 ;  /* 0x00000007060e7221 */ /* 0x041fe20000010000 */
[----:B------:R-:W-:-:S06]  /*7ec0*/  F2FP.BF16.F32.PACK_AB R179, R6, R179 ;  /* 0x000000b306b3723e */ /* 0x000fcc00000010ff */
[----:B------:R-:W0:Y:S01]  /*7ed0*/  MUFU.EX2 R128, R128 ;  /* 0x0000008000807308 */ /* 0x000e220000000800 */
[----:B--2---:R-:W-:-:S07]  /*7ee0*/  FADD.FTZ R11, R168, R11 ;  /* 0x0000000ba80b7221 */ /* 0x004fce0000010000 */
[----:B------:R-:W2:Y:S01]  /*7ef0*/  MUFU.EX2 R131, R131 ;  /* 0x0000008300837308 */ /* 0x000ea20000000800 */
[----:B-1----:R-:W-:-:S07]  /*7f00*/  FADD.FTZ R14, R173, R14 ;  /* 0x0000000ead0e7221 */ /* 0x002fce0000010000 */
[----:B------:R-:W1:Y:S01]  /*7f10*/  MUFU.EX2 R170, R170 ;  /* 0x000000aa00aa7308 */ /* 0x000e620000000800 */
[C---:B0-----:R-:W-:Y:S01]  /*7f20*/  FADD.FTZ R11, R128.reuse, R11 ;  /* 0x0000000b800b7221 */ /* 0x041fe20000010000 */
[----:B------:R-:W-:-:S06]  /*7f30*/  F2FP.BF16.F32.PACK_AB R168, R128, R168 ;  /* 0x000000a880a8723e */ /* 0x000fcc00000010ff */
[----:B------:R-:W0:Y:S01]  /*7f40*/  MUFU.EX2 R175, R175 ;  /* 0x000000af00af7308 */ /* 0x000e220000000800 */
[C---:B--2---:R-:W-:Y:S01]  /*7f50*/  FADD.FTZ R14, R131.reuse, R14 ;  /* 0x0000000e830e7221 */ /* 0x044fe20000010000 */
[----:B------:R-:W-:-:S06]  /*7f60*/  F2FP.BF16.F32.PACK_AB R173, R131, R173 ;  /* 0x000000ad83ad723e */ /* 0x000fcc00000010ff */
[----:B------:R-:W2:Y:S01]  /*7f70*/  MUFU.EX2 R132, R159 ;  /* 0x0000009f00847308 */ /* 0x000ea20000000800 */
[----:B-1----:R-:W-:Y:S01]  /*7f80*/  FADD.FTZ R20, R170, R11 ;  /* 0x0000000baa147221 */ /* 0x002fe20000010000 */
[----:B------:R-:W-:-:S03]  /*7f90*/  F2FP.BF16.F32.PACK_AB R170, R3, R170 ;  /* 0x000000aa03aa723e */ /* 0x000fc600000010ff */
[----:B------:R-:W-:-:S03]  /*7fa0*/  FADD.FTZ R7, R3, R20 ;  /* 0x0000001403077221 */ /* 0x000fc60000010000 */
        /* <DEDUP_REMOVED lines=9> */
[----:B------:R-:W-:-:S03]  /*8040*/  F2FP.BF16.F32.PACK_AB R169, R12, R169 ;  /* 0x000000a90ca9723e */ /* 0x000fc600000010ff */
[----:B--2---:R-:W-:-:S04]  /*8050*/  FADD.FTZ R3, R166, R3 ;  /* 0x00000003a6037221 */ /* 0x004fc80000010000 */
[C---:B-1----:R-:W-:Y:S01]  /*8060*/  FADD.FTZ R6, R167.reuse, R3 ;  /* 0x00000003a7067221 */ /* 0x042fe20000010000 */
[----:B------:R-:W-:Y:S01]  /*8070*/  F2FP.BF16.F32.PACK_AB R171, R167, R166 ;  /* 0x000000a6a7ab723e */ /* 0x000fe200000010ff */
[----:B------:R-:W-:Y:S01]  /*8080*/  IMAD.MOV.U32 R3, RZ, RZ, R9 ;  /* 0x000000ffff037224 */ /* 0x000fe200078e0009 */
[----:B------:R-:W-:Y:S06]  /*8090*/  @P2 BRA `(.L_x_1190) ;  /* 0xffffffcc00e82947 */ /* 0x000fec000383ffff */
[----:B------:R-:W-:Y:S01]  /*80a0*/  IMAD.MOV.U32 R2, RZ, RZ, R13 ;  /* 0x000000ffff027224 */ /* 0x000fe200078e000d */
[----:B------:R-:W-:Y:S01]  /*80b0*/  UMOV UR36, UR4 ;  /* 0x0000000400247c82 */ /* 0x000fe20008000000 */
[----:B------:R-:W-:Y:S01]  /*80c0*/  IMAD.MOV.U32 R3, RZ, RZ, R9 ;  /* 0x000000ffff037224 */ /* 0x000fe200078e0009 */
[----:B------:R-:W-:-:S06]  /*80d0*/  UMOV UR38, UR7 ;  /* 0x0000000700267c82 */ /* 0x000fcc0008000000 */
.L_x_1173:
[----:B------:R-:W-:Y:S01]  /*80e0*/  ULDC UR4, c[0x0][0x448] ;  /* 0x0001120000047ab9 */ /* 0x000fe20000000800 */
[----:B------:R-:W-:Y:S01]  /*80f0*/  IADD3 R9, R16, 0x1, -R17 ;  /* 0x0000000110097810 */ /* 0x000fe20007ffe811 */
[----:B------:R-:W-:Y:S01]  /*8100*/  UISETP.NE.AND UP0, UPT, UR4, 0x1, UPT ;  /* 0x000000010400788c */ /* 0x000fe2000bf05270 */
[----:B------:R-:W-:Y:S02]  /*8110*/  ULDC UR10, c[0x0][0x9e4] ;  /* 0x00027900000a7ab9 */ /* 0x000fe40000000800 */
[----:B------:R-:W-:Y:S01]  /*8120*/  R2UR UR7, R9 ;  /* 0x00000000090772ca */ /* 0x000fe200000e0000 */
[----:B------:R-:W-:Y:S02]  /*8130*/  UISETP.GE.AND UP1, UPT, UR10, 0x1, UPT ;  /* 0x000000010a00788c */ /* 0x000fe4000bf26270 */
[----:B------:R-:W-:-:S04]  /*8140*/  UIADD3 UR6, UR39, 0x7f, URZ ;  /* 0x0000007f27067890 */ /* 0x000fc8000fffe03f */
[----:B------:R-:W-:Y:S01]  /*8150*/  PLOP3.LUT P2, PT, PT, PT, UP1, 0x40, 0x0 ;  /* 0x000000000000781c */ /* 0x000fe20003f4e818 */
[----:B------:R-:W-:Y:S01]  /*8160*/  @UP0 ULDC UR4, c[0x0][0x44c] ;  /* 0x0001130000040ab9 */ /* 0x000fe20000000800 */
[----:B------:R-:W-:Y:S01]  /*8170*/  @UP0 ULDC UR11, c[0x0][0x450] ;  /* 0x00011400000b0ab9 */ /* 0x000fe20000000800 */
[----:B------:R-:W-:-:S04]  /*8180*/  UIMAD.WIDE.U32 UR4, UR6, UR4, URZ ;  /* 0x00000004060472a5 */ /* 0x000fc8000f8e003f */
[----:B------:R-:W-:-:S04]  /*8190*/  @UP0 USHF.R.U32.HI UR6, URZ, UR11, UR5 ;  /* 0x0000000b3f060299 */ /* 0x000fc80008011605 */
[----:B------:R-:W-:-:S04]  /*81a0*/  UIADD3 UR6, UR7, UR6, URZ ;  /* 0x0000000607067290 */ /* 0x000fc8000fffe03f */
[----:B------:R-:W-:Y:S01]  /*81b0*/  UIADD3 UR15, UR6, -UR15, URZ ;  /* 0x8000000f060f7290 */ /* 0x000fe2000fffe03f */
[----:B------:R-:W-:Y:S11]  /*81c0*/  @P2 BRA `(.L_x_1191) ;  /* 0x0000000000482947 */ /* 0x000ff60003800000 */
[----:B------:R-:W-:Y:S02]  /*81d0*/  UMOV UR11, UR6 ;  /* 0x00000006000b7c82 */ /* 0x000fe40008000000 */
        /* <DEDUP_REMOVED lines=10> */
.L_x_1192:
[----:B------:R-:W-:-:S11]  /*8280*/  UISETP.NE.AND UP2, UPT, UR10, 0x1, UPT ;  /* 0x000000010a00788c */ /* 0x000fd6000bf45270 */
[----:B------:R-:W-:Y:S02]  /*8290*/  @UP2 ULDC.64 UR4, c[0x0][0x9e8] ;  /* 0x00027a0000042ab9 */ /* 0x000fe40000000a00 */
[----:B------:R-:W-:-:S04]  /*82a0*/  UIMAD.WIDE.U32 UR6, UR11, UR4, URZ ;  /* 0x000000040b0672a5 */ /* 0x000fc8000f8e003f */
[----:B------:R-:W-:-:S12]  /*82b0*/  @UP2 USHF.R.U32.HI UR11, URZ, UR5, UR7 ;  /* 0x000000053f0b2299 */ /* 0x000fd80008011607 */
.L_x_1193:
[----:B------:R-:W-:-:S04]  /*82c0*/  UIMAD UR10, UR11, UR10, URZ ;  /* 0x0000000a0b0a72a4 */ /* 0x000fc8000f8e023f */
[----:B------:R-:W-:-:S04]  /*82d0*/  UISETP.LT.AND UP2, UPT, UR15, UR10, UPT ;  /* 0x0000000a0f00728c */ /* 0x000fc8000bf41270 */
[----:B------:R-:W-:-:S12]  /*82e0*/  USEL UR15, UR15, UR10, !UP2 ;  /* 0x0000000a0f0f7287 */ /* 0x000fd8000d000000 */
.L_x_1191:
[----:B------:R-:W-:-:S04]  /*82f0*/  UIADD3 UR4, UR15, 0x5f, URZ ;  /* 0x0000005f0f047890 */ /* 0x000fc8000fffe03f */
        /* <DEDUP_REMOVED lines=10> */
[----:B------:R-:W-:Y:S01]  /*83a0*/  UMOV UR4, UR36 ;  /* 0x0000002400047c82 */ /* 0x000fe20008000000 */
[----:B------:R-:W-:-:S05]  /*83b0*/  ULDC UR59, c[0x0][0x988] ;  /* 0x00026200003b7ab9 */ /* 0x000fca0000000800 */
.L_x_1203:
[----:B------:R-:W-:-:S04]  /*83c0*/  UIADD3 UR7, UR4, 0x1, URZ ;  /* 0x0000000104077890 */ /* 0x000fc8000fffe03f */
[----:B------:R-:W-:-:S04]  /*83d0*/  UISETP.NE.AND UP2, UPT, UR7, 0x2, UPT ;  /* 0x000000020700788c */ /* 0x000fc8000bf45270 */
[----:B------:R-:W-:Y:S02]  /*83e0*/  USEL UR7, UR7, URZ, UP2 ;  /* 0x0000003f07077287 */ /* 0x000fe40009000000 */
[----:B------:R-:W-:-:S04]  /*83f0*/  USEL UR38, URZ, 0x1, UP2 ;  /* 0x000000013f267887 */ /* 0x000fc80009000000 */
[----:B------:R-:W-:Y:S01]  /*8400*/  ULOP3.LUT UR38, UR6, UR38, URZ, 0x3c, !UPT ;  /* 0x0000002606267292 */ /* 0x000fe2000f8e3c3f */
[----:B------:R-:W-:Y:S01]  /*8410*/  UMOV UR36, UR7 ;  /* 0x0000000700247c82 */ /* 0x000fe20008000000 */
[----:B------:R-:W-:Y:S10]  /*8420*/  @!P0 BRA `(.L_x_1195) ;  /* 0x0000000000048947 */ /* 0x000ff40003800000 */
[----:B------:R-:W-:Y:S01]  /*8430*/  BPT.TRAP 0x1 ;  /* 0x000000040000795c */ /* 0x000fe20000300000 */
.L_x_1195:
[----:B------:R-:W-:Y:S01]  /*8440*/  ULEA UR5, UR36, UR37, 0x3 ;  /* 0x0000002524057291 */ /* 0x000fe2000f8e183f */
[----:B------:R-:W-:-:S05]  /*8450*/  IMAD.U32 R2, RZ, RZ, UR38 ;  /* 0x00000026ff027e24 */ /* 0x000fca000f8e00ff */
[----:B------:R-:W-:-:S04]  /*8460*/  SHF.L.U32 R2, R2, 0x1f, RZ ;  /* 0x0000001f02027819 */ /* 0x000fc800000006ff */
[----:B------:R0:W1:Y:S01]  /*8470*/  SYNCS.PHASECHK.TRANS64.TRYWAIT P2, [UR5+0x30830], R2 ;  /* 0x03083002ff0075a7 */ /* 0x0000620008040145 */
[----:B------:R-:W-:Y:S05]  /*8480*/  @!P0 BRA `(.L_x_1196) ;  /* 0x0000000000048947 */ /* 0x000fea0003800000 */
[----:B------:R-:W-:Y:S01]  /*8490*/  BPT.TRAP 0x1 ;  /* 0x000000040000795c */ /* 0x000fe20000300000 */
.L_x_1196:
[-C--:B------:R-:W-:Y:S01]  /*84a0*/  FMUL.FTZ R24, R24, R10.reuse ;  /* 0x0000000a18187220 */ /* 0x080fe20000410000 */
[----:B------:R-:W-:Y:S01]  /*84b0*/  FMUL.FTZ R25, R25, R10 ;  /* 0x0000000a19197220 */ /* 0x000fe20000410000 */
[----:B-1----:R-:W-:Y:S06]  /*84c0*/  @P2 BRA `(.L_x_1197) ;  /* 0x0000000000082947 */ /* 0x002fec0003800000 */
[----:B------:R-:W1:Y:S02]  /*84d0*/  SYNCS.PHASECHK.TRANS64.TRYWAIT P2, [UR5+0x30830], R2 ;  /* 0x03083002ff0075a7 */ /* 0x000e640008040145 */
[----:B-1----:R-:W-:Y:S05]  /*84e0*/  @!P2 BRA `(.L_x_1198) ;  /* 0x0000011400e4a947 */ /* 0x002fea0003800000 */
.L_x_1197:
        /* <DEDUP_REMOVED lines=161> */
.L_x_1199:
[----:B------:R-:W-:Y:S01]  /*8f00*/  ULEA UR5, UR4, UR37, 0x3 ;  /* 0x0000002504057291 */ /* 0x000fe2000f8e183f */
[----:B------:R-:W-:-:S05]  /*8f10*/  IMAD.U32 R0, RZ, RZ, UR6 ;  /* 0x00000006ff007e24 */ /* 0x000fca000f8e00ff */
[----:B------:R-:W-:-:S04]  /*8f20*/  SHF.L.U32 R0, R0, 0x1f, RZ ;  /* 0x0000001f00007819 */ /* 0x000fc800000006ff */
[----:B------:R2:W3:Y:S01]  /*8f30*/  SYNCS.PHASECHK.TRANS64.TRYWAIT P2, [UR5+0x30850], R0 ;  /* 0x03085000ff0075a7 */ /* 0x0004e20008040145 */
[----:B------:R-:W-:Y:S05]  /*8f40*/  @!P0 BRA `(.L_x_1200) ;  /* 0x0000000000048947 */ /* 0x000fea0003800000 */
[----:B------:R-:W-:Y:S01]  /*8f50*/  BPT.TRAP 0x1 ;  /* 0x000000040000795c */ /* 0x000fe20000300000 */
.L_x_1200:
[----:B---3--:R-:W-:Y:S05]  /*8f60*/  @P2 BRA `(.L_x_1201) ;  /* 0x0000000000082947 */ /* 0x008fea0003800000 */
[----:B------:R-:W3:Y:S02]  /*8f70*/  SYNCS.PHASECHK.TRANS64.TRYWAIT P2, [UR5+0x30850], R0 ;  /* 0x03085000ff0075a7 */ /* 0x000ee40008040145 */
[----:B---3--:R-:W-:Y:S05]  /*8f80*/  @!P2 BRA `(.L_x_1202) ;  /* 0x0000010c0054a947 */ /* 0x008fea0003800000 */
.L_x_1201:
[----:B------:R-:W-:Y:S01]  /*8f90*/  UIADD3 UR6, UR37, 0x400, URZ ;  /* 0x0000040025067890 */ /* 0x000fe2000fffe03f */
[----:B------:R-:W-:Y:S01]  /*8fa0*/  WARPGROUP.ARRIVE ;  /* 0x00000000000079c5 */ /* 0x000fe20000000000 */
[----:B------:R-:W-:Y:S01]  /*8fb0*/  UMOV UR11, 0x40000040 ;  /* 0x40000040000b7882 */ /* 0x000fe20000000000 */
[----:B0-2---:R-:W-:Y:S01]  /*8fc0*/  FMNMX.FTZ R0, R120, R9, !PT ;  /* 0x0000000978007209 */ /* 0x005fe20007810000 */
[----:B------:R-:W-:Y:S01]  /*8fd0*/  USHF.R.U32.HI UR6, URZ, 0x4, UR6 ;  /* 0x000000043f067899 */ /* 0x000fe20008011606 */
[C---:B------:R-:W-:Y:S01]  /*8fe0*/  ISETP.GT.AND P2, PT, R8.reuse, UR58, PT ;  /* 0x0000003a08007c0c */ /* 0x040fe2000bf44270 */
[----:B------:R-:W-:Y:S01]  /*8ff0*/  UMOV UR14, UR59 ;  /* 0x0000003b000e7c82 */ /* 0x000fe20008000000 */
[----:B-1----:R-:W-:Y:S01]  /*9000*/  FMNMX.FTZ R3, R121, R0, !PT ;  /* 0x0000000079037209 */ /* 0x002fe20007810000 */
[----:B------:R-:W-:Y:S01]  /*9010*/  ULOP3.LUT UR6, UR6, 0x3fff, URZ, 0xc0, !UPT ;  /* 0x00003fff06067892 */ /* 0x000fe2000f8ec03f */
[----:B------:R-:W-:Y:S02]  /*9020*/  VIADD R8, R8, 0xffffffff ;  /* 0xffffffff08087836 */ /* 0x000fe40000000000 */
[----:B------:R-:W-:Y:S01]  /*9030*/  FMNMX.FTZ R0, R124, R3, !PT ;  /* 0x000000037c007209 */ /* 0x000fe20007810000 */
[----:B------:R-:W-:-:S03]  /*9040*/  ULOP3.LUT UR6, UR6, 0x3000000, URZ, 0xfc, !UPT ;  /* 0x0300000006067892 */ /* 0x000fc6000f8efc3f */
[----:B------:R-:W-:Y:S01]  /*9050*/  FMNMX.FTZ R3, R125, R0, !PT ;  /* 0x000000007d037209 */ /* 0x000fe20007810000 */
[----:B------:R-:W-:-:S03]  /*9060*/  UIMAD UR4, UR4, 0x900, UR6 ;  /* 0x00000900040478a4 */ /* 0x000fc6000f8e0206 */
[----:B------:R-:W-:Y:S01]  /*9070*/  FMNMX.FTZ R0, R128, R3, !PT ;  /* 0x0000000380007209 */ /* 0x000fe20007810000 */
[----:B------:R-:W-:-:S03]  /*9080*/  UMOV UR6, UR38 ;  /* 0x0000002600067c82 */ /* 0x000fc60008000000 */
        /* <DEDUP_REMOVED lines=27> */
[----:B0-----:R-:W-:-:S05]  /*9240*/  FMNMX.FTZ R3, R12, R3, !PT ;  /* 0x000000030c037209 */ /* 0x001fca0007810000 */
        /* <DEDUP_REMOVED lines=30> */
[----:B------:R-:W-:Y:S01]  /*9430*/  FFMA.FTZ R13, R133, UR14, -R0 ;  /* 0x0000000e850d7c23 */ /* 0x000fe20008010800 */
[----:B------:R-:W-:Y:S02]  /*9440*/  MUFU.EX2 R14, R14 ;  /* 0x0000000e000e7308 */ /* 0x000fe40000000800 */
[----:B------:R-:W-:-:S04]  /*9450*/  FMNMX.FTZ R21, R151, R2, !PT ;  /* 0x0000000297157209 */ /* 0x000fc80007810000 */
[----:B------:R-:W-:Y:S02]  /*9460*/  FMNMX.FTZ R2, R154, R21, !PT ;  /* 0x000000159a027209 */ /* 0x000fe40007810000 */
[----:B------:R-:W-:Y:S02]  /*9470*/  MUFU.EX2 R13, R13 ;  /* 0x0000000d000d7308 */ /* 0x000fe40000000800 */
[----:B------:R-:W-:-:S04]  /*9480*/  FMNMX.FTZ R21, R155, R2, !PT ;  /* 0x000000029b157209 */ /* 0x000fc80007810000 */
[----:B------:R-:W-:Y:S01]  /*9490*/  FMNMX.FTZ R2, R158, R21, !PT ;  /* 0x000000159e027209 */ /* 0x000fe20007810000 */
[----:B------:R-:W-:Y:S02]  /*94a0*/  WARPGROUP.DEPBAR.LE gsb0, 0x0 ;  /* 0x00008000000079c5 */ /* 0x000fe40000010000 */
[----:B------:R-:W-:Y:S01]  /*94b0*/  WARPGROUP.ARRIVE ;  /* 0x00000000000079c5 */ /* 0x000fe20000000000 */
[----:B------:R-:W-:Y:S01]  /*94c0*/  FMNMX.FTZ R21, R159, R2, !PT ;  /* 0x000000029f157209 */ /* 0x000fe20007810000 */
[--C-:B------:R-:W-:Y:S01]  /*94d0*/  FFMA.FTZ R188, R120, UR14, -R0.reuse ;  /* 0x0000000e78bc7c23 */ /* 0x100fe20008010800 */
[--C-:B------:R-:W-:Y:S01]  /*94e0*/  FFMA.FTZ R190, R124, UR14, -R0.reuse ;  /* 0x0000000e7cbe7c23 */ /* 0x100fe20008010800 */
[--C-:B------:R-:W-:Y:S01]  /*94f0*/  FFMA.FTZ R120, R149, UR14, -R0.reuse ;  /* 0x0000000e95787c23 */ /* 0x100fe20008010800 */
[----:B------:R-:W-:Y:S01]  /*9500*/  FMNMX.FTZ R2, R162, R21, !PT ;  /* 0x00000015a2027209 */ /* 0x000fe20007810000 */
[----:B------:R-:W-:Y:S01]  /*9510*/  HGMMA.64x192x16.F32.BF16 R24, R184, gdesc[UR8].tnspB, R24, gsb0 ;  /* 0x42e00008b8187df0 */ /* 0x000fe20008001818 */
[----:B------:R-:W-:Y:S01]  /*9520*/  UIADD3 UR10, UR4, 0x100, URZ ;  /* 0x00000100040a7890 */ /* 0x000fe2000fffe03f */
[--C-:B------:R-:W-:Y:S01]  /*9530*/  FFMA.FTZ R124, R161, UR14, -R0.reuse ;  /* 0x0000000ea17c7c23 */ /* 0x100fe20008010800 */
[----:B------:R-:W-:Y:S01]  /*9540*/  UMOV UR11, 0x40000040 ;  /* 0x40000040000b7882 */ /* 0x000fe20000000000 */
[----:B------:R-:W-:Y:S01]  /*9550*/  FMNMX.FTZ R21, R163, R2, !PT ;  /* 0x00000002a3157209 */ /* 0x000fe20007810000 */
[----:B------:R-:W0:Y:S03]  /*9560*/  MUFU.EX2 R188, R188 ;  /* 0x000000bc00bc7308 */ /* 0x000e260000000800 */
[----:B------:R-:W-:Y:S01]  /*9570*/  FMNMX.FTZ R2, R166, R21, !PT ;  /* 0x00000015a6027209 */ /* 0x000fe20007810000 */
[----:B------:R-:W-:-:S03]  /*9580*/  FFMA.FTZ R21, R145, UR14, -R0 ;  /* 0x0000000e91157c23 */ /* 0x000fc60008010800 */
        /* <DEDUP_REMOVED lines=10> */
[----:B------:R-:W-:Y:S01]  /*9630*/  MUFU.EX2 R124, R124 ;  /* 0x0000007c007c7308 */ /* 0x000fe20000000800 */
[----:B-1----:R-:W-:-:S07]  /*9640*/  FMNMX.FTZ R2, R129, R2, !PT ;  /* 0x0000000281027209 */ /* 0x002fce0007810000 */
[----:B------:R-:W-:Y:S01]  /*9650*/  MUFU.EX2 R129, R164 ;  /* 0x000000a400817308 */ /* 0x000fe20000000800 */
[----:B------:R-:W-:Y:S02]  /*9660*/  WARPGROUP.DEPBAR.LE gsb0, 0x0 ;  /* 0x00008000000079c5 */ /* 0x000fe40000010000 */
[----:B------:R-:W-:Y:S01]  /*9670*/  WARPGROUP.ARRIVE ;  /* 0x00000000000079c5 */ /* 0x000fe20000000000 */
[--C-:B------:R-:W-:Y:S01]  /*9680*/  FFMA.FTZ R186, R132, UR14, -R0.reuse ;  /* 0x0000000e84ba7c23 */ /* 0x100fe20008010800 */
[--C-:B------:R-:W-:Y:S01]  /*9690*/  FFMA.FTZ R184, R128, UR14, -R0.reuse ;  /* 0x0000000e80b87c23 */ /* 0x100fe20008010800 */
[----:B------:R-:W-:Y:S01]  /*96a0*/  FMUL.FTZ R132, R2, UR14 ;  /* 0x0000000e02847c20 */ /* 0x000fe20008410000 */
[----:B------:R-:W-:Y:S02]  /*96b0*/  FFMA.FTZ R128, R141, UR14, -R0 ;  /* 0x0000000e8d807c23 */ /* 0x000fe40008010800 */
[----:B------:R-:W-:Y:S01]  /*96c0*/  HGMMA.64x192x16.F32.BF16 R24, R180, gdesc[UR8].tnspB, R24, gsb0 ;  /* 0x42e00008b4187df0 */ /* 0x000fe20008001818 */
[----:B------:R-:W-:Y:S01]  /*96d0*/  UIADD3 UR10, UR4, 0x180, URZ ;  /* 0x00000180040a7890 */ /* 0x000fe2000fffe03f */
[--C-:B------:R-:W-:Y:S01]  /*96e0*/  FFMA.FTZ R189, R122, UR14, -R132.reuse ;  /* 0x0000000e7abd7c23 */ /* 0x100fe20008010884 */
[----:B------:R-:W-:Y:S01]  /*96f0*/  UMOV UR11, 0x40000040 ;  /* 0x40000040000b7882 */ /* 0x000fe20000000000 */
[----:B------:R-:W-:Y:S01]  /*9700*/  FFMA.FTZ R122, R123, UR14, -R132 ;  /* 0x0000000e7b7a7c23 */ /* 0x000fe20008010884 */
[----:B------:R-:W-:-:S02]  /*9710*/  IMAD.U32 R123, RZ, RZ, UR7 ;  /* 0x00000007ff7b7e24 */ /* 0x000fc4000f8e00ff */
[--C-:B------:R-:W-:Y:S01]  /*9720*/  FFMA.FTZ R191, R126, UR14, -R132.reuse ;  /* 0x0000000e7ebf7c23 */ /* 0x100fe20008010884 */
[--C-:B------:R-:W-:Y:S01]  /*9730*/  FFMA.FTZ R126, R127, UR14, -R132.reuse ;  /* 0x0000000e7f7e7c23 */ /* 0x100fe20008010884 */
[----:B------:R-:W-:Y:S01]  /*9740*/  MUFU.EX2 R189, R189 ;  /* 0x000000bd00bd7308 */ /* 0x000fe20000000800 */
[--C-:B------:R-:W-:Y:S01]  /*9750*/  FFMA.FTZ R185, R130, UR14, -R132.reuse ;  /* 0x0000000e82b97c23 */ /* 0x100fe20008010884 */
[----:B------:R-:W-:Y:S01]  /*9760*/  @!P1 LEA R123, R123, UR37, 0x3 ;  /* 0x000000257b7b9c11 */ /* 0x000fe2000f8e18ff */
[----:B------:R-:W-:Y:S02]  /*9770*/  IMAD.U32 R127, RZ, RZ, UR5 ;  /* 0x00000005ff7f7e24 */ /* 0x000fe4000f8e00ff */
[--C-:B------:R-:W-:Y:S01]  /*9780*/  FFMA.FTZ R130, R131, UR14, -R132.reuse ;  /* 0x0000000e83827c23 */ /* 0x100fe20008010884 */
[--C-:B------:R-:W-:Y:S01]  /*9790*/  FFMA.FTZ R187, R134, UR14, -R132.reuse ;  /* 0x0000000e86bb7c23 */ /* 0x100fe20008010884 */
[--C-:B------:R-:W-:Y:S01]  /*97a0*/  FFMA.FTZ R134, R139, UR14, -R132.reuse ;  /* 0x0000000e8b867c23 */ /* 0x100fe20008010884 */
[----:B------:R-:W-:Y:S01]  /*97b0*/  @!P1 VIADD R123, R123, 0x30840 ;  /* 0x000308407b7b9836 */ /* 0x000fe20000000000 */
[----:B------:R-:W-:Y:S01]  /*97c0*/  MUFU.EX2 R122, R122 ;  /* 0x0000007a007a7308 */ /* 0x000fe20000000800 */
[--C-:B------:R-:W-:Y:S01]  /*97d0*/  FFMA.FTZ R158, R158, UR14, -R132.reuse ;  /* 0x0000000e9e9e7c23 */ /* 0x100fe20008010884 */
[--C-:B------:R-:W-:Y:S01]  /*97e0*/  FFMA.FTZ R159, R159, UR14, -R132.reuse ;  /* 0x0000000e9f9f7c23 */ /* 0x100fe20008010884 */
[--C-:B------:R-:W-:Y:S01]  /*97f0*/  FFMA.FTZ R162, R162, UR14, -R132.reuse ;  /* 0x0000000ea2a27c23 */ /* 0x100fe20008010884 */
[----:B------:R-:W-:Y:S01]  /*9800*/  @!P1 PRMT R123, RZ, 0x654, R123 ;  /* 0x00000654ff7b9816 */ /* 0x000fe2000000007b */
[--C-:B------:R-:W-:Y:S01]  /*9810*/  FFMA.FTZ R163, R163, UR14, -R132.reuse ;  /* 0x0000000ea3a37c23 */ /* 0x100fe20008010884 */
[----:B------:R-:W-:-:S02]  /*9820*/  FFMA.FTZ R166, R166, UR14, -R132 ;  /* 0x0000000ea6a67c23 */ /* 0x000fc40008010884 */
        /* <DEDUP_REMOVED lines=10> */
[----:B------:R-:W1:Y:S08]  /*98d0*/  MUFU.EX2 R159, R159 ;  /* 0x0000009f009f7308 */ /* 0x000e700000000800 */
[----:B------:R-:W-:Y:S08]  /*98e0*/  MUFU.EX2 R162, R162 ;  /* 0x000000a200a27308 */ /* 0x000ff00000000800 */
[----:B------:R-:W-:Y:S08]  /*98f0*/  MUFU.EX2 R163, R163 ;  /* 0x000000a300a37308 */ /* 0x000ff00000000800 */
[----:B------:R-:W-:Y:S01]  /*9900*/  MUFU.EX2 R166, R166 ;  /* 0x000000a600a67308 */ /* 0x000fe20000000800 */
[----:B------:R-:W-:-:S02]  /*9910*/  WARPGROUP.DEPBAR.LE gsb0, 0x0 ;  /* 0x00008000000079c5 */ /* 0x000fc40000010000 */
[----:B------:R-:W-:Y:S01]  /*9920*/  WARPGROUP.ARRIVE ;  /* 0x00000000000079c5 */ /* 0x000fe20000000000 */
[--C-:B------:R-:W-:Y:S01]  /*9930*/  FFMA.FTZ R180, R136, UR14, -R0.reuse ;  /* 0x0000000e88b47c23 */ /* 0x100fe20008010800 */
[----:B------:R-:W-:Y:S01]  /*9940*/  FFMA.FTZ R182, R140, UR14, -R0 ;  /* 0x0000000e8cb67c23 */ /* 0x000fe20008010800 */
[----:B------:R-:W-:Y:S01]  /*9950*/  FFMA.FTZ R183, R142, UR14, -R132 ;  /* 0x0000000e8eb77c23 */ /* 0x000fe20008010884 */
[----:B0-----:R-:W-:Y:S01]  /*9960*/  FFMA.FTZ R142, R10, R7, R188 ;  /* 0x000000070a8e7223 */ /* 0x001fe200000100bc */
[--C-:B------:R-:W-:Y:S01]  /*9970*/  FFMA.FTZ R136, R135, UR14, -R132.reuse ;  /* 0x0000000e87887c23 */ /* 0x100fe20008010884 */
[----:B------:R-:W-:Y:S01]  /*9980*/  HGMMA.64x192x16.F32.BF16 R24, R176, gdesc[UR8].tnspB, R24, gsb0 ;  /* 0x42e00008b0187df0 */ /* 0x000fe20008001818 */
[----:B------:R-:W-:Y:S01]  /*9990*/  UIADD3 UR10, UR4, 0x200, URZ ;  /* 0x00000200040a7890 */ /* 0x000fe2000fffe03f */
[--C-:B------:R-:W-:Y:S01]  /*99a0*/  FFMA.FTZ R181, R138, UR14, -R132.reuse ;  /* 0x0000000e8ab57c23 */ /* 0x100fe20008010884 */
[----:B------:R-:W-:Y:S01]  /*99b0*/  UMOV UR11, 0x40000040 ;  /* 0x40000040000b7882 */ /* 0x000fe20000000000 */
[----:B------:R-:W-:Y:S01]  /*99c0*/  MUFU.EX2 R180, R180 ;  /* 0x000000b400b47308 */ /* 0x000fe20000000800 */
[--C-:B------:R-:W-:Y:S01]  /*99d0*/  FFMA.FTZ R138, R143, UR14, -R132.reuse ;  /* 0x0000000e8f8a7c23 */ /* 0x100fe20008010884 */
[----:B------:R-:W-:Y:S01]  /*99e0*/  FFMA.FTZ R140, R147, UR14, -R132 ;  /* 0x0000000e938c7c23 */ /* 0x000fe20008010884 */
[----:B------:R-:W-:-:S05]  /*99f0*/  F2FP.BF16.F32.PACK_AB R188, R9, R188 ;  /* 0x000000bc09bc723e */ /* 0x000fca00000010ff */
        /* <DEDUP_REMOVED lines=8> */
[--C-:B------:R-:W-:Y:S01]  /*9a80*/  FFMA.FTZ R176, R144, UR14, -R0.reuse ;  /* 0x0000000e90b07c23 */ /* 0x100fe20008010800 */
[----:B------:R-:W-:Y:S01]  /*9a90*/  FFMA.FTZ R178, R148, UR14, -R0 ;  /* 0x0000000e94b27c23 */ /* 0x000fe20008010800 */
[--C-:B------:R-:W-:Y:S01]  /*9aa0*/  FFMA.FTZ R177, R146, UR14, -R132.reuse ;  /* 0x0000000e92b17c23 */ /* 0x100fe20008010884 */
[----:B------:R-:W-:Y:S02]  /*9ab0*/  FFMA.FTZ R179, R150, UR14, -R132 ;  /* 0x0000000e96b37c23 */ /* 0x000fe40008010884 */
[----:B------:R-:W-:Y:S01]  /*9ac0*/  HGMMA.64x192x16.F32.BF16 R24, R172, gdesc[UR8].tnspB, R24, gsb0 ;  /* 0x42e00008ac187df0 */ /* 0x000fe20008001818 */
[----:B------:R-:W-:Y:S01]  /*9ad0*/  UIADD3 UR10, UR4, 0x280, URZ ;  /* 0x00000280040a7890 */ /* 0x000fe2000fffe03f */
[----:B------:R-:W-:Y:S01]  /*9ae0*/  MUFU.EX2 R176, R176 ;  /* 0x000000b000b07308 */ /* 0x000fe20000000800 */
[----:B------:R-:W-:Y:S01]  /*9af0*/  UMOV UR11, 0x40000040 ;  /* 0x40000040000b7882 */ /* 0x000fe20000000000 */
[----:B------:R-:W-:-:S06]  /*9b00*/  UMOV UR4, UR36 ;  /* 0x0000002400047c82 */ /* 0x000fcc0008000000 */
[----:B------:R-:W-:Y:S08]  /*9b10*/  MUFU.EX2 R177, R177 ;  /* 0x000000b100b17308 */ /* 0x000ff00000000800 */
[----:B------:R-:W-:Y:S08]  /*9b20*/  MUFU.EX2 R178, R178 ;  /* 0x000000b200b27308 */ /* 0x000ff00000000800 */
[----:B------:R-:W-:Y:S01]  /*9b30*/  MUFU.EX2 R179, R179 ;  /* 0x000000b300b37308 */ /* 0x000fe20000000800 */
[----:B------:R-:W-:-:S02]  /*9b40*/  WARPGROUP.DEPBAR.LE gsb0, 0x0 ;  /* 0x00008000000079c5 */ /* 0x000fc40000010000 */
[----:B------:R-:W-:Y:S01]  /*9b50*/  WARPGROUP.ARRIVE ;  /* 0x00000000000079c5 */ /* 0x000fe20000000000 */
[--C-:B------:R-:W-:Y:S01]  /*9b60*/  FFMA.FTZ R172, R152, UR14, -R0.reuse ;  /* 0x0000000e98ac7c23 */ /* 0x100fe20008010800 */
[----:B------:R-:W-:Y:S01]  /*9b70*/  FFMA.FTZ R174, R156, UR14, -R0 ;  /* 0x0000000e9cae7c23 */ /* 0x000fe20008010800 */
[----:B------:R-:W-:Y:S01]  /*9b80*/  FADD.FTZ R0, -R2, R11 ;  /* 0x0000000b02007221 */ /* 0x000fe20000010100 */
[----:B------:R-:W-:Y:S01]  /*9b90*/  FFMA.FTZ R173, R154, UR14, -R132 ;  /* 0x0000000e9aad7c23 */ /* 0x000fe20008010884 */
[----:B------:R-:W-:Y:S01]  /*9ba0*/  MUFU.EX2 R11, R165 ;  /* 0x000000a5000b7308 */ /* 0x000fe20000000800 */
[----:B------:R-:W-:Y:S01]  /*9bb0*/  HGMMA.64x192x16.F32.BF16 R24, R168, gdesc[UR8].tnspB, R24, gsb0 ;  /* 0x42e00008a8187df0 */ /* 0x000fe20008001818 */
[----:B------:R-:W-:Y:S01]  /*9bc0*/  FMUL.FTZ R0, R0, UR14 ;  /* 0x0000000e00007c20 */ /* 0x000fe20008410000 */
[----:B-1----:R-:W-:-:S05]  /*9bd0*/  F2FP.BF16.F32.PACK_AB R175, R159, R158 ;  /* 0x0000009e9faf723e */ /* 0x002fca00000010ff */
[----:B------:R-:W0:Y:S08]  /*9be0*/  MUFU.EX2 R0, R0 ;  /* 0x0000000000007308 */ /* 0x000e300000000800 */
[----:B------:R-:W-:Y:S08]  /*9bf0*/  MUFU.EX2 R172, R172 ;  /* 0x000000ac00ac7308 */ /* 0x000ff00000000800 */
[----:B------:R-:W-:Y:S01]  /*9c00*/  MUFU.EX2 R173, R173 ;  /* 0x000000ad00ad7308 */ /* 0x000fe20000000800 */
[----:B0-----:R-:W-:Y:S01]  /*9c10*/  FFMA.FTZ R7, R0, R6, R189 ;  /* 0x0000000600077223 */ /* 0x001fe200000100bd */
[----:B------:R-:W-:-:S06]  /*9c20*/  F2FP.BF16.F32.PACK_AB R189, R122, R189 ;  /* 0x000000bd7abd723e */ /* 0x000fcc00000010ff */
[----:B------:R-:W-:Y:S01]  /*9c30*/  MUFU.EX2 R174, R174 ;  /* 0x000000ae00ae7308 */ /* 0x000fe20000000800 */
[----:B------:R-:W-:Y:S02]  /*9c40*/  WARPGROUP.DEPBAR.LE gsb0, 0x0 ;  /* 0x00008000000079c5 */ /* 0x000fe40000010000 */
[----:B------:R0:W-:Y:S01]  /*9c50*/  @!P1 SYNCS.ARRIVE.TRANS64.RED.A1T0 RZ, [R123+URZ], RZ ;  /* 0x000000ff7bff99a7 */ /* 0x0001e2000810043f */
[----:B------:R-:W-:Y:S02]  /*9c60*/  F2FP.BF16.F32.PACK_AB R170, R11, R129 ;  /* 0x000000810baa723e */ /* 0x000fe400000010ff */
[----:B------:R-:W-:Y:S02]  /*9c70*/  F2FP.BF16.F32.PACK_AB R168, R124, R20 ;  /* 0x000000147ca8723e */ /* 0x000fe400000010ff */
[----:B------:R-:W-:Y:S01]  /*9c80*/  F2FP.BF16.F32.PACK_AB R169, R163, R162 ;  /* 0x000000a2a3a9723e */ /* 0x000fe200000010ff */
[----:B0-----:R-:W-:-:S05]  /*9c90*/  @!P1 VIADD R123, R127, 0x30860 ;  /* 0x000308607f7b9836 */ /* 0x001fca0000000000 */
[----:B------:R-:W-:Y:S01]  /*9ca0*/  @!P1 PRMT R6, RZ, 0x654, R123 ;  /* 0x00000654ff069816 */ /* 0x000fe2000000007b */
[----:B------:R-:W-:Y:S01]  /*9cb0*/  FADD.FTZ R123, R9, R142 ;  /* 0x0000008e097b7221 */ /* 0x000fe20000010000 */
[----:B------:R-:W-:Y:S02]  /*9cc0*/  FADD.FTZ R142, R122, R7 ;  /* 0x000000077a8e7221 */ /* 0x000fe40000010000 */
[----:B------:R0:W-:Y:S01]  /*9cd0*/  @!P1 SYNCS.ARRIVE.TRANS64.RED.A1T0 RZ, [R6+URZ], RZ ;  /* 0x000000ff06ff99a7 */ /* 0x0001e2000810043f */
[----:B------:R-:W-:Y:S01]  /*9ce0*/  FADD.FTZ R144, R190, R123 ;  /* 0x0000007bbe907221 */ /* 0x000fe20000010000 */
[----:B------:R-:W-:Y:S01]  /*9cf0*/  FADD.FTZ R7, R191, R142 ;  /* 0x0000008ebf077221 */ /* 0x000fe20000010000 */
[----:B------:R-:W-:Y:S01]  /*9d00*/  FFMA.FTZ R142, R155, UR14, -R132 ;  /* 0x0000000e9b8e7c23 */ /* 0x000fe20008010884 */
[C---:B------:R-:W-:Y:S01]  /*9d10*/  F2FP.BF16.F32.PACK_AB R190, R15.reuse, R190 ;  /* 0x000000be0fbe723e */ /* 0x040fe200000010ff */
[----:B------:R-:W-:Y:S01]  /*9d20*/  FADD.FTZ R123, R15, R144 ;  /* 0x000000900f7b7221 */ /* 0x000fe20000010000 */
[C---:B------:R-:W-:Y:S01]  /*9d30*/  FADD.FTZ R144, R126.reuse, R7 ;  /* 0x000000077e907221 */ /* 0x040fe20000010000 */
[----:B------:R-:W-:Y:S01]  /*9d40*/  F2FP.BF16.F32.PACK_AB R191, R126, R191 ;  /* 0x000000bf7ebf723e */ /* 0x000fe200000010ff */
[----:B0-----:R-:W-:Y:S01]  /*9d50*/  FFMA.FTZ R6, R151, UR14, -R132 ;  /* 0x0000000e97067c23 */ /* 0x001fe20008010884 */
[----:B------:R-:W-:Y:S01]  /*9d60*/  FADD.FTZ R123, R184, R123 ;  /* 0x0000007bb87b7221 */ /* 0x000fe20000010000 */
[----:B------:R-:W-:Y:S01]  /*9d70*/  FADD.FTZ R7, R185, R144 ;  /* 0x00000090b9077221 */ /* 0x000fe20000010000 */
[C---:B------:R-:W-:Y:S01]  /*9d80*/  F2FP.BF16.F32.PACK_AB R184, R12.reuse, R184 ;  /* 0x000000b80cb8723e */ /* 0x040fe200000010ff */
[----:B------:R-:W-:Y:S01]  /*9d90*/  MUFU.EX2 R142, R142 ;  /* 0x0000008e008e7308 */ /* 0x000fe20000000800 */
[----:B------:R-:W-:Y:S01]  /*9da0*/  FADD.FTZ R123, R12, R123 ;  /* 0x0000007b0c7b7221 */ /* 0x000fe20000010000 */
[C---:B------:R-:W-:Y:S01]  /*9db0*/  FADD.FTZ R144, R130.reuse, R7 ;  /* 0x0000000782907221 */ /* 0x040fe20000010000 */
[----:B------:R-:W-:Y:S01]  /*9dc0*/  FFMA.FTZ R132, R167, UR14, -R132 ;  /* 0x0000000ea7847c23 */ /* 0x000fe20008010884 */
[----:B------:R-:W-:Y:S01]  /*9dd0*/  F2FP.BF16.F32.PACK_AB R185, R130, R185 ;  /* 0x000000b982b9723e */ /* 0x000fe200000010ff */
        /* <DEDUP_REMOVED lines=10> */
[----:B------:R-:W1:Y:S01]  /*9e80*/  MUFU.EX2 R132, R132 ;  /* 0x0000008400847308 */ /* 0x000e620000000800 */
        /* <DEDUP_REMOVED lines=10> */
[----:B------:R-:W-:Y:S01]  /*9f30*/  FADD.FTZ R7, R177, R12 ;  /* 0x0000000cb1077221 */ /* 0x000fe20000010000 */
[C---:B------:R-:W-:Y:S02]  /*9f40*/  F2FP.BF16.F32.PACK_AB R176, R21.reuse, R176 ;  /* 0x000000b015b0723e */ /* 0x040fe400000010ff */
[----:B------:R-:W-:Y:S01]  /*9f50*/  FADD.FTZ R9, R21, R122 ;  /* 0x0000007a15097221 */ /* 0x000fe20000010000 */
[C---:B------:R-:W-:Y:S01]  /*9f60*/  FADD.FTZ R12, R140.reuse, R7 ;  /* 0x000000078c0c7221 */ /* 0x040fe20000010000 */
[----:B------:R-:W-:-:S02]  /*9f70*/  F2FP.BF16.F32.PACK_AB R177, R140, R177 ;  /* 0x000000b18cb1723e */ /* 0x000fc400000010ff */
[----:B------:R-:W-:Y:S01]  /*9f80*/  FADD.FTZ R9, R178, R9 ;  /* 0x00000009b2097221 */ /* 0x000fe20000010000 */
[----:B------:R-:W-:Y:S01]  /*9f90*/  FADD.FTZ R7, R179, R12 ;  /* 0x0000000cb3077221 */ /* 0x000fe20000010000 */
[----:B0-----:R-:W-:Y:S02]  /*9fa0*/  F2FP.BF16.F32.PACK_AB R179, R6, R179 ;  /* 0x000000b306b3723e */ /* 0x001fe400000010ff */
[----:B------:R-:W-:Y:S01]  /*9fb0*/  FADD.FTZ R9, R120, R9 ;  /* 0x0000000978097221 */ /* 0x000fe20000010000 */
[----:B------:R-:W-:Y:S01]  /*9fc0*/  FADD.FTZ R12, R6, R7 ;  /* 0x00000007060c7221 */ /* 0x000fe20000010000 */
        /* <DEDUP_REMOVED lines=11> */
[----:B------:R-:W-:Y:S01]  /*a080*/  FADD.FTZ R9, R159, R6 ;  /* 0x000000069f097221 */ /* 0x000fe20000010000 */
[----:B-1----:R-:W-:-:S02]  /*a090*/  F2FP.BF16.F32.PACK_AB R171, R132, R166 ;  /* 0x000000a684ab723e */ /* 0x002fc400000010ff */
[----:B------:R-:W-:Y:S01]  /*a0a0*/  FADD.FTZ R7, R20, R7 ;  /* 0x0000000714077221 */ /* 0x000fe20000010000 */
[----:B------:R-:W-:-:S03]  /*a0b0*/  FADD.FTZ R9, R162, R9 ;  /* 0x00000009a2097221 */ /* 0x000fc60000010000 */
[----:B------:R-:W-:Y:S01]  /*a0c0*/  FADD.FTZ R6, R124, R7 ;  /* 0x000000077c067221 */ /* 0x000fe20000010000 */
[----:B------:R-:W-:-:S03]  /*a0d0*/  FADD.FTZ R9, R163, R9 ;  /* 0x00000009a3097221 */ /* 0x000fc60000010000 */
[----:B------:R-:W-:Y:S01]  /*a0e0*/  FADD.FTZ R6, R129, R6 ;  /* 0x0000000681067221 */ /* 0x000fe20000010000 */
[----:B------:R-:W-:-:S03]  /*a0f0*/  FADD.FTZ R9, R166, R9 ;  /* 0x00000009a6097221 */ /* 0x000fc60000010000 */
[----:B------:R-:W-:Y:S01]  /*a100*/  FADD.FTZ R7, R11, R6 ;  /* 0x000000060b077221 */ /* 0x000fe20000010000 */
[----:B------:R-:W-:Y:S01]  /*a110*/  FADD.FTZ R6, R132, R9 ;  /* 0x0000000984067221 */ /* 0x000fe20000010000 */
[----:B------:R-:W-:Y:S02]  /*a120*/  IMAD.MOV.U32 R11, RZ, RZ, R2 ;  /* 0x000000ffff0b7224 */ /* 0x000fe400078e0002 */
[----:B------:R-:W-:Y:S01]  /*a130*/  IMAD.MOV.U32 R9, RZ, RZ, R3 ;  /* 0x000000ffff097224 */ /* 0x000fe200078e0003 */
[----:B------:R-:W-:Y:S06]  /*a140*/  @P2 BRA `(.L_x_1203) ;  /* 0xffffffe0009c2947 */ /* 0x000fec000383ffff */
.L_x_1194:
        /* <DEDUP_REMOVED lines=8> */
.L_x_1221:
        /* <DEDUP_REMOVED lines=8> */
.L_x_1205:
[----:B------:R-:W-:Y:S01]  /*a250*/  ULEA UR5, UR36, UR37, 0x3 ;  /* 0x0000002524057291 */ /* 0x000fe2000f8e183f */
[----:B------:R-:W-:-:S05]  /*a260*/  IMAD.U32 R2, RZ, RZ, UR38 ;  /* 0x00000026ff027e24 */ /* 0x000fca000f8e00ff */
[----:B------:R-:W-:-:S04]  /*a270*/  SHF.L.U32 R2, R2, 0x1f, RZ ;  /* 0x0000001f02027819 */ /* 0x000fc800000006ff */
[----:B------:R0:W1:Y:S01]  /*a280*/  SYNCS.PHASECHK.TRANS64.TRYWAIT P2, [UR5+0x30830], R2 ;  /* 0x03083002ff0075a7 */ /* 0x0000620008040145 */
[----:B------:R-:W-:Y:S05]  /*a290*/  @!P0 BRA `(.L_x_1206) ;  /* 0x0000000000048947 */ /* 0x000fea0003800000 */
[----:B------:R-:W-:Y:S01]  /*a2a0*/  BPT.TRAP 0x1 ;  /* 0x000000040000795c */ /* 0x000fe20000300000 */
.L_x_1206:
[-C--:B------:R-:W-:Y:S01]  /*a2b0*/  FMUL.FTZ R24, R24, R10.reuse ;  /* 0x0000000a18187220 */ /* 0x080fe20000410000 */
[----:B------:R-:W-:Y:S01]  /*a2c0*/  FMUL.FTZ R25, R25, R10 ;  /* 0x0000000a19197220 */ /* 0x000fe20000410000 */
[----:B-1----:R-:W-:Y:S06]  /*a2d0*/  @P2 BRA `(.L_x_1207) ;  /* 0x0000000000082947 */ /* 0x002fec0003800000 */
[----:B------:R-:W1:Y:S02]  /*a2e0*/  SYNCS.PHASECHK.TRANS64.TRYWAIT P2, [UR5+0x30830], R2 ;  /* 0x03083002ff0075a7 */ /* 0x000e640008040145 */
[----:B-1----:R-:W-:Y:S05]  /*a2f0*/  @!P2 BRA `(.L_x_1208) ;  /* 0x000000f80090a947 */ /* 0x002fea0003800000 */
.L_x_1207:
        /* <DEDUP_REMOVED lines=161> */
.L_x_1209:
[----:B------:R-:W-:Y:S01]  /*ad10*/  ULEA UR5, UR4, UR37, 0x3 ;  /* 0x0000002504057291 */ /* 0x000fe2000f8e183f */
[----:B------:R-:W-:-:S05]  /*ad20*/  IMAD.U32 R0, RZ, RZ, UR6 ;  /* 0x00000006ff007e24 */ /* 0x000fca000f8e00ff */
[----:B------:R-:W-:-:S04]  /*ad30*/  SHF.L.U32 R0, R0, 0x1f, RZ ;  /* 0x0000001f00007819 */ /* 0x000fc800000006ff */
[----:B------:R2:W3:Y:S01]  /*ad40*/  SYNCS.PHASECHK.TRANS64.TRYWAIT P2, [UR5+0x30850], R0 ;  /* 0x03085000ff0075a7 */ /* 0x0004e20008040145 */
[----:B------:R-:W-:Y:S05]  /*ad50*/  @!P0 BRA `(.L_x_1210) ;  /* 0x0000000000048947 */ /* 0x000fea0003800000 */
[----:B------:R-:W-:Y:S01]  /*ad60*/  BPT.TRAP 0x1 ;  /* 0x000000040000795c */ /* 0x000fe20000300000 */
.L_x_1210:
[----:B---3--:R-:W-:Y:S05]  /*ad70*/  @P2 BRA `(.L_x_1211) ;  /* 0x0000000000082947 */ /* 0x008fea0003800000 */
[----:B------:R-:W3:Y:S02]  /*ad80*/  SYNCS.PHASECHK.TRANS64.TRYWAIT P2, [UR5+0x30850], R0 ;  /* 0x03085000ff0075a7 */ /* 0x000ee40008040145 */
[----:B---3--:R-:W-:Y:S05]  /*ad90*/  @!P2 BRA `(.L_x_1212) ;  /* 0x000000f00000a947 */ /* 0x008fea0003800000 */
.L_x_1211:
        /* <DEDUP_REMOVED lines=9> */
[----:B0-2---:R-:W-:Y:S02]  /*ae30*/  IMAD.U32 R0, RZ, RZ, UR7 ;  /* 0x00000007ff007e24 */ /* 0x005fe4000f8e00ff */
[----:B------:R-:W-:Y:S01]  /*ae40*/  IMAD R15, R8, -0x60, RZ ;  /* 0xffffffa0080f7824 */ /* 0x000fe200078e02ff */
[----:B------:R-:W-:-:S02]  /*ae50*/  ULOP3.LUT UR6, UR6, 0x3000000, URZ, 0xfc, !UPT ;  /* 0x0300000006067892 */ /* 0x000fc4000f8efc3f */
[----:B------:R-:W-:Y:S02]  /*ae60*/  @!P1 LEA R0, R0, UR37, 0x3 ;  /* 0x0000002500009c11 */ /* 0x000fe4000f8e18ff */
[----:B------:R-:W-:-:S03]  /*ae70*/  UIMAD UR4, UR4, 0x900, UR6 ;  /* 0x00000900040478a4 */ /* 0x000fc6000f8e0206 */
[----:B------:R-:W-:-:S04]  /*ae80*/  @!P1 VIADD R0, R0, 0x30840 ;  /* 0x0003084000009836 */ /* 0x000fc80000000000 */
[----:B------:R-:W-:Y:S01]  /*ae90*/  UMOV UR10, UR4 ;  /* 0x00000004000a7c82 */ /* 0x000fe20008000000 */
[----:B------:R-:W-:Y:S01]  /*aea0*/  @!P1 PRMT R0, RZ, 0x654, R0 ;  /* 0x00000654ff009816 */ /* 0x000fe20000000000 */
        /* <DEDUP_REMOVED lines=23> */
[----:B------:R-:W-:Y:S02]  /*b020*/  @UP0 ULDC UR4, c[0x0][0x44c] ;  /* 0x0001130000040ab9 */ /* 0x000fe40000000800 */
[----:B-1----:R-:W-:Y:S01]  /*b030*/  @P2 IMAD.HI.U32 R2, R20, UR4, RZ ;  /* 0x0000000414022c27 */ /* 0x002fe2000f8e00ff */
[----:B------:R-:W-:Y:S01]  /*b040*/  @UP0 ULDC UR4, c[0x0][0x450] ;  /* 0x0001140000040ab9 */ /* 0x000fe20000000800 */
[----:B------:R-:W-:-:S03]  /*b050*/  PLOP3.LUT P2, PT, PT, PT, UP1, 0x40, 0x0 ;  /* 0x000000000000781c */ /* 0x000fc60003f4e818 */
[----:B------:R-:W-:Y:S01]  /*b060*/  @P3 SHF.R.U32.HI R20, RZ, UR4, R2 ;  /* 0x00000004ff143c19 */ /* 0x000fe20008011602 */
[----:B------:R-:W-:-:S04]  /*b070*/  ULOP3.LUT UR4, URZ, UR59, URZ, 0x33, !UPT ;  /* 0x0000003b3f047292 */ /* 0x000fc8000f8e333f */
[----:B------:R-:W0:Y:S01]  /*b080*/  SHFL.IDX PT, R21, R20, RZ, 0x1c1f ;  /* 0x001c1fff14157589 */ /* 0x000e2200000e0000 */
[----:B------:R-:W-:Y:S02]  /*b090*/  WARPGROUP.DEPBAR.LE gsb0, 0x0 ;  /* 0x00008000000079c5 */ /* 0x000fe40000010000 */
[----:B------:R-:W-:-:S06]  /*b0a0*/  WARPGROUP.ARRIVE ;  /* 0x00000000000079c5 */ /* 0x000fcc0000000000 */
[----:B------:R-:W-:Y:S03]  /*b0b0*/  HGMMA.64x192x16.F32.BF16 R24, R168, gdesc[UR8].tnspB, R24, gsb0 ;  /* 0x42e00008a8187df0 */ /* 0x000fe60008001818 */
        /* <DEDUP_REMOVED lines=22> */
.L_x_1215:
[----:B------:R-:W-:-:S05]  /*b220*/  IMAD.U32 R168, RZ, RZ, UR58 ;  /* 0x0000003affa87e24 */ /* 0x000fca000f8e00ff */
[----:B------:R-:W-:-:S13]  /*b230*/  ISETP.NE.AND P2, PT, R168, 0x1, PT ;  /* 0x00000001a800780c */ /* 0x000fda0003f45270 */
[----:B------:R-:W0:Y:S02]  /*b240*/  @P2 LDC.64 R2, c[0x0][0x9e8] ;  /* 0x00027a00ff022b82 */ /* 0x000e240000000a00 */
[----:B0-----:R-:W-:-:S05]  /*b250*/  @P2 IMAD.HI.U32 R2, R21, R2, RZ ;  /* 0x0000000215022227 */ /* 0x001fca00078e00ff */
[----:B------:R-:W-:-:S07]  /*b260*/  @P2 SHF.R.U32.HI R21, RZ, R3, R2 ;  /* 0x00000003ff152219 */ /* 0x000fce0000011602 */
.L_x_1216:
[----:B------:R-:W-:Y:S05]  /*b270*/  BSYNC B0 ;  /* 0x0000000000007941 */ /* 0x000fea0003800000 */
.L_x_1214:
[----:B------:R-:W-:-:S05]  /*b280*/  IMAD R21, R21, R168, R0 ;  /* 0x000000a815157224 */ /* 0x000fca00078e0200 */
[----:B------:R-:W-:Y:S02]  /*b290*/  VIADDMNMX R12, R21, R168, R12, PT ;  /* 0x000000a8150c7246 */ /* 0x000fe4000380010c */
[----:B------:R-:W-:-:S07]  /*b2a0*/  VIMNMX R10, R10, R21, !PT ;  /* 0x000000150a0a7248 */ /* 0x000fce0007fe0100 */
.L_x_1213:
[C---:B------:R-:W-:Y:S02]  /*b2b0*/  ISETP.GE.AND P2, PT, R15.reuse, 0x2, PT ;  /* 0x000000020f00780c */ /* 0x040fe40003f46270 */
[C---:B------:R-:W-:Y:S02]  /*b2c0*/  ISETP.GE.AND P6, PT, R15.reuse, 0xa, PT ;  /* 0x0000000a0f00780c */ /* 0x040fe40003fc6270 */
[----:B------:R-:W-:Y:S02]  /*b2d0*/  ISETP.GT.AND P4, PT, R10, 0x1, !P2 ;  /* 0x000000010a00780c */ /* 0x000fe40005784270 */
[----:B------:R-:W-:Y:S02]  /*b2e0*/  ISETP.GE.AND P3, PT, R15, 0x9, PT ;  /* 0x000000090f00780c */ /* 0x000fe40003f66270 */
[----:B------:R-:W-:Y:S02]  /*b2f0*/  ISETP.LT.OR P4, PT, R12, 0x2, P4 ;  /* 0x000000020c00780c */ /* 0x000fe40002781670 */
[----:B------:R-:W-:-:S02]  /*b300*/  LOP3.LUT R18, R18, 0xfffffffb, RZ, 0xc0, !PT ;  /* 0xfffffffb12127812 */ /* 0x000fc400078ec0ff */
[----:B------:R-:W-:Y:S02]  /*b310*/  FSEL R121, R121, -INF , !P4 ;  /* 0xff80000079797808 */ /* 0x000fe40006000000 */
[----:B------:R-:W-:Y:S02]  /*b320*/  ISETP.GT.AND P5, PT, R10, 0x8, !P3 ;  /* 0x000000080a00780c */ /* 0x000fe40005fa4270 */
        /* <DEDUP_REMOVED lines=123> */
[----:B------:R-:W-:Y:S02]  /*bae0*/  ISETP.GE.AND P6, PT, R15, 0x5a, PT ;  /* 0x0000005a0f00780c */ /* 0x000fe40003fc6270 */
[----:B------:R-:W0:Y:S11]  /*baf0*/  SHFL.IDX PT, R15, R20, 0x1, 0x1c1f ;  /* 0x003c1f00140f7f89 */ /* 0x000e3600000e0000 */
[----:B------:R-:W-:-:S02]  /*bb00*/  @P6 LOP3.LUT R18, R18, 0x1, RZ, 0xfc, !PT ;  /* 0x0000000112126812 */ /* 0x000fc400078efcff */
[----:B------:R-:W-:-:S04]  /*bb10*/  ISETP.GT.AND P6, PT, R10, 0x59, !P6 ;  /* 0x000000590a00780c */ /* 0x000fc800077c4270 */
        /* <DEDUP_REMOVED lines=18> */
.L_x_1219:
[----:B------:R-:W-:-:S05]  /*bc40*/  IMAD.U32 R21, RZ, RZ, UR58 ;  /* 0x0000003aff157e24 */ /* 0x000fca000f8e00ff */
[----:B------:R-:W-:-:S13]  /*bc50*/  ISETP.NE.AND P6, PT, R21, 0x1, PT ;  /* 0x000000011500780c */ /* 0x000fda0003fc5270 */
[----:B------:R-:W0:Y:S02]  /*bc60*/  @P6 LDC.64 R2, c[0x0][0x9e8] ;  /* 0x00027a00ff026b82 */ /* 0x000e240000000a00 */
[----:B0-----:R-:W-:-:S05]  /*bc70*/  @P6 IMAD.HI.U32 R2, R15, R2, RZ ;  /* 0x000000020f026227 */ /* 0x001fca00078e00ff */
[----:B------:R-:W-:-:S07]  /*bc80*/  @P6 SHF.R.U32.HI R15, RZ, R3, R2 ;  /* 0x00000003ff0f6219 */ /* 0x000fce0000011602 */
.L_x_1220:
[----:B------:R-:W-:Y:S05]  /*bc90*/  BSYNC B0 ;  /* 0x0000000000007941 */ /* 0x000fea0003800000 */
.L_x_1218:
[----:B------:R-:W-:-:S05]  /*bca0*/  IMAD R0, R15, R21, R0 ;  /* 0x000000150f007224 */ /* 0x000fca00078e0200 */
[----:B------:R-:W-:Y:S02]  /*bcb0*/  VIADDMNMX R14, R0, R21, R14, PT ;  /* 0x00000015000e7246 */ /* 0x000fe4000380010e */
[----:B------:R-:W-:-:S07]  /*bcc0*/  VIMNMX R13, R13, R0, !PT ;  /* 0x000000000d0d7248 */ /* 0x000fce0007fe0100 */
.L_x_1217:
        /* <DEDUP_REMOVED lines=120> */
[----:B------:R-:W-:Y:S02]  /*c450*/  FSEL R162, R162, -INF , !P3 ;  /* 0xff800000a2a27808 */ /* 0x000fe40005800000 */
[----:B------:R-:W-:Y:S02]  /*c460*/  FSEL R122, R122, -INF , !P2 ;  /* 0xff8000007a7a7808 */ /* 0x000fe40005000000 */
[----:B------:R-:W-:Y:S02]  /*c470*/  FSETP.NEU.FTZ.AND P2, PT, R3, -INF , PT ;  /* 0xff8000000300780b */ /* 0x000fe40003f5d000 */
[----:B------:R-:W-:-:S02]  /*c480*/  FMNMX.FTZ R2, R122, R9, !PT ;  /* 0x000000097a027209 */ /* 0x000fc40007810000 */
[----:B------:R-:W-:Y:S02]  /*c490*/  FSEL R0, R0, RZ, P2 ;  /* 0x000000ff00007208 */ /* 0x000fe40001000000 */
        /* <DEDUP_REMOVED lines=10> */
[--C-:B------:R-:W-:Y:S01]  /*c540*/  FFMA.FTZ R190, R124, UR14, -R0.reuse ;  /* 0x0000000e7cbe7c23 */ /* 0x100fe20008010800 */
        /* <DEDUP_REMOVED lines=22> */
[----:B------:R-:W-:Y:S01]  /*c6b0*/  FFMA.FTZ R170, R164, UR14, -R0 ;  /* 0x0000000ea4aa7c23 */ /* 0x000fe20008010800 */
[----:B------:R-:W-:Y:S01]  /*c6c0*/  MUFU.EX2 R188, R188 ;  /* 0x000000bc00bc7308 */ /* 0x000fe20000000800 */
[----:B------:R-:W-:-:S04]  /*c6d0*/  FMNMX.FTZ R2, R142, R21, !PT ;  /* 0x000000158e027209 */ /* 0x000fc80007810000 */
[----:B------:R-:W-:-:S03]  /*c6e0*/  FMNMX.FTZ R21, R143, R2, !PT ;  /* 0x000000028f157209 */ /* 0x000fc60007810000 */
[----:B------:R-:W-:Y:S01]  /*c6f0*/  MUFU.EX2 R12, R12 ;  /* 0x0000000c000c7308 */ /* 0x000fe20000000800 */
[----:B------:R-:W-:Y:S01]  /*c700*/  FMNMX.FTZ R2, R146, R21, !PT ;  /* 0x0000001592027209 */ /* 0x000fe20007810000 */
[----:B------:R-:W-:Y:S01]  /*c710*/  FFMA.FTZ R21, R133, UR14, -R0 ;  /* 0x0000000e85157c23 */ /* 0x000fe20008010800 */
[----:B------:R-:W-:Y:S02]  /*c720*/  IMAD.U32 R133, RZ, RZ, UR5 ;  /* 0x00000005ff857e24 */ /* 0x000fe4000f8e00ff */
[----:B------:R-:W-:Y:S02]  /*c730*/  FMNMX.FTZ R121, R147, R2, !PT ;  /* 0x0000000293797209 */ /* 0x000fe40007810000 */
[----:B------:R-:W-:Y:S01]  /*c740*/  @!P1 VIADD R133, R133, 0x30860 ;  /* 0x0003086085859836 */ /* 0x000fe20000000000 */
[----:B------:R-:W-:Y:S01]  /*c750*/  MUFU.EX2 R190, R190 ;  /* 0x000000be00be7308 */ /* 0x000fe20000000800 */
[----:B------:R-:W-:-:S03]  /*c760*/  FMNMX.FTZ R2, R150, R121, !PT ;  /* 0x0000007996027209 */ /* 0x000fc60007810000 */
[----:B------:R-:W-:Y:S02]  /*c770*/  @!P1 PRMT R133, RZ, 0x654, R133 ;  /* 0x00000654ff859816 */ /* 0x000fe40000000085 */
[----:B------:R-:W-:Y:S02]  /*c780*/  FMNMX.FTZ R121, R151, R2, !PT ;  /* 0x0000000297797209 */ /* 0x000fe40007810000 */
[----:B------:R-:W-:Y:S01]  /*c790*/  MUFU.EX2 R15, R15 ;  /* 0x0000000f000f7308 */ /* 0x000fe20000000800 */
[----:B------:R0:W-:Y:S01]  /*c7a0*/  @!P1 SYNCS.ARRIVE.TRANS64.RED.A1T0 RZ, [R133+URZ], RZ ;  /* 0x000000ff85ff99a7 */ /* 0x0001e2000810043f */
[----:B------:R-:W-:-:S04]  /*c7b0*/  FMNMX.FTZ R2, R154, R121, !PT ;  /* 0x000000799a027209 */ /* 0x000fc80007810000 */
[----:B------:R-:W-:Y:S02]  /*c7c0*/  FMNMX.FTZ R121, R155, R2, !PT ;  /* 0x000000029b797209 */ /* 0x000fe40007810000 */
[----:B------:R-:W-:Y:S02]  /*c7d0*/  MUFU.EX2 R184, R184 ;  /* 0x000000b800b87308 */ /* 0x000fe40000000800 */
[----:B------:R-:W-:-:S04]  /*c7e0*/  FMNMX.FTZ R2, R158, R121, !PT ;  /* 0x000000799e027209 */ /* 0x000fc80007810000 */
[----:B------:R-:W-:Y:S02]  /*c7f0*/  FMNMX.FTZ R121, R159, R2, !PT ;  /* 0x000000029f797209 */ /* 0x000fe40007810000 */
[----:B------:R-:W-:Y:S02]  /*c800*/  MUFU.EX2 R20, R20 ;  /* 0x0000001400147308 */ /* 0x000fe40000000800 */
[----:B------:R-:W-:-:S04]  /*c810*/  FMNMX.FTZ R2, R162, R121, !PT ;  /* 0x00000079a2027209 */ /* 0x000fc80007810000 */
[----:B------:R-:W-:Y:S02]  /*c820*/  FMNMX.FTZ R121, R163, R2, !PT ;  /* 0x00000002a3797209 */ /* 0x000fe40007810000 */
[----:B------:R-:W-:Y:S02]  /*c830*/  MUFU.EX2 R186, R186 ;  /* 0x000000ba00ba7308 */ /* 0x000fe40000000800 */
[----:B------:R-:W-:Y:S01]  /*c840*/  FMNMX.FTZ R2, R166, R121, !PT ;  /* 0x00000079a6027209 */ /* 0x000fe20007810000 */
[----:B------:R-:W-:-:S03]  /*c850*/  FFMA.FTZ R121, R149, UR14, -R0 ;  /* 0x0000000e95797c23 */ /* 0x000fc60008010800 */
[----:B------:R-:W-:Y:S02]  /*c860*/  FMNMX.FTZ R2, R167, R2, !PT ;  /* 0x00000002a7027209 */ /* 0x000fe40007810000 */
[----:B------:R-:W-:Y:S03]  /*c870*/  MUFU.EX2 R21, R21 ;  /* 0x0000001500157308 */ /* 0x000fe60000000800 */
[----:B------:R-:W1:Y:S05]  /*c880*/  SHFL.BFLY PT, R125, R2, 0x2, 0x1f ;  /* 0x0c401f00027d7f89 */ /* 0x000e6a00000e0000 */
[----:B------:R-:W-:Y:S08]  /*c890*/  MUFU.EX2 R180, R180 ;  /* 0x000000b400b47308 */ /* 0x000ff00000000800 */
[----:B------:R-:W-:Y:S08]  /*c8a0*/  MUFU.EX2 R13, R137 ;  /* 0x00000089000d7308 */ /* 0x000ff00000000800 */
[----:B------:R-:W-:Y:S01]  /*c8b0*/  MUFU.EX2 R182, R182 ;  /* 0x000000b600b67308 */ /* 0x000fe20000000800 */
[----:B-1----:R-:W-:Y:S01]  /*c8c0*/  FMNMX.FTZ R10, R2, R125, !PT ;  /* 0x0000007d020a7209 */ /* 0x002fe20007810000 */
[--C-:B------:R-:W-:Y:S01]  /*c8d0*/  FFMA.FTZ R125, R157, UR14, -R0.reuse ;  /* 0x0000000e9d7d7c23 */ /* 0x100fe20008010800 */
[----:B------:R-:W-:-:S03]  /*c8e0*/  FFMA.FTZ R0, R165, UR14, -R0 ;  /* 0x0000000ea5007c23 */ /* 0x000fc60008010800 */
[----:B------:R-:W1:Y:S02]  /*c8f0*/  SHFL.BFLY PT, R129, R10, 0x1, 0x1f ;  /* 0x0c201f000a817f89 */ /* 0x000e6400000e0000 */
[----:B------:R2:W-:Y:S08]  /*c900*/  MUFU.EX2 R11, R0 ;  /* 0x00000000000b7308 */ /* 0x0005f00000000800 */
[----:B------:R-:W-:Y:S08]  /*c910*/  MUFU.EX2 R14, R14 ;  /* 0x0000000e000e7308 */ /* 0x000ff00000000800 */
[----:B------:R-:W-:Y:S01]  /*c920*/  MUFU.EX2 R176, R176 ;  /* 0x000000b000b07308 */ /* 0x000fe20000000800 */
[----:B-1----:R-:W-:Y:S01]  /*c930*/  FMNMX.FTZ R2, R10, R129, !PT ;  /* 0x000000810a027209 */ /* 0x002fe20007810000 */
[----:B------:R-:W-:-:S06]  /*c940*/  FMUL.FTZ R10, R132, UR14 ;  /* 0x0000000e840a7c20 */ /* 0x000fcc0008410000 */
[----:B------:R-:W-:Y:S01]  /*c950*/  MUFU.EX2 R120, R120 ;  /* 0x0000007800787308 */ /* 0x000fe20000000800 */
[C---:B------:R-:W-:Y:S01]  /*c960*/  FSETP.NEU.FTZ.AND P2, PT, R2.reuse, -INF , PT ;  /* 0xff8000000200780b */ /* 0x040fe20003f5d000 */
[----:B------:R-:W-:-:S03]  /*c970*/  FMUL.FTZ R129, R2, UR14 ;  /* 0x0000000e02817c20 */ /* 0x000fc60008410000 */
[----:B--2---:R-:W-:-:S03]  /*c980*/  FSEL R0, R2, RZ, P2 ;  /* 0x000000ff02007208 */ /* 0x004fc60001000000 */
[----:B------:R-:W1:Y:S01]  /*c990*/  MUFU.EX2 R10, R10 ;  /* 0x0000000a000a7308 */ /* 0x000e620000000800 */
[----:B------:R-:W-:Y:S01]  /*c9a0*/  FSEL R132, R129, RZ, P2 ;  /* 0x000000ff81847208 */ /* 0x000fe20001000000 */
[----:B------:R-:W-:Y:S01]  /*c9b0*/  FADD.FTZ R0, -R0, R9 ;  /* 0x0000000900007221 */ /* 0x000fe20000010100 */
[C---:B------:R-:W-:Y:S01]  /*c9c0*/  ISETP.GT.AND P2, PT, R8.reuse, UR61, PT ;  /* 0x0000003d08007c0c */ /* 0x040fe2000bf44270 */
[----:B------:R-:W-:Y:S02]  /*c9d0*/  VIADD R8, R8, 0xffffffff ;  /* 0xffffffff08087836 */ /* 0x000fe40000000000 */
[--C-:B------:R-:W-:Y:S01]  /*c9e0*/  FFMA.FTZ R189, R122, UR14, -R132.reuse ;  /* 0x0000000e7abd7c23 */ /* 0x100fe20008010884 */
[----:B------:R-:W-:Y:S01]  /*c9f0*/  FMUL.FTZ R0, R0, UR14 ;  /* 0x0000000e00007c20 */ /* 0x000fe20008410000 */
        /* <DEDUP_REMOVED lines=8> */
[----:B------:R-:W-:Y:S01]  /*ca80*/  FFMA.FTZ R181, R138, UR14, -R132 ;  /* 0x0000000e8ab57c23 */ /* 0x000fe20008010884 */
[----:B-1----:R-:W-:Y:S01]  /*ca90*/  FFMA.FTZ R7, R10, R7, R188 ;  /* 0x000000070a077223 */ /* 0x002fe200000100bc */
[--C-:B------:R-:W-:Y:S01]  /*caa0*/  FFMA.FTZ R129, R139, UR14, -R132.reuse ;  /* 0x0000000e8b817c23 */ /* 0x100fe20008010884 */
[--C-:B------:R-:W-:Y:S01]  /*cab0*/  FFMA.FTZ R183, R142, UR14, -R132.reuse ;  /* 0x0000000e8eb77c23 */ /* 0x100fe20008010884 */
[----:B------:R-:W1:Y:S01]  /*cac0*/  MUFU.EX2 R0, R0 ;  /* 0x0000000000007308 */ /* 0x000e620000000800 */
[----:B------:R-:W-:Y:S01]  /*cad0*/  FADD.FTZ R7, R12, R7 ;  /* 0x000000070c077221 */ /* 0x000fe20000010000 */
[--C-:B------:R-:W-:Y:S01]  /*cae0*/  FFMA.FTZ R143, R143, UR14, -R132.reuse ;  /* 0x0000000e8f8f7c23 */ /* 0x100fe20008010884 */
[--C-:B------:R-:W-:Y:S01]  /*caf0*/  FFMA.FTZ R177, R146, UR14, -R132.reuse ;  /* 0x0000000e92b17c23 */ /* 0x100fe20008010884 */
[--C-:B------:R-:W-:Y:S01]  /*cb00*/  FFMA.FTZ R130, R147, UR14, -R132.reuse ;  /* 0x0000000e93827c23 */ /* 0x100fe20008010884 */
[----:B------:R-:W-:Y:S01]  /*cb10*/  FADD.FTZ R134, R190, R7 ;  /* 0x00000007be867221 */ /* 0x000fe20000010000 */
[--C-:B------:R-:W-:Y:S01]  /*cb20*/  FFMA.FTZ R179, R150, UR14, -R132.reuse ;  /* 0x0000000e96b37c23 */ /* 0x100fe20008010884 */
[----:B------:R-:W-:Y:S01]  /*cb30*/  FFMA.FTZ R173, R154, UR14, -R132 ;  /* 0x0000000e9aad7c23 */ /* 0x000fe20008010884 */
[----:B------:R-:W2:Y:S01]  /*cb40*/  MUFU.EX2 R122, R122 ;  /* 0x0000007a007a7308 */ /* 0x000ea20000000800 */
[----:B------:R-:W-:Y:S01]  /*cb50*/  FADD.FTZ R7, R15, R134 ;  /* 0x000000860f077221 */ /* 0x000fe20000010000 */
[--C-:B------:R-:W-:Y:S01]  /*cb60*/  FFMA.FTZ R175, R158, UR14, -R132.reuse ;  /* 0x0000000e9eaf7c23 */ /* 0x100fe20008010884 */
[----:B------:R-:W-:Y:S01]  /*cb70*/  F2FP.BF16.F32.PACK_AB R188, R12, R188 ;  /* 0x000000bc0cbc723e */ /* 0x000fe200000010ff */
[--C-:B------:R-:W-:Y:S01]  /*cb80*/  FFMA.FTZ R159, R159, UR14, -R132.reuse ;  /* 0x0000000e9f9f7c23 */ /* 0x100fe20008010884 */
[----:B------:R-:W-:Y:S01]  /*cb90*/  FADD.FTZ R131, R184, R7 ;  /* 0x00000007b8837221 */ /* 0x000fe20000010000 */
[----:B------:R-:W-:Y:S01]  /*cba0*/  F2FP.BF16.F32.PACK_AB R184, R20, R184 ;  /* 0x000000b814b8723e */ /* 0x000fe200000010ff */
[--C-:B------:R-:W-:Y:S01]  /*cbb0*/  FFMA.FTZ R169, R162, UR14, -R132.reuse ;  /* 0x0000000ea2a97c23 */ /* 0x100fe20008010884 */
[----:B------:R-:W3:Y:S01]  /*cbc0*/  MUFU.EX2 R191, R191 ;  /* 0x000000bf00bf7308 */ /* 0x000ee20000000800 */
[----:B-1----:R-:W-:Y:S01]  /*cbd0*/  FFMA.FTZ R7, R0, R6, R189 ;  /* 0x0000000600077223 */ /* 0x002fe200000100bd */
[----:B------:R-:W-:Y:S01]  /*cbe0*/  FADD.FTZ R131, R20, R131 ;  /* 0x0000008314837221 */ /* 0x000fe20000010000 */
[--C-:B------:R-:W-:Y:S01]  /*cbf0*/  FFMA.FTZ R6, R151, UR14, -R132.reuse ;  /* 0x0000000e97067c23 */ /* 0x100fe20008010884 */
[--C-:B------:R-:W-:Y:S01]  /*cc00*/  FFMA.FTZ R163, R163, UR14, -R132.reuse ;  /* 0x0000000ea3a37c23 */ /* 0x100fe20008010884 */
[--C-:B------:R-:W-:Y:S01]  /*cc10*/  FFMA.FTZ R166, R166, UR14, -R132.reuse ;  /* 0x0000000ea6a67c23 */ /* 0x100fe20008010884 */
[----:B------:R-:W-:Y:S01]  /*cc20*/  FADD.FTZ R136, R186, R131 ;  /* 0x00000083ba887221 */ /* 0x000fe20000010000 */
[----:B------:R-:W-:Y:S01]  /*cc30*/  FFMA.FTZ R167, R167, UR14, -R132 ;  /* 0x0000000ea7a77c23 */ /* 0x000fe20008010884 */
[----:B------:R-:W1:Y:S01]  /*cc40*/  MUFU.EX2 R123, R123 ;  /* 0x0000007b007b7308 */ /* 0x000e620000000800 */
[----:B--2---:R-:W-:Y:S01]  /*cc50*/  FADD.FTZ R134, R122, R7 ;  /* 0x000000077a867221 */ /* 0x004fe20000010000 */
[----:B------:R-:W-:Y:S01]  /*cc60*/  FADD.FTZ R7, R21, R136 ;  /* 0x0000008815077221 */ /* 0x000fe20000010000 */
[----:B------:R-:W-:-:S02]  /*cc70*/  F2FP.BF16.F32.PACK_AB R190, R15, R190 ;  /* 0x000000be0fbe723e */ /* 0x000fc400000010ff */
[----:B------:R-:W-:Y:S01]  /*cc80*/  F2FP.BF16.F32.PACK_AB R186, R21, R186 ;  /* 0x000000ba15ba723e */ /* 0x000fe200000010ff */
[----:B------:R-:W-:Y:S01]  /*cc90*/  FADD.FTZ R136, R180, R7 ;  /* 0x00000007b4887221 */ /* 0x000fe20000010000 */
[----:B------:R-:W-:Y:S01]  /*cca0*/  F2FP.BF16.F32.PACK_AB R180, R13, R180 ;  /* 0x000000b40db4723e */ /* 0x000fe200000010ff */
[----:B------:R-:W2:Y:S01]  /*ccb0*/  MUFU.EX2 R185, R185 ;  /* 0x000000b900b97308 */ /* 0x000ea20000000800 */
[----:B---3--:R-:W-:Y:S01]  /*ccc0*/  FADD.FTZ R134, R191, R134 ;  /* 0x00000086bf867221 */ /* 0x008fe20000010000 */
[----:B------:R-:W-:Y:S01]  /*ccd0*/  FADD.FTZ R131, R13, R136 ;  /* 0x000000880d837221 */ /* 0x000fe20000010000 */
[----:B------:R-:W-:-:S05]  /*cce0*/  F2FP.BF16.F32.PACK_AB R189, R122, R189 ;  /* 0x000000bd7abd723e */ /* 0x000fca00000010ff */
        /* <DEDUP_REMOVED lines=18> */
[C---:B--2---:R-:W-:Y:S01]  /*ce10*/  FADD.FTZ R134, R127.reuse, R134 ;  /* 0x000000867f867221 */ /* 0x044fe20000010000 */
[----:B------:R-:W-:-:S06]  /*ce20*/  F2FP.BF16.F32.PACK_AB R187, R127, R187 ;  /* 0x000000bb7fbb723e */ /* 0x000fcc00000010ff */
[----:B------:R-:W2:Y:S01]  /*ce30*/  MUFU.EX2 R178, R178 ;  /* 0x000000b200b27308 */ /* 0x000ea20000000800 */
[----:B---3--:R-:W-:-:S07]  /*ce40*/  FADD.FTZ R134, R181, R134 ;  /* 0x00000086b5867221 */ /* 0x008fce0000010000 */
[----:B------:R-:W3:Y:S01]  /*ce50*/  MUFU.EX2 R183, R183 ;  /* 0x000000b700b77308 */ /* 0x000ee20000000800 */
[C---:B-1----:R-:W-:Y:S01]  /*ce60*/  FADD.FTZ R134, R129.reuse, R134 ;  /* 0x0000008681867221 */ /* 0x042fe20000010000 */
[----:B------:R-:W-:-:S06]  /*ce70*/  F2FP.BF16.F32.PACK_AB R181, R129, R181 ;  /* 0x000000b581b5723e */ /* 0x000fcc00000010ff */
[----:B------:R-:W1:Y:S01]  /*ce80*/  MUFU.EX2 R121, R121 ;  /* 0x0000007900797308 */ /* 0x000e620000000800 */
[----:B--2---:R-:W-:-:S07]  /*ce90*/  FADD.FTZ R136, R178, R7 ;  /* 0x00000007b2887221 */ /* 0x004fce0000010000 */
[----:B------:R-:W2:Y:S01]  /*cea0*/  MUFU.EX2 R9, R143 ;  /* 0x0000008f00097308 */ /* 0x000ea20000000800 */
[----:B---3--:R-:W-:-:S07]  /*ceb0*/  FADD.FTZ R134, R183, R134 ;  /* 0x00000086b7867221 */ /* 0x008fce0000010000 */
[----:B------:R-:W0:Y:S01]  /*cec0*/  MUFU.EX2 R172, R172 ;  /* 0x000000ac00ac7308 */ /* 0x000e220000000800 */
[C---:B-1----:R-:W-:Y:S01]  /*ced0*/  FADD.FTZ R7, R121.reuse, R136 ;  /* 0x0000008879077221 */ /* 0x042fe20000010000 */
[----:B------:R-:W-:-:S06]  /*cee0*/  F2FP.BF16.F32.PACK_AB R178, R121, R178 ;  /* 0x000000b279b2723e */ /* 0x000fcc00000010ff */
        /* <DEDUP_REMOVED lines=51> */
[----:B------:R-:W-:Y:S01]  /*d220*/  IMAD.MOV.U32 R11, RZ, RZ, R3 ;  /* 0x000000ffff0b7224 */ /* 0x000fe200078e0003 */
[----:B------:R-:W-:Y:S06]  /*d230*/  @P2 BRA `(.L_x_1221) ;  /* 0xffffffcc00e42947 */ /* 0x000fec000383ffff */
.L_x_1204:
        /* <DEDUP_REMOVED lines=99> */
.L_x_1222:
[----:B------:R-:W-:Y:S01]  /*d870*/  ULEA UR5, UR36, UR37, 0x3 ;  /* 0x0000002524057291 */ /* 0x000fe2000f8e183f */
[----:B------:R-:W-:-:S05]  /*d880*/  IMAD.U32 R0, RZ, RZ, UR38 ;  /* 0x00000026ff007e24 */ /* 0x000fca000f8e00ff */
[----:B------:R-:W-:-:S04]  /*d890*/  SHF.L.U32 R0, R0, 0x1f, RZ ;  /* 0x0000001f00007819 */ /* 0x000fc800000006ff */
[----:B------:R0:W1:Y:S01]  /*d8a0*/  SYNCS.PHASECHK.TRANS64.TRYWAIT P2, [UR5+0x30850], R0 ;  /* 0x03085000ff0075a7 */ /* 0x0000620008040145 */
[----:B------:R-:W-:Y:S05]  /*d8b0*/  @!P0 BRA `(.L_x_1223) ;  /* 0x0000000000048947 */ /* 0x000fea0003800000 */
[----:B------:R-:W-:Y:S01]  /*d8c0*/  BPT.TRAP 0x1 ;  /* 0x000000040000795c */ /* 0x000fe20000300000 */
.L_x_1223:
[----:B-1----:R-:W-:Y:S05]  /*d8d0*/  @P2 BRA `(.L_x_1224) ;  /* 0x0000000000082947 */ /* 0x002fea0003800000 */
[----:B------:R-:W1:Y:S02]  /*d8e0*/  SYNCS.PHASECHK.TRANS64.TRYWAIT P0, [UR5+0x30850], R0 ;  /* 0x03085000ff0075a7 */ /* 0x000e640008000145 */
[----:B-1----:R-:W-:Y:S05]  /*d8f0*/  @!P0 BRA `(.L_x_1225) ;  /* 0x000000c400408947 */ /* 0x002fea0003800000 */
.L_x_1224:
[----:B------:R-:W-:Y:S01]  /*d900*/  UIADD3 UR37, UR37, 0x400, URZ ;  /* 0x0000040025257890 */ /* 0x000fe2000fffe03f */
[----:B------:R-:W-:Y:S01]  /*d910*/  WARPGROUP.ARRIVE ;  /* 0x00000000000079c5 */ /* 0x000fe20000000000 */
[----:B------:R-:W-:Y:S01]  /*d920*/  UMOV UR7, 0x40000040 ;  /* 0x4000004000077882 */ /* 0x000fe20000000000 */
[----:B01----:R-:W0:Y:S01]  /*d930*/  SHFL.BFLY PT, R0, R7, 0x2, 0x1f ;  /* 0x0c401f0007007f89 */ /* 0x003e2200000e0000 */
[----:B------:R-:W-:Y:S01]  /*d940*/  USHF.R.U32.HI UR37, URZ, 0x4, UR37 ;  /* 0x000000043f257899 */ /* 0x000fe20008011625 */
[----:B------:R-:W-:Y:S01]  /*d950*/  IMAD.U32 R10, RZ, RZ, UR5 ;  /* 0x00000005ff0a7e24 */ /* 0x000fe2000f8e00ff */
[----:B------:R-:W-:Y:S01]  /*d960*/  R2UR UR8, R222 ;  /* 0x00000000de0872ca */ /* 0x000fe200000e0000 */
[----:B------:R-:W1:Y:S01]  /*d970*/  SHFL.BFLY PT, R5, R6, 0x2, 0x1f ;  /* 0x0c401f0006057f89 */ /* 0x000e6200000e0000 */
[----:B------:R-:W-:Y:S01]  /*d980*/  ULOP3.LUT UR37, UR37, 0x3fff, URZ, 0xc0, !UPT ;  /* 0x00003fff25257892 */ /* 0x000fe2000f8ec03f */
[----:B------:R-:W-:Y:S02]  /*d990*/  @!P1 VIADD R10, R10, 0x30860 ;  /* 0x000308600a0a9836 */ /* 0x000fe40000000000 */
[----:B------:R-:W-:Y:S01]  /*d9a0*/  IMAD.MOV.U32 R8, RZ, RZ, RZ ;  /* 0x000000ffff087224 */ /* 0x000fe200078e00ff */
[----:B------:R-:W-:Y:S01]  /*d9b0*/  ULOP3.LUT UR4, UR37, 0x3000000, URZ, 0xfc, !UPT ;  /* 0x0300000025047892 */ /* 0x000fe2000f8efc3f */
[----:B------:R-:W-:Y:S01]  /*d9c0*/  IMAD.U32 R14, RZ, RZ, UR14 ;  /* 0x0000000eff0e7e24 */ /* 0x000fe2000f8e00ff */
[----:B------:R-:W-:-:S02]  /*d9d0*/  @!P1 PRMT R10, RZ, 0x654, R10 ;  /* 0x00000654ff0a9816 */ /* 0x000fc4000000000a */
[----:B------:R-:W-:Y:S02]  /*d9e0*/  UIMAD UR4, UR36, 0x900, UR4 ;  /* 0x00000900240478a4 */ /* 0x000fe4000f8e0204 */
[----:B------:R-:W-:Y:S02]  /*d9f0*/  UIADD3 UR36, UR36, 0x1, URZ ;  /* 0x0000000124247890 */ /* 0x000fe4000fffe03f */
[----:B------:R-:W-:Y:S02]  /*da00*/  UIADD3 UR8, UR8, 0x1, URZ ;  /* 0x0000000108087890 */ /* 0x000fe4000fffe03f */
[----:B------:R-:W-:Y:S01]  /*da10*/  UISETP.NE.AND UP0, UPT, UR36, 0x2, UPT ;  /* 0x000000022400788c */ /* 0x000fe2000bf05270 */
[----:B------:R-:W-:Y:S02]  /*da20*/  UMOV UR6, UR4 ;  /* 0x0000000400067c82 */ /* 0x000fe40008000000 */
[----:B------:R-:W-:Y:S01]  /*da30*/  HGMMA.64x192x16.F32.BF16 R24, R188, gdesc[UR4].tnspB, R24, gsb0 ;  /* 0x42e00004bc187df0 */ /* 0x000fe20008001818 */
[----:B------:R-:W-:Y:S01]  /*da40*/  UIADD3 UR6, UR4, 0x80, URZ ;  /* 0x0000008004067890 */ /* 0x000fe2000fffe03f */
[----:B0-----:R-:W-:Y:S01]  /*da50*/  FADD.FTZ R0, R0, R7 ;  /* 0x0000000700007221 */ /* 0x001fe20000010000 */
[----:B------:R-:W-:Y:S01]  /*da60*/  UMOV UR7, 0x40000040 ;  /* 0x4000004000077882 */ /* 0x000fe20000000000 */
[----:B------:R-:W-:-:S02]  /*da70*/  IMAD.U32 R222, RZ, RZ, UR8 ;  /* 0x00000008ffde7e24 */ /* 0x000fc4000f8e00ff */
[----:B-1----:R-:W-:Y:S01]  /*da80*/  FADD.FTZ R4, R5, R6 ;  /* 0x0000000605047221 */ /* 0x002fe20000010000 */
[----:B------:R-:W-:Y:S01]  /*da90*/  IMAD.U32 R6, RZ, RZ, UR14 ;  /* 0x0000000eff067e24 */ /* 0x000fe2000f8e00ff */
[----:B------:R-:W0:Y:S01]  /*daa0*/  SHFL.BFLY PT, R5, R0, 0x1, 0x1f ;  /* 0x0c201f0000057f89 */ /* 0x000e2200000e0000 */
[----:B------:R-:W-:-:S03]  /*dab0*/  USEL UR36, UR36, URZ, UP0 ;  /* 0x0000003f24247287 */ /* 0x000fc60008000000 */
[----:B------:R-:W1:Y:S01]  /*dac0*/  SHFL.BFLY PT, R9, R4, 0x1, 0x1f ;  /* 0x0c201f0004097f89 */ /* 0x000e6200000e0000 */
[----:B0-----:R-:W-:Y:S01]  /*dad0*/  FADD.FTZ R11, R0, R5 ;  /* 0x00000005000b7221 */ /* 0x001fe20000010000 */
[----:B------:R-:W-:Y:S02]  /*dae0*/  IMAD.MOV.U32 R5, RZ, RZ, RZ ;  /* 0x000000ffff057224 */ /* 0x000fe400078e00ff */
[----:B------:R-:W-:Y:S02]  /*daf0*/  IMAD.MOV.U32 R0, RZ, RZ, -0x800000 ;  /* 0xff800000ff007424 */ /* 0x000fe400078e00ff */
[----:B-1----:R-:W-:Y:S01]  /*db00*/  FADD.FTZ R12, R4, R9 ;  /* 0x00000009040c7221 */ /* 0x002fe20000010000 */
[----:B------:R-:W-:Y:S01]  /*db10*/  FSETP.NE.FTZ.AND P0, PT, R11, RZ, PT ;  /* 0x000000ff0b00720b */ /* 0x000fe20003f15000 */
[----:B------:R-:W-:-:S03]  /*db20*/  IMAD.MOV.U32 R4, RZ, RZ, -0x800000 ;  /* 0xff800000ff047424 */ /* 0x000fc600078e00ff */
        /* <DEDUP_REMOVED lines=33> */
[----:B------:R-:W-:-:S04]  /*dd40*/  USEL UR4, URZ, 0x1, UP0 ;  /* 0x000000013f047887 */ /* 0x000fc80008000000 */
[----:B------:R-:W-:Y:S01]  /*dd50*/  ULOP3.LUT UR38, UR38, UR4, URZ, 0x3c, !UPT ;  /* 0x0000000426267292 */ /* 0x000fe2000f8e3c3f */
[----:B------:R-:W-:Y:S02]  /*dd60*/  WARPGROUP.DEPBAR.LE gsb0, 0x0 ;  /* 0x00008000000079c5 */ /* 0x000fe40000010000 */
[----:B------:R-:W-:-:S10]  /*dd70*/  WARPGROUP.ARRIVE ;  /* 0x00000000000079c5 */ /* 0x000fd40000000000 */
        /* <DEDUP_REMOVED lines=99> */
.L_x_1155:
        /* <DEDUP_REMOVED lines=16> */
[----:B------:R-:W-:Y:S01]  /*e4b0*/  ULDC.64 UR12, c[0x0][0xc00] ;  /* 0x00030000000c7ab9 */ /* 0x000fe20000000a00 */
[----:B------:R-:W-:Y:S01]  /*e4c0*/  ULDC.64 UR18, c[0x0][0x208] ;  /* 0x0000820000127ab9 */ /* 0x000fe20000000a00 */
[----:B------:R-:W-:Y:S02]  /*e4d0*/  R2UR UR17, R194 ;  /* 0x00000000c21172ca */ /* 0x000fe400000e0000 */
[----:B------:R-:W-:Y:S02]  /*e4e0*/  R2UR UR16, R195 ;  /* 0x00000000c31072ca */ /* 0x000fe400000e0000 */
[----:B------:R-:W-:-:S05]  /*e4f0*/  R2UR UR23, R196 ;  /* 0x00000000c41772ca */ /* 0x000fca00000e0000 */
[----:B------:R-:W-:Y:S01]  /*e500*/  UIMAD.WIDE UR12, UR9, 0x4, UR12 ;  /* 0x00000004090c78a5 */ /* 0x000fe2000f8e020c */
[----:B------:R-:W-:Y:S01]  /*e510*/  UMOV UR10, UR8 ;  /* 0x00000008000a7c82 */ /* 0x000fe20008000000 */
[----:B0-----:R-:W-:Y:S01]  /*e520*/  UMOV UR11, UR4 ;  /* 0x00000004000b7c82 */ /* 0x001fe20008000000 */
[----:B------:R-:W-:Y:S01]  /*e530*/  BAR.SYNC.DEFER_BLOCKING 0x1, 0x100 ;  /* 0x0044000000007b1d */ /* 0x000fe20000010000 */
[----:B--2---:R-:W-:-:S03]  /*e540*/  IMAD.WIDE R8, R5, R8, UR10 ;  /* 0x0000000a05087e25 */ /* 0x004fc6000f8e0208 */
[C---:B------:R-:W-:Y:S02]  /*e550*/  IADD3 R12, P1, R8.reuse, 0x40, RZ ;  /* 0x00000040080c7810 */ /* 0x040fe40007f3e0ff */
[C---:B------:R-:W-:Y:S02]  /*e560*/  LOP3.LUT R5, R8.reuse, 0x380, RZ, 0xc0, !PT ;  /* 0x0000038008057812 */ /* 0x040fe400078ec0ff */
[C---:B------:R-:W-:Y:S01]  /*e570*/  IADD3 R10, P2, R8.reuse, 0x20, RZ ;  /* 0x00000020080a7810 */ /* 0x040fe20007f5e0ff */
[--C-:B------:R-:W-:Y:S01]  /*e580*/  IMAD.X R77, RZ, RZ, R9.reuse, P1 ;  /* 0x000000ffff4d7224 */ /* 0x100fe200008e0609 */
[C---:B------:R-:W-:Y:S02]  /*e590*/  IADD3 R131, P6, R8.reuse, 0x60, RZ ;  /* 0x0000006008837810 */ /* 0x040fe40007fde0ff */
[----:B------:R-:W-:Y:S01]  /*e5a0*/  IADD3 R133, P5, R8, 0x4000, RZ ;  /* 0x0000400008857810 */ /* 0x000fe20007fbe0ff */
[--C-:B------:R-:W-:Y:S01]  /*e5b0*/  IMAD.X R17, RZ, RZ, R9.reuse, P2 ;  /* 0x000000ffff117224 */ /* 0x100fe200010e0609 */
[----:B------:R-:W-:Y:S01]  /*e5c0*/  LOP3.LUT R11, R12, 0x380, RZ, 0xc0, !PT ;  /* 0x000003800c0b7812 */ /* 0x000fe200078ec0ff */
[--C-:B------:R-:W-:Y:S01]  /*e5d0*/  IMAD.X R79, RZ, RZ, R9.reuse, P6 ;  /* 0x000000ffff4f7224 */ /* 0x100fe200030e0609 */
[----:B------:R-:W-:Y:S01]  /*e5e0*/  SHF.R.U64 R5, R5, 0x3, RZ ;  /* 0x0000000305057819 */ /* 0x000fe200000012ff */
[----:B------:R-:W-:Y:S01]  /*e5f0*/  IMAD.X R81, RZ, RZ, R9, P5 ;  /* 0x000000ffff517224 */ /* 0x000fe200028e0609 */
[----:B------:R-:W-:-:S02]  /*e600*/  SHF.R.U64 R11, R11, 0x3, RZ ;  /* 0x000000030b0b7819 */ /* 0x000fc400000012ff */
[C---:B------:R-:W-:Y:S02]  /*e610*/  IADD3 R82, P0, R8.reuse, 0x4020, RZ ;  /* 0x0000402008527810 */ /* 0x040fe40007f1e0ff */
[C---:B------:R-:W-:Y:S02]  /*e620*/  IADD3 R135, P4, R8.reuse, 0x4040, RZ ;  /* 0x0000404008877810 */ /* 0x040fe40007f9e0ff */
[C---:B------:R-:W-:Y:S01]  /*e630*/  IADD3 R86, P3, R8.reuse, 0x4060, RZ ;  /* 0x0000406008567810 */ /* 0x040fe20007f7e0ff */
[--C-:B------:R-:W-:Y:S01]  /*e640*/  IMAD.X R83, RZ, RZ, R9.reuse, P0 ;  /* 0x000000ffff537224 */ /* 0x100fe200000e0609 */
[C---:B------:R-:W-:Y:S01]  /*e650*/  IADD3 R137, P2, R8.reuse, 0x8000, RZ ;  /* 0x0000800008897810 */ /* 0x040fe20007f5e0ff */
[--C-:B------:R-:W-:Y:S01]  /*e660*/  IMAD.X R85, RZ, RZ, R9.reuse, P4 ;  /* 0x000000ffff557224 */ /* 0x100fe200020e0609 */
[C---:B------:R-:W-:Y:S01]  /*e670*/  IADD3 R139, P1, R8.reuse, 0x8020, RZ ;  /* 0x00008020088b7810 */ /* 0x040fe20007f3e0ff */
[--C-:B------:R-:W-:Y:S01]  /*e680*/  IMAD.X R87, RZ, RZ, R9.reuse, P3 ;  /* 0x000000ffff577224 */ /* 0x100fe200018e0609 */
[C---:B------:R-:W-:Y:S01]  /*e690*/  IADD3 R141, P6, R8.reuse, 0x8040, RZ ;  /* 0x00008040088d7810 */ /* 0x040fe20007fde0ff */
[--C-:B------:R-:W-:Y:S01]  /*e6a0*/  IMAD.X R89, RZ, RZ, R9.reuse, P2 ;  /* 0x000000ffff597224 */ /* 0x100fe200010e0609 */
[----:B------:R-:W-:Y:S01]  /*e6b0*/  IADD3 R143, P5, R8, 0x8060, RZ ;  /* 0x00008060088f7810 */ /* 0x000fe20007fbe0ff */
[--C-:B------:R-:W-:Y:S01]  /*e6c0*/  IMAD.X R91, RZ, RZ, R9.reuse, P1 ;  /* 0x000000ffff5b7224 */ /* 0x100fe200008e0609 */
[----:B------:R-:W-:Y:S01]  /*e6d0*/  LOP3.LUT R8, R5, R8, RZ, 0x3c, !PT ;  /* 0x0000000805087212 */ /* 0x000fe200078e3cff */
[--C-:B------:R-:W-:Y:S01]  /*e6e0*/  IMAD.X R13, RZ, RZ, R9.reuse, P6 ;  /* 0x000000ffff0d7224 */ /* 0x100fe200030e0609 */
[----:B------:R-:W-:Y:S01]  /*e6f0*/  LOP3.LUT R5, R10, 0x380, RZ, 0xc0, !PT ;  /* 0x000003800a057812 */ /* 0x000fe200078ec0ff */
[----:B------:R-:W-:Y:S01]  /*e700*/  IMAD.X R15, RZ, RZ, R9, P5 ;  /* 0x000000ffff0f7224 */ /* 0x000fe200028e0609 */
[----:B------:R-:W-:-:S02]  /*e710*/  LOP3.LUT R76, R11, R12, RZ, 0x3c, !PT ;  /* 0x0000000c0b4c7212 */ /* 0x000fc400078e3cff */
[----:B------:R-:W-:Y:S02]  /*e720*/  LOP3.LUT R12, R137, 0x380, RZ, 0xc0, !PT ;  /* 0x00000380890c7812 */ /* 0x000fe400078ec0ff */
[----:B------:R-:W-:Y:S02]  /*e730*/  LOP3.LUT R14, R131, 0x380, RZ, 0xc0, !PT ;  /* 0x00000380830e7812 */ /* 0x000fe400078ec0ff */
[----:B------:R-:W-:Y:S02]  /*e740*/  SHF.R.U64 R5, R5, 0x3, RZ ;  /* 0x0000000305057819 */ /* 0x000fe400000012ff */
[----:B------:R-:W-:Y:S02]  /*e750*/  SHF.R.U64 R12, R12, 0x3, RZ ;  /* 0x000000030c0c7819 */ /* 0x000fe400000012ff */
[----:B------:R-:W-:Y:S02]  /*e760*/  SHF.R.U64 R14, R14, 0x3, RZ ;  /* 0x000000030e0e7819 */ /* 0x000fe400000012ff */
[----:B------:R-:W-:-:S02]  /*e770*/  LOP3.LUT R16, R5, R10, RZ, 0x3c, !PT ;  /* 0x0000000a05107212 */ /* 0x000fc400078e3cff */
[----:B------:R-:W-:Y:S02]  /*e780*/  LOP3.LUT R80, R133, 0x380, RZ, 0xc0, !PT ;  /* 0x0000038085507812 */ /* 0x000fe400078ec0ff */
[----:B------:R-:W-:Y:S02]  /*e790*/  LOP3.LUT R5, R82, 0x380, RZ, 0xc0, !PT ;  /* 0x0000038052057812 */ /* 0x000fe400078ec0ff */
[----:B------:R-:W-:Y:S02]  /*e7a0*/  LOP3.LUT R10, R135, 0x380, RZ, 0xc0, !PT ;  /* 0x00000380870a7812 */ /* 0x000fe400078ec0ff */
[----:B------:R-:W-:Y:S02]  /*e7b0*/  LOP3.LUT R11, R86, 0x380, RZ, 0xc0, !PT ;  /* 0x00000380560b7812 */ /* 0x000fe400078ec0ff */
[----:B------:R-:W-:Y:S02]  /*e7c0*/  LOP3.LUT R88, R12, R137, RZ, 0x3c, !PT ;  /* 0x000000890c587212 */ /* 0x000fe400078e3cff */
[----:B------:R-:W-:-:S02]  /*e7d0*/  LOP3.LUT R78, R14, R131, RZ, 0x3c, !PT ;  /* 0x000000830e4e7212 */ /* 0x000fc400078e3cff */
[----:B------:R-:W-:Y:S02]  /*e7e0*/  LOP3.LUT R12, R139, 0x380, RZ, 0xc0, !PT ;  /* 0x000003808b0c7812 */ /* 0x000fe400078ec0ff */
[----:B------:R-:W-:Y:S02]  /*e7f0*/  LOP3.LUT R14, R141, 0x380, RZ, 0xc0, !PT ;  /* 0x000003808d0e7812 */ /* 0x000fe400078ec0ff */
[----:B------:R-:W-:Y:S02]  /*e800*/  SHF.R.U64 R80, R80, 0x3, RZ ;  /* 0x0000000350507819 */ /* 0x000fe400000012ff */
[----:B------:R-:W-:Y:S02]  /*e810*/  SHF.R.U64 R5, R5, 0x3, RZ ;  /* 0x0000000305057819 */ /* 0x000fe400000012ff */
[----:B------:R-:W-:Y:S02]  /*e820*/  LOP3.LUT R130, R143, 0x380, RZ, 0xc0, !PT ;  /* 0x000003808f827812 */ /* 0x000fe400078ec0ff */
[----:B------:R-:W-:-:S02]  /*e830*/  SHF.R.U64 R10, R10, 0x3, RZ ;  /* 0x000000030a0a7819 */ /* 0x000fc400000012ff */
[----:B------:R-:W-:Y:S02]  /*e840*/  SHF.R.U64 R11, R11, 0x3, RZ ;  /* 0x000000030b0b7819 */ /* 0x000fe400000012ff */
[----:B------:R-:W-:Y:S02]  /*e850*/  SHF.R.U64 R12, R12, 0x3, RZ ;  /* 0x000000030c0c7819 */ /* 0x000fe400000012ff */
[----:B------:R-:W-:Y:S02]  /*e860*/  SHF.R.U64 R14, R14, 0x3, RZ ;  /* 0x000000030e0e7819 */ /* 0x000fe400000012ff */
[----:B------:R-:W-:Y:S02]  /*e870*/  LOP3.LUT R80, R80, R133, RZ, 0x3c, !PT ;  /* 0x0000008550507212 */ /* 0x000fe400078e3cff */
[----:B------:R-:W-:Y:S02]  /*e880*/  LOP3.LUT R82, R5, R82, RZ, 0x3c, !PT ;  /* 0x0000005205527212 */ /* 0x000fe400078e3cff */
[----:B------:R-:W-:-:S02]  /*e890*/  SHF.R.U64 R130, R130, 0x3, RZ ;  /* 0x0000000382827819 */ /* 0x000fc400000012ff */
[----:B------:R-:W-:Y:S02]  /*e8a0*/  LOP3.LUT R84, R10, R135, RZ, 0x3c, !PT ;  /* 0x000000870a547212 */ /* 0x000fe400078e3cff */
[----:B------:R-:W-:Y:S02]  /*e8b0*/  LOP3.LUT R86, R11, R86, RZ, 0x3c, !PT ;  /* 0x000000560b567212 */ /* 0x000fe400078e3cff */
[----:B------:R-:W-:Y:S02]  /*e8c0*/  MOV R5, R8 ;  /* 0x0000000800057202 */ /* 0x000fe40000000f00 */
[----:B------:R-:W-:Y:S02]  /*e8d0*/  F2FP.BF16.F32.PACK_AB R8, R25, R24 ;  /* 0x000000181908723e */ /* 0x000fe400000010ff */
[----:B------:R-:W-:Y:S02]  /*e8e0*/  F2FP.BF16.F32.PACK_AB R9, R27, R26 ;  /* 0x0000001a1b09723e */ /* 0x000fe400000010ff */
[----:B------:R-:W-:-:S02]  /*e8f0*/  F2FP.BF16.F32.PACK_AB R10, R29, R28 ;  /* 0x0000001c1d0a723e */ /* 0x000fc400000010ff */
[----:B------:R-:W-:Y:S02]  /*e900*/  F2FP.BF16.F32.PACK_AB R11, R31, R30 ;  /* 0x0000001e1f0b723e */ /* 0x000fe400000010ff */
[----:B------:R-:W-:Y:S02]  /*e910*/  LOP3.LUT R90, R12, R139, RZ, 0x3c, !PT ;  /* 0x0000008b0c5a7212 */ /* 0x000fe400078e3cff */
[----:B------:R-:W-:Y:S01]  /*e920*/  LOP3.LUT R12, R14, R141, RZ, 0x3c, !PT ;  /* 0x0000008d0e0c7212 */ /* 0x000fe200078e3cff */
[----:B------:R0:W-:Y:S01]  /*e930*/  STSM.16.M88.4 [R5], R8 ;  /* 0x0000000805007844 */ /* 0x0001e20000000200 */
[----:B------:R-:W-:Y:S02]  /*e940*/  LOP3.LUT R14, R130, R143, RZ, 0x3c, !PT ;  /* 0x0000008f820e7212 */ /* 0x000fe400078e3cff */
[----:B------:R-:W-:Y:S02]  /*e950*/  MOV R137, R16 ;  /* 0x0000001000897202 */ /* 0x000fe40000000f00 */
[----:B------:R-:W-:-:S02]  /*e960*/  MOV R134, R80 ;  /* 0x0000005000867202 */ /* 0x000fc40000000f00 */
[----:B------:R-:W-:Y:S02]  /*e970*/  MOV R133, R82 ;  /* 0x0000005200857202 */ /* 0x000fe40000000f00 */
[----:B------:R-:W-:Y:S02]  /*e980*/  MOV R17, R84 ;  /* 0x0000005400117202 */ /* 0x000fe40000000f00 */
[----:B------:R-:W-:Y:S02]  /*e990*/  MOV R16, R86 ;  /* 0x0000005600107202 */ /* 0x000fe40000000f00 */
[----:B------:R-:W-:Y:S02]  /*e9a0*/  F2FP.BF16.F32.PACK_AB R80, R33, R32 ;  /* 0x000000202150723e */ /* 0x000fe400000010ff */
[----:B------:R-:W-:Y:S02]  /*e9b0*/  F2FP.BF16.F32.PACK_AB R81, R35, R34 ;  /* 0x000000222351723e */ /* 0x000fe400000010ff */
[----:B------:R-:W-:-:S02]  /*e9c0*/  F2FP.BF16.F32.PACK_AB R82, R37, R36 ;  /* 0x000000242552723e */ /* 0x000fc400000010ff */
[----:B------:R-:W-:Y:S02]  /*e9d0*/  F2FP.BF16.F32.PACK_AB R83, R39, R38 ;  /* 0x000000262753723e */ /* 0x000fe400000010ff */
[----:B------:R-:W-:Y:S02]  /*e9e0*/  MOV R136, R76 ;  /* 0x0000004c00887202 */ /* 0x000fe40000000f00 */
[----:B------:R-:W-:Y:S01]  /*e9f0*/  F2FP.BF16.F32.PACK_AB R84, R41, R40 ;  /* 0x000000282954723e */ /* 0x000fe200000010ff */
[----:B------:R1:W-:Y:S01]  /*ea00*/  STSM.16.M88.4 [R137], R80 ;  /* 0x0000005089007844 */ /* 0x0003e20000000200 */
[----:B------:R-:W-:Y:S02]  /*ea10*/  F2FP.BF16.F32.PACK_AB R85, R43, R42 ;  /* 0x0000002a2b55723e */ /* 0x000fe400000010ff */
[----:B------:R-:W-:Y:S02]  /*ea20*/  F2FP.BF16.F32.PACK_AB R86, R45, R44 ;  /* 0x0000002c2d56723e */ /* 0x000fe400000010ff */
[----:B------:R-:W-:-:S02]  /*ea30*/  F2FP.BF16.F32.PACK_AB R87, R47, R46 ;  /* 0x0000002e2f57723e */ /* 0x000fc400000010ff */
[----:B------:R-:W-:Y:S02]  /*ea40*/  MOV R135, R78 ;  /* 0x0000004e00877202 */ /* 0x000fe40000000f00 */
[----:B------:R-:W-:Y:S01]  /*ea50*/  MOV R130, R12 ;  /* 0x0000000c00827202 */ /* 0x000fe20000000f00 */
[----:B------:R2:W-:Y:S01]  /*ea60*/  STSM.16.M88.4 [R136], R84 ;  /* 0x0000005488007844 */ /* 0x0005e20000000200 */
[----:B0-----:R-:W-:Y:S02]  /*ea70*/  MOV R5, R14 ;  /* 0x0000000e00057202 */ /* 0x001fe40000000f00 */
[----:B------:R-:W-:Y:S02]  /*ea80*/  F2FP.BF16.F32.PACK_AB R8, R49, R48 ;  /* 0x000000303108723e */ /* 0x000fe400000010ff */
[----:B------:R-:W-:Y:S02]  /*ea90*/  F2FP.BF16.F32.PACK_AB R9, R51, R50 ;  /* 0x000000323309723e */ /* 0x000fe400000010ff */
[----:B------:R-:W-:-:S02]  /*eaa0*/  F2FP.BF16.F32.PACK_AB R10, R53, R52 ;  /* 0x00000034350a723e */ /* 0x000fc400000010ff */
[----:B------:R-:W-:Y:S02]  /*eab0*/  F2FP.BF16.F32.PACK_AB R11, R55, R54 ;  /* 0x00000036370b723e */ /* 0x000fe400000010ff */
[----:B------:R-:W-:Y:S02]  /*eac0*/  F2FP.BF16.F32.PACK_AB R12, R57, R56 ;  /* 0x00000038390c723e */ /* 0x000fe400000010ff */
[----:B------:R-:W-:Y:S01]  /*ead0*/  F2FP.BF16.F32.PACK_AB R13, R59, R58 ;  /* 0x0000003a3b0d723e */ /* 0x000fe200000010ff */
[----:B------:R-:W-:Y:S01]  /*eae0*/  STSM.16.M88.4 [R135], R8 ;  /* 0x0000000887007844 */ /* 0x000fe20000000200 */
[----:B------:R-:W-:Y:S02]  /*eaf0*/  F2FP.BF16.F32.PACK_AB R14, R61, R60 ;  /* 0x0000003c3d0e723e */ /* 0x000fe400000010ff */
[----:B------:R-:W-:Y:S02]  /*eb00*/  F2FP.BF16.F32.PACK_AB R15, R63, R62 ;  /* 0x0000003e3f0f723e */ /* 0x000fe400000010ff */
[----:B------:R-:W-:-:S02]  /*eb10*/  F2FP.BF16.F32.PACK_AB R76, R65, R64 ;  /* 0x00000040414c723e */ /* 0x000fc400000010ff */
[----:B------:R-:W-:Y:S01]  /*eb20*/  F2FP.BF16.F32.PACK_AB R77, R67, R66 ;  /* 0x00000042434d723e */ /* 0x000fe200000010ff */
[----:B------:R-:W-:Y:S01]  /*eb30*/  STSM.16.M88.4 [R134], R12 ;  /* 0x0000000c86007844 */ /* 0x000fe20000000200 */
[----:B------:R-:W-:Y:S02]  /*eb40*/  F2FP.BF16.F32.PACK_AB R78, R69, R68 ;  /* 0x00000044454e723e */ /* 0x000fe400000010ff */
[----:B------:R-:W-:Y:S02]  /*eb50*/  F2FP.BF16.F32.PACK_AB R79, R71, R70 ;  /* 0x00000046474f723e */ /* 0x000fe400000010ff */
[----:B-1----:R-:W-:Y:S02]  /*eb60*/  F2FP.BF16.F32.PACK_AB R80, R73, R72 ;  /* 0x000000484950723e */ /* 0x002fe400000010ff */
[----:B------:R-:W-:Y:S01]  /*eb70*/  F2FP.BF16.F32.PACK_AB R81, R75, R74 ;  /* 0x0000004a4b51723e */ /* 0x000fe200000010ff */
[----:B------:R-:W-:Y:S01]  /*eb80*/  STSM.16.M88.4 [R133], R76 ;  /* 0x0000004c85007844 */ /* 0x000fe20000000200 */
[----:B------:R-:W-:-:S02]  /*eb90*/  F2FP.BF16.F32.PACK_AB R82, R3, R2 ;  /* 0x000000020352723e */ /* 0x000fc400000010ff */
[----:B------:R-:W-:Y:S02]  /*eba0*/  F2FP.BF16.F32.PACK_AB R83, R123, R122 ;  /* 0x0000007a7b53723e */ /* 0x000fe400000010ff */
[----:B------:R-:W-:Y:S02]  /*ebb0*/  MOV R132, R88 ;  /* 0x0000005800847202 */ /* 0x000fe40000000f00 */
[----:B------:R-:W-:Y:S01]  /*ebc0*/  MOV R131, R90 ;  /* 0x0000005a00837202 */ /* 0x000fe20000000f00 */
[----:B------:R0:W-:Y:S01]  /*ebd0*/  STSM.16.M88.4 [R17], R80 ;  /* 0x0000005011007844 */ /* 0x0001e20000000200 */
[----:B--2---:R-:W-:Y:S02]  /*ebe0*/  F2FP.BF16.F32.PACK_AB R84, R7, R6 ;  /* 0x000000060754723e */ /* 0x004fe400000010ff */
[----:B------:R-:W-:Y:S02]  /*ebf0*/  F2FP.BF16.F32.PACK_AB R85, R125, R124 ;  /* 0x0000007c7d55723e */ /* 0x000fe400000010ff */
[----:B------:R-:W-:-:S02]  /*ec00*/  F2FP.BF16.F32.PACK_AB R86, R21, R20 ;  /* 0x000000141556723e */ /* 0x000fc400000010ff */
[----:B------:R-:W-:Y:S02]  /*ec10*/  F2FP.BF16.F32.PACK_AB R87, R127, R126 ;  /* 0x0000007e7f57723e */ /* 0x000fe400000010ff */
[----:B------:R-:W-:Y:S02]  /*ec20*/  F2FP.BF16.F32.PACK_AB R88, R121, R120 ;  /* 0x000000787958723e */ /* 0x000fe400000010ff */
[----:B------:R-:W-:Y:S01]  /*ec30*/  F2FP.BF16.F32.PACK_AB R89, R129, R128 ;  /* 0x000000808159723e */ /* 0x000fe200000010ff */
[----:B------:R1:W-:Y:S01]  /*ec40*/  STSM.16.M88.4 [R16], R84 ;  /* 0x0000005410007844 */ /* 0x0003e20000000200 */
[----:B------:R-:W-:Y:S02]  /*ec50*/  F2FP.BF16.F32.PACK_AB R90, R93, R92 ;  /* 0x0000005c5d5a723e */ /* 0x000fe400000010ff */
[----:B------:R-:W-:Y:S01]  /*ec60*/  F2FP.BF16.F32.PACK_AB R91, R95, R94 ;  /* 0x0000005e5f5b723e */ /* 0x000fe200000010ff */
[----:B0-----:R-:W-:Y:S01]  /*ec70*/  IMAD.U32 R17, RZ, RZ, UR13 ;  /* 0x0000000dff117e24 */ /* 0x001fe2000f8e00ff */
[----:B------:R-:W-:Y:S01]  /*ec80*/  F2FP.BF16.F32.PACK_AB R8, R97, R96 ;  /* 0x000000606108723e */ /* 0x000fe200000010ff */
[----:B------:R-:W0:Y:S01]  /*ec90*/  LDC.64 R82, c[0x0][0xc08] ;  /* 0x00030200ff527b82 */ /* 0x000e220000000a00 */
[----:B------:R-:W-:Y:S01]  /*eca0*/  F2FP.BF16.F32.PACK_AB R9, R99, R98 ;  /* 0x000000626309723e */ /* 0x000fe200000010ff */
[----:B------:R-:W-:Y:S01]  /*ecb0*/  STSM.16.M88.4 [R132], R88 ;  /* 0x0000005884007844 */ /* 0x000fe20000000200 */
[----:B------:R-:W-:-:S02]  /*ecc0*/  F2FP.BF16.F32.PACK_AB R10, R101, R100 ;  /* 0x00000064650a723e */ /* 0x000fc400000010ff */
[----:B------:R-:W-:Y:S02]  /*ecd0*/  F2FP.BF16.F32.PACK_AB R11, R103, R102 ;  /* 0x00000066670b723e */ /* 0x000fe400000010ff */
[----:B------:R-:W-:Y:S02]  /*ece0*/  F2FP.BF16.F32.PACK_AB R12, R105, R104 ;  /* 0x00000068690c723e */ /* 0x000fe400000010ff */
[----:B------:R-:W-:Y:S01]  /*ecf0*/  F2FP.BF16.F32.PACK_AB R13, R107, R106 ;  /* 0x0000006a6b0d723e */ /* 0x000fe200000010ff */
[----:B------:R-:W-:Y:S01]  /*ed00*/  STSM.16.M88.4 [R131], R8 ;  /* 0x0000000883007844 */ /* 0x000fe20000000200 */
[----:B------:R-:W-:Y:S01]  /*ed10*/  F2FP.BF16.F32.PACK_AB R14, R109, R108 ;  /* 0x0000006c6d0e723e */ /* 0x000fe200000010ff */
[----:B-1----:R-:W-:Y:S01]  /*ed20*/  IMAD.U32 R16, RZ, RZ, UR12 ;  /* 0x0000000cff107e24 */ /* 0x002fe2000f8e00ff */
[----:B------:R-:W-:Y:S02]  /*ed30*/  F2FP.BF16.F32.PACK_AB R15, R111, R110 ;  /* 0x0000006e6f0f723e */ /* 0x000fe400000010ff */
[----:B------:R-:W-:-:S02]  /*ed40*/  F2FP.BF16.F32.PACK_AB R76, R113, R112 ;  /* 0x00000070714c723e */ /* 0x000fc400000010ff */
[----:B------:R-:W-:Y:S01]  /*ed50*/  F2FP.BF16.F32.PACK_AB R77, R115, R114 ;  /* 0x00000072734d723e */ /* 0x000fe200000010ff */
[----:B------:R-:W-:Y:S01]  /*ed60*/  STSM.16.M88.4 [R130], R12 ;  /* 0x0000000c82007844 */ /* 0x000fe20000000200 */
[----:B------:R-:W-:Y:S02]  /*ed70*/  F2FP.BF16.F32.PACK_AB R78, R117, R116 ;  /* 0x00000074754e723e */ /* 0x000fe400000010ff */
[----:B------:R-:W-:Y:S02]  /*ed80*/  F2FP.BF16.F32.PACK_AB R79, R119, R118 ;  /* 0x00000076774f723e */ /* 0x000fe400000010ff */
[----:B------:R-:W-:-:S03]  /*ed90*/  ISETP.NE.U32.AND P0, PT, RZ, UR14, PT ;  /* 0x0000000eff007c0c */ /* 0x000fc6000bf05070 */
[----:B------:R1:W-:Y:S01]  /*eda0*/  STSM.16.M88.4 [R5], R76 ;  /* 0x0000004c05007844 */ /* 0x0003e20000000200 */
[----:B------:R-:W-:Y:S01]  /*edb0*/  BAR.SYNC.DEFER_BLOCKING 0x1, 0x100 ;  /* 0x0044000000007b1d */ /* 0x000fe20000010000 */
[----:B------:R-:W-:Y:S02]  /*edc0*/  ISETP.NE.AND.EX P0, PT, RZ, UR15, PT, P0 ;  /* 0x0000000fff007c0c */ /* 0x000fe4000bf05300 */
[----:B0-----:R-:W-:-:S05]  /*edd0*/  ISETP.NE.U32.AND P1, PT, R82, RZ, PT ;  /* 0x000000ff5200720c */ /* 0x001fca0003f25070 */
[----:B-1----:R-:W0:Y:S06]  /*ede0*/  LDC R76, c[0x0][0xbe8] ;  /* 0x0002fa00ff4c7b82 */ /* 0x002e2c0000000800 */
[----:B------:R-:W2:Y:S01]  /*edf0*/  @P0 LDG.E R80, desc[UR18][R16.64] ;  /* 0x0000001210500981 */ /* 0x000ea2000c1e1900 */
[----:B------:R-:W-:Y:S01]  /*ee00*/  R2UR UR4, R83 ;  /* 0x00000000530472ca */ /* 0x000fe200000e0000 */
[----:B------:R-:W-:-:S12]  /*ee10*/  VOTEU.ANY UP0, P1 ;  /* 0x00000000003f7886 */ /* 0x000fd80000800100 */
[----:B------:R-:W-:Y:S01]  /*ee20*/  UISETP.NE.AND.EX UP0, UPT, UR4, URZ, UPT, UP0 ;  /* 0x0000003f0400728c */ /* 0x000fe2000bf05300 */
[----:B0-----:R-:W-:Y:S02]  /*ee30*/  ISETP.NE.AND P1, PT, R76, 0x1, PT ;  /* 0x000000014c00780c */ /* 0x001fe40003f25270 */
[----:B------:R-:W-:Y:S02]  /*ee40*/  ULDC UR4, c[0x0][0xa88] ;  /* 0x0002a20000047ab9 */ /* 0x000fe40000000800 */
[----:B------:R-:W-:Y:S01]  /*ee50*/  IMAD.U32 R5, RZ, RZ, UR4 ;  /* 0x00000004ff057e24 */ /* 0x000fe2000f8e00ff */
[----:B------:R-:W-:Y:S01]  /*ee60*/  PLOP3.LUT P4, PT, PT, PT, UP0, 0x80, 0x0 ;  /* 0x000000000000781c */ /* 0x000fe20003f8f008 */
[----:B------:R-:W-:-:S04]  /*ee70*/  ULDC UR4, c[0x0][0xad4] ;  /* 0x0002b50000047ab9 */ /* 0x000fc80000000800 */
[----:B------:R-:W-:Y:S02]  /*ee80*/  @UP0 ULDC.64 UR12, c[0x0][0xc08] ;  /* 0x00030200000c0ab9 */ /* 0x000fe40000000a00 */
[----:B------:R-:W-:Y:S01]  /*ee90*/  @UP0 UIMAD.WIDE UR12, UR9, 0x4, UR12 ;  /* 0x00000004090c08a5 */ /* 0x000fe2000f8e020c */
[----:B------:R-:W0:Y:S01]  /*eea0*/  @P1 LDC R10, c[0x0][0xbec] ;  /* 0x0002fb00ff0a1b82 */ /* 0x000e220000000800 */
[----:B------:R-:W-:-:S04]  /*eeb0*/  UISETP.NE.AND UP0, UPT, UR17, URZ, UPT ;  /* 0x0000003f1100728c */ /* 0x000fc8000bf05270 */
[----:B------:R-:W-:Y:S01]  /*eec0*/  USEL UR4, UR17, UR4, UP0 ;  /* 0x0000000411047287 */ /* 0x000fe20008000000 */
[----:B------:R-:W-:Y:S02]  /*eed0*/  IMAD.U32 R8, RZ, RZ, UR12 ;  /* 0x0000000cff087e24 */ /* 0x000fe4000f8e00ff */
[----:B------:R-:W1:Y:S01]  /*eee0*/  @P1 LDC R13, c[0x0][0xbf0] ;  /* 0x0002fc00ff0d1b82 */ /* 0x000e620000000800 */
[----:B------:R-:W-:Y:S01]  /*eef0*/  UISETP.GT.AND UP1, UPT, UR4, 0x1, UPT ;  /* 0x000000010400788c */ /* 0x000fe2000bf24270 */
[----:B------:R-:W-:Y:S01]  /*ef00*/  IMAD.U32 R9, RZ, RZ, UR13 ;  /* 0x0000000dff097e24 */ /* 0x000fe2000f8e00ff */
[----:B------:R-:W-:Y:S02]  /*ef10*/  UMOV UR22, 0x9b8 ;  /* 0x000009b800167882 */ /* 0x000fe40000000000 */
[----:B------:R-:W-:Y:S02]  /*ef20*/  USEL UR22, UR22, 0x978, UP1 ;  /* 0x0000097816167887 */ /* 0x000fe40008800000 */
[----:B------:R-:W-:Y:S01]  /*ef30*/  UISETP.NE.U32.AND UP0, UPT, UR14, URZ, UPT ;  /* 0x0000003f0e00728c */ /* 0x000fe2000bf05070 */
[----:B------:R-:W-:Y:S01]  /*ef40*/  VIADD R15, R23, UR39 ;  /* 0x00000027170f7c36 */ /* 0x000fe20008000000 */
[----:B------:R-:W-:Y:S01]  /*ef50*/  USHF.R.S32.HI UR12, URZ, 0x1f, UR9 ;  /* 0x0000001f3f0c7899 */ /* 0x000fe20008011409 */
[----:B------:R0:W5:Y:S01]  /*ef60*/  @P4 LDG.E R5, desc[UR18][R8.64] ;  /* 0x0000001208054981 */ /* 0x000162000c1e1900 */
[----:B------:R-:W-:Y:S01]  /*ef70*/  UMOV UR4, URZ ;  /* 0x0000003f00047c82 */ /* 0x000fe20008000000 */
[----:B------:R-:W-:Y:S01]  /*ef80*/  UISETP.NE.AND.EX UP0, UPT, UR15, URZ, UPT, UP0 ;  /* 0x0000003f0f00728c */ /* 0x000fe2000bf05300 */
[----:B------:R-:W-:Y:S01]  /*ef90*/  IMAD.MOV.U32 R11, RZ, RZ, R15 ;  /* 0x000000ffff0b7224 */ /* 0x000fe200078e000f */
[----:B------:R-:W-:-:S02]  /*efa0*/  USEL UR20, UR16, URZ, UP1 ;  /* 0x0000003f10147287 */ /* 0x000fc40008800000 */
[----:B------:R-:W-:Y:S02]  /*efb0*/  USEL UR9, UR9, URZ, !UP0 ;  /* 0x0000003f09097287 */ /* 0x000fe4000c000000 */
[----:B------:R-:W-:Y:S01]  /*efc0*/  USEL UR21, UR12, URZ, !UP0 ;  /* 0x0000003f0c157287 */ /* 0x000fe2000c000000 */
[----:B------:R-:W-:Y:S02]  /*efd0*/  ULDC.64 UR16, c[0x0][UR22+0x220] ;  /* 0x0000880016107abb */ /* 0x000fe40008000a00 */
[----:B------:R-:W-:Y:S01]  /*efe0*/  ULDC.64 UR12, c[0x0][UR22+0x218] ;  /* 0x00008600160c7abb */ /* 0x000fe20008000a00 */
[----:B------:R-:W-:Y:S01]  /*eff0*/  ULDC.64 UR18, c[0x0][UR22+0x228] ;  /* 0x00008a0016127abb */ /* 0x000fe20008000a00 */
[----:B------:R-:W-:Y:S01]  /*f000*/  UIMAD.WIDE.U32 UR14, UR12, UR23, URZ ;  /* 0x000000170c0e72a5 */ /* 0x000fe2000f8e003f */
[----:B0-----:R-:W-:Y:S01]  /*f010*/  @P1 IMAD.HI.U32 R8, R15, R10, RZ ;  /* 0x0000000a0f081227 */ /* 0x001fe200078e00ff */
[----:B------:R-:W-:Y:S02]  /*f020*/  UIMAD UR23, UR13, UR23, URZ ;  /* 0x000000170d1772a4 */ /* 0x000fe4000f8e023f */
[----:B------:R-:W-:-:S02]  /*f030*/  UIMAD UR17, UR17, UR9, URZ ;  /* 0x00000009111172a4 */ /* 0x000fc4000f8e023f */
[----:B------:R-:W-:Y:S01]  /*f040*/  UIMAD.WIDE.U32 UR24, UR18, UR20, URZ ;  /* 0x00000014121872a5 */ /* 0x000fe2000f8e003f */
[----:B-1----:R-:W-:Y:S01]  /*f050*/  @P1 SHF.R.U32.HI R11, RZ, R13, R8 ;  /* 0x0000000dff0b1219 */ /* 0x002fe20000011608 */
[----:B------:R-:W-:Y:S02]  /*f060*/  UIMAD.WIDE.U32 UR12, UR16, UR9, URZ ;  /* 0x00000009100c72a5 */ /* 0x000fe4000f8e003f */
[----:B------:R-:W-:Y:S02]  /*f070*/  UIMAD UR18, UR19, UR20, URZ ;  /* 0x00000014131272a4 */ /* 0x000fe4000f8e023f */
[----:B------:R-:W-:Y:S01]  /*f080*/  UIMAD UR17, UR16, UR21, UR17 ;  /* 0x00000015101172a4 */ /* 0x000fe2000f8e0211 */
[----:B------:R-:W-:Y:S01]  /*f090*/  IMAD.U32 R8, RZ, RZ, UR24 ;  /* 0x00000018ff087e24 */ /* 0x000fe2000f8e00ff */
[----:B------:R-:W-:Y:S01]  /*f0a0*/  UIADD3 UR18, UR25, UR18, URZ ;  /* 0x0000001219127290 */ /* 0x000fe2000fffe03f */
[----:B------:R-:W-:Y:S01]  /*f0b0*/  IMAD.MOV R13, RZ, RZ, -R11 ;  /* 0x000000ffff0d7224 */ /* 0x000fe200078e0a0b */
[----:B------:R-:W-:Y:S01]  /*f0c0*/  UIADD3 UR23, UR15, UR23, URZ ;  /* 0x000000170f177290 */ /* 0x000fe2000fffe03f */
[----:B------:R-:W-:Y:S01]  /*f0d0*/  IMAD.U32 R9, RZ, RZ, UR25 ;  /* 0x00000019ff097e24 */ /* 0x000fe2000f8e00ff */
[----:B------:R-:W-:Y:S01]  /*f0e0*/  UIADD3 UR17, UR13, UR17, URZ ;  /* 0x000000110d117290 */ /* 0x000fe2000fffe03f */
[----:B------:R-:W-:Y:S01]  /*f0f0*/  IMAD R13, R76, R13, R15 ;  /* 0x0000000d4c0d7224 */ /* 0x000fe200078e020f */
[----:B------:R-:W-:Y:S01]  /*f100*/  SHF.R.S32.HI R9, RZ, 0x1f, R11 ;  /* 0x0000001fff097819 */ /* 0x000fe2000001140b */
[----:B------:R-:W-:-:S03]  /*f110*/  IMAD.U32 R12, RZ, RZ, UR18 ;  /* 0x00000012ff0c7e24 */ /* 0x000fc6000f8e00ff */
[----:B------:R-:W-:Y:S02]  /*f120*/  SHF.R.S32.HI R10, RZ, 0x1f, R13 ;  /* 0x0000001fff0a7819 */ /* 0x000fe4000001140d */
[----:B--2---:R-:W-:-:S13]  /*f130*/  @P0 R2UR UR4, R80 ;  /* 0x00000000500402ca */ /* 0x004fda00000e0000 */
[----:B------:R-:W-:Y:S02]  /*f140*/  UIADD3 UR14, UP0, UP2, UR12, UR14, UR4 ;  /* 0x0000000e0c0e7290 */ /* 0x000fe4000fa1e004 */
[----:B------:R-:W-:Y:S01]  /*f150*/  USHF.R.S32.HI UR16, URZ, 0x1f, UR4 ;  /* 0x0000001f3f107899 */ /* 0x000fe20008011404 */
[----:B------:R-:W-:-:S03]  /*f160*/  ULDC.64 UR12, c[0x0][UR22+0x210] ;  /* 0x00008400160c7abb */ /* 0x000fc60008000a00 */
[----:B------:R-:W-:Y:S01]  /*f170*/  IADD3 R8, P2, P3, R11, UR14, R8 ;  /* 0x0000000e0b087c10 */ /* 0x000fe2000fb5e008 */
[----:B------:R-:W-:Y:S01]  /*f180*/  UIADD3.X UR14, UR17, UR23, UR16, UP0, UP2 ;  /* 0x00000017110e7290 */ /* 0x000fe200087e4410 */
[----:B------:R-:W-:-:S04]  /*f190*/  IMAD R11, R13, UR13, RZ ;  /* 0x0000000d0d0b7c24 */ /* 0x000fc8000f8e02ff */
[----:B------:R-:W-:Y:S01]  /*f1a0*/  IMAD R11, R10, UR12, R11 ;  /* 0x0000000c0a0b7c24 */ /* 0x000fe2000f8e020b */
[----:B------:R-:W-:Y:S01]  /*f1b0*/  IADD3.X R9, R9, UR14, R12, P2, P3 ;  /* 0x0000000e09097c10 */ /* 0x000fe200097e640c */
[----:B------:R-:W-:Y:S01]  /*f1c0*/  ULDC.64 UR14, c[0x0][0xba8] ;  /* 0x0002ea00000e7ab9 */ /* 0x000fe20000000a00 */
        /* <DEDUP_REMOVED lines=12> */
.L_x_1228:
[----:B------:R-:W2:Y:S01]  /*f290*/  LDL R13, [R1+0x28] ;  /* 0x00002800010d7983 */ /* 0x000ea20000100800 */
[----:B-----5:R-:W-:Y:S01]  /*f2a0*/  IMAD R16, R5, R76, RZ ;  /* 0x0000004c05107224 */ /* 0x020fe200078e02ff */
[----:B------:R-:W-:Y:S01]  /*f2b0*/  LOP3.LUT P0, RZ, R223, 0x3, RZ, 0xc0, !PT ;  /* 0x00000003dfff7812 */ /* 0x000fe2000780c0ff */
[----:B------:R-:W-:Y:S01]  /*f2c0*/  ULDC.64 UR12, c[0x0][0x208] ;  /* 0x00008200000c7ab9 */ /* 0x000fe20000000a00 */
[----:B------:R-:W-:Y:S04]  /*f2d0*/  SHFL.IDX PT, R8, R12, RZ, 0x1c1f ;  /* 0x001c1fff0c087589 */ /* 0x000fe800000e0000 */
[----:B------:R-:W0:Y:S04]  /*f2e0*/  SHFL.IDX PT, R9, R14, RZ, 0x1c1f ;  /* 0x001c1fff0e097589 */ /* 0x000e2800000e0000 */
[----:B------:R-:W-:Y:S04]  /*f2f0*/  SHFL.IDX PT, R10, R12, 0x1, 0x1c1f ;  /* 0x003c1f000c0a7f89 */ /* 0x000fe800000e0000 */
[----:B------:R-:W1:Y:S01]  /*f300*/  SHFL.IDX PT, R11, R14, 0x1, 0x1c1f ;  /* 0x003c1f000e0b7f89 */ /* 0x000e6200000e0000 */
[----:B--2---:R-:W-:-:S04]  /*f310*/  VIADD R17, R13, UR39 ;  /* 0x000000270d117c36 */ /* 0x004fc80008000000 */
[C---:B------:R-:W-:Y:S01]  /*f320*/  VIADD R13, R17.reuse, 0x8 ;  /* 0x00000008110d7836 */ /* 0x040fe20000000000 */
[----:B------:R-:W-:-:S04]  /*f330*/  ISETP.GE.OR P2, PT, R17, R16, P0 ;  /* 0x000000101100720c */ /* 0x000fc80000746670 */
[----:B------:R-:W-:-:S09]  /*f340*/  ISETP.GE.OR P0, PT, R13, R16, P0 ;  /* 0x000000100d00720c */ /* 0x000fd20000706670 */
[----:B0-----:R0:W-:Y:S04]  /*f350*/  @!P2 ST.E desc[UR12][R8.64], R0 ;  /* 0x000000000800a985 */ /* 0x0011e8000c10190c */
[----:B-1----:R0:W-:Y:S01]  /*f360*/  @!P0 ST.E desc[UR12][R10.64], R4 ;  /* 0x000000040a008985 */ /* 0x0021e2000c10190c */
[----:B------:R-:W-:-:S13]  /*f370*/  PLOP3.LUT P0, PT, PT, PT, UP1, 0x80, 0x0 ;  /* 0x000000000000781c */ /* 0x000fda0003f0f018 */
[----:B0-----:R-:W-:Y:S05]  /*f380*/  @P0 BRA `(.L_x_1229) ;  /* 0x0000000c00580947 */ /* 0x001fea0003800000 */
[----:B------:R-:W-:Y:S01]  /*f390*/  IMAD R2, R220, 0x40, R22 ;  /* 0x00000040dc027824 */ /* 0x000fe200078e0216 */
[----:B------:R-:W-:Y:S01]  /*f3a0*/  ULDC.64 UR12, c[0x0][0x208] ;  /* 0x00008200000c7ab9 */ /* 0x000fe20000000a00 */
[----:B------:R-:W-:Y:S01]  /*f3b0*/  IMAD.MOV.U32 R3, RZ, RZ, 0x2 ;  /* 0x00000002ff037424 */ /* 0x000fe200078e00ff */
[----:B------:R-:W-:Y:S01]  /*f3c0*/  ULDC.64 UR14, c[0x0][0xaa0] ;  /* 0x0002a800000e7ab9 */ /* 0x000fe20000000a00 */
[----:B------:R-:W0:Y:S01]  /*f3d0*/  @P1 LDC R21, c[0x0][0xbf0] ;  /* 0x0002fc00ff151b82 */ /* 0x000e220000000800 */
[----:B------:R-:W-:Y:S01]  /*f3e0*/  R2UR UR17, R196 ;  /* 0x00000000c41172ca */ /* 0x000fe200000e0000 */
[----:B------:R-:W-:-:S03]  /*f3f0*/  IMAD.WIDE R2, R2, R3, UR10 ;  /* 0x0000000a02027e25 */ /* 0x000fc6000f8e0203 */
[C---:B------:R-:W-:Y:S02]  /*f400*/  IADD3 R9, P4, R2.reuse, 0x1000, RZ ;  /* 0x0000100002097810 */ /* 0x040fe40007f9e0ff */
[C---:B------:R-:W-:Y:S02]  /*f410*/  IADD3 R13, P3, R2.reuse, 0x2000, RZ ;  /* 0x00002000020d7810 */ /* 0x040fe40007f7e0ff */
[C---:B------:R-:W-:Y:S02]  /*f420*/  IADD3 R25, P6, R2.reuse, 0x3000, RZ ;  /* 0x0000300002197810 */ /* 0x040fe40007fde0ff */
[C---:B------:R-:W-:Y:S02]  /*f430*/  IADD3 R29, P5, R2.reuse, 0x4000, RZ ;  /* 0x00004000021d7810 */ /* 0x040fe40007fbe0ff */
[----:B------:R-:W-:Y:S02]  /*f440*/  IADD3 R33, P2, R2, 0x5000, RZ ;  /* 0x0000500002217810 */ /* 0x000fe40007f5e0ff */
        /* <DEDUP_REMOVED lines=28> */
[C---:B------:R-:W-:Y:S02]  /*f610*/  LOP3.LUT R7, R2.reuse, 0x380, RZ, 0xc0, !PT ;  /* 0x0000038002077812 */ /* 0x040fe400078ec0ff */
[----:B------:R-:W-:Y:S01]  /*f620*/  IADD3 R5, P2, R2, 0xb000, RZ ;  /* 0x0000b00002057810 */ /* 0x000fe20007f5e0ff */
[----:B------:R-:W5:Y:S01]  /*f630*/  LD.E.128 R28, desc[UR12][R28.64] ;  /* 0x0000000c1c1c7980 */ /* 0x000f62000c101d00 */
[----:B------:R-:W-:-:S02]  /*f640*/  LOP3.LUT R36, R37, 0x380, RZ, 0xc0, !PT ;  /* 0x0000038025247812 */ /* 0x000fc400078ec0ff */
[----:B------:R-:W-:Y:S01]  /*f650*/  LOP3.LUT R40, R41, 0x380, RZ, 0xc0, !PT ;  /* 0x0000038029287812 */ /* 0x000fe200078ec0ff */
[----:B------:R-:W-:Y:S01]  /*f660*/  IMAD.X R57, RZ, RZ, R3, P2 ;  /* 0x000000ffff397224 */ /* 0x000fe200010e0603 */
[----:B------:R-:W-:Y:S01]  /*f670*/  LOP3.LUT R44, R45, 0x380, RZ, 0xc0, !PT ;  /* 0x000003802d2c7812 */ /* 0x000fe200078ec0ff */
[----:B------:R-:W5:Y:S01]  /*f680*/  LD.E.128 R32, desc[UR12][R32.64] ;  /* 0x0000000c20207980 */ /* 0x000f62000c101d00 */
[----:B------:R-:W-:Y:S02]  /*f690*/  LOP3.LUT R48, R49, 0x380, RZ, 0xc0, !PT ;  /* 0x0000038031307812 */ /* 0x000fe400078ec0ff */
[----:B------:R-:W-:Y:S02]  /*f6a0*/  LOP3.LUT R52, R53, 0x380, RZ, 0xc0, !PT ;  /* 0x0000038035347812 */ /* 0x000fe400078ec0ff */
[----:B------:R-:W-:Y:S02]  /*f6b0*/  SHF.R.U64 R7, R7, 0x3, RZ ;  /* 0x0000000307077819 */ /* 0x000fe400000012ff */
[----:B------:R-:W-:-:S02]  /*f6c0*/  LOP3.LUT R0, R5, 0x380, RZ, 0xc0, !PT ;  /* 0x0000038005007812 */ /* 0x000fc400078ec0ff */
[----:B------:R-:W-:Y:S02]  /*f6d0*/  SHF.R.U64 R36, R36, 0x3, RZ ;  /* 0x0000000324247819 */ /* 0x000fe400000012ff */
[----:B------:R-:W-:Y:S02]  /*f6e0*/  SHF.R.U64 R40, R40, 0x3, RZ ;  /* 0x0000000328287819 */ /* 0x000fe400000012ff */
[----:B------:R-:W-:Y:S02]  /*f6f0*/  SHF.R.U64 R44, R44, 0x3, RZ ;  /* 0x000000032c2c7819 */ /* 0x000fe400000012ff */
[----:B------:R-:W-:Y:S02]  /*f700*/  SHF.R.U64 R48, R48, 0x3, RZ ;  /* 0x0000000330307819 */ /* 0x000fe400000012ff */
[----:B------:R-:W-:Y:S02]  /*f710*/  SHF.R.U64 R52, R52, 0x3, RZ ;  /* 0x0000000334347819 */ /* 0x000fe400000012ff */
[----:B------:R-:W-:-:S02]  /*f720*/  LOP3.LUT R2, R7, R2, RZ, 0x3c, !PT ;  /* 0x0000000207027212 */ /* 0x000fc400078e3cff */
        /* <DEDUP_REMOVED lines=12> */
[----:B------:R-:W5:Y:S04]  /*f7f0*/  LD.E.128 R36, desc[UR12][R36.64] ;  /* 0x0000000c24247980 */ /* 0x000f68000c101d00 */
[----:B------:R1:W5:Y:S04]  /*f800*/  LD.E.128 R4, desc[UR12][R2.64] ;  /* 0x0000000c02047980 */ /* 0x000368000c101d00 */
[----:B------:R-:W5:Y:S04]  /*f810*/  LD.E.128 R40, desc[UR12][R40.64] ;  /* 0x0000000c28287980 */ /* 0x000f68000c101d00 */
[----:B------:R-:W5:Y:S01]  /*f820*/  LD.E.128 R44, desc[UR12][R44.64] ;  /* 0x0000000c2c2c7980 */ /* 0x000f62000c101d00 */
[----:B-1----:R-:W1:Y:S03]  /*f830*/  @P1 LDC R3, c[0x0][0xbec] ;  /* 0x0002fb00ff031b82 */ /* 0x002e660000000800 */
[----:B------:R-:W5:Y:S04]  /*f840*/  LD.E.128 R48, desc[UR12][R48.64] ;  /* 0x0000000c30307980 */ /* 0x000f68000c101d00 */
[----:B------:R-:W5:Y:S04]  /*f850*/  LD.E.128 R52, desc[UR12][R52.64] ;  /* 0x0000000c34347980 */ /* 0x000f68000c101d00 */
[----:B------:R-:W5:Y:S01]  /*f860*/  LD.E.128 R56, desc[UR12][R56.64] ;  /* 0x0000000c38387980 */ /* 0x000f62000c101d00 */
[----:B------:R-:W-:-:S02]  /*f870*/  UIMAD UR12, UR16, UR14, URZ ;  /* 0x0000000e100c72a4 */ /* 0x000fc4000f8e023f */
[----:B------:R-:W-:Y:S01]  /*f880*/  UIMAD.WIDE.U32 UR10, UR4, UR14, URZ ;  /* 0x0000000e040a72a5 */ /* 0x000fe2000f8e003f */
[----:B------:R-:W-:Y:S01]  /*f890*/  IMAD R0, R193, 0x20, R220 ;  /* 0x00000020c1007824 */ /* 0x000fe200078e02dc */
[----:B------:R-:W-:Y:S01]  /*f8a0*/  UIMAD UR12, UR4, UR15, UR12 ;  /* 0x0000000f040c72a4 */ /* 0x000fe2000f8e020c */
[----:B------:R-:W-:Y:S01]  /*f8b0*/  @!PT LDS RZ, [RZ] ;  /* 0x00000000fffff984 */ /* 0x000fe20000000800 */
[----:B------:R-:W-:Y:S01]  /*f8c0*/  @!PT LDS RZ, [RZ] ;  /* 0x00000000fffff984 */ /* 0x000fe20000000800 */
[----:B------:R-:W-:Y:S01]  /*f8d0*/  @!PT LDS RZ, [RZ] ;  /* 0x00000000fffff984 */ /* 0x000fe20000000800 */
[----:B------:R-:W-:Y:S01]  /*f8e0*/  @!PT LDS RZ, [RZ] ;  /* 0x00000000fffff984 */ /* 0x000fe20000000800 */
[----:B------:R2:W-:Y:S06]  /*f8f0*/  MEMBAR.ALL.CTA ;  /* 0x0000000000007992 */ /* 0x0005ec0000008000 */
[----:B--2---:R-:W2:Y:S01]  /*f900*/  FENCE.VIEW.ASYNC.S ;  /* 0x00000000000073c6 */ /* 0x004ea20000000000 */
[----:B------:R-:W-:-:S03]  /*f910*/  UIADD3 UR11, UR11, UR12, URZ ;  /* 0x0000000c0b0b7290 */ /* 0x000fc6000fffe03f */
[----:B------:R-:W-:Y:S01]  /*f920*/  ULDC.64 UR12, c[0x0][0xae8] ;  /* 0x0002ba00000c7ab9 */ /* 0x000fe20000000a00 */
[----:B------:R-:W-:Y:S01]  /*f930*/  VIADD R20, R0, UR39 ;  /* 0x0000002700147c36 */ /* 0x000fe20008000000 */
[----:B------:R-:W-:Y:S02]  /*f940*/  UIMAD.WIDE.U32 UR10, UR17, UR12, UR10 ;  /* 0x0000000c110a72a5 */ /* 0x000fe4000f8e000a */
[----:B------:R-:W-:Y:S01]  /*f950*/  USHF.R.S32.HI UR4, URZ, 0x1f, UR9 ;  /* 0x0000001f3f047899 */ /* 0x000fe20008011409 */
[----:B-1----:R-:W-:Y:S01]  /*f960*/  @P1 IMAD.HI.U32 R0, R20, R3, RZ ;  /* 0x0000000314001227 */ /* 0x002fe200078e00ff */
[----:B------:R-:W-:-:S03]  /*f970*/  UIMAD UR11, UR17, UR13, UR11 ;  /* 0x0000000d110b72a4 */ /* 0x000fc6000f8e020b */
[----:B------:R-:W-:Y:S02]  /*f980*/  ULDC.64 UR12, c[0x0][0xaf0] ;  /* 0x0002bc00000c7ab9 */ /* 0x000fe40000000a00 */
[----:B------:R-:W-:Y:S01]  /*f990*/  UIMAD UR4, UR4, UR12, URZ ;  /* 0x0000000c040472a4 */ /* 0x000fe2000f8e023f */
[----:B------:R-:W-:Y:S01]  /*f9a0*/  IMAD.MOV.U32 R17, RZ, RZ, R20 ;  /* 0x000000ffff117224 */ /* 0x000fe200078e0014 */
[----:B0-----:R-:W-:Y:S01]  /*f9b0*/  @P1 SHF.R.U32.HI R17, RZ, R21, R0 ;  /* 0x00000015ff111219 */ /* 0x001fe20000011600 */
[----:B------:R-:W-:Y:S02]  /*f9c0*/  UIMAD.WIDE.U32 UR10, UR9, UR12, UR10 ;  /* 0x0000000c090a72a5 */ /* 0x000fe4000f8e000a */
[----:B------:R-:W-:Y:S01]  /*f9d0*/  UIMAD UR4, UR9, UR13, UR4 ;  /* 0x0000000d090472a4 */ /* 0x000fe2000f8e0204 */
[--C-:B------:R-:W-:Y:S01]  /*f9e0*/  SHF.R.S32.HI R0, RZ, 0x1f, R17.reuse ;  /* 0x0000001fff007819 */ /* 0x100fe20000011411 */
[----:B------:R-:W-:Y:S01]  /*f9f0*/  IMAD.MOV R21, RZ, RZ, -R17 ;  /* 0x000000ffff157224 */ /* 0x000fe200078e0a11 */
[----:B------:R-:W-:Y:S01]  /*fa00*/  ULDC.64 UR12, c[0x0][0xae0] ;  /* 0x0002b800000c7ab9 */ /* 0x000fe20000000a00 */
[----:B------:R-:W-:-:S02]  /*fa10*/  UIADD3 UR4, UR11, UR4, URZ ;  /* 0x000000040b047290 */ /* 0x000fc4000fffe03f */
[----:B------:R-:W-:Y:S02]  /*fa20*/  IMAD.U32 R3, RZ, RZ, UR11 ;  /* 0x0000000bff037e24 */ /* 0x000fe4000f8e00ff */
[----:B------:R-:W-:Y:S02]  /*fa30*/  IMAD R0, R0, UR12, RZ ;  /* 0x0000000c00007c24 */ /* 0x000fe4000f8e02ff */
[----:B------:R-:W-:Y:S02]  /*fa40*/  IMAD R21, R76, R21, R20 ;  /* 0x000000154c157224 */ /* 0x000fe400078e0214 */
[----:B------:R-:W-:Y:S01]  /*fa50*/  IMAD.U32 R2, RZ, RZ, UR10 ;  /* 0x0000000aff027e24 */ /* 0x000fe2000f8e00ff */
[----:B------:R-:W-:Y:S01]  /*fa60*/  ULDC.64 UR10, c[0x0][0xad8] ;  /* 0x0002b600000a7ab9 */ /* 0x000fe20000000a00 */
[----:B------:R-:W-:Y:S02]  /*fa70*/  IMAD.U32 R3, RZ, RZ, UR4 ;  /* 0x00000004ff037e24 */ /* 0x000fe4000f8e00ff */
[C---:B------:R-:W-:Y:S01]  /*fa80*/  IMAD R61, R17.reuse, UR13, R0 ;  /* 0x0000000d113d7c24 */ /* 0x040fe2000f8e0200 */
[----:B------:R-:W-:Y:S01]  /*fa90*/  SHF.R.S32.HI R0, RZ, 0x1f, R21 ;  /* 0x0000001fff007819 */ /* 0x000fe20000011415 */
[----:B------:R-:W-:-:S04]  /*faa0*/  IMAD.WIDE.U32 R2, R17, UR12, R2 ;  /* 0x0000000c11027c25 */ /* 0x000fc8000f8e0002 */
[----:B------:R-:W-:Y:S02]  /*fab0*/  VIADD R63, R220, UR39 ;  /* 0x00000027dc3f7c36 */ /* 0x000fe40008000000 */
[----:B------:R-:W-:Y:S02]  /*fac0*/  IMAD.IADD R3, R3, 0x1, R61 ;  /* 0x0000000103037824 */ /* 0x000fe400078e023d */
[----:B------:R-:W-:Y:S02]  /*fad0*/  IMAD R0, R0, UR10, RZ ;  /* 0x0000000a00007c24 */ /* 0x000fe4000f8e02ff */
[----:B------:R-:W-:Y:S01]  /*fae0*/  VIADD R17, R63, 0x20 ;  /* 0x000000203f117836 */ /* 0x000fe20000000000 */
[----:B------:R-:W-:Y:S01]  /*faf0*/  UIADD3 UR8, UR8, 0x30820, URZ ;  /* 0x0003082008087890 */ /* 0x000fe2000fffe03f */
[C---:B------:R-:W-:Y:S02]  /*fb00*/  IMAD R61, R21.reuse, UR11, R0 ;  /* 0x0000000b153d7c24 */ /* 0x040fe4000f8e0200 */
[----:B------:R-:W-:Y:S01]  /*fb10*/  IMAD.WIDE.U32 R2, R21, UR10, R2 ;  /* 0x0000000a15027c25 */ /* 0x000fe2000f8e0002 */
[-C--:B------:R-:W-:Y:S01]  /*fb20*/  ISETP.GE.AND P1, PT, R17, R16.reuse, PT ;  /* 0x000000101100720c */ /* 0x080fe20003f26270 */
[----:B------:R-:W-:Y:S01]  /*fb30*/  ULDC.64 UR10, c[0x0][0xa80] ;  /* 0x0002a000000a7ab9 */ /* 0x000fe20000000a00 */
[C---:B------:R-:W-:Y:S01]  /*fb40*/  ISETP.GE.AND P2, PT, R63.reuse, R16, PT ;  /* 0x000000103f00720c */ /* 0x040fe20003f46270 */
[----:B------:R-:W-:Y:S01]  /*fb50*/  VIADD R17, R63, 0x40 ;  /* 0x000000403f117836 */ /* 0x000fe20000000000 */
[----:B------:R-:W-:Y:S01]  /*fb60*/  UPRMT UR8, URZ, 0x654, UR8 ;  /* 0x000006543f087896 */ /* 0x000fe20008000008 */
[----:B------:R-:W-:Y:S01]  /*fb70*/  IMAD.IADD R3, R3, 0x1, R61 ;  /* 0x0000000103037824 */ /* 0x000fe200078e023d */
[----:B------:R-:W-:-:S02]  /*fb80*/  LEA R0, P3, R2, UR10, 0x1 ;  /* 0x0000000a02007c11 */ /* 0x000fc4000f8608ff */
[----:B------:R-:W-:Y:S02]  /*fb90*/  ISETP.GE.AND P0, PT, R17, R16, PT ;  /* 0x000000101100720c */ /* 0x000fe40003f06270 */
[----:B------:R-:W-:Y:S01]  /*fba0*/  LEA.HI.X R17, R2, UR11, R3, 0x1, P3 ;  /* 0x0000000b02117c11 */ /* 0x000fe200098f0c03 */
[----:B------:R-:W-:Y:S01]  /*fbb0*/  VIADD R64, R22, 0x40 ;  /* 0x0000004016407836 */ /* 0x000fe20000000000 */
[----:B--2---:R0:W1:Y:S01]  /*fbc0*/  SHFL.IDX PT, R21, R0, RZ, 0x181f ;  /* 0x00181fff00157589 */ /* 0x00406200000e0000 */
[----:B------:R-:W-:Y:S01]  /*fbd0*/  SYNCS.ARRIVE.TRANS64.RED.A1T0 RZ, [UR8], RZ ;  /* 0x000000ffffff79a7 */ /* 0x000fe20008100408 */
[----:B------:R-:W-:Y:S02]  /*fbe0*/  BSSY B1, `(.L_x_1230) ;  /* 0x0000014000017945 */ /* 0x000fe40003800000 */
[----:B------:R0:W2:Y:S01]  /*fbf0*/  SHFL.IDX PT, R61, R17, RZ, 0x181f ;  /* 0x00181fff113d7589 */ /* 0x0000a200000e0000 */
[----:B------:R-:W-:Y:S02]  /*fc00*/  SHF.R.S32.HI R62, RZ, 0x1f, R22 ;  /* 0x0000001fff3e7819 */ /* 0x000fe40000011416 */
[----:B------:R-:W-:-:S02]  /*fc10*/  SHF.R.S32.HI R66, RZ, 0x1f, R192 ;  /* 0x0000001fff427819 */ /* 0x000fc400000114c0 */
        /* <DEDUP_REMOVED lines=16> */
.L_x_1231:
[----:B------:R-:W-:Y:S05]  /*fd20*/  BSYNC B1 ;  /* 0x0000000000017941 */ /* 0x000fea0003800000 */
.L_x_1230:
[----:B---3-5:R3:W4:Y:S01]  /*fd30*/  SHFL.IDX PT, R7, R17, 0x1, 0x181f ;  /* 0x00381f0011077f89 */ /* 0x02872200000e0000 */
        /* <DEDUP_REMOVED lines=11> */
[-C--:B----4-:R-:W-:Y:S02]  /*fdf0*/  @!P4 LEA.HI.X R3, R22, R7.reuse, R62, 0x1, P1 ;  /* 0x000000071603c211 */ /* 0x090fe400008f0c3e */
[-C--:B------:R-:W-:Y:S02]  /*fe00*/  @!P5 LEA.HI.X R5, R64, R7.reuse, R65, 0x1, P2 ;  /* 0x000000074005d211 */ /* 0x080fe400010f0c41 */
[----:B------:R-:W-:Y:S01]  /*fe10*/  @!P6 LEA.HI.X R7, R192, R7, R66, 0x1, P3 ;  /* 0x00000007c007e211 */ /* 0x000fe200018f0c42 */
[----:B------:R0:W-:Y:S04]  /*fe20*/  @!P4 ST.E.128 desc[UR8][R2.64], R8 ;  /* 0x000000080200c985 */ /* 0x0001e8000c101d08 */
[----:B------:R0:W-:Y:S04]  /*fe30*/  @!P5 ST.E.128 desc[UR8][R4.64], R32 ;  /* 0x000000200400d985 */ /* 0x0001e8000c101d08 */
[----:B------:R0:W-:Y:S02]  /*fe40*/  @!P6 ST.E.128 desc[UR8][R6.64], R48 ;  /* 0x000000300600e985 */ /* 0x0001e4000c101d08 */
.L_x_1233:
[----:B------:R-:W-:Y:S05]  /*fe50*/  BSYNC B1 ;  /* 0x0000000000017941 */ /* 0x000fea0003800000 */
.L_x_1232:
[----:B0---4-:R0:W4:Y:S01]  /*fe60*/  SHFL.IDX PT, R7, R17, 0x2, 0x181f ;  /* 0x00581f0011077f89 */ /* 0x01112200000e0000 */
        /* <DEDUP_REMOVED lines=17> */
.L_x_1235:
[----:B------:R-:W-:Y:S05]  /*ff80*/  BSYNC B1 ;  /* 0x0000000000017941 */ /* 0x000fea0003800000 */
.L_x_1234:
[----:B0-----:R-:W-:Y:S01]  /*ff90*/  VIADD R3, R63, 0x60 ;  /* 0x000000603f037836 */ /* 0x001fe20000000000 */
[----:B---3--:R-:W0:Y:S04]  /*ffa0*/  SHFL.IDX PT, R17, R17, 0x3, 0x181f ;  /* 0x00781f0011117f89 */ /* 0x008e2800000e0000 */
[----:B------:R-:W-:Y:S01]  /*ffb0*/  ISETP.GE.AND P0, PT, R3, R16, PT ;  /* 0x000000100300720c */ /* 0x000fe20003f06270 */
[----:B----4-:R4:W3:-:S12]  /*ffc0*/  SHFL.IDX PT, R7, R0, 0x3, 0x181f ;  /* 0x00781f0000077f89 */ /* 0x0108d800000e0000 */
[----:B----4-:R-:W-:Y:S05]  /*ffd0*/  @P0 BRA `(.L_x_1236) ;  /* 0x0000002000300947 */ /* 0x010fea0003800000 */
[----:B------:R-:W-:Y:S01]  /*ffe0*/  ULDC UR4, c[0x0][0xac8] ;  /* 0x0002b20000047ab9 */ /* 0x000fe20000000800 */
[----:B------:R-:W-:Y:S01]  /*fff0*/  ULDC.64 UR8, c[0x0][0x208] ;  /* 0x0000820000087ab9 */ /* 0x000fe20000000a00 */
[----:B------:R-:W-:Y:S02]  /*10000*/  ISETP.GE.AND P2, PT, R22, UR4, PT ;  /* 0x0000000416007c0c */ /* 0x000fe4000bf46270 */
[----:B------:R-:W-:-:S11]  /*10010*/  ISETP.GE.AND P3, PT, R64, UR4, PT ;  /* 0x0000000440007c0c */ /* 0x000fd6000bf66270 */
[-C--:B---3--:R-:W-:Y:S02]  /*10020*/  @!P2 LEA R2, P0, R22, R7.reuse, 0x1 ;  /* 0x000000071602a211 */ /* 0x088fe400078008ff */
[----:B------:R-:W-:Y:S02]  /*10030*/  @!P3 LEA R4, P1, R64, R7, 0x1 ;  /* 0x000000074004b211 */ /* 0x000fe400078208ff */
[-C--:B0-----:R-:W-:Y:S02]  /*10040*/  @!P2 LEA.HI.X R3, R22, R17.reuse, R62, 0x1, P0 ;  /* 0x000000111603a211 */ /* 0x081fe400000f0c3e */
[----:B------:R-:W-:Y:S02]  /*10050*/  ISETP.GE.AND P0, PT, R192, UR4, PT ;  /* 0x00000004c0007c0c */ /* 0x000fe4000bf06270 */
[----:B------:R-:W-:Y:S01]  /*10060*/  @!P3 LEA.HI.X R5, R64, R17, R65, 0x1, P1 ;  /* 0x000000114005b211 */ /* 0x000fe200008f0c41 */
[----:B------:R4:W-:Y:S04]  /*10070*/  @!P2 ST.E.128 desc[UR8][R2.64], R24 ;  /* 0x000000180200a985 */ /* 0x0009e8000c101d08 */
[----:B------:R4:W-:Y:S06]  /*10080*/  @!P3 ST.E.128 desc[UR8][R4.64], R40 ;  /* 0x000000280400b985 */ /* 0x0009ec000c101d08 */
[----:B------:R-:W-:Y:S05]  /*10090*/  @P0 BRA `(.L_x_1236) ;  /* 0x0000002000000947 */ /* 0x000fea0003800000 */
[----:B----4-:R-:W-:Y:S01]  /*100a0*/  LEA R2, P0, R192, R7, 0x1 ;  /* 0x00000007c0027211 */ /* 0x010fe200078008ff */
[----:B------:R-:W-:-:S03]  /*100b0*/  ULDC.64 UR8, c[0x0][0x208] ;  /* 0x0000820000087ab9 */ /* 0x000fc60000000a00 */
[----:B------:R-:W-:-:S05]  /*100c0*/  LEA.HI.X R3, R192, R17, R66, 0x1, P0 ;  /* 0x00000011c0037211 */ /* 0x000fca00000f0c42 */
[----:B------:R0:W-:Y:S01]  /*100d0*/  ST.E.128 desc[UR8][R2.64], R56 ;  /* 0x0000003802007985 */ /* 0x0001e2000c101d08 */
[----:B------:R-:W-:Y:S05]  /*100e0*/  BRA `(.L_x_1236) ;  /* 0x0000001c00ec7947 */ /* 0x000fea0003800000 */
.L_x_1229:
        /* <DEDUP_REMOVED lines=41> */
[----:B------:R-:W-:Y:S01]  /*10380*/  ULDC.64 UR12, c[0x0][0xb30] ;  /* 0x0002cc00000c7ab9 */ /* 0x000fe20000000a00 */
[----:B------:R-:W-:-:S02]  /*10390*/  IMAD R11, R76, R11, R15 ;  /* 0x0000000b4c0b7224 */ /* 0x000fc400078e020f */
[----:B------:R-:W-:Y:S02]  /*103a0*/  IMAD R0, R0, UR12, RZ ;  /* 0x0000000c00007c24 */ /* 0x000fe4000f8e02ff */
[----:B------:R-:W-:Y:S01]  /*103b0*/  IMAD.U32 R4, RZ, RZ, UR10 ;  /* 0x0000000aff047e24 */ /* 0x000fe2000f8e00ff */
[----:B------:R-:W-:Y:S01]  /*103c0*/  ULDC.64 UR10, c[0x0][0xb28] ;  /* 0x0002ca00000a7ab9 */ /* 0x000fe20000000a00 */
[----:B------:R-:W-:Y:S02]  /*103d0*/  IMAD.U32 R5, RZ, RZ, UR4 ;  /* 0x00000004ff057e24 */ /* 0x000fe4000f8e00ff */
        /* <DEDUP_REMOVED lines=9> */
[----:B------:R-:W-:-:S04]  /*10470*/  LEA R0, P1, R4, UR10, 0x2 ;  /* 0x0000000a04007c11 */ /* 0x000fc8000f8210ff */
        /* <DEDUP_REMOVED lines=11> */
[-C--:B-1----:R-:W-:Y:S02]  /*10530*/  @!P1 LEA R10, P5, R219, R4.reuse, 0x2 ;  /* 0x00000004db0a9211 */ /* 0x082fe400078a10ff */
[CC--:B------:R-:W-:Y:S02]  /*10540*/  @!P0 LEA R14, P6, R218.reuse, R4.reuse, 0x2 ;  /* 0x00000004da0e8211 */ /* 0x0c0fe400078c10ff */
        /* <DEDUP_REMOVED lines=13> */
[----:B------:R-:W-:Y:S01]  /*10620*/  @!P3 ST.E.64 desc[UR8][R76.64], R36 ;  /* 0x000000244c00b985 */ /* 0x000fe2000c101b08 */
        /* <DEDUP_REMOVED lines=16> */
[-C--:B------:R-:W-:Y:S02]  /*10730*/  @!P3 LEA R24, P6, R211, R4.reuse, 0x2 ;  /* 0x00000004d318b211 */ /* 0x080fe400078c10ff */
        /* <DEDUP_REMOVED lines=22> */
[----:B------:R2:W-:Y:S01]  /*108a0*/  @!P1 ST.E.64 desc[UR8][R10.64], R2 ;  /* 0x000000020a009985 */ /* 0x0005e2000c101b08 */
        /* <DEDUP_REMOVED lines=13> */
[----:B--2---:R-:W-:Y:S01]  /*10980*/  @!P0 LEA R2, P5, R202, R4, 0x2 ;  /* 0x00000004ca028211 */ /* 0x004fe200078a10ff */
[----:B------:R3:W-:Y:S01]  /*10990*/  @!P3 ST.E.64 desc[UR8][R32.64], R92 ;  /* 0x0000005c2000b985 */ /* 0x0007e2000c101b08 */
[----:B------:R-:W-:-:S02]  /*109a0*/  ISETP.GE.AND P3, PT, R199, UR4, PT ;  /* 0x00000004c7007c0c */ /* 0x000fc4000bf66270 */
[-C--:B------:R-:W-:Y:S02]  /*109b0*/  @!P0 LEA.HI.X R3, R202, R5.reuse, R229, 0x2, P5 ;  /* 0x00000005ca038211 */ /* 0x080fe400028f14e5 */
[----:B------:R-:W-:Y:S02]  /*109c0*/  ISETP.GE.AND P5, PT, R197, UR4, PT ;  /* 0x00000004c5007c0c */ /* 0x000fe4000bfa6270 */
[CC--:B-1----:R-:W-:Y:S01]  /*109d0*/  @!P1 LEA R6, P6, R201.reuse, R4.reuse, 0x2 ;  /* 0x00000004c9069211 */ /* 0x0c2fe200078c10ff */
[----:B------:R3:W-:Y:S02]  /*109e0*/  @!P0 ST.E.64 desc[UR8][R2.64], R96 ;  /* 0x0000006002008985 */ /* 0x0007e4000c101b08 */
[-C--:B------:R-:W-:Y:S02]  /*109f0*/  @!P4 LEA R8, P0, R200, R4.reuse, 0x2 ;  /* 0x00000004c808c211 */ /* 0x080fe400078010ff */
        /* <DEDUP_REMOVED lines=13> */
.L_x_1238:
[----:B------:R-:W-:Y:S05]  /*10ad0*/  BSYNC B1 ;  /* 0x0000000000017941 */ /* 0x000fea0003800000 */
.L_x_1237:
        /* <DEDUP_REMOVED lines=104> */
.L_x_1227:
[----:B------:R-:W0:Y:S01]  /*11160*/  LDC.64 R2, c[0x0][0xc00] ;  /* 0x00030000ff027b82 */ /* 0x000e220000000a00 */
[----:B------:R-:W-:Y:S01]  /*11170*/  R2UR UR11, R221 ;  /* 0x00000000dd0b72ca */ /* 0x000fe200000e0000 */
[----:B------:R-:W-:Y:S01]  /*11180*/  ULDC.64 UR8, c[0x0][0xc00] ;  /* 0x0003000000087ab9 */ /* 0x000fe20000000a00 */
[----:B------:R-:W-:Y:S01]  /*11190*/  R2UR UR10, R194 ;  /* 0x00000000c20a72ca */ /* 0x000fe200000e0000 */
[----:B------:R-:W-:Y:S01]  /*111a0*/  IMAD.MOV.U32 R7, RZ, RZ, RZ ;  /* 0x000000ffff077224 */ /* 0x000fe200078e00ff */
[----:B------:R-:W-:-:S03]  /*111b0*/  ULDC.64 UR12, c[0x0][0x208] ;  /* 0x00008200000c7ab9 */ /* 0x000fc60000000a00 */
[----:B------:R-:W1:Y:S06]  /*111c0*/  LDC.64 R4, c[0x0][0xc08] ;  /* 0x00030200ff047b82 */ /* 0x000e6c0000000a00 */
[----:B------:R-:W-:Y:S01]  /*111d0*/  UIMAD.WIDE UR8, UR11, 0x4, UR8 ;  /* 0x000000040b0878a5 */ /* 0x000fe2000f8e0208 */
[----:B0-----:R-:W-:-:S05]  /*111e0*/  ISETP.NE.U32.AND P0, PT, R2, RZ, PT ;  /* 0x000000ff0200720c */ /* 0x001fca0003f05070 */
[----:B------:R-:W-:Y:S01]  /*111f0*/  IMAD.U32 R2, RZ, RZ, UR8 ;  /* 0x00000008ff027e24 */ /* 0x000fe2000f8e00ff */
[----:B------:R-:W-:Y:S01]  /*11200*/  R2UR UR4, R3 ;  /* 0x00000000030472ca */ /* 0x000fe200000e0000 */
[----:B------:R-:W-:Y:S01]  /*11210*/  IMAD.U32 R3, RZ, RZ, UR9 ;  /* 0x00000009ff037e24 */ /* 0x000fe2000f8e00ff */
[----:B-1----:R-:W-:-:S05]  /*11220*/  ISETP.NE.U32.AND P1, PT, R4, RZ, PT ;  /* 0x000000ff0400720c */ /* 0x002fca0003f25070 */
[----:B------:R-:W-:-:S06]  /*11230*/  VOTEU.ANY UP0, P0 ;  /* 0x00000000003f7886 */ /* 0x000fcc0000000100 */
[----:B------:R-:W-:Y:S01]  /*11240*/  UISETP.NE.AND.EX UP0, UPT, UR4, URZ, UPT, UP0 ;  /* 0x0000003f0400728c */ /* 0x000fe2000bf05300 */
[----:B------:R-:W-:Y:S01]  /*11250*/  R2UR UR4, R5 ;  /* 0x00000000050472ca */ /* 0x000fe200000e0000 */
[----:B------:R-:W-:-:S04]  /*11260*/  VOTEU.ANY UP1, P1 ;  /* 0x00000000003f7886 */ /* 0x000fc80000820100 */
[----:B------:R-:W-:-:S08]  /*11270*/  PLOP3.LUT P0, PT, PT, PT, UP0, 0x80, 0x0 ;  /* 0x000000000000781c */ /* 0x000fd00003f0f008 */
[----:B------:R-:W-:-:S06]  /*11280*/  UISETP.NE.AND.EX UP1, UPT, UR4, URZ, UPT, UP1 ;  /* 0x0000003f0400728c */ /* 0x000fcc000bf25310 */
[----:B------:R-:W-:Y:S01]  /*11290*/  PLOP3.LUT P1, PT, PT, PT, UP1, 0x80, 0x0 ;  /* 0x000000000000781c */ /* 0x000fe20003f2f018 */
[----:B------:R0:W5:Y:S01]  /*112a0*/  @P0 LDG.E R7, desc[UR12][R2.64] ;  /* 0x0000000c02070981 */ /* 0x000162000c1e1900 */
[----:B------:R-:W-:Y:S02]  /*112b0*/  ULDC UR4, c[0x0][0xa88] ;  /* 0x0002a20000047ab9 */ /* 0x000fe40000000800 */
[----:B------:R-:W-:Y:S01]  /*112c0*/  IMAD.U32 R0, RZ, RZ, UR4 ;  /* 0x00000004ff007e24 */ /* 0x000fe2000f8e00ff */
[----:B------:R-:W-:Y:S02]  /*112d0*/  @UP1 ULDC.64 UR8, c[0x0][0xc08] ;  /* 0x0003020000081ab9 */ /* 0x000fe40000000a00 */
[----:B------:R-:W-:Y:S02]  /*112e0*/  @UP1 UIMAD.WIDE UR8, UR11, 0x4, UR8 ;  /* 0x000000040b0818a5 */ /* 0x000fe4000f8e0208 */
[----:B------:R-:W-:-:S04]  /*112f0*/  UISETP.NE.AND UP1, UPT, UR10, URZ, UPT ;  /* 0x0000003f0a00728c */ /* 0x000fc8000bf25270 */
[----:B------:R-:W-:Y:S02]  /*11300*/  IMAD.U32 R4, RZ, RZ, UR8 ;  /* 0x00000008ff047e24 */ /* 0x000fe4000f8e00ff */
[----:B------:R-:W-:-:S05]  /*11310*/  IMAD.U32 R5, RZ, RZ, UR9 ;  /* 0x00000009ff057e24 */ /* 0x000fca000f8e00ff */
[----:B------:R-:W-:Y:S01]  /*11320*/  @!UP1 ULDC UR10, c[0x0][0xad4] ;  /* 0x0002b500000a9ab9 */ /* 0x000fe20000000800 */
[----:B------:R0:W5:Y:S01]  /*11330*/  @P1 LDG.E R0, desc[UR12][R4.64] ;  /* 0x0000000c04001981 */ /* 0x000162000c1e1900 */
[----:B------:R-:W-:Y:S01]  /*11340*/  IMAD.U32 R194, RZ, RZ, UR10 ;  /* 0x0000000affc27e24 */ /* 0x000fe2000f8e00ff */
[----:B------:R-:W-:Y:S06]  /*11350*/  @P1 BRA `(.L_x_1239) ;  /* 0x0000000000141947 */ /* 0x000fec0003800000 */
[----:B------:R-:W-:Y:S05]  /*11360*/  @!P0 BRA `(.L_x_1239) ;  /* 0x0000000000108947 */ /* 0x000fea0003800000 */
[----:B------:R-:W-:Y:S02]  /*11370*/  ULDC.64 UR8, c[0x0][0x208] ;  /* 0x0000820000087ab9 */ /* 0x000fe40000000a00 */
[----:B0-----:R-:W2:Y:S04]  /*11380*/  LDG.E R5, desc[UR8][R2.64] ;  /* 0x0000000802057981 */ /* 0x001ea8000c1e1900 */
[----:B-----5:R-:W2:Y:S02]  /*11390*/  LDG.E R0, desc[UR8][R2.64+0x4] ;  /* 0x0000040802007981 */ /* 0x020ea4000c1e1900 */
[----:B--2---:R-:W-:-:S07]  /*113a0*/  IMAD.IADD R0, R0, 0x1, -R5 ;  /* 0x0000000100007824 */ /* 0x004fce00078e0a05 */
.L_x_1239:
[----:B0-----:R-:W0:Y:S01]  /*113b0*/  S2R R2, SR_TID.X ;  /* 0x0000000000027919 */ /* 0x001e220000002100 */
[----:B------:R-:W-:Y:S01]  /*113c0*/  R2UR UR4, R221 ;  /* 0x00000000dd0472ca */ /* 0x000fe200000e0000 */
[----:B------:R-:W-:Y:S01]  /*113d0*/  BSSY B1, `(.L_x_1240) ;  /* 0x0000043000017945 */ /* 0x000fe20003800000 */
[----:B-----5:R-:W-:-:S11]  /*113e0*/  R2UR UR20, R7 ;  /* 0x00000000071472ca */ /* 0x020fd600000e0000 */
[----:B------:R-:W-:Y:S02]  /*113f0*/  USHF.R.S32.HI UR8, URZ, 0x1f, UR4 ;  /* 0x0000001f3f087899 */ /* 0x000fe40008011404 */
[----:B------:R-:W-:Y:S02]  /*11400*/  USEL UR4, UR4, URZ, !UP0 ;  /* 0x0000003f04047287 */ /* 0x000fe4000c000000 */
[----:B------:R-:W-:Y:S02]  /*11410*/  USEL UR8, UR8, URZ, !UP0 ;  /* 0x0000003f08087287 */ /* 0x000fe4000c000000 */
[----:B------:R-:W-:Y:S01]  /*11420*/  USHF.R.S32.HI UR20, URZ, 0x1f, UR20 ;  /* 0x0000001f3f147899 */ /* 0x000fe20008011414 */
[----:B0-----:R-:W-:-:S05]  /*11430*/  VIADD R2, R2, 0xffffff80 ;  /* 0xffffff8002027836 */ /* 0x001fca0000000000 */
[----:B------:R-:W-:-:S13]  /*11440*/  ISETP.GT.AND P0, PT, R2, 0x7f, PT ;  /* 0x0000007f0200780c */ /* 0x000fda0003f04270 */
[----:B------:R-:W-:Y:S05]  /*11450*/  @P0 BRA `(.L_x_1241) ;  /* 0x0000000000e80947 */ /* 0x000fea0003800000 */
[----:B------:R-:W0:Y:S01]  /*11460*/  S2R R6, SR_TID.X ;  /* 0x0000000000067919 */ /* 0x000e220000002100 */
[----:B------:R-:W1:Y:S01]  /*11470*/  LDC R9, c[0x0][0xbe8] ;  /* 0x0002fa00ff097b82 */ /* 0x000e620000000800 */
[----:B------:R-:W-:Y:S02]  /*11480*/  IMAD.U32 R3, RZ, RZ, UR39 ;  /* 0x00000027ff037e24 */ /* 0x000fe4000f8e00ff */
[----:B-1----:R-:W-:-:S03]  /*11490*/  IMAD R2, R0, R9, RZ ;  /* 0x0000000900027224 */ /* 0x002fc600078e02ff */
[----:B0-----:R-:W-:-:S04]  /*114a0*/  IADD3 R6, R3, -0x80, R6 ;  /* 0xffffff8003067810 */ /* 0x001fc80007ffe006 */
        /* <DEDUP_REMOVED lines=16> */
[----:B------:R-:W-:Y:S02]  /*115b0*/  UIMAD.WIDE.U32 UR16, UR10, UR19, URZ ;  /* 0x000000130a1072a5 */ /* 0x000fe4000f8e003f */
[----:B------:R-:W-:Y:S01]  /*115c0*/  UIMAD UR19, UR11, UR19, URZ ;  /* 0x000000130b1372a4 */ /* 0x000fe2000f8e023f */
[----:B0-----:R-:W-:Y:S01]  /*115d0*/  @P0 IMAD.HI.U32 R5, R6, R5, RZ ;  /* 0x0000000506050227 */ /* 0x001fe200078e00ff */
[----:B------:R-:W-:Y:S02]  /*115e0*/  UIMAD UR13, UR13, UR4, URZ ;  /* 0x000000040d0d72a4 */ /* 0x000fe4000f8e023f */
[----:B------:R-:W-:Y:S01]  /*115f0*/  UIMAD.WIDE.U32 UR10, UR12, UR4, URZ ;  /* 0x000000040c0a72a5 */ /* 0x000fe2000f8e003f */
[----:B------:R-:W-:Y:S01]  /*11600*/  IMAD.U32 R2, RZ, RZ, UR16 ;  /* 0x00000010ff027e24 */ /* 0x000fe2000f8e00ff */
[----:B------:R-:W-:-:S02]  /*11610*/  UIADD3 UR19, UR17, UR19, URZ ;  /* 0x0000001311137290 */ /* 0x000fc4000fffe03f */
[----:B------:R-:W-:Y:S01]  /*11620*/  IMAD.U32 R3, RZ, RZ, UR17 ;  /* 0x00000011ff037e24 */ /* 0x000fe2000f8e00ff */
[----:B------:R-:W-:Y:S01]  /*11630*/  UIMAD UR13, UR12, UR8, UR13 ;  /* 0x000000080c0d72a4 */ /* 0x000fe2000f8e020d */
[----:B-1----:R-:W-:Y:S01]  /*11640*/  @P0 SHF.R.U32.HI R4, RZ, R8, R5 ;  /* 0x00000008ff040219 */ /* 0x002fe20000011605 */
[----:B------:R-:W-:Y:S01]  /*11650*/  ULDC.64 UR14, c[0x0][UR18+0x228] ;  /* 0x00008a00120e7abb */ /* 0x000fe20008000a00 */
[----:B------:R-:W-:Y:S01]  /*11660*/  IADD3 R3, P0, P1, R2, UR10, R7 ;  /* 0x0000000a02037c10 */ /* 0x000fe2000f91e007 */
[----:B------:R-:W-:Y:S01]  /*11670*/  UIADD3 UR13, UR11, UR13, URZ ;  /* 0x0000000d0b0d7290 */ /* 0x000fe2000fffe03f */
[----:B------:R-:W-:Y:S01]  /*11680*/  IMAD.U32 R2, RZ, RZ, UR20 ;  /* 0x00000014ff027e24 */ /* 0x000fe2000f8e00ff */
[----:B------:R-:W-:Y:S01]  /*11690*/  UIMAD.WIDE.U32 UR16, UR14, UR9, URZ ;  /* 0x000000090e1072a5 */ /* 0x000fe2000f8e003f */
[----:B------:R-:W-:Y:S01]  /*116a0*/  IMAD.MOV R5, RZ, RZ, -R4 ;  /* 0x000000ffff057224 */ /* 0x000fe200078e0a04 */
[----:B------:R-:W-:Y:S01]  /*116b0*/  UIMAD UR9, UR15, UR9, URZ ;  /* 0x000000090f0972a4 */ /* 0x000fe2000f8e023f */
[----:B------:R-:W-:Y:S01]  /*116c0*/  IMAD.U32 R11, RZ, RZ, UR19 ;  /* 0x00000013ff0b7e24 */ /* 0x000fe2000f8e00ff */
[----:B------:R-:W-:Y:S01]  /*116d0*/  ULDC.64 UR10, c[0x0][UR18+0x210] ;  /* 0x00008400120a7abb */ /* 0x000fe20008000a00 */
[----:B------:R-:W-:Y:S01]  /*116e0*/  IMAD R5, R9, R5, R6 ;  /* 0x0000000509057224 */ /* 0x000fe200078e0206 */
[----:B------:R-:W-:-:S02]  /*116f0*/  UIADD3 UR9, UR17, UR9, URZ ;  /* 0x0000000911097290 */ /* 0x000fc4000fffe03f */
[----:B------:R-:W-:Y:S01]  /*11700*/  IADD3.X R6, R11, UR13, R2, P0, P1 ;  /* 0x0000000d0b067c10 */ /* 0x000fe200087e2402 */
[----:B------:R-:W-:Y:S01]  /*11710*/  IMAD R9, R5, UR11, RZ ;  /* 0x0000000b05097c24 */ /* 0x000fe2000f8e02ff */
[----:B------:R-:W-:Y:S01]  /*11720*/  IADD3 R2, P0, P1, R4, UR16, R3 ;  /* 0x0000001004027c10 */ /* 0x000fe2000f91e003 */
[----:B------:R-:W-:Y:S01]  /*11730*/  ULDC.64 UR12, c[0x0][0xba8] ;  /* 0x0002ea00000c7ab9 */ /* 0x000fe20000000a00 */
[----:B------:R-:W-:Y:S01]  /*11740*/  SHF.R.S32.HI R3, RZ, 0x1f, R4 ;  /* 0x0000001fff037819 */ /* 0x000fe20000011404 */
[----:B------:R-:W-:Y:S01]  /*11750*/  @!UP0 ULDC UR12, c[0x0][0xb50] ;  /* 0x0002d400000c8ab9 */ /* 0x000fe20000000800 */
[----:B------:R-:W-:Y:S01]  /*11760*/  SHF.R.S32.HI R4, RZ, 0x1f, R5 ;  /* 0x0000001fff047819 */ /* 0x000fe20000011405 */
[----:B------:R-:W-:Y:S01]  /*11770*/  @!UP0 ULDC UR13, c[0x0][0xb54] ;  /* 0x0002d500000d8ab9 */ /* 0x000fe20000000800 */
[----:B------:R-:W-:-:S03]  /*11780*/  IADD3.X R3, R3, UR9, R6, P0, P1 ;  /* 0x0000000903037c10 */ /* 0x000fc600087e2406 */
[----:B------:R-:W-:Y:S02]  /*11790*/  IMAD R9, R4, UR10, R9 ;  /* 0x0000000a04097c24 */ /* 0x000fe4000f8e0209 */
[----:B------:R-:W-:-:S04]  /*117a0*/  IMAD.WIDE.U32 R2, R5, UR10, R2 ;  /* 0x0000000a05027c25 */ /* 0x000fc8000f8e0002 */
[----:B------:R-:W-:Y:S01]  /*117b0*/  IMAD.IADD R3, R3, 0x1, R9 ;  /* 0x0000000103037824 */ /* 0x000fe200078e0209 */
[----:B------:R-:W-:-:S04]  /*117c0*/  LEA R4, P0, R2, UR12, 0x2 ;  /* 0x0000000c02047c11 */ /* 0x000fc8000f8010ff */
[----:B------:R-:W-:Y:S01]  /*117d0*/  LEA.HI.X R5, R2, UR13, R3, 0x2, P0 ;  /* 0x0000000d02057c11 */ /* 0x000fe200080f1403 */
[----:B------:R-:W-:-:S05]  /*117e0*/  IMAD.MOV.U32 R3, RZ, RZ, -0x800000 ;  /* 0xff800000ff037424 */ /* 0x000fca00078e00ff */
[----:B------:R0:W-:Y:S03]  /*117f0*/  STG.E desc[UR22][R4.64], R3 ;  /* 0x0000000304007986 */ /* 0x0001e6000c101916 */
.L_x_1241:
[----:B------:R-:W-:Y:S05]  /*11800*/  BSYNC B1 ;  /* 0x0000000000017941 */ /* 0x000fea0003800000 */
.L_x_1240:
[----:B------:R-:W-:-:S13]  /*11810*/  R2UR UR9, R194 ;  /* 0x00000000c20972ca */ /* 0x000fda00000e0000 */
[----:B------:R-:W-:-:S06]  /*11820*/  UISETP.GT.AND UP0, UPT, UR9, 0x1, UPT ;  /* 0x000000010900788c */ /* 0x000fcc000bf04270 */
[----:B------:R-:W-:-:S13]  /*11830*/  PLOP3.LUT P0, PT, PT, PT, UP0, 0x80, 0x0 ;  /* 0x000000000000781c */ /* 0x000fda0003f0f008 */
[----:B------:R-:W-:Y:S05]  /*11840*/  @P0 BRA `(.L_x_1236) ;  /* 0x0000000800140947 */ /* 0x000fea0003800000 */
[----:B------:R-:W1:Y:S01]  /*11850*/  LDC R11, c[0x0][0xbe8] ;  /* 0x0002fa00ff0b7b82 */ /* 0x000e620000000800 */
[C---:B------:R-:W-:Y:S01]  /*11860*/  R2UR UR10, R7.reuse ;  /* 0x00000000070a72ca */ /* 0x040fe200000e0000 */
[----:B------:R-:W-:Y:S01]  /*11870*/  ULDC.64 UR12, c[0x0][0xaa0] ;  /* 0x0002a800000c7ab9 */ /* 0x000fe20000000a00 */
[----:B------:R-:W-:Y:S01]  /*11880*/  R2UR UR14, R7 ;  /* 0x00000000070e72ca */ /* 0x000fe200000e0000 */
[----:B------:R-:W-:Y:S01]  /*11890*/  UIMAD UR9, UR20, UR12, URZ ;  /* 0x0000000c140972a4 */ /* 0x000fe2000f8e023f */
[----:B------:R-:W-:Y:S01]  /*118a0*/  R2UR UR15, R196 ;  /* 0x00000000c40f72ca */ /* 0x000fe200000e0000 */
[----:B------:R-:W-:Y:S01]  /*118b0*/  IMAD R2, R193, 0x20, R220 ;  /* 0x00000020c1027824 */ /* 0x000fe200078e02dc */
[----:B------:R-:W-:Y:S01]  /*118c0*/  BSSY B1, `(.L_x_1242) ;  /* 0x0000044000017945 */ /* 0x000fe20003800000 */
[----:B------:R-:W-:Y:S01]  /*118d0*/  VIADD R10, R22, 0x40 ;  /* 0x00000040160a7836 */ /* 0x000fe20000000000 */
[----:B------:R-:W-:Y:S01]  /*118e0*/  SHF.R.S32.HI R8, RZ, 0x1f, R192 ;  /* 0x0000001fff087819 */ /* 0x000fe200000114c0 */
[----:B------:R-:W-:-:S03]  /*118f0*/  VIADD R6, R2, UR39 ;  /* 0x0000002702067c36 */ /* 0x000fc60008000000 */
[----:B------:R-:W-:Y:S01]  /*11900*/  SHF.R.S32.HI R12, RZ, 0x1f, R10 ;  /* 0x0000001fff0c7819 */ /* 0x000fe2000001140a */
[----:B------:R-:W-:Y:S01]  /*11910*/  UIMAD.WIDE.U32 UR10, UR10, UR12, URZ ;  /* 0x0000000c0a0a72a5 */ /* 0x000fe2000f8e003f */
[----:B0-----:R-:W-:Y:S01]  /*11920*/  IMAD.MOV.U32 R5, RZ, RZ, R6 ;  /* 0x000000ffff057224 */ /* 0x001fe200078e0006 */
[----:B------:R-:W-:-:S03]  /*11930*/  UIMAD UR9, UR14, UR13, UR9 ;  /* 0x0000000d0e0972a4 */ /* 0x000fc6000f8e0209 */
[----:B------:R-:W-:Y:S01]  /*11940*/  ULDC.64 UR12, c[0x0][0xae8] ;  /* 0x0002ba00000c7ab9 */ /* 0x000fe20000000a00 */
[----:B------:R-:W-:Y:S01]  /*11950*/  UIADD3 UR11, UR11, UR9, URZ ;  /* 0x000000090b0b7290 */ /* 0x000fe2000fffe03f */
[----:B-1----:R-:W-:-:S03]  /*11960*/  ISETP.NE.AND P0, PT, R11, 0x1, PT ;  /* 0x000000010b00780c */ /* 0x002fc60003f05270 */
[----:B------:R-:W-:-:S04]  /*11970*/  UIMAD.WIDE.U32 UR10, UR15, UR12, UR10 ;  /* 0x0000000c0f0a72a5 */ /* 0x000fc8000f8e000a */
[----:B------:R-:W-:-:S03]  /*11980*/  UIMAD UR9, UR15, UR13, UR11 ;  /* 0x0000000d0f0972a4 */ /* 0x000fc6000f8e020b */
[----:B------:R-:W-:Y:S02]  /*11990*/  ULDC.64 UR12, c[0x0][0xaf0] ;  /* 0x0002bc00000c7ab9 */ /* 0x000fe40000000a00 */
[----:B------:R-:W-:Y:S01]  /*119a0*/  UIMAD UR8, UR8, UR12, URZ ;  /* 0x0000000c080872a4 */ /* 0x000fe2000f8e023f */
[----:B------:R-:W0:Y:S03]  /*119b0*/  @P0 LDC R3, c[0x0][0xbec] ;  /* 0x0002fb00ff030b82 */ /* 0x000e260000000800 */
[----:B------:R-:W-:-:S03]  /*119c0*/  UIMAD UR11, UR4, UR13, UR8 ;  /* 0x0000000d040b72a4 */ /* 0x000fc6000f8e0208 */
[----:B------:R-:W-:Y:S02]  /*119d0*/  UMOV UR8, UR10 ;  /* 0x0000000a00087c82 */ /* 0x000fe40008000000 */
[----:B------:R-:W-:Y:S01]  /*119e0*/  UIMAD.WIDE.U32 UR8, UR4, UR12, UR8 ;  /* 0x0000000c040872a5 */ /* 0x000fe2000f8e0008 */
[----:B------:R-:W1:Y:S03]  /*119f0*/  @P0 LDC R7, c[0x0][0xbf0] ;  /* 0x0002fc00ff070b82 */ /* 0x000e660000000800 */
[----:B------:R-:W-:-:S03]  /*11a00*/  UIADD3 UR4, UR9, UR11, URZ ;  /* 0x0000000b09047290 */ /* 0x000fc6000fffe03f */
[----:B------:R-:W-:Y:S01]  /*11a10*/  ULDC.64 UR10, c[0x0][0xae0] ;  /* 0x0002b800000a7ab9 */ /* 0x000fe20000000a00 */
[----:B0-----:R-:W-:-:S04]  /*11a20*/  @P0 IMAD.HI.U32 R2, R6, R3, RZ ;  /* 0x0000000306020227 */ /* 0x001fc800078e00ff */
[----:B------:R-:W-:Y:S02]  /*11a30*/  IMAD.U32 R3, RZ, RZ, UR9 ;  /* 0x00000009ff037e24 */ /* 0x000fe4000f8e00ff */
[----:B------:R-:W-:Y:S01]  /*11a40*/  IMAD.U32 R3, RZ, RZ, UR4 ;  /* 0x00000004ff037e24 */ /* 0x000fe2000f8e00ff */
[----:B-1----:R-:W-:-:S04]  /*11a50*/  @P0 SHF.R.U32.HI R5, RZ, R7, R2 ;  /* 0x00000007ff050219 */ /* 0x002fc80000011602 */
[--C-:B------:R-:W-:Y:S01]  /*11a60*/  SHF.R.S32.HI R2, RZ, 0x1f, R5.reuse ;  /* 0x0000001fff027819 */ /* 0x100fe20000011405 */
[----:B------:R-:W-:-:S04]  /*11a70*/  IMAD.MOV R7, RZ, RZ, -R5 ;  /* 0x000000ffff077224 */ /* 0x000fc800078e0a05 */
[----:B------:R-:W-:Y:S02]  /*11a80*/  IMAD R4, R2, UR10, RZ ;  /* 0x0000000a02047c24 */ /* 0x000fe4000f8e02ff */
[----:B------:R-:W-:Y:S02]  /*11a90*/  IMAD R7, R11, R7, R6 ;  /* 0x000000070b077224 */ /* 0x000fe400078e0206 */
[----:B------:R-:W-:Y:S01]  /*11aa0*/  IMAD.U32 R2, RZ, RZ, UR8 ;  /* 0x00000008ff027e24 */ /* 0x000fe2000f8e00ff */
[----:B------:R-:W-:Y:S01]  /*11ab0*/  ULDC.64 UR8, c[0x0][0xad8] ;  /* 0x0002b60000087ab9 */ /* 0x000fe20000000a00 */
[C---:B------:R-:W-:Y:S01]  /*11ac0*/  IMAD R9, R5.reuse, UR11, R4 ;  /* 0x0000000b05097c24 */ /* 0x040fe2000f8e0204 */
[----:B------:R-:W-:Y:S01]  /*11ad0*/  SHF.R.S32.HI R4, RZ, 0x1f, R7 ;  /* 0x0000001fff047819 */ /* 0x000fe20000011407 */
[----:B------:R-:W-:-:S04]  /*11ae0*/  IMAD.WIDE.U32 R2, R5, UR10, R2 ;  /* 0x0000000a05027c25 */ /* 0x000fc8000f8e0002 */
[----:B------:R-:W-:Y:S01]  /*11af0*/  IMAD.IADD R3, R3, 0x1, R9 ;  /* 0x0000000103037824 */ /* 0x000fe200078e0209 */
[----:B------:R-:W-:Y:S01]  /*11b00*/  SHF.R.S32.HI R9, RZ, 0x1f, R22 ;  /* 0x0000001fff097819 */ /* 0x000fe20000011416 */
[----:B------:R-:W-:Y:S02]  /*11b10*/  IMAD R4, R4, UR8, RZ ;  /* 0x0000000804047c24 */ /* 0x000fe4000f8e02ff */
[----:B------:R-:W-:Y:S02]  /*11b20*/  VIADD R6, R220, UR39 ;  /* 0x00000027dc067c36 */ /* 0x000fe40008000000 */
[----:B------:R-:W-:Y:S02]  /*11b30*/  IMAD R11, R0, R11, RZ ;  /* 0x0000000b000b7224 */ /* 0x000fe400078e02ff */
[C---:B------:R-:W-:Y:S02]  /*11b40*/  IMAD R5, R7.reuse, UR9, R4 ;  /* 0x0000000907057c24 */ /* 0x040fe4000f8e0204 */
[----:B------:R-:W-:Y:S01]  /*11b50*/  IMAD.WIDE.U32 R2, R7, UR8, R2 ;  /* 0x0000000807027c25 */ /* 0x000fe2000f8e0002 */
[----:B------:R-:W-:Y:S01]  /*11b60*/  ISETP.GE.AND P2, PT, R6, R11, PT ;  /* 0x0000000b0600720c */ /* 0x000fe20003f46270 */
[----:B------:R-:W-:-:S02]  /*11b70*/  ULDC.64 UR8, c[0x0][0xa80] ;  /* 0x0002a00000087ab9 */ /* 0x000fc40000000a00 */
[----:B------:R-:W-:Y:S01]  /*11b80*/  IMAD.IADD R3, R3, 0x1, R5 ;  /* 0x0000000103037824 */ /* 0x000fe200078e0205 */
[----:B------:R-:W-:Y:S01]  /*11b90*/  LEA R4, P3, R2, UR8, 0x1 ;  /* 0x0000000802047c11 */ /* 0x000fe2000f8608ff */
[----:B------:R-:W-:-:S03]  /*11ba0*/  VIADD R0, R6, 0x20 ;  /* 0x0000002006007836 */ /* 0x000fc60000000000 */
[----:B------:R-:W-:Y:S01]  /*11bb0*/  LEA.HI.X R5, R2, UR9, R3, 0x1, P3 ;  /* 0x0000000902057c11 */ /* 0x000fe200098f0c03 */
[----:B------:R0:W1:Y:S01]  /*11bc0*/  SHFL.IDX PT, R7, R4, RZ, 0x181f ;  /* 0x00181fff04077589 */ /* 0x00006200000e0000 */
[-C--:B------:R-:W-:Y:S01]  /*11bd0*/  ISETP.GE.AND P1, PT, R0, R11.reuse, PT ;  /* 0x0000000b0000720c */ /* 0x080fe20003f26270 */
[----:B------:R-:W-:Y:S02]  /*11be0*/  VIADD R0, R6, 0x40 ;  /* 0x0000004006007836 */ /* 0x000fe40000000000 */
[----:B------:R0:W2:Y:S03]  /*11bf0*/  SHFL.IDX PT, R3, R5, RZ, 0x181f ;  /* 0x00181fff05037589 */ /* 0x0000a600000e0000 */
[----:B------:R-:W-:Y:S01]  /*11c00*/  ISETP.GE.AND P0, PT, R0, R11, PT ;  /* 0x0000000b0000720c */ /* 0x000fe20003f06270 */
[----:B------:R-:W-:-:S12]  /*11c10*/  @P2 BRA `(.L_x_1243) ;  /* 0x0000000000382947 */ /* 0x000fd80003800000 */
        /* <DEDUP_REMOVED lines=14> */
.L_x_1243:
[----:B------:R-:W-:Y:S05]  /*11d00*/  BSYNC B1 ;  /* 0x0000000000017941 */ /* 0x000fea0003800000 */
.L_x_1242:
[----:B--23--:R2:W3:Y:S01]  /*11d10*/  SHFL.IDX PT, R3, R5, 0x1, 0x181f ;  /* 0x00381f0005037f89 */ /* 0x00c4e200000e0000 */
[----:B------:R-:W-:Y:S03]  /*11d20*/  BSSY B1, `(.L_x_1244) ;  /* 0x0000011000017945 */ /* 0x000fe60003800000 */
[----:B-1----:R2:W1:Y:S01]  /*11d30*/  SHFL.IDX PT, R7, R4, 0x1, 0x181f ;  /* 0x00381f0004077f89 */ /* 0x00246200000e0000 */
        /* <DEDUP_REMOVED lines=9> */
[-C--:B---3--:R-:W-:Y:S02]  /*11dd0*/  @!P4 LEA.HI.X R15, R22, R3.reuse, R9, 0x1, P1 ;  /* 0x00000003160fc211 */ /* 0x088fe400008f0c09 */
[-C--:B------:R-:W-:Y:S02]  /*11de0*/  @!P5 LEA.HI.X R17, R10, R3.reuse, R12, 0x1, P2 ;  /* 0x000000030a11d211 */ /* 0x080fe400010f0c0c */
[----:B------:R-:W-:Y:S01]  /*11df0*/  @!P6 LEA.HI.X R3, R192, R3, R8, 0x1, P3 ;  /* 0x00000003c003e211 */ /* 0x000fe200018f0c08 */
[----:B------:R4:W-:Y:S04]  /*11e00*/  @!P4 ST.E.128 desc[UR8][R14.64], RZ ;  /* 0x000000ff0e00c985 */ /* 0x0009e8000c101d08 */
[----:B------:R4:W-:Y:S04]  /*11e10*/  @!P5 ST.E.128 desc[UR8][R16.64], RZ ;  /* 0x000000ff1000d985 */ /* 0x0009e8000c101d08 */
[----:B------:R4:W-:Y:S02]  /*11e20*/  @!P6 ST.E.128 desc[UR8][R2.64], RZ ;  /* 0x000000ff0200e985 */ /* 0x0009e4000c101d08 */
.L_x_1245:
[----:B------:R-:W-:Y:S05]  /*11e30*/  BSYNC B1 ;  /* 0x0000000000017941 */ /* 0x000fea0003800000 */
.L_x_1244:
[----:B---34-:R3:W4:Y:S01]  /*11e40*/  SHFL.IDX PT, R3, R5, 0x2, 0x181f ;  /* 0x00581f0005037f89 */ /* 0x01872200000e0000 */
        /* <DEDUP_REMOVED lines=17> */
.L_x_1247:
[----:B------:R-:W-:Y:S05]  /*11f60*/  BSYNC B1 ;  /* 0x0000000000017941 */ /* 0x000fea0003800000 */
.L_x_1246:
[----:B------:R-:W-:Y:S01]  /*11f70*/  VIADD R0, R6, 0x60 ;  /* 0x0000006006007836 */ /* 0x000fe20000000000 */
[----:B0-23--:R-:W2:Y:S04]  /*11f80*/  SHFL.IDX PT, R5, R5, 0x3, 0x181f ;  /* 0x00781f0005057f89 */ /* 0x00dea800000e0000 */
[----:B------:R-:W-:Y:S01]  /*11f90*/  ISETP.GE.AND P0, PT, R0, R11, PT ;  /* 0x0000000b0000720c */ /* 0x000fe20003f06270 */
[----:B-1--4-:R1:W3:-:S12]  /*11fa0*/  SHFL.IDX PT, R3, R4, 0x3, 0x181f ;  /* 0x00781f0004037f89 */ /* 0x0122d800000e0000 */
[----:B-1----:R-:W-:Y:S05]  /*11fb0*/  @P0 BRA `(.L_x_1236) ;  /* 0x0000000000380947 */ /* 0x002fea0003800000 */
[----:B------:R-:W-:Y:S01]  /*11fc0*/  ULDC UR4, c[0x0][0xac8] ;  /* 0x0002b20000047ab9 */ /* 0x000fe20000000800 */
[----:B------:R-:W-:Y:S01]  /*11fd0*/  ULDC.64 UR8, c[0x0][0x208] ;  /* 0x0000820000087ab9 */ /* 0x000fe20000000a00 */
[----:B------:R-:W-:Y:S02]  /*11fe0*/  ISETP.GE.AND P3, PT, R22, UR4, PT ;  /* 0x0000000416007c0c */ /* 0x000fe4000bf66270 */
[----:B------:R-:W-:Y:S02]  /*11ff0*/  ISETP.GE.AND P4, PT, R10, UR4, PT ;  /* 0x000000040a007c0c */ /* 0x000fe4000bf86270 */
[----:B------:R-:W-:-:S09]  /*12000*/  ISETP.GE.AND P5, PT, R192, UR4, PT ;  /* 0x00000004c0007c0c */ /* 0x000fd2000bfa6270 */
[-C--:B---3--:R-:W-:Y:S02]  /*12010*/  @!P3 LEA R6, P0, R22, R3.reuse, 0x1 ;  /* 0x000000031606b211 */ /* 0x088fe400078008ff */
[-C--:B------:R-:W-:Y:S02]  /*12020*/  @!P4 LEA R14, P1, R10, R3.reuse, 0x1 ;  /* 0x000000030a0ec211 */ /* 0x080fe400078208ff */
[----:B------:R-:W-:Y:S02]  /*12030*/  @!P5 LEA R2, P2, R192, R3, 0x1 ;  /* 0x00000003c002d211 */ /* 0x000fe400078408ff */
[-C--:B--2---:R-:W-:Y:S02]  /*12040*/  @!P3 LEA.HI.X R7, R22, R5.reuse, R9, 0x1, P0 ;  /* 0x000000051607b211 */ /* 0x084fe400000f0c09 */
[-C--:B------:R-:W-:Y:S02]  /*12050*/  @!P4 LEA.HI.X R15, R10, R5.reuse, R12, 0x1, P1 ;  /* 0x000000050a0fc211 */ /* 0x080fe400008f0c0c */
[----:B------:R-:W-:Y:S01]  /*12060*/  @!P5 LEA.HI.X R3, R192, R5, R8, 0x1, P2 ;  /* 0x00000005c003d211 */ /* 0x000fe200010f0c08 */
[----:B------:R1:W-:Y:S04]  /*12070*/  @!P3 ST.E.128 desc[UR8][R6.64], RZ ;  /* 0x000000ff0600b985 */ /* 0x0003e8000c101d08 */
[----:B------:R1:W-:Y:S04]  /*12080*/  @!P4 ST.E.128 desc[UR8][R14.64], RZ ;  /* 0x000000ff0e00c985 */ /* 0x0003e8000c101d08 */
[----:B------:R1:W-:Y:S02]  /*12090*/  @!P5 ST.E.128 desc[UR8][R2.64], RZ ;  /* 0x000000ff0200d985 */ /* 0x0003e4000c101d08 */
.L_x_1236:
[----:B------:R-:W-:Y:S05]  /*120a0*/  BSYNC B0 ;  /* 0x0000000000007941 */ /* 0x000fea0003800000 */
.L_x_1226:
[----:B------:R-:W-:Y:S02]  /*120b0*/  ULDC UR4, c[0x0][0xc3c] ;  /* 0x00030f0000047ab9 */ /* 0x000fe40000000800 */
[----:B------:R-:W-:-:S06]  /*120c0*/  UISETP.GE.AND UP0, UPT, UR6, UR4, UPT ;  /* 0x000000040600728c */ /* 0x000fcc000bf06270 */
[----:B------:R-:W-:-:S13]  /*120d0*/  PLOP3.LUT P0, PT, PT, PT, UP0, 0x80, 0x0 ;  /* 0x000000000000781c */ /* 0x000fda0003f0f008 */
[----:B------:R-:W-:Y:S05]  /*120e0*/  @!P0 BRA `(.L_x_1248) ;  /* 0xfffffef0000c8947 */ /* 0x000fea000383ffff */
[----:B------:R-:W-:Y:S05]  /*120f0*/  EXIT ;  /* 0x000000000000794d */ /* 0x000fea0003800000 */
.L_x_1143:
[----:B------:R-:W-:-:S08]  /*12100*/  NOP ;  /* 0x0000000000007918 */ /* 0x000fd00000000000 */
[----:B0-----:R-:W0:-:S00]  /*12110*/  USETMAXREG.DEALLOC.CTAPOOL 0x18 ;  /* 0x00000018000079c8 */ /* 0x001e0000080e0500 */
[----:B0-----:R-:W-:Y:S01]  /*12120*/  LOP3.LUT R0, R0, 0x3, RZ, 0xc0, !PT ;  /* 0x0000000300007812 */ /* 0x001fe200078ec0ff */
[----:B------:R-:W-:Y:S01]  /*12130*/  IMAD.MOV.U32 R7, RZ, RZ, RZ ;  /* 0x000000ffff077224 */ /* 0x000fe200078e00ff */
[----:B------:R-:W-:-:S04]  /*12140*/  LOP3.LUT R18, R18, 0xfffffffd, RZ, 0xc0, !PT ;  /* 0xfffffffd12127812 */ /* 0x000fc800078ec0ff */
[----:B------:R-:W0:Y:S02]  /*12150*/  SHFL.IDX PT, R0, R0, RZ, 0x1f ;  /* 0x00001fff00007589 */ /* 0x000e2400000e0000 */
[----:B0-----:R-:W-:-:S13]  /*12160*/  ISETP.NE.AND P0, PT, R0, RZ, PT ;  /* 0x000000ff0000720c */ /* 0x001fda0003f05270 */
[----:B------:R-:W-:Y:S01]  /*12170*/  @P0 LOP3.LUT R18, R18, 0x2, RZ, 0xfc, !PT ;  /* 0x0000000212120812 */ /* 0x000fe200078efcff */
[----:B------:R-:W-:Y:S06]  /*12180*/  @!P0 BRA `(.L_x_1249) ;  /* 0x0000000000248947 */ /* 0x000fec0003800000 */
[----:B------:R-:W0:Y:S08]  /*12190*/  S2UR UR5, SR_CgaCtaId ;  /* 0x00000000000579c3 */ /* 0x000e300000008800 */
[----:B------:R-:W-:Y:S06]  /*121a0*/  BAR.SYNC.DEFER_BLOCKING 0x5, 0x180 ;  /* 0x0146000000007b1d */ /* 0x000fec0000010000 */
[----:B------:R-:W-:-:S02]  /*121b0*/  UMOV UR4, 0x400 ;  /* 0x0000040000047882 */ /* 0x000fc40000000000 */
[----:B0-----:R-:W-:-:S09]  /*121c0*/  ULEA UR4, UR5, UR4, 0x18 ;  /* 0x0000000405047291 */ /* 0x001fd2000f8ec03f */
[----:B------:R-:W0:Y:S04]  /*121d0*/  LDS.128 R8, [UR4+0x308d0] ;  /* 0x0308d004ff087984 */ /* 0x000e280008000c00 */
[----:B0-----:R3:W-:Y:S04]  /*121e0*/  STL.64 [R1], R8 ;  /* 0x0000000801007387 */ /* 0x0017e80000100a00 */
[----:B------:R3:W-:Y:S01]  /*121f0*/  STL.64 [R1+0x8], R10 ;  /* 0x0000080a01007387 */ /* 0x0007e20000100a00 */
[----:B------:R-:W-:Y:S06]  /*12200*/  BAR.ARV 0x4, 0x180 ;  /* 0x0106000000007b1d */ /* 0x000fec0000002000 */
[----:B------:R-:W-:Y:S05]  /*12210*/  BRA `(.L_x_1250) ;  /* 0x0000000c00bc7947 */ /* 0x000fea0003800000 */
.L_x_1249:
[----:B------:R-:W-:Y:S01]  /*12220*/  LOP3.LUT R0, R6, 0x1f, RZ, 0xc0, !PT ;  /* 0x0000001f06007812 */ /* 0x000fe200078ec0ff */
[----:B------:R-:W-:Y:S01]  /*12230*/  ULDC UR4, c[0x0][0xc3c] ;  /* 0x00030f0000047ab9 */ /* 0x000fe20000000800 */
[----:B------:R-:W-:Y:S01]  /*12240*/  ULDC.64 UR6, c[0x0][0x208] ;  /* 0x0000820000067ab9 */ /* 0x000fe20000000a00 */
[----:B------:R-:W-:Y:S01]  /*12250*/  IMAD.MOV.U32 R8, RZ, RZ, RZ ;  /* 0x000000ffff087224 */ /* 0x000fe200078e00ff */
[----:B------:R-:W-:Y:S01]  /*12260*/  ISETP.NE.AND P0, PT, R0, 0x1f, PT ;  /* 0x0000001f0000780c */ /* 0x000fe20003f05270 */
[----:B------:R-:W-:-:S03]  /*12270*/  ULDC UR5, c[0x0][0xc38] ;  /* 0x00030e0000057ab9 */ /* 0x000fc60000000800 */
[----:B------:R-:W-:-:S13]  /*12280*/  ISETP.GE.OR P1, PT, R0, UR4, !P0 ;  /* 0x0000000400007c0c */ /* 0x000fda000c726670 */
[----:B------:R-:W0:Y:S08]  /*12290*/  @!P1 LDC.64 R2, c[0x0][0xc80] ;  /* 0x00032000ff029b82 */ /* 0x000e300000000a00 */
        /* <DEDUP_REMOVED lines=36> */
.L_x_1253:
        /* <DEDUP_REMOVED lines=39> */
[----:B------:R-:W-:-:S07]  /*12750*/  IMAD.MOV.U32 R5, RZ, RZ, R2 ;  /* 0x000000ffff057224 */ /* 0x000fce00078e0002 */
.L_x_1251:
[----:B------:R-:W-:Y:S02]  /*12760*/  IMAD.IADD R10, R9, 0x1, -R4 ;  /* 0x00000001090a7824 */ /* 0x000fe400078e0a04 */
[----:B------:R-:W-:Y:S02]  /*12770*/  IMAD.MOV.U32 R3, RZ, RZ, RZ ;  /* 0x000000ffff037224 */ /* 0x000fe400078e00ff */
[----:B------:R-:W-:-:S05]  /*12780*/  IMAD R2, R5, UR5, R10 ;  /* 0x0000000505027c24 */ /* 0x000fca000f8e020a */
[----:B------:R-:W-:-:S13]  /*12790*/  ISETP.GT.AND P0, PT, R2, UR6, PT ;  /* 0x0000000602007c0c */ /* 0x000fda000bf04270 */
[----:B------:R-:W-:-:S04]  /*127a0*/  VOTE.ANY R2, PT, !P0 ;  /* 0x0000000000027806 */ /* 0x000fc800040e0100 */
[----:B------:R-:W0:Y:S01]  /*127b0*/  POPC R9, R2 ;  /* 0x0000000200097309 */ /* 0x000e220000000000 */
[----:B------:R-:W-:Y:S01]  /*127c0*/  ISETP.NE.AND P0, PT, R2, RZ, PT ;  /* 0x000000ff0200720c */ /* 0x000fe20003f05270 */
[----:B0-----:R0:W1:Y:S04]  /*127d0*/  SHFL.IDX PT, R8, R8, R9, 0x1f ;  /* 0x00001f0908087589 */ /* 0x00106800000e0000 */
[----:B------:R0:W2:Y:S08]  /*127e0*/  SHFL.IDX PT, R4, R7, R9, 0x1f ;  /* 0x00001f0907047589 */ /* 0x0000b000000e0000 */
[----:B------:R-:W-:Y:S05]  /*127f0*/  @!P0 BRA `(.L_x_1254) ;  /* 0x0000000000088947 */ /* 0x000fea0003800000 */
[----:B------:R-:W-:-:S05]  /*12800*/  VIADD R2, R9, 0xffffffff ;  /* 0xffffffff09027836 */ /* 0x000fca0000000000 */
[----:B------:R3:W4:Y:S02]  /*12810*/  SHFL.IDX PT, R3, R5, R2, 0x1f ;  /* 0x00001f0205037589 */ /* 0x00072400000e0000 */
.L_x_1254:
[----:B----4-:R-:W-:Y:S01]  /*12820*/  IMAD R3, R3, UR5, R10 ;  /* 0x0000000503037c24 */ /* 0x010fe2000f8e020a */
[----:B-1----:R-:W-:Y:S01]  /*12830*/  ISETP.NE.AND P0, PT, R8, 0x1, PT ;  /* 0x000000010800780c */ /* 0x002fe20003f05270 */
[----:B------:R-:W-:-:S03]  /*12840*/  VIADD R14, R9, UR4 ;  /* 0x00000004090e7c36 */ /* 0x000fc60008000000 */
[----:B------:R1:W-:Y:S01]  /*12850*/  STL [R1], R3 ;  /* 0x0000000301007387 */ /* 0x0003e20000100800 */
[----:B---3--:R-:W-:-:S03]  /*12860*/  IADD3 R5, -R3, UR6, RZ ;  /* 0x0000000603057c10 */ /* 0x008fc6000fffe1ff */
[----:B------:R1:W-:Y:S05]  /*12870*/  STL [R1+0xc], R14 ;  /* 0x00000c0e01007387 */ /* 0x0003ea0000100800 */
[----:B------:R-:W-:Y:S05]  /*12880*/  @!P0 BRA `(.L_x_1255) ;  /* 0x0000000000e08947 */ /* 0x000fea0003800000 */
[----:B0-2---:R-:W-:Y:S02]  /*12890*/  IABS R7, R4 ;  /* 0x0000000400077213 */ /* 0x005fe40000000000 */
[----:B------:R-:W-:Y:S02]  /*128a0*/  IABS R9, R8 ;  /* 0x0000000800097213 */ /* 0x000fe40000000000 */
[----:B------:R-:W0:Y:S01]  /*128b0*/  I2F.RP R10, R7 ;  /* 0x00000007000a7306 */ /* 0x000e220000209400 */
[----:B------:R-:W-:-:S07]  /*128c0*/  IABS R12, R5 ;  /* 0x00000005000c7213 */ /* 0x000fce0000000000 */
[----:B------:R-:W-:Y:S08]  /*128d0*/  I2F.RP R13, R9 ;  /* 0x00000009000d7306 */ /* 0x000ff00000209400 */
[----:B0-----:R-:W1:Y:S02]  /*128e0*/  MUFU.RCP R10, R10 ;  /* 0x0000000a000a7308 */ /* 0x001e640000001000 */
[----:B-1----:R-:W-:-:S06]  /*128f0*/  VIADD R3, R10, 0xffffffe ;  /* 0x0ffffffe0a037836 */ /* 0x002fcc0000000000 */
[----:B------:R-:W0:Y:S02]  /*12900*/  F2I.FTZ.U32.TRUNC.NTZ R3, R3 ;  /* 0x0000000300037305 */ /* 0x000e24000021f000 */
[----:B0-----:R-:W-:-:S04]  /*12910*/  IMAD.MOV R2, RZ, RZ, -R3 ;  /* 0x000000ffff027224 */ /* 0x001fc800078e0a03 */
[----:B------:R-:W-:Y:S02]  /*12920*/  IMAD R11, R2, R7, RZ ;  /* 0x00000007020b7224 */ /* 0x000fe400078e02ff */
[----:B------:R-:W-:-:S04]  /*12930*/  IMAD.MOV.U32 R2, RZ, RZ, RZ ;  /* 0x000000ffff027224 */ /* 0x000fc800078e00ff */
[----:B------:R-:W-:Y:S01]  /*12940*/  IMAD.HI.U32 R11, R3, R11, R2 ;  /* 0x0000000b030b7227 */ /* 0x000fe200078e0002 */
[----:B------:R-:W-:Y:S01]  /*12950*/  IABS R3, R4 ;  /* 0x0000000400037213 */ /* 0x000fe20000000000 */
[----:B------:R-:W0:Y:S04]  /*12960*/  MUFU.RCP R2, R13 ;  /* 0x0000000d00027308 */ /* 0x000e280000001000 */
[----:B------:R-:W-:Y:S02]  /*12970*/  IMAD.MOV R3, RZ, RZ, -R3 ;  /* 0x000000ffff037224 */ /* 0x000fe400078e0a03 */
[----:B------:R-:W-:-:S04]  /*12980*/  IMAD.HI.U32 R10, R11, R12, RZ ;  /* 0x0000000c0b0a7227 */ /* 0x000fc800078e00ff */
[----:B------:R-:W-:-:S05]  /*12990*/  IMAD R12, R10, R3, R12 ;  /* 0x000000030a0c7224 */ /* 0x000fca00078e020c */
[----:B------:R-:W-:Y:S01]  /*129a0*/  ISETP.GT.U32.AND P1, PT, R7, R12, PT ;  /* 0x0000000c0700720c */ /* 0x000fe20003f24070 */
[----:B0-----:R-:W-:-:S06]  /*129b0*/  VIADD R3, R2, 0xffffffe ;  /* 0x0ffffffe02037836 */ /* 0x001fcc0000000000 */
[----:B------:R-:W0:Y:S06]  /*129c0*/  F2I.FTZ.U32.TRUNC.NTZ R3, R3 ;  /* 0x0000000300037305 */ /* 0x000e2c000021f000 */
[----:B------:R-:W-:Y:S02]  /*129d0*/  @!P1 IMAD.IADD R12, R12, 0x1, -R7 ;  /* 0x000000010c0c9824 */ /* 0x000fe400078e0a07 */
[----:B------:R-:W-:Y:S01]  /*129e0*/  @!P1 VIADD R10, R10, 0x1 ;  /* 0x000000010a0a9836 */ /* 0x000fe20000000000 */
[----:B------:R-:W-:Y:S02]  /*129f0*/  ISETP.NE.AND P1, PT, R4, RZ, PT ;  /* 0x000000ff0400720c */ /* 0x000fe40003f25270 */
[----:B------:R-:W-:Y:S01]  /*12a00*/  ISETP.GE.U32.AND P0, PT, R12, R7, PT ;  /* 0x000000070c00720c */ /* 0x000fe20003f06070 */
[----:B0-----:R-:W-:-:S04]  /*12a10*/  IMAD.MOV R2, RZ, RZ, -R3 ;  /* 0x000000ffff027224 */ /* 0x001fc800078e0a03 */
[----:B------:R-:W-:Y:S02]  /*12a20*/  IMAD R7, R2, R9, RZ ;  /* 0x0000000902077224 */ /* 0x000fe400078e02ff */
[----:B------:R-:W-:-:S06]  /*12a30*/  IMAD.MOV.U32 R2, RZ, RZ, RZ ;  /* 0x000000ffff027224 */ /* 0x000fcc00078e00ff */
[----:B------:R-:W-:Y:S02]  /*12a40*/  @P0 VIADD R10, R10, 0x1 ;  /* 0x000000010a0a0836 */ /* 0x000fe40000000000 */
[----:B------:R-:W-:Y:S01]  /*12a50*/  IMAD.HI.U32 R7, R3, R7, R2 ;  /* 0x0000000703077227 */ /* 0x000fe200078e0002 */
[----:B------:R-:W-:Y:S02]  /*12a60*/  LOP3.LUT R2, R5, R4, RZ, 0x3c, !PT ;  /* 0x0000000405027212 */ /* 0x000fe400078e3cff */
[----:B------:R-:W-:Y:S02]  /*12a70*/  IABS R3, R8 ;  /* 0x0000000800037213 */ /* 0x000fe40000000000 */
[----:B------:R-:W-:-:S03]  /*12a80*/  ISETP.GE.AND P2, PT, R2, RZ, PT ;  /* 0x000000ff0200720c */ /* 0x000fc60003f46270 */
[----:B------:R-:W-:-:S10]  /*12a90*/  IMAD.MOV R3, RZ, RZ, -R3 ;  /* 0x000000ffff037224 */ /* 0x000fd400078e0a03 */
[----:B------:R-:W-:Y:S01]  /*12aa0*/  @!P2 IMAD.MOV R10, RZ, RZ, -R10 ;  /* 0x000000ffff0aa224 */ /* 0x000fe200078e0a0a */
[----:B------:R-:W-:-:S04]  /*12ab0*/  @!P1 LOP3.LUT R10, RZ, R4, RZ, 0x33, !PT ;  /* 0x00000004ff0a9212 */ /* 0x000fc800078e33ff */
        /* <DEDUP_REMOVED lines=9> */
[----:B------:R-:W-:Y:S01]  /*12b50*/  ISETP.GE.AND P2, PT, R2, RZ, PT ;  /* 0x000000ff0200720c */ /* 0x000fe20003f46270 */
[----:B------:R-:W-:-:S04]  /*12b60*/  IMAD.MOV R2, RZ, RZ, -R10 ;  /* 0x000000ffff027224 */ /* 0x000fc800078e0a0a */
[----:B------:R-:W-:Y:S02]  /*12b70*/  IMAD R2, R4, R2, R5 ;  /* 0x0000000204027224 */ /* 0x000fe400078e0205 */
[----:B------:R-:W-:-:S06]  /*12b80*/  @P0 VIADD R7, R7, 0x1 ;  /* 0x0000000107070836 */ /* 0x000fcc0000000000 */
[----:B------:R-:W-:Y:S01]  /*12b90*/  @!P2 IMAD.MOV R7, RZ, RZ, -R7 ;  /* 0x000000ffff07a224 */ /* 0x000fe200078e0a07 */
[----:B------:R-:W-:-:S05]  /*12ba0*/  @!P1 LOP3.LUT R7, RZ, R8, RZ, 0x33, !PT ;  /* 0x00000008ff079212 */ /* 0x000fca00078e33ff */
[--C-:B------:R-:W-:Y:S02]  /*12bb0*/  IMAD.MOV R3, RZ, RZ, -R7.reuse ;  /* 0x000000ffff037224 */ /* 0x100fe400078e0a07 */
[C---:B------:R-:W-:Y:S02]  /*12bc0*/  IMAD R7, R8.reuse, 0x1000000, R7 ;  /* 0x0100000008077824 */ /* 0x040fe400078e0207 */
[----:B------:R-:W-:-:S04]  /*12bd0*/  IMAD R8, R8, R3, R10 ;  /* 0x0000000308087224 */ /* 0x000fc800078e020a */
[----:B------:R-:W-:-:S05]  /*12be0*/  IMAD R3, R8, 0x10000, R7 ;  /* 0x0001000008037824 */ /* 0x000fca00078e0207 */
[----:B------:R0:W-:Y:S01]  /*12bf0*/  STL [R1+0x8], R3 ;  /* 0x0000080301007387 */ /* 0x0001e20000100800 */
[----:B------:R-:W-:Y:S05]  /*12c00*/  BRA `(.L_x_1256) ;  /* 0x0000000000f87947 */ /* 0x000fea0003800000 */
.L_x_1255:
[----:B-1----:R-:W1:Y:S01]  /*12c10*/  LDC.64 R2, c[0x0][0xc90] ;  /* 0x00032400ff027b82 */ /* 0x002e620000000a00 */
[----:B------:R-:W-:Y:S01]  /*12c20*/  ULDC.64 UR6, c[0x0][0x208] ;  /* 0x0000820000067ab9 */ /* 0x000fe20000000a00 */
[----:B-1----:R-:W-:-:S05]  /*12c30*/  IMAD.WIDE R2, R14, 0x4, R2 ;  /* 0x000000040e027825 */ /* 0x002fca00078e0202 */
[----:B0-----:R0:W2:Y:S02]  /*12c40*/  LDG.E R7, desc[UR6][R2.64] ;  /* 0x0000000602077981 */ /* 0x0010a4000c1e1900 */
[----:B0-----:R-:W-:Y:S02]  /*12c50*/  IMAD.MOV.U32 R2, RZ, RZ, RZ ;  /* 0x000000ffff027224 */ /* 0x001fe400078e00ff */
[----:B--2---:R-:W-:-:S05]  /*12c60*/  IMAD R8, R4, R7, RZ ;  /* 0x0000000704087224 */ /* 0x004fca00078e02ff */
[----:B------:R-:W-:-:S04]  /*12c70*/  IABS R9, R8 ;  /* 0x0000000800097213 */ /* 0x000fc80000000000 */
[----:B------:R-:W0:Y:S08]  /*12c80*/  I2F.RP R10, R9 ;  /* 0x00000009000a7306 */ /* 0x000e300000209400 */
[----:B0-----:R-:W0:Y:S02]  /*12c90*/  MUFU.RCP R10, R10 ;  /* 0x0000000a000a7308 */ /* 0x001e240000001000 */
[----:B0-----:R-:W-:-:S06]  /*12ca0*/  VIADD R11, R10, 0xffffffe ;  /* 0x0ffffffe0a0b7836 */ /* 0x001fcc0000000000 */
[----:B------:R-:W0:Y:S02]  /*12cb0*/  F2I.FTZ.U32.TRUNC.NTZ R3, R11 ;  /* 0x0000000b00037305 */ /* 0x000e24000021f000 */
[----:B0-----:R-:W-:-:S04]  /*12cc0*/  IMAD.MOV R12, RZ, RZ, -R3 ;  /* 0x000000ffff0c7224 */ /* 0x001fc800078e0a03 */
[----:B------:R-:W-:-:S04]  /*12cd0*/  IMAD R13, R12, R9, RZ ;  /* 0x000000090c0d7224 */ /* 0x000fc800078e02ff */
[----:B------:R-:W-:Y:S01]  /*12ce0*/  IMAD.HI.U32 R2, R3, R13, R2 ;  /* 0x0000000d03027227 */ /* 0x000fe200078e0002 */
[----:B------:R-:W-:Y:S02]  /*12cf0*/  IABS R13, R5 ;  /* 0x00000005000d7213 */ /* 0x000fe40000000000 */
[----:B------:R-:W-:-:S03]  /*12d00*/  IABS R3, R8 ;  /* 0x0000000800037213 */ /* 0x000fc60000000000 */
[----:B------:R-:W-:-:S04]  /*12d10*/  IMAD.HI.U32 R2, R2, R13, RZ ;  /* 0x0000000d02027227 */ /* 0x000fc800078e00ff */
[----:B------:R-:W-:-:S04]  /*12d20*/  IMAD.MOV R3, RZ, RZ, -R3 ;  /* 0x000000ffff037224 */ /* 0x000fc800078e0a03 */
        /* <DEDUP_REMOVED lines=11> */
[----:B------:R-:W-:Y:S02]  /*12de0*/  IMAD R9, R7, R2, RZ ;  /* 0x0000000207097224 */ /* 0x000fe400078e02ff */
[----:B------:R-:W-:Y:S02]  /*12df0*/  IMAD.MOV R2, RZ, RZ, -R2 ;  /* 0x000000ffff027224 */ /* 0x000fe400078e0a02 */
[----:B------:R-:W-:Y:S02]  /*12e00*/  IMAD.MOV R10, RZ, RZ, -R9 ;  /* 0x000000ffff0a7224 */ /* 0x000fe400078e0a09 */
[----:B------:R-:W-:Y:S02]  /*12e10*/  IMAD R8, R8, R2, R5 ;  /* 0x0000000208087224 */ /* 0x000fe400078e0205 */
[----:B------:R-:W-:Y:S01]  /*12e20*/  IMAD.MOV.U32 R2, RZ, RZ, RZ ;  /* 0x000000ffff027224 */ /* 0x000fe200078e00ff */
[----:B------:R-:W-:Y:S02]  /*12e30*/  VIADDMNMX R7, R10, UR5, R7, PT ;  /* 0x000000050a077c46 */ /* 0x000fe4000b800107 */
[----:B------:R-:W-:-:S02]  /*12e40*/  IADD3 R9, R9, 0x1000000, R8 ;  /* 0x0100000009097810 */ /* 0x000fc40007ffe008 */
[----:B------:R-:W-:-:S04]  /*12e50*/  IABS R10, R7 ;  /* 0x00000007000a7213 */ /* 0x000fc80000000000 */
[----:B------:R-:W0:Y:S08]  /*12e60*/  I2F.RP R11, R10 ;  /* 0x0000000a000b7306 */ /* 0x000e300000209400 */
[----:B0-----:R-:W0:Y:S02]  /*12e70*/  MUFU.RCP R11, R11 ;  /* 0x0000000b000b7308 */ /* 0x001e240000001000 */
[----:B0-----:R-:W-:Y:S01]  /*12e80*/  VIADD R3, R11, 0xffffffe ;  /* 0x0ffffffe0b037836 */ /* 0x001fe20000000000 */
[----:B------:R-:W-:-:S05]  /*12e90*/  IABS R11, R7 ;  /* 0x00000007000b7213 */ /* 0x000fca0000000000 */
[----:B------:R-:W0:Y:S02]  /*12ea0*/  F2I.FTZ.U32.TRUNC.NTZ R3, R3 ;  /* 0x0000000300037305 */ /* 0x000e24000021f000 */
[----:B0-----:R-:W-:-:S04]  /*12eb0*/  IMAD.MOV R5, RZ, RZ, -R3 ;  /* 0x000000ffff057224 */ /* 0x001fc800078e0a03 */
[----:B------:R-:W-:-:S04]  /*12ec0*/  IMAD R5, R5, R10, RZ ;  /* 0x0000000a05057224 */ /* 0x000fc800078e02ff */
[----:B------:R-:W-:Y:S01]  /*12ed0*/  IMAD.HI.U32 R2, R3, R5, R2 ;  /* 0x0000000503027227 */ /* 0x000fe200078e0002 */
[----:B------:R-:W-:-:S03]  /*12ee0*/  IABS R5, R8 ;  /* 0x0000000800057213 */ /* 0x000fc60000000000 */
[----:B------:R-:W-:Y:S02]  /*12ef0*/  IMAD.MOV R3, RZ, RZ, -R11 ;  /* 0x000000ffff037224 */ /* 0x000fe400078e0a0b */
        /* <DEDUP_REMOVED lines=11> */
[----:B------:R-:W-:Y:S01]  /*12fb0*/  @!P1 LOP3.LUT R2, RZ, R7, RZ, 0x33, !PT ;  /* 0x00000007ff029212 */ /* 0x000fe200078e33ff */
[----:B------:R-:W-:-:S04]  /*12fc0*/  IMAD.MOV R7, RZ, RZ, -R7 ;  /* 0x000000ffff077224 */ /* 0x000fc800078e0a07 */
[----:B------:R-:W-:-:S05]  /*12fd0*/  IMAD R3, R2, R7, R9 ;  /* 0x0000000702037224 */ /* 0x000fca00078e0209 */
[----:B------:R1:W-:Y:S02]  /*12fe0*/  STL [R1+0x8], R3 ;  /* 0x0000080301007387 */ /* 0x0003e40000100800 */
.L_x_1256:
[----:B01----:R-:W-:-:S05]  /*12ff0*/  LOP3.LUT R3, RZ, R2, RZ, 0x33, !PT ;  /* 0x00000002ff037212 */ /* 0x003fca00078e33ff */
[----:B------:R-:W-:-:S05]  /*13000*/  IMAD.IADD R2, R4, 0x1, R3 ;  /* 0x0000000104027824 */ /* 0x000fca00078e0203 */
[----:B------:R1:W-:Y:S01]  /*13010*/  STL [R1+0x4], R2 ;  /* 0x0000040201007387 */ /* 0x0003e20000100800 */
[----:B------:R-:W-:Y:S05]  /*13020*/  BRA `(.L_x_1257) ;  /* 0x0000000000107947 */ /* 0x000fea0003800000 */
.L_x_1252:
[----:B------:R-:W-:Y:S01]  /*13030*/  IMAD.U32 R2, RZ, RZ, UR6 ;  /* 0x00000006ff027e24 */ /* 0x000fe2000f8e00ff */
[----:B------:R0:W-:Y:S04]  /*13040*/  STL [R1+0x4], RZ ;  /* 0x000004ff01007387 */ /* 0x0001e80000100800 */
[----:B------:R0:W-:Y:S04]  /*13050*/  STL [R1+0x8], RZ ;  /* 0x000008ff01007387 */ /* 0x0001e80000100800 */
[----:B------:R0:W-:Y:S02]  /*13060*/  STL [R1], R2 ;  /* 0x0000000201007387 */ /* 0x0001e40000100800 */
.L_x_1257:
[----:B------:R-:W2:Y:S04]  /*13070*/  LDL R8, [R1] ;  /* 0x0000000001087983 */ /* 0x000ea80000100800 */
[----:B------:R-:W2:Y:S04]  /*13080*/  LDL R9, [R1+0x4] ;  /* 0x0000040001097983 */ /* 0x000ea80000100800 */
[----:B------:R-:W2:Y:S04]  /*13090*/  LDL R10, [R1+0x8] ;  /* 0x00000800010a7983 */ /* 0x000ea80000100800 */
[----:B------:R-:W2:Y:S01]  /*130a0*/  LDL R11, [R1+0xc] ;  /* 0x00000c00010b7983 */ /* 0x000ea20000100800 */
[----:B------:R-:W-:-:S13]  /*130b0*/  ISETP.NE.AND P0, PT, R0, RZ, PT ;  /* 0x000000ff0000720c */ /* 0x000fda0003f05270 */
[----:B------:R-:W3:Y:S01]  /*130c0*/  @!P0 S2R R3, SR_CgaCtaId ;  /* 0x0000000000038919 */ /* 0x000ee20000008800 */
[----:B------:R-:W-:-:S04]  /*130d0*/  @!P0 MOV R0, 0x400 ;  /* 0x0000040000008802 */ /* 0x000fc80000000f00 */
[----:B---3--:R-:W-:-:S05]  /*130e0*/  @!P0 LEA R0, R3, R0, 0x18 ;  /* 0x0000000003008211 */ /* 0x008fca00078ec0ff */
[----:B--2---:R2:W-:Y:S01]  /*130f0*/  @!P0 STS.128 [R0+0x308d0], R8 ;  /* 0x0308d00800008388 */ /* 0x0045e20000000c00 */
[----:B------:R-:W-:Y:S06]  /*13100*/  BAR.ARV 0x5, 0x180 ;  /* 0x0146000000007b1d */ /* 0x000fec0000002000 */
.L_x_1250:
[----:B--2---:R-:W2:Y:S01]  /*13110*/  LDL R0, [R1+0xc] ;  /* 0x00000c0001007983 */ /* 0x004ea20000100800 */
[----:B------:R-:W-:-:S03]  /*13120*/  ULDC UR4, c[0x0][0xc3c] ;  /* 0x00030f0000047ab9 */ /* 0x000fc60000000800 */
[----:B------:R4:W-:Y:S01]  /*13130*/  STL [R1+0x10], RZ ;  /* 0x000010ff01007387 */ /* 0x0009e20000100800 */
[----:B--2---:R-:W-:Y:S01]  /*13140*/  ISETP.GE.AND P0, PT, R0, UR4, PT ;  /* 0x0000000400007c0c */ /* 0x004fe2000bf06270 */
[----:B------:R-:W-:-:S05]  /*13150*/  IMAD.MOV.U32 R0, RZ, RZ, 0x1 ;  /* 0x00000001ff007424 */ /* 0x000fca00078e00ff */
[----:B------:R4:W-:Y:S04]  /*13160*/  STL [R1+0x14], R0 ;  /* 0x0000140001007387 */ /* 0x0009e80000100800 */
[----:B------:R4:W-:Y:S03]  /*13170*/  STL [R1+0x50], RZ ;  /* 0x000050ff01007387 */ /* 0x0009e60000100800 */
[----:B------:R-:W-:Y:S05]  /*13180*/  @P0 BRA `(.L_x_1258) ;  /* 0x0000006400640947 */ /* 0x000fea0003800000 */
[----:B------:R-:W2:Y:S01]  /*13190*/  S2UR UR5, SR_CgaCtaId ;  /* 0x00000000000579c3 */ /* 0x000ea20000008800 */
[C---:B----4-:R-:W-:Y:S01]  /*131a0*/  IMAD.SHL.U32 R0, R6.reuse, 0x8, RZ ;  /* 0x0000000806007824 */ /* 0x050fe200078e00ff */
[----:B------:R-:W-:Y:S01]  /*131b0*/  LOP3.LUT R4, R6, 0x7f, RZ, 0xc0, !PT ;  /* 0x0000007f06047812 */ /* 0x000fe200078ec0ff */
[----:B------:R-:W-:Y:S01]  /*131c0*/  UMOV UR4, 0x400 ;  /* 0x0000040000047882 */ /* 0x000fe20000000000 */
[----:B------:R-:W-:Y:S01]  /*131d0*/  BSSY B8, `(.L_x_1258) ;  /* 0x0000654000087945 */ /* 0x000fe20003800000 */
[----:B------:R-:W-:Y:S01]  /*131e0*/  ULDC UR38, c[0x0][0xc] ;  /* 0x0000030000267ab9 */ /* 0x000fe20000000800 */
[----:B------:R-:W-:Y:S01]  /*131f0*/  LOP3.LUT R3, R0, 0x1f8, RZ, 0xc0, !PT ;  /* 0x000001f800037812 */ /* 0x000fe200078ec0ff */
[----:B01----:R-:W-:Y:S01]  /*13200*/  IMAD.SHL.U32 R2, R4, 0x8, RZ ;  /* 0x0000000804027824 */ /* 0x003fe200078e00ff */
[----:B------:R-:W-:Y:S01]  /*13210*/  LOP3.LUT R0, R0, 0x38, RZ, 0xc0, !PT ;  /* 0x0000003800007812 */ /* 0x000fe200078ec0ff */
[----:B------:R-:W-:Y:S01]  /*13220*/  ULDC.64 UR36, c[0x0][0x198] ;  /* 0x0000660000247ab9 */ /* 0x000fe20000000a00 */
[----:B------:R-:W-:Y:S01]  /*13230*/  LOP3.LUT R3, R3, 0x38, R6, 0x78, !PT ;  /* 0x0000003803037812 */ /* 0x000fe200078e7806 */
[----:B------:R-:W-:-:S03]  /*13240*/  IMAD.SHL.U32 R6, R6, 0x10, RZ ;  /* 0x0000001006067824 */ /* 0x000fc600078e00ff */
[----:B------:R-:W-:Y:S02]  /*13250*/  LOP3.LUT R2, R3, 0x200, R2, 0xf8, !PT ;  /* 0x0000020003027812 */ /* 0x000fe400078ef802 */
[----:B------:R-:W-:-:S04]  /*13260*/  SHF.R.U32.HI R3, RZ, 0x3, R4 ;  /* 0x00000003ff037819 */ /* 0x000fc80000011604 */
[----:B------:R-:W-:Y:S01]  /*13270*/  LOP3.LUT R4, R3, 0x70, R6, 0xf8, !PT ;  /* 0x0000007003047812 */ /* 0x000fe200078ef806 */
[----:B--2---:R-:W-:-:S06]  /*13280*/  ULEA UR4, UR5, UR4, 0x18 ;  /* 0x0000000405047291 */ /* 0x004fcc000f8ec03f */
[----:B------:R-:W-:-:S04]  /*13290*/  IMAD.U32 R19, RZ, RZ, UR4 ;  /* 0x00000004ff137e24 */ /* 0x000fc8000f8e00ff */
[----:B------:R-:W-:Y:S02]  /*132a0*/  IMAD R3, R2, 0x2, R19 ;  /* 0x0000000202037824 */ /* 0x000fe400078e0213 */
[----:B------:R-:W-:-:S03]  /*132b0*/  IMAD.MOV.U32 R2, RZ, RZ, 0x1 ;  /* 0x00000001ff027424 */ /* 0x000fc600078e00ff */
[----:B------:R-:W-:Y:S04]  /*132c0*/  STL [R1+0x20], R3 ;  /* 0x0000200301007387 */ /* 0x000fe80000100800 */
[----:B------:R-:W-:Y:S04]  /*132d0*/  STL [R1+0x50], RZ ;  /* 0x000050ff01007387 */ /* 0x000fe80000100800 */
[----:B------:R0:W-:Y:S04]  /*132e0*/  STL [R1+0x14], R2 ;  /* 0x0000140201007387 */ /* 0x0001e80000100800 */
[----:B------:R1:W-:Y:S01]  /*132f0*/  STL [R1+0x10], RZ ;  /* 0x000010ff01007387 */ /* 0x0003e20000100800 */
[----:B0-----:R-:W-:-:S02]  /*13300*/  LOP3.LUT R2, R0, 0x40, RZ, 0xfc, !PT ;  /* 0x0000004000027812 */ /* 0x001fc400078efcff */
[----:B-1----:R-:W-:-:S07]  /*13310*/  LOP3.LUT R0, R0, 0x80, RZ, 0xfc, !PT ;  /* 0x0000008000007812 */ /* 0x002fce00078efcff */
.L_x_1374:
[----:B--23--:R-:W2:Y:S01]  /*13320*/  LDL R9, [R1+0xc] ;  /* 0x00000c0001097983 */ /* 0x00cea20000100800 */
[----:B------:R-:W-:Y:S05]  /*13330*/  YIELD ;  /* 0x0000000000007946 */ /* 0x000fea0003800000 */
[----:B------:R-:W-:Y:S01]  /*13340*/  ULDC.64 UR4, c[0x0][0xa28] ;  /* 0x00028a0000047ab9 */ /* 0x000fe20000000a00 */
[----:B------:R-:W-:Y:S01]  /*13350*/  IMAD.MOV.U32 R0, RZ, RZ, RZ ;  /* 0x000000ffff007224 */ /* 0x000fe200078e00ff */
[----:B------:R-:W-:Y:S01]  /*13360*/  ISETP.NE.U32.AND P0, PT, RZ, UR4, PT ;  /* 0x00000004ff007c0c */ /* 0x000fe2000bf05070 */
[----:B01----:R-:W0:Y:S01]  /*13370*/  LDC.64 R4, c[0x0][0xa00] ;  /* 0x00028000ff047b82 */ /* 0x003e220000000a00 */
[----:B------:R-:W-:Y:S01]  /*13380*/  ULDC.64 UR8, c[0x0][0x208] ;  /* 0x0000820000087ab9 */ /* 0x000fe20000000a00 */
[----:B------:R-:W-:Y:S01]  /*13390*/  IMAD.MOV.U32 R10, RZ, RZ, RZ ;  /* 0x000000ffff0a7224 */ /* 0x000fe200078e00ff */
[----:B------:R-:W-:Y:S01]  /*133a0*/  ISETP.NE.AND.EX P0, PT, RZ, UR5, PT, P0 ;  /* 0x00000005ff007c0c */ /* 0x000fe2000bf05300 */
[----:B------:R-:W-:Y:S01]  /*133b0*/  ULDC.64 UR4, c[0x0][0xa18] ;  /* 0x0002860000047ab9 */ /* 0x000fe20000000a00 */
[----:B------:R-:W-:-:S11]  /*133c0*/  ULDC.64 UR6, c[0x0][0xa08] ;  /* 0x0002820000067ab9 */ /* 0x000fd60000000a00 */
[----:B------:R-:W2:Y:S02]  /*133d0*/  @P0 LDC.64 R2, c[0x0][0xa28] ;  /* 0x00028a00ff020b82 */ /* 0x000ea40000000a00 */
[----:B--2---:R-:W-:-:S05]  /*133e0*/  @P0 IMAD.WIDE R2, R9, 0x4, R2 ;  /* 0x0000000409020825 */ /* 0x004fca00078e0202 */
[----:B------:R1:W5:Y:S01]  /*133f0*/  @P0 LDG.E R0, desc[UR8][R2.64] ;  /* 0x0000000802000981 */ /* 0x000362000c1e1900 */
[----:B------:R-:W-:Y:S01]  /*13400*/  ISETP.NE.U32.AND P0, PT, RZ, UR4, PT ;  /* 0x00000004ff007c0c */ /* 0x000fe2000bf05070 */
[----:B0-----:R-:W-:Y:S01]  /*13410*/  IMAD.WIDE R4, R9, 0x4, R4 ;  /* 0x0000000409047825 */ /* 0x001fe200078e0204 */
[----:B------:R-:W-:Y:S02]  /*13420*/  ISETP.NE.U32.AND P1, PT, RZ, UR6, PT ;  /* 0x00000006ff007c0c */ /* 0x000fe4000bf25070 */
[----:B------:R-:W-:Y:S01]  /*13430*/  ISETP.NE.AND.EX P2, PT, RZ, UR5, PT, P0 ;  /* 0x00000005ff007c0c */ /* 0x000fe2000bf45300 */
[----:B------:R-:W-:Y:S01]  /*13440*/  ULDC.64 UR4, c[0x0][0xa00] ;  /* 0x0002800000047ab9 */ /* 0x000fe20000000a00 */
[----:B------:R-:W-:Y:S01]  /*13450*/  ISETP.NE.AND.EX P1, PT, RZ, UR7, PT, P1 ;  /* 0x00000007ff007c0c */ /* 0x000fe2000bf25310 */
[----:B------:R-:W-:Y:S01]  /*13460*/  IMAD.MOV.U32 R8, RZ, RZ, RZ ;  /* 0x000000ffff087224 */ /* 0x000fe200078e00ff */
[----:B------:R-:W-:Y:S01]  /*13470*/  ISETP.NE.U32.AND P0, PT, RZ, UR4, PT ;  /* 0x00000004ff007c0c */ /* 0x000fe2000bf05070 */
[----:B-1----:R-:W0:Y:S03]  /*13480*/  LDC.64 R2, c[0x0][0xa08] ;  /* 0x00028200ff027b82 */ /* 0x002e260000000a00 */
[----:B------:R-:W-:-:S05]  /*13490*/  ISETP.NE.AND.EX P0, PT, RZ, UR5, PT, P0 ;  /* 0x00000005ff007c0c */ /* 0x000fca000bf05300 */
[----:B------:R-:W1:Y:S08]  /*134a0*/  @P2 LDC.64 R6, c[0x0][0xa18] ;  /* 0x00028600ff062b82 */ /* 0x000e700000000a00 */
[----:B------:R-:W2:Y:S01]  /*134b0*/  @P0 LDG.E R10, desc[UR8][R4.64] ;  /* 0x00000008040a0981 */ /* 0x000ea2000c1e1900 */
[----:B------:R-:W-:Y:S01]  /*134c0*/  ULDC UR4, c[0x0][0x288] ;  /* 0x0000a20000047ab9 */ /* 0x000fe20000000800 */
[----:B0-----:R-:W-:-:S05]  /*134d0*/  IMAD.WIDE R2, R9, 0x4, R2 ;  /* 0x0000000409027825 */ /* 0x001fca00078e0202 */
[----:B------:R-:W5:Y:S01]  /*134e0*/  @P1 LDG.E R8, desc[UR8][R2.64] ;  /* 0x0000000802081981 */ /* 0x000f62000c1e1900 */
[----:B-1----:R-:W-:-:S03]  /*134f0*/  @P2 IMAD.WIDE R6, R9, 0x4, R6 ;  /* 0x0000000409062825 */ /* 0x002fc600078e0206 */
[----:B--2---:R0:W-:Y:S02]  /*13500*/  STL [R1+0x30], R10 ;  /* 0x0000300a01007387 */ /* 0x0041e40000100800 */
[----:B0-----:R-:W-:Y:S01]  /*13510*/  IMAD.U32 R10, RZ, RZ, UR4 ;  /* 0x00000004ff0a7e24 */ /* 0x001fe2000f8e00ff */
[----:B------:R-:W-:-:S05]  /*13520*/  ULDC.64 UR4, c[0x0][0x418] ;  /* 0x0001060000047ab9 */ /* 0x000fca0000000a00 */
        /* <DEDUP_REMOVED lines=12> */
[----:B------:R-:W0:Y:S04]  /*135f0*/  LDG.E R7, desc[UR4][R4.64] ;  /* 0x0000000404077981 */ /* 0x000e28000c1e1900 */
[----:B------:R-:W0:Y:S02]  /*13600*/  LDG.E R4, desc[UR4][R4.64+0x4] ;  /* 0x0000040404047981 */ /* 0x000e24000c1e1900 */
[----:B0-----:R-:W-:-:S05]  /*13610*/  IMAD.IADD R10, R4, 0x1, -R7 ;  /* 0x00000001040a7824 */ /* 0x001fca00078e0a07 */
[----:B------:R1:W-:Y:S02]  /*13620*/  STL [R1+0x2c], R10 ;  /* 0x00002c0a01007387 */ /* 0x0003e40000100800 */
.L_x_1259:
[----:B------:R-:W2:Y:S01]  /*13630*/  LDL.LU R5, [R1+0x8] ;  /* 0x0000080001057983 */ /* 0x000ea20000300800 */
[----:B------:R-:W-:Y:S02]  /*13640*/  ULDC.64 UR4, c[0x0][0xa20] ;  /* 0x0002880000047ab9 */ /* 0x000fe40000000a00 */
[----:B------:R-:W-:-:S04]  /*13650*/  ISETP.NE.U32.AND P0, PT, RZ, UR4, PT ;  /* 0x00000004ff007c0c */ /* 0x000fc8000bf05070 */
[----:B------:R-:W-:Y:S02]  /*13660*/  ISETP.NE.AND.EX P0, PT, RZ, UR5, PT, P0 ;  /* 0x00000005ff007c0c */ /* 0x000fe4000bf05300 */
[C---:B--2---:R-:W-:Y:S02]  /*13670*/  LOP3.LUT R7, R5.reuse, 0xff000000, RZ, 0xc0, !PT ;  /* 0xff00000005077812 */ /* 0x044fe400078ec0ff */
[C---:B------:R-:W-:Y:S02]  /*13680*/  LOP3.LUT R4, R5.reuse, 0xff0000, RZ, 0xc0, !PT ;  /* 0x00ff000005047812 */ /* 0x040fe400078ec0ff */
[----:B------:R-:W-:Y:S02]  /*13690*/  SHF.R.U32.HI R7, RZ, 0x8, R7 ;  /* 0x00000008ff077819 */ /* 0x000fe40000011607 */
[----:B------:R-:W-:Y:S02]  /*136a0*/  LOP3.LUT R16, R5, 0xffff, RZ, 0xc0, !PT ;  /* 0x0000ffff05107812 */ /* 0x000fe400078ec0ff */
[----:B------:R-:W-:Y:S01]  /*136b0*/  LEA.HI R7, R4, R7, RZ, 0x10 ;  /* 0x0000000704077211 */ /* 0x000fe200078f80ff */
[----:B-----5:R-:W-:-:S05]  /*136c0*/  IMAD.IADD R4, R8, 0x1, R0 ;  /* 0x0000000108047824 */ /* 0x020fca00078e0200 */
[----:B------:R2:W-:Y:S01]  /*136d0*/  STL [R1+0x18], R4 ;  /* 0x0000180401007387 */ /* 0x0005e20000100800 */
[----:B------:R-:W-:Y:S05]  /*136e0*/  @!P0 BRA `(.L_x_1260) ;  /* 0x0000000000148947 */ /* 0x000fea0003800000 */
[----:B------:R-:W3:Y:S01]  /*136f0*/  LDC.64 R2, c[0x0][0xa20] ;  /* 0x00028800ff027b82 */ /* 0x000ee20000000a00 */
[----:B------:R-:W-:Y:S01]  /*13700*/  ULDC.64 UR4, c[0x0][0x208] ;  /* 0x0000820000047ab9 */ /* 0x000fe20000000a00 */
[----:B---3--:R-:W-:-:S05]  /*13710*/  IMAD.WIDE R2, R9, 0x4, R2 ;  /* 0x0000000409027825 */ /* 0x008fca00078e0202 */
[----:B------:R3:W5:Y:S01]  /*13720*/  LDG.E R6, desc[UR4][R2.64] ;  /* 0x0000000402067981 */ /* 0x000762000c1e1900 */
[----:B------:R-:W-:Y:S05]  /*13730*/  BRA `(.L_x_1261) ;  /* 0x0000000000147947 */ /* 0x000fea0003800000 */
.L_x_1260:
[----:B------:R-:W-:Y:S05]  /*13740*/  @!P1 BRA `(.L_x_1261) ;  /* 0x0000000000109947 */ /* 0x000fea0003800000 */
[----:B------:R-:W-:Y:S02]  /*13750*/  ULDC.64 UR4, c[0x0][0x208] ;  /* 0x0000820000047ab9 */ /* 0x000fe40000000a00 */
[----:B------:R-:W3:Y:S04]  /*13760*/  LDG.E R6, desc[UR4][R2.64] ;  /* 0x0000000402067981 */ /* 0x000ee8000c1e1900 */
[----:B------:R-:W3:Y:S02]  /*13770*/  LDG.E R2, desc[UR4][R2.64+0x4] ;  /* 0x0000040402027981 */ /* 0x000ee4000c1e1900 */
[----:B---3--:R-:W-:-:S07]  /*13780*/  IMAD.IADD R6, R2, 0x1, -R6 ;  /* 0x0000000102067824 */ /* 0x008fce00078e0a06 */
.L_x_1261:
[----:B--2---:R-:W2:Y:S01]  /*13790*/  LDL.LU R4, [R1+0x4] ;  /* 0x0000040001047983 */ /* 0x004ea20000300800 */
[----:B---3--:R-:W3:Y:S01]  /*137a0*/  LDC R2, c[0x0][0x448] ;  /* 0x00011200ff027b82 */ /* 0x008ee20000000800 */
[----:B-----5:R-:W-:Y:S01]  /*137b0*/  IMAD.IADD R0, R6, 0x1, -R0 ;  /* 0x0000000106007824 */ /* 0x020fe200078e0a00 */
[----:B---3--:R-:W-:-:S13]  /*137c0*/  ISETP.NE.AND P1, PT, R2, 0x1, PT ;  /* 0x000000010200780c */ /* 0x008fda0003f25270 */
[----:B------:R-:W3:Y:S08]  /*137d0*/  @P1 LDC R3, c[0x0][0x44c] ;  /* 0x00011300ff031b82 */ /* 0x000ef00000000800 */
[----:B------:R-:W4:Y:S01]  /*137e0*/  @P1 LDC R2, c[0x0][0x450] ;  /* 0x00011400ff021b82 */ /* 0x000f220000000800 */
[----:B--2---:R-:W-:-:S04]  /*137f0*/  IMAD.SHL.U32 R11, R4, 0x80, RZ ;  /* 0x00000080040b7824 */ /* 0x004fc800078e00ff */
[----:B------:R-:W-:Y:S01]  /*13800*/  VIADD R4, R11, 0x7f ;  /* 0x0000007f0b047836 */ /* 0x000fe20000000000 */
[----:B------:R2:W-:Y:S03]  /*13810*/  STL [R1+0x28], R11 ;  /* 0x0000280b01007387 */ /* 0x0005e60000100800 */
[----:B---3--:R-:W-:-:S04]  /*13820*/  @P1 IMAD.HI.U32 R3, R4, R3, RZ ;  /* 0x0000000304031227 */ /* 0x008fc800078e00ff */
[----:B------:R-:W-:Y:S01]  /*13830*/  IMAD.MOV.U32 R6, RZ, RZ, R4 ;  /* 0x000000ffff067224 */ /* 0x000fe200078e0004 */
[----:B----4-:R-:W-:Y:S01]  /*13840*/  @P1 SHF.R.U32.HI R6, RZ, R2, R3 ;  /* 0x00000002ff061219 */ /* 0x010fe20000011603 */
[----:B------:R-:W-:-:S04]  /*13850*/  VIADD R2, R0, 0x5f ;  /* 0x0000005f00027836 */ /* 0x000fc80000000000 */
[----:B------:R-:W-:-:S05]  /*13860*/  IMAD.HI R2, R2, 0x2aaaaaab, RZ ;  /* 0x2aaaaaab02027827 */ /* 0x000fca00078e02ff */
[----:B------:R-:W-:-:S04]  /*13870*/  SHF.R.U32.HI R3, RZ, 0x1f, R2 ;  /* 0x0000001fff037819 */ /* 0x000fc80000011602 */
[----:B------:R-:W-:Y:S02]  /*13880*/  LEA.HI.SX32 R9, R2, R3, 0x1c ;  /* 0x0000000302097211 */ /* 0x000fe400078fe2ff */
[----:B------:R-:W-:-:S03]  /*13890*/  IADD3 R2, R0, 0x1, -R10 ;  /* 0x0000000100027810 */ /* 0x000fc60007ffe80a */
[----:B------:R2:W-:Y:S02]  /*138a0*/  STL [R1+0x58], R9 ;  /* 0x0000580901007387 */ /* 0x0005e40000100800 */
[----:B------:R-:W-:Y:S02]  /*138b0*/  IMAD.IADD R6, R2, 0x1, R6 ;  /* 0x0000000102067824 */ /* 0x000fe400078e0206 */
[----:B------:R-:W3:Y:S02]  /*138c0*/  LDC.64 R2, c[0x0][0x9e0] ;  /* 0x00027800ff027b82 */ /* 0x000ee40000000a00 */
[----:B---3--:R-:W-:Y:S01]  /*138d0*/  ISETP.GE.AND P2, PT, R3, 0x1, PT ;  /* 0x000000010300780c */ /* 0x008fe20003f46270 */
[----:B------:R-:W-:-:S12]  /*138e0*/  IMAD.IADD R2, R6, 0x1, R2 ;  /* 0x0000000106027824 */ /* 0x000fd800078e0202 */
[----:B--2---:R-:W-:Y:S05]  /*138f0*/  @!P2 BRA `(.L_x_1262) ;  /* 0x000000000048a947 */ /* 0x004fea0003800000 */
[C---:B------:R-:W-:Y:S01]  /*13900*/  ISETP.GT.AND P0, PT, R6.reuse, RZ, PT ;  /* 0x000000ff0600720c */ /* 0x040fe20003f04270 */
[----:B------:R-:W-:Y:S01]  /*13910*/  BSSY B0, `(.L_x_1263) ;  /* 0x000000e000007945 */ /* 0x000fe20003800000 */
[----:B------:R-:W-:-:S11]  /*13920*/  VIADD R8, R6, 0xffffffff ;  /* 0xffffffff06087836 */ /* 0x000fd60000000000 */
[----:B------:R-:W-:Y:S05]  /*13930*/  @P0 BRA `(.L_x_1264) ;  /* 0x00000000001c0947 */ /* 0x000fea0003800000 */
[----:B------:R-:W-:Y:S01]  /*13940*/  ISETP.NE.AND P0, PT, R3, 0x1, PT ;  /* 0x000000010300780c */ /* 0x000fe20003f05270 */
[----:B------:R-:W-:-:S12]  /*13950*/  IMAD.MOV R6, RZ, RZ, -R6 ;  /* 0x000000ffff067224 */ /* 0x000fd800078e0a06 */
[----:B------:R-:W2:Y:S02]  /*13960*/  @P0 LDC.64 R4, c[0x0][0x9e8] ;  /* 0x00027a00ff040b82 */ /* 0x000ea40000000a00 */
[----:B--2---:R-:W-:-:S05]  /*13970*/  @P0 IMAD.HI.U32 R4, R6, R4, RZ ;  /* 0x0000000406040227 */ /* 0x004fca00078e00ff */
[----:B------:R-:W-:-:S04]  /*13980*/  @P0 SHF.R.U32.HI R6, RZ, R5, R4 ;  /* 0x00000005ff060219 */ /* 0x000fc80000011604 */
[----:B------:R-:W-:Y:S01]  /*13990*/  LOP3.LUT R8, RZ, R6, RZ, 0x33, !PT ;  /* 0x00000006ff087212 */ /* 0x000fe200078e33ff */
[----:B------:R-:W-:Y:S06]  /*139a0*/  BRA `(.L_x_1265) ;  /* 0x0000000000107947 */ /* 0x000fec0003800000 */
.L_x_1264:
[----:B------:R-:W-:-:S13]  /*139b0*/  ISETP.NE.AND P0, PT, R3, 0x1, PT ;  /* 0x000000010300780c */ /* 0x000fda0003f05270 */
[----:B------:R-:W2:Y:S02]  /*139c0*/  @P0 LDC.64 R4, c[0x0][0x9e8] ;  /* 0x00027a00ff040b82 */ /* 0x000ea40000000a00 */
[----:B--2---:R-:W-:-:S05]  /*139d0*/  @P0 IMAD.HI.U32 R4, R8, R4, RZ ;  /* 0x0000000408040227 */ /* 0x004fca00078e00ff */
[----:B------:R-:W-:-:S07]  /*139e0*/  @P0 SHF.R.U32.HI R8, RZ, R5, R4 ;  /* 0x00000005ff080219 */ /* 0x000fce0000011604 */
.L_x_1265:
[----:B------:R-:W-:Y:S05]  /*139f0*/  BSYNC B0 ;  /* 0x0000000000007941 */ /* 0x000fea0003800000 */
.L_x_1263:
[----:B------:R-:W-:-:S05]  /*13a00*/  IMAD R8, R8, R3, R3 ;  /* 0x0000000308087224 */ /* 0x000fca00078e0203 */
[----:B------:R-:W-:-:S07]  /*13a10*/  VIMNMX R2, R2, R8, PT ;  /* 0x0000000802027248 */ /* 0x000fce0003fe0100 */
.L_x_1262:
[----:B------:R-:W2:Y:S01]  /*13a20*/  @P1 LDC R4, c[0x0][0x44c] ;  /* 0x00011300ff041b82 */ /* 0x000ea20000000800 */
[----:B------:R-:W-:Y:S01]  /*13a30*/  VIADD R2, R2, 0x5f ;  /* 0x0000005f02027836 */ /* 0x000fe20000000000 */
[----:B------:R-:W-:Y:S01]  /*13a40*/  ULDC UR4, c[0x0][0x9dc] ;  /* 0x0002770000047ab9 */ /* 0x000fe20000000800 */
[----:B------:R-:W-:Y:S02]  /*13a50*/  IMAD.MOV.U32 R5, RZ, RZ, R11 ;  /* 0x000000ffff057224 */ /* 0x000fe400078e000b */
[----:B------:R-:W-:-:S03]  /*13a60*/  IMAD.HI R2, R2, 0x2aaaaaab, RZ ;  /* 0x2aaaaaab02027827 */ /* 0x000fc600078e02ff */
[----:B------:R-:W3:Y:S01]  /*13a70*/  @P1 LDC R6, c[0x0][0x450] ;  /* 0x00011400ff061b82 */ /* 0x000ee20000000800 */
[----:B--2---:R-:W-:-:S05]  /*13a80*/  @P1 IMAD.HI.U32 R4, R11, R4, RZ ;  /* 0x000000040b041227 */ /* 0x004fca00078e00ff */
[----:B---3--:R-:W-:-:S04]  /*13a90*/  @P1 SHF.R.U32.HI R5, RZ, R6, R4 ;  /* 0x00000006ff051219 */ /* 0x008fc80000011604 */
[----:B------:R-:W-:Y:S02]  /*13aa0*/  IADD3 R6, R5, R0, -R10 ;  /* 0x0000000005067210 */ /* 0x000fe40007ffe80a */
[----:B------:R-:W-:-:S04]  /*13ab0*/  SHF.R.U32.HI R0, RZ, 0x1f, R2 ;  /* 0x0000001fff007819 */ /* 0x000fc80000011602 */
[----:B------:R-:W-:Y:S01]  /*13ac0*/  LEA.HI.SX32 R4, R2, R0, 0x1c ;  /* 0x0000000002047211 */ /* 0x000fe200078fe2ff */
[----:B------:R-:W-:-:S03]  /*13ad0*/  VIADD R2, R6, -UR4 ;  /* 0x8000000406027c36 */ /* 0x000fc60008000000 */
[----:B------:R-:W-:Y:S01]  /*13ae0*/  VIMNMX R0, R9, R4, PT ;  /* 0x0000000409007248 */ /* 0x000fe20003fe0100 */
[----:B------:R2:W-:Y:S01]  /*13af0*/  STL [R1+0x54], R4 ;  /* 0x0000540401007387 */ /* 0x0005e20000100800 */
[----:B------:R-:W-:Y:S05]  /*13b00*/  @!P2 BRA `(.L_x_1266) ;  /* 0x000000000044a947 */ /* 0x000fea0003800000 */
[----:B------:R-:W-:Y:S01]  /*13b10*/  ISETP.GT.AND P0, PT, R6, -0x1, PT ;  /* 0xffffffff0600780c */ /* 0x000fe20003f04270 */
[----:B------:R-:W-:-:S12]  /*13b20*/  BSSY B0, `(.L_x_1267) ;  /* 0x000000d000007945 */ /* 0x000fd80003800000 */
[----:B------:R-:W-:Y:S05]  /*13b30*/  @P0 BRA `(.L_x_1268) ;  /* 0x00000000001c0947 */ /* 0x000fea0003800000 */
[----:B------:R-:W-:Y:S02]  /*13b40*/  ISETP.NE.AND P0, PT, R3, 0x1, PT ;  /* 0x000000010300780c */ /* 0x000fe40003f05270 */
[----:B------:R-:W-:-:S11]  /*13b50*/  LOP3.LUT R6, RZ, R6, RZ, 0x33, !PT ;  /* 0x00000006ff067212 */ /* 0x000fd600078e33ff */
[----:B--2---:R-:W2:Y:S02]  /*13b60*/  @P0 LDC.64 R4, c[0x0][0x9e8] ;  /* 0x00027a00ff040b82 */ /* 0x004ea40000000a00 */
[----:B--2---:R-:W-:-:S05]  /*13b70*/  @P0 IMAD.HI.U32 R4, R6, R4, RZ ;  /* 0x0000000406040227 */ /* 0x004fca00078e00ff */
[----:B------:R-:W-:-:S04]  /*13b80*/  @P0 SHF.R.U32.HI R6, RZ, R5, R4 ;  /* 0x00000005ff060219 */ /* 0x000fc80000011604 */
[----:B------:R-:W-:Y:S01]  /*13b90*/  LOP3.LUT R6, RZ, R6, RZ, 0x33, !PT ;  /* 0x00000006ff067212 */ /* 0x000fe200078e33ff */
[----:B------:R-:W-:Y:S06]  /*13ba0*/  BRA `(.L_x_1269) ;  /* 0x0000000000107947 */ /* 0x000fec0003800000 */
.L_x_1268:
[----:B------:R-:W-:-:S13]  /*13bb0*/  ISETP.NE.AND P0, PT, R3, 0x1, PT ;  /* 0x000000010300780c */ /* 0x000fda0003f05270 */
[----:B--2---:R-:W2:Y:S02]  /*13bc0*/  @P0 LDC.64 R4, c[0x0][0x9e8] ;  /* 0x00027a00ff040b82 */ /* 0x004ea40000000a00 */
[----:B--2---:R-:W-:-:S05]  /*13bd0*/  @P0 IMAD.HI.U32 R4, R6, R4, RZ ;  /* 0x0000000406040227 */ /* 0x004fca00078e00ff */
[----:B------:R-:W-:-:S07]  /*13be0*/  @P0 SHF.R.U32.HI R6, RZ, R5, R4 ;  /* 0x00000005ff060219 */ /* 0x000fce0000011604 */
.L_x_1269:
[----:B------:R-:W-:Y:S05]  /*13bf0*/  BSYNC B0 ;  /* 0x0000000000007941 */ /* 0x000fea0003800000 */
.L_x_1267:
[----:B------:R-:W-:-:S05]  /*13c00*/  IMAD R3, R6, R3, RZ ;  /* 0x0000000306037224 */ /* 0x000fca00078e02ff */
[----:B------:R-:W-:-:S07]  /*13c10*/  VIMNMX R2, R2, R3, !PT ;  /* 0x0000000302027248 */ /* 0x000fce0007fe0100 */
.L_x_1266:
[----:B------:R-:W-:Y:S01]  /*13c20*/  IMAD.HI R2, R2, 0x2aaaaaab, RZ ;  /* 0x2aaaaaab02027827 */ /* 0x000fe200078e02ff */
[----:B--2---:R-:W-:Y:S01]  /*13c30*/  SHF.R.U32.HI R4, RZ, 0x10, R7 ;  /* 0x00000010ff047819 */ /* 0x004fe20000011607 */
[----:B------:R-:W-:Y:S01]  /*13c40*/  BSSY B0, `(.L_x_1270) ;  /* 0x000002a000007945 */ /* 0x000fe20003800000 */
[----:B------:R-:W-:Y:S01]  /*13c50*/  LOP3.LUT R8, R7, 0xff, RZ, 0xc0, !PT ;  /* 0x000000ff07087812 */ /* 0x000fe200078ec0ff */
[----:B------:R-:W-:Y:S01]  /*13c60*/  IMAD.MOV.U32 R5, RZ, RZ, RZ ;  /* 0x000000ffff057224 */ /* 0x000fe200078e00ff */
[----:B------:R-:W-:Y:S02]  /*13c70*/  SHF.R.U32.HI R3, RZ, 0x1f, R2 ;  /* 0x0000001fff037819 */ /* 0x000fe40000011602 */
[----:B------:R-:W-:Y:S01]  /*13c80*/  ISETP.NE.AND P0, PT, R4, RZ, PT ;  /* 0x000000ff0400720c */ /* 0x000fe20003f05270 */
[----:B01----:R-:W-:Y:S01]  /*13c90*/  IMAD.MOV.U32 R10, RZ, RZ, R5 ;  /* 0x000000ffff0a7224 */ /* 0x003fe200078e0005 */
[----:B------:R-:W-:-:S04]  /*13ca0*/  LEA.HI.SX32 R3, R2, R3, 0x1c ;  /* 0x0000000302037211 */ /* 0x000fc800078fe2ff */
[----:B------:R-:W-:-:S04]  /*13cb0*/  VIMNMX R9, RZ, R3, !PT ;  /* 0x00000003ff097248 */ /* 0x000fc80007fe0100 */
[----:B------:R-:W-:Y:S01]  /*13cc0*/  ISETP.GT.AND P1, PT, R0, R9, PT ;  /* 0x000000090000720c */ /* 0x000fe20003f24270 */
[----:B------:R0:W-:Y:S02]  /*13cd0*/  STL [R1+0x34], R9 ;  /* 0x0000340901007387 */ /* 0x0001e40000100800 */
[----:B------:R-:W1:Y:S02]  /*13ce0*/  @!P0 LDC R4, c[0x0][0x9f0] ;  /* 0x00027c00ff048b82 */ /* 0x000e640000000800 */
[----:B------:R0:W-:Y:S04]  /*13cf0*/  STL [R1+0x38], R5 ;  /* 0x0000380501007387 */ /* 0x0001e80000100800 */
[----:B------:R0:W-:Y:S04]  /*13d00*/  STL [R1+0x40], R8 ;  /* 0x0000400801007387 */ /* 0x0001e80000100800 */
[----:B------:R-:W-:Y:S05]  /*13d10*/  @!P1 BRA `(.L_x_1271) ;  /* 0x0000000000709947 */ /* 0x000fea0003800000 */
[-C--:B01----:R-:W-:Y:S02]  /*13d20*/  IABS R5, R4.reuse ;  /* 0x0000000400057213 */ /* 0x083fe40000000000 */
[----:B------:R-:W-:Y:S02]  /*13d30*/  IABS R7, R4 ;  /* 0x0000000400077213 */ /* 0x000fe40000000000 */
[----:B------:R-:W0:Y:S03]  /*13d40*/  I2F.RP R2, R5 ;  /* 0x0000000500027306 */ /* 0x000e260000209400 */
[----:B------:R-:W-:-:S05]  /*13d50*/  IMAD.MOV R7, RZ, RZ, -R7 ;  /* 0x000000ffff077224 */ /* 0x000fca00078e0a07 */
[----:B0-----:R-:W0:Y:S02]  /*13d60*/  MUFU.RCP R2, R2 ;  /* 0x0000000200027308 */ /* 0x001e240000001000 */
[----:B0-----:R-:W-:-:S06]  /*13d70*/  VIADD R2, R2, 0xffffffe ;  /* 0x0ffffffe02027836 */ /* 0x001fcc0000000000 */
[----:B------:R-:W0:Y:S02]  /*13d80*/  F2I.FTZ.U32.TRUNC.NTZ R3, R2 ;  /* 0x0000000200037305 */ /* 0x000e24000021f000 */
[----:B0-----:R-:W-:-:S04]  /*13d90*/  IMAD.MOV R2, RZ, RZ, -R3 ;  /* 0x000000ffff027224 */ /* 0x001fc800078e0a03 */
[----:B------:R-:W-:Y:S02]  /*13da0*/  IMAD R6, R2, R5, RZ ;  /* 0x0000000502067224 */ /* 0x000fe400078e02ff */
[----:B------:R-:W-:-:S04]  /*13db0*/  IMAD.MOV.U32 R2, RZ, RZ, RZ ;  /* 0x000000ffff027224 */ /* 0x000fc800078e00ff */
[----:B------:R-:W-:Y:S01]  /*13dc0*/  IMAD.HI.U32 R6, R3, R6, R2 ;  /* 0x0000000603067227 */ /* 0x000fe200078e0002 */
[----:B------:R-:W-:-:S05]  /*13dd0*/  IADD3 R3, R4, -0x1, R0 ;  /* 0xffffffff04037810 */ /* 0x000fca0007ffe000 */
[----:B------:R-:W-:-:S05]  /*13de0*/  IMAD.IADD R3, R3, 0x1, -R9 ;  /* 0x0000000103037824 */ /* 0x000fca00078e0a09 */
[----:B------:R-:W-:Y:S02]  /*13df0*/  IABS R2, R3 ;  /* 0x0000000300027213 */ /* 0x000fe40000000000 */
[----:B------:R-:W-:-:S03]  /*13e00*/  LOP3.LUT R3, R3, R4, RZ, 0x3c, !PT ;  /* 0x0000000403037212 */ /* 0x000fc600078e3cff */
        /* <DEDUP_REMOVED lines=13> */
.L_x_1271:
[----:B------:R-:W-:Y:S05]  /*13ee0*/  BSYNC B0 ;  /* 0x0000000000007941 */ /* 0x000fea0003800000 */
.L_x_1270:
[----:B------:R-:W-:Y:S01]  /*13ef0*/  IMAD.MOV.U32 R3, RZ, RZ, R10 ;  /* 0x000000ffff037224 */ /* 0x000fe200078e000a */
[----:B------:R-:W-:Y:S03]  /*13f00*/  BSSY B7, `(.L_x_1272) ;  /* 0x0000460000077945 */ /* 0x000fe60003800000 */
[----:B------:R-:W-:-:S05]  /*13f10*/  IMAD R2, R8, R3, R9 ;  /* 0x0000000308027224 */ /* 0x000fca00078e0209 */
        /* <DEDUP_REMOVED lines=9> */
[----:B0-----:R-:W0:Y:S01]  /*13fb0*/  S2R R5, SR_LANEID ;  /* 0x0000000000057919 */ /* 0x001e220000000000 */
[----:B------:R-:W-:Y:S01]  /*13fc0*/  VOTEU.ANY UR4, UPT, PT ;  /* 0x0000000000047886 */ /* 0x000fe200038e0100 */
[----:B------:R-:W3:Y:S01]  /*13fd0*/  LDC.64 R2, c[0x0][0xc60] ;  /* 0x00031800ff027b82 */ /* 0x000ee20000000a00 */
[----:B------:R-:W0:Y:S01]  /*13fe0*/  FLO.U32 R0, UR4 ;  /* 0x0000000400007d00 */ /* 0x000e2200080e0000 */
[----:B------:R-:W-:Y:S01]  /*13ff0*/  ULDC.64 UR6, c[0x0][0x208] ;  /* 0x0000820000067ab9 */ /* 0x000fe20000000a00 */
[----:B0-----:R-:W-:-:S06]  /*14000*/  ISETP.EQ.U32.AND P0, PT, R0, R5, PT ;  /* 0x000000050000720c */ /* 0x001fcc0003f02070 */
[----:B------:R-:W3:Y:S07]  /*14010*/  POPC R5, UR4 ;  /* 0x0000000400057d09 */ /* 0x000eee0008000000 */
[----:B---3--:R-:W3:Y:S01]  /*14020*/  @P0 ATOMG.E.ADD.STRONG.GPU PT, R3, desc[UR6][R2.64], R5 ;  /* 0x00000005020309a8 */ /* 0x008ee200081ee1c6 */
[----:B-1----:R-:W0:Y:S02]  /*14030*/  S2R R4, SR_LTMASK ;  /* 0x0000000000047919 */ /* 0x002e240000003900 */
[----:B0-----:R-:W-:-:S04]  /*14040*/  LOP3.LUT R4, R4, UR4, RZ, 0xc0, !PT ;  /* 0x0000000404047c12 */ /* 0x001fc8000f8ec0ff */
[----:B------:R-:W0:Y:S01]  /*14050*/  POPC R7, R4 ;  /* 0x0000000400077309 */ /* 0x000e220000000000 */
[----:B---3--:R-:W0:Y:S02]  /*14060*/  SHFL.IDX PT, R0, R3, R0, 0x1f ;  /* 0x00001f0003007589 */ /* 0x008e2400000e0000 */
[----:B0-----:R-:W-:-:S05]  /*14070*/  IADD3 R0, R0, UR38, R7 ;  /* 0x0000002600007c10 */ /* 0x001fca000fffe007 */
[----:B------:R3:W-:Y:S01]  /*14080*/  STL [R1], R0 ;  /* 0x0000000001007387 */ /* 0x0007e20000100800 */
[----:B------:R-:W-:Y:S05]  /*14090*/  BRA `(.L_x_1274) ;  /* 0x0000004400187947 */ /* 0x000fea0003800000 */
.L_x_1273:
        /* <DEDUP_REMOVED lines=8> */
[----:B-1----:R-:W-:Y:S02]  /*14120*/  IMAD.U32 R4, RZ, RZ, UR6 ;  /* 0x00000006ff047e24 */ /* 0x002fe4000f8e00ff */
[----:B------:R-:W1:Y:S01]  /*14130*/  LDC.64 R2, c[0x4][R2] ;  /* 0x0100000002027b82 */ /* 0x000e620000000a00 */
[----:B0-----:R-:W-:Y:S02]  /*14140*/  IMAD.U32 R5, RZ, RZ, UR7 ;  /* 0x00000007ff057e24 */ /* 0x001fe4000f8e00ff */
[----:B------:R-:W-:Y:S02]  /*14150*/  IMAD.U32 R6, RZ, RZ, UR8 ;  /* 0x00000008ff067e24 */ /* 0x000fe4000f8e00ff */
[----:B------:R-:W-:-:S02]  /*14160*/  IMAD.U32 R7, RZ, RZ, UR9 ;  /* 0x00000009ff077e24 */ /* 0x000fc4000f8e00ff */
[----:B--2---:R-:W-:Y:S02]  /*14170*/  IMAD.U32 R10, RZ, RZ, UR4 ;  /* 0x00000004ff0a7e24 */ /* 0x004fe4000f8e00ff */
[----:B------:R-:W-:Y:S02]  /*14180*/  IMAD.U32 R11, RZ, RZ, UR5 ;  /* 0x00000005ff0b7e24 */ /* 0x000fe4000f8e00ff */
[----:B------:R-:W-:Y:S02]  /*14190*/  IMAD.MOV.U32 R8, RZ, RZ, 0x70 ;  /* 0x00000070ff087424 */ /* 0x000fe400078e00ff */
[----:B------:R-:W-:Y:S02]  /*141a0*/  IMAD.MOV.U32 R12, RZ, RZ, 0x1 ;  /* 0x00000001ff0c7424 */ /* 0x000fe400078e00ff */
[----:B------:R-:W-:-:S07]  /*141b0*/  IMAD.MOV.U32 R13, RZ, RZ, RZ ;  /* 0x000000ffff0d7224 */ /* 0x000fce00078e00ff */
[----:B------:R-:W-:-:S07]  /*141c0*/  LEPC R20, `(.L_x_1276) ;  /* 0x000000001014794e */ /* 0x000fce0000000000 */
[----:B-1----:R-:W-:Y:S05]  /*141d0*/  CALL.ABS.NOINC R2 ;  /* 0x0000000002007343 */ /* 0x002fea0003c00000 */
.L_x_1276:
[----:B------:R-:W-:Y:S05]  /*141e0*/  BSYNC B6 ;  /* 0x0000000000067941 */ /* 0x000fea0003800000 */
.L_x_1275:
        /* <DEDUP_REMOVED lines=9> */
[----:B-1----:R-:W-:Y:S02]  /*14280*/  IMAD.U32 R4, RZ, RZ, UR6 ;  /* 0x00000006ff047e24 */ /* 0x002fe4000f8e00ff */
[----:B0-----:R-:W-:Y:S02]  /*14290*/  IMAD.U32 R5, RZ, RZ, UR7 ;  /* 0x00000007ff057e24 */ /* 0x001fe4000f8e00ff */
[----:B------:R-:W-:Y:S02]  /*142a0*/  IMAD.U32 R6, RZ, RZ, UR8 ;  /* 0x00000008ff067e24 */ /* 0x000fe4000f8e00ff */
[----:B------:R-:W-:-:S02]  /*142b0*/  IMAD.U32 R7, RZ, RZ, UR9 ;  /* 0x00000009ff077e24 */ /* 0x000fc4000f8e00ff */
[----:B--2---:R-:W-:Y:S02]  /*142c0*/  IMAD.U32 R10, RZ, RZ, UR4 ;  /* 0x00000004ff0a7e24 */ /* 0x004fe4000f8e00ff */
[----:B------:R-:W-:Y:S02]  /*142d0*/  IMAD.U32 R11, RZ, RZ, UR5 ;  /* 0x00000005ff0b7e24 */ /* 0x000fe4000f8e00ff */
[----:B------:R-:W-:Y:S02]  /*142e0*/  IMAD.MOV.U32 R8, RZ, RZ, 0x70 ;  /* 0x00000070ff087424 */ /* 0x000fe400078e00ff */
[----:B------:R-:W-:Y:S02]  /*142f0*/  IMAD.MOV.U32 R12, RZ, RZ, 0x1 ;  /* 0x00000001ff0c7424 */ /* 0x000fe400078e00ff */
[----:B---3--:R-:W-:-:S07]  /*14300*/  IMAD.MOV.U32 R13, RZ, RZ, RZ ;  /* 0x000000ffff0d7224 */ /* 0x008fce00078e00ff */
[----:B------:R-:W-:-:S07]  /*14310*/  LEPC R20, `(.L_x_1279) ;  /* 0x000000001014794e */ /* 0x000fce0000000000 */
[----:B----4-:R-:W-:Y:S05]  /*14320*/  CALL.ABS.NOINC R2 ;  /* 0x0000000002007343 */ /* 0x010fea0003c00000 */
.L_x_1279:
        /* <DEDUP_REMOVED lines=15> */
.L_x_1278:
[----:B------:R-:W-:Y:S05]  /*14420*/  BSYNC B6 ;  /* 0x0000000000067941 */ /* 0x000fea0003800000 */
.L_x_1277:
[----:B------:R-:W3:Y:S01]  /*14430*/  LDL R0, [R1+0xc] ;  /* 0x00000c0001007983 */ /* 0x000ee20000100800 */
[----:B------:R-:W-:Y:S02]  /*14440*/  ULDC.64 UR4, c[0x0][0x9f8] ;  /* 0x00027e0000047ab9 */ /* 0x000fe40000000a00 */
[----:B------:R-:W-:Y:S01]  /*14450*/  ISETP.NE.U32.AND P0, PT, RZ, UR4, PT ;  /* 0x00000004ff007c0c */ /* 0x000fe2000bf05070 */
[----:B------:R-:W4:Y:S01]  /*14460*/  LDL R17, [R1+0x3c] ;  /* 0x00003c0001117983 */ /* 0x000f220000100800 */
[----:B------:R-:W-:Y:S02]  /*14470*/  ULDC.64 UR6, c[0x0][0x208] ;  /* 0x0000820000067ab9 */ /* 0x000fe40000000a00 */
[----:B------:R-:W-:Y:S01]  /*14480*/  ISETP.NE.AND.EX P0, PT, RZ, UR5, PT, P0 ;  /* 0x00000005ff007c0c */ /* 0x000fe2000bf05300 */
[----:B------:R-:W-:-:S12]  /*14490*/  ULDC.64 UR4, c[0x0][0xa08] ;  /* 0x0002820000047ab9 */ /* 0x000fd80000000a00 */
[----:B------:R-:W5:Y:S01]  /*144a0*/  @P0 LDC.64 R2, c[0x0][0x9f8] ;  /* 0x00027e00ff020b82 */ /* 0x000f620000000a00 */
[----:B---3--:R-:W-:Y:S02]  /*144b0*/  IMAD.MOV.U32 R7, RZ, RZ, R0 ;  /* 0x000000ffff077224 */ /* 0x008fe400078e0000 */
[----:B-----5:R-:W-:-:S05]  /*144c0*/  @P0 IMAD.WIDE R2, R0, 0x4, R2 ;  /* 0x0000000400020825 */ /* 0x020fca00078e0202 */
[----:B------:R3:W0:Y:S01]  /*144d0*/  @P0 LDG.E R7, desc[UR6][R2.64] ;  /* 0x0000000602070981 */ /* 0x000622000c1e1900 */
[----:B----4-:R-:W-:Y:S01]  /*144e0*/  VIADD R0, R17, 0xffffffff ;  /* 0xffffffff11007836 */ /* 0x010fe20000000000 */
[----:B---3--:R-:W3:Y:S02]  /*144f0*/  LDC.64 R2, c[0x0][0x418] ;  /* 0x00010600ff027b82 */ /* 0x008ee40000000a00 */
[----:B---3--:R-:W-:Y:S01]  /*14500*/  LOP3.LUT P0, RZ, R2, UR4, RZ, 0xfc, !PT ;  /* 0x0000000402ff7c12 */ /* 0x008fe2000f80fcff */
[----:B------:R-:W-:-:S03]  /*14510*/  UMOV UR4, 0xffffffff ;  /* 0xffffffff00047882 */ /* 0x000fc60000000000 */
[----:B------:R-:W-:Y:S02]  /*14520*/  LOP3.LUT P0, RZ, R3, UR5, RZ, 0xfc, P0 ;  /* 0x0000000503ff7c12 */ /* 0x000fe4000800fcff */
[----:B0-----:R-:W-:Y:S01]  /*14530*/  SHF.R.S32.HI R8, RZ, 0x1f, R7 ;  /* 0x0000001fff087819 */ /* 0x001fe20000011407 */
[----:B------:R0:W-:Y:S01]  /*14540*/  STL [R1+0x8], R7 ;  /* 0x0000080701007387 */ /* 0x0001e20000100800 */
[----:B------:R-:W-:-:S03]  /*14550*/  SEL R17, R7, RZ, !P0 ;  /* 0x000000ff07117207 */ /* 0x000fc60004000000 */
[----:B------:R0:W-:Y:S01]  /*14560*/  STL [R1+0x1c], R8 ;  /* 0x00001c0801007387 */ /* 0x0001e20000100800 */
[----:B------:R-:W-:Y:S05]  /*14570*/  BRA.DIV UR4, `(.L_x_1280) ;  /* 0x0000005a04387947 */ /* 0x000fea000b800000 */
[----:B-1----:R-:W1:Y:S02]  /*14580*/  S2R R4, SR_TID.X ;  /* 0x0000000000047919 */ /* 0x002e640000002100 */
[----:B-1----:R-:W-:-:S04]  /*14590*/  SHF.R.U32.HI R4, RZ, 0x5, R4 ;  /* 0x00000005ff047819 */ /* 0x002fc80000011604 */
[----:B------:R-:W-:-:S05]  /*145a0*/  LOP3.LUT R4, R4, 0x3, RZ, 0xc0, !PT ;  /* 0x0000000304047812 */ /* 0x000fca00078ec0ff */
[----:B------:R1:W3:Y:S02]  /*145b0*/  SHFL.IDX PT, R14, R4, RZ, 0x1f ;  /* 0x00001fff040e7589 */ /* 0x0002e400000e0000 */
.L_x_1390:
[----:B------:R4:W-:Y:S01]  /*145c0*/  STL [R1+0x4], R0 ;  /* 0x0000040001007387 */ /* 0x0009e20000100800 */
[----:B---3--:R-:W-:Y:S02]  /*145d0*/  ISETP.NE.AND P0, PT, R14, RZ, PT ;  /* 0x000000ff0e00720c */ /* 0x008fe40003f05270 */
[----:B------:R-:W-:Y:S02]  /*145e0*/  PLOP3.LUT P1, PT, PT, PT, PT, 0x8, 0x0 ;  /* 0x000000000000781c */ /* 0x000fe40003f2e170 */
[----:B------:R-:W-:-:S11]  /*145f0*/  LOP3.LUT R18, R18, 0xfffffffe, RZ, 0xc0, !PT ;  /* 0xfffffffe12127812 */ /* 0x000fd600078ec0ff */
[----:B------:R-:W-:Y:S01]  /*14600*/  @P1 LOP3.LUT R18, R18, 0x1, RZ, 0xfc, !PT ;  /* 0x0000000112121812 */ /* 0x000fe200078efcff */
[----:B----4-:R-:W-:Y:S06]  /*14610*/  @P0 BRA `(.L_x_1281) ;  /* 0x00000004003c0947 */ /* 0x010fec0003800000 */
[----:B------:R-:W-:-:S03]  /*14620*/  UMOV UR4, 0xffffffff ;  /* 0xffffffff00047882 */ /* 0x000fc60000000000 */
[----:B------:R-:W-:Y:S05]  /*14630*/  BRA.DIV UR4, `(.L_x_1282) ;  /* 0x0000005a043c7947 */ /* 0x000fea000b800000 */
[----:B------:R-:W-:-:S13]  /*14640*/  ELECT P6, URZ, PT ;  /* 0x00000000003f782f */ /* 0x000fda00038c0000 */
.L_x_1393:
[----:B------:R-:W-:Y:S05]  /*14650*/  @!P6 BRA `(.L_x_1281) ;  /* 0x00000004002ce947 */ /* 0x000fea0003800000 */
[----:B------:R-:W-:-:S04]  /*14660*/  ISETP.NE.U32.AND P0, PT, R2, RZ, PT ;  /* 0x000000ff0200720c */ /* 0x000fc80003f05070 */
[----:B------:R-:W-:-:S13]  /*14670*/  ISETP.NE.AND.EX P0, PT, R3, RZ, PT, P0 ;  /* 0x000000ff0300720c */ /* 0x000fda0003f05300 */
[----:B------:R-:W-:Y:S05]  /*14680*/  @!P0 BRA `(.L_x_1283) ;  /* 0x0000000000548947 */ /* 0x000fea0003800000 */
[----:B------:R-:W3:Y:S01]  /*14690*/  LDC R6, c[0x0][0x43c] ;  /* 0x00010f00ff067b82 */ /* 0x000ee20000000800 */
[----:B------:R-:W-:Y:S01]  /*146a0*/  IMAD.MOV.U32 R9, RZ, RZ, R0 ;  /* 0x000000ffff097224 */ /* 0x000fe200078e0000 */
[----:B------:R-:W-:Y:S01]  /*146b0*/  ULDC.64 UR4, c[0x0][0x428] ;  /* 0x00010a0000047ab9 */ /* 0x000fe20000000a00 */
[----:B------:R-:W-:Y:S02]  /*146c0*/  ULDC.64 UR6, c[0x0][0x208] ;  /* 0x0000820000067ab9 */ /* 0x000fe40000000a00 */
[----:B------:R-:W-:Y:S01]  /*146d0*/  IMAD.MOV.U32 R0, RZ, RZ, R9 ;  /* 0x000000ffff007224 */ /* 0x000fe200078e0009 */
[----:B---3--:R-:W-:-:S13]  /*146e0*/  ISETP.NE.AND P0, PT, R6, 0x1, PT ;  /* 0x000000010600780c */ /* 0x008fda0003f05270 */
[----:B-1----:R-:W1:Y:S02]  /*146f0*/  @P0 LDC.64 R4, c[0x0][0x440] ;  /* 0x00011000ff040b82 */ /* 0x002e640000000a00 */
        /* <DEDUP_REMOVED lines=14> */
.L_x_1283:
[----:B------:R-:W4:Y:S04]  /*147e0*/  LDL R0, [R1+0x10] ;  /* 0x0000100001007983 */ /* 0x000f280000100800 */
[----:B---3--:R-:W3:Y:S01]  /*147f0*/  LDL R2, [R1+0x14] ;  /* 0x0000140001027983 */ /* 0x008ee20000100800 */
[----:B----4-:R-:W-:Y:S01]  /*14800*/  IMAD R0, R0, 0x8, R19 ;  /* 0x0000000800007824 */ /* 0x010fe200078e0213 */
[----:B---3--:R-:W-:-:S04]  /*14810*/  SHF.L.U32 R2, R2, 0x1f, RZ ;  /* 0x0000001f02027819 */ /* 0x008fc800000006ff */
[----:B------:R-:W3:Y:S02]  /*14820*/  SYNCS.PHASECHK.TRANS64.TRYWAIT P0, [R0+URZ+0x30840], R2 ;  /* 0x03084002000075a7 */ /* 0x000ee4000800017f */
[----:B---3--:R-:W-:Y:S05]  /*14830*/  @!P0 BRA `(.L_x_1284) ;  /* 0x0000005400dc8947 */ /* 0x008fea0003800000 */
.L_x_1394:
[----:B------:R-:W4:Y:S02]  /*14840*/  S2R R3, SR_TID.X ;  /* 0x0000000000037919 */ /* 0x000f240000002100 */
[----:B----4-:R-:W-:-:S04]  /*14850*/  LOP3.LUT R3, R3, 0x7f, RZ, 0xc0, !PT ;  /* 0x0000007f03037812 */ /* 0x010fc800078ec0ff */
[----:B------:R-:W-:-:S13]  /*14860*/  ISETP.NE.AND P0, PT, R3, RZ, PT ;  /* 0x000000ff0300720c */ /* 0x000fda0003f05270 */
        /* <DEDUP_REMOVED lines=8> */
.L_x_1285:
[----:B-1----:R-:W4:Y:S04]  /*148f0*/  LDL R4, [R1+0x10] ;  /* 0x0000100001047983 */ /* 0x002f280000100800 */
[----:B------:R-:W2:Y:S04]  /*14900*/  LDL R3, [R1+0x4] ;  /* 0x0000040001037983 */ /* 0x000ea80000100800 */
[----:B---3--:R-:W3:Y:S01]  /*14910*/  LDL R2, [R1+0x18] ;  /* 0x0000180001027983 */ /* 0x008ee20000100800 */
[----:B------:R-:W-:Y:S01]  /*14920*/  R2UR UR9, R0 ;  /* 0x00000000000972ca */ /* 0x000fe200000e0000 */
[----:B------:R-:W-:Y:S01]  /*14930*/  UIADD3 UR4, UP0, UR36, 0x370, URZ ;  /* 0x0000037024047890 */ /* 0x000fe2000ff1e03f */
[----:B------:R-:W-:Y:S01]  /*14940*/  R2UR UR12, R16 ;  /* 0x00000000100c72ca */ /* 0x000fe200000e0000 */
[----:B------:R-:W-:Y:S01]  /*14950*/  UMOV UR10, URZ ;  /* 0x0000003f000a7c82 */ /* 0x000fe20008000000 */
[----:B-----5:R-:W-:Y:S01]  /*14960*/  R2UR UR13, R17 ;  /* 0x00000000110d72ca */ /* 0x020fe200000e0000 */
[----:B------:R-:W-:Y:S01]  /*14970*/  UMOV UR6, 0x0 ;  /* 0x0000000000067882 */ /* 0x000fe20000000000 */
[----:B------:R-:W-:Y:S01]  /*14980*/  UMOV UR7, 0x14f00000 ;  /* 0x14f0000000077882 */ /* 0x000fe20000000000 */
[----:B------:R-:W-:Y:S01]  /*14990*/  UMOV UR16, 0x40 ;  /* 0x0000004000107882 */ /* 0x000fe20000000000 */
[----:B------:R-:W-:-:S02]  /*149a0*/  PLOP3.LUT P0, PT, PT, PT, PT, 0x80, 0x0 ;  /* 0x000000000000781c */ /* 0x000fc40003f0f070 */
[----:B------:R-:W-:-:S03]  /*149b0*/  LOP3.LUT R18, R18, 0xfffffffe, RZ, 0xc0, !PT ;  /* 0xfffffffe12127812 */ /* 0x000fc600078ec0ff */
[----:B------:R-:W-:-:S08]  /*149c0*/  UIADD3 UR9, UR9, 0x30830, URZ ;  /* 0x0003083009097890 */ /* 0x000fd0000fffe03f */
[----:B------:R-:W-:Y:S01]  /*149d0*/  @P0 LOP3.LUT R18, R18, 0x1, RZ, 0xfc, !PT ;  /* 0x0000000112120812 */ /* 0x000fe200078efcff */
[----:B----4-:R-:W-:Y:S01]  /*149e0*/  IMAD R0, R4, 0x9000, R19 ;  /* 0x0000900004007824 */ /* 0x010fe200078e0213 */
[----:B--2---:R-:W-:-:S04]  /*149f0*/  R2UR UR11, R3 ;  /* 0x00000000030b72ca */ /* 0x004fc800000e0000 */
[----:B------:R-:W-:Y:S02]  /*14a00*/  R2UR UR8, R0 ;  /* 0x00000000000872ca */ /* 0x000fe400000e0000 */
[----:B---3--:R-:W-:-:S11]  /*14a10*/  R2UR UR5, R2 ;  /* 0x00000000020572ca */ /* 0x008fd600000e0000 */
[----:B------:R-:W-:Y:S02]  /*14a20*/  UIADD3 UR14, UR8, 0x1e400, URZ ;  /* 0x0001e400080e7890 */ /* 0x000fe4000fffe03f */
[----:B------:R-:W-:Y:S02]  /*14a30*/  UIMAD UR11, UR11, 0x60, UR5 ;  /* 0x000000600b0b78a4 */ /* 0x000fe4000f8e0205 */
[----:B------:R-:W-:Y:S02]  /*14a40*/  UIADD3.X UR5, URZ, UR37, URZ, UP0, !UPT ;  /* 0x000000253f057290 */ /* 0x000fe400087fe43f */
[----:B------:R-:W-:Y:S02]  /*14a50*/  UIADD3 UR15, UR8, 0x21400, URZ ;  /* 0x00021400080f7890 */ /* 0x000fe4000fffe03f */
[----:B------:R-:W-:-:S03]  /*14a60*/  UIADD3 UR17, UR8, 0x24400, URZ ;  /* 0x0002440008117890 */ /* 0x000fc6000fffe03f */
[----:B------:R-:W-:Y:S01]  /*14a70*/  UMOV UR8, UR14 ;  /* 0x0000000e00087c82 */ /* 0x000fe20008000000 */
[----:B------:R-:W-:Y:S01]  /*14a80*/  UMOV UR14, 0x80 ;  /* 0x00000080000e7882 */ /* 0x000fe20000000000 */
[----:B------:R1:W-:Y:S02]  /*14a90*/  UTMALDG.4D [UR8], [UR4], desc[UR6] ;  /* 0x00000608040075b4 */ /* 0x0003e40008019000 */
[----:B-1----:R-:W-:Y:S01]  /*14aa0*/  UMOV UR8, UR15 ;  /* 0x0000000f00087c82 */ /* 0x002fe20008000000 */
[----:B------:R-:W-:Y:S02]  /*14ab0*/  UMOV UR10, UR16 ;  /* 0x00000010000a7c82 */ /* 0x000fe40008000000 */
[----:B------:R1:W-:Y:S02]  /*14ac0*/  UTMALDG.4D [UR8], [UR4], desc[UR6] ;  /* 0x00000608040075b4 */ /* 0x0003e40008019000 */
[----:B-1----:R-:W-:Y:S01]  /*14ad0*/  UMOV UR8, UR17 ;  /* 0x0000001100087c82 */ /* 0x002fe20008000000 */
[----:B------:R-:W-:-:S02]  /*14ae0*/  UMOV UR10, UR14 ;  /* 0x0000000e000a7c82 */ /* 0x000fc40008000000 */
[----:B------:R3:W-:Y:S02]  /*14af0*/  UTMALDG.4D [UR8], [UR4], desc[UR6] ;  /* 0x00000608040075b4 */ /* 0x0007e40008019000 */
[----:B---3--:R-:W-:Y:S01]  /*14b00*/  NOP ;  /* 0x0000000000007918 */ /* 0x008fe20000000000 */
.L_x_1281:
[----:B------:R-:W3:Y:S01]  /*14b10*/  LDL.LU R3, [R1+0x30] ;  /* 0x0000300001037983 */ /* 0x000ee20000300800 */
[----:B------:R-:W-:Y:S05]  /*14b20*/  WARPSYNC.ALL ;  /* 0x0000000000007948 */ /* 0x000fea0003800000 */
[----:B------:R-:W-:Y:S01]  /*14b30*/  ULDC.64 UR4, c[0x0][0x298] ;  /* 0x0000a60000047ab9 */ /* 0x000fe20000000a00 */
[----:B------:R-:W-:Y:S01]  /*14b40*/  BSSY B6, `(.L_x_1286) ;  /* 0x000001c000067945 */ /* 0x000fe20003800000 */
[----:B------:R-:W-:Y:S01]  /*14b50*/  BAR.SYNC.DEFER_BLOCKING 0x8, 0x180 ;  /* 0x0206000000007b1d */ /* 0x000fe20000010000 */
[----:B---3--:R-:W-:Y:S01]  /*14b60*/  SHF.R.S32.HI R0, RZ, 0x1f, R3 ;  /* 0x0000001fff007819 */ /* 0x008fe20000011403 */
[----:B-1----:R-:W-:-:S04]  /*14b70*/  IMAD.WIDE.U32 R4, R3, UR4, RZ ;  /* 0x0000000403047c25 */ /* 0x002fc8000f8e00ff */
[----:B------:R-:W-:Y:S01]  /*14b80*/  IMAD R2, R0, UR4, RZ ;  /* 0x0000000400027c24 */ /* 0x000fe2000f8e02ff */
[----:B------:R1:W-:Y:S01]  /*14b90*/  STL.64 [R1+0x48], R4 ;  /* 0x0000480401007387 */ /* 0x0003e20000100a00 */
[----:B------:R-:W-:Y:S02]  /*14ba0*/  VIADD R0, R19, 0x12400 ;  /* 0x0001240013007836 */ /* 0x000fe40000000000 */
[----:B------:R-:W-:-:S03]  /*14bb0*/  IMAD R2, R3, UR5, R2 ;  /* 0x0000000503027c24 */ /* 0x000fc6000f8e0202 */
[----:B------:R-:W-:Y:S01]  /*14bc0*/  LOP3.LUT P0, RZ, R0, 0x3ff, RZ, 0xc0, !PT ;  /* 0x000003ff00ff7812 */ /* 0x000fe2000780c0ff */
[----:B------:R-:W-:-:S05]  /*14bd0*/  IMAD.IADD R0, R5, 0x1, R2 ;  /* 0x0000000105007824 */ /* 0x000fca00078e0202 */
[----:B------:R1:W-:Y:S07]  /*14be0*/  STL [R1+0x30], R0 ;  /* 0x0000300001007387 */ /* 0x0003ee0000100800 */
[----:B------:R-:W-:Y:S05]  /*14bf0*/  @!P0 BRA `(.L_x_1287) ;  /* 0x0000000000408947 */ /* 0x000fea0003800000 */
[----:B------:R-:W-:Y:S01]  /*14c00*/  MOV R2, 0x0 ;  /* 0x0000000000027802 */ /* 0x000fe20000000f00 */
[----:B------:R-:W-:Y:S01]  /*14c10*/  ULDC.64 UR6, c[0x4][0xa8] ;  /* 0x01002a0000067ab9 */ /* 0x000fe20000000a00 */
[----:B------:R-:W-:Y:S01]  /*14c20*/  ULDC.64 UR8, c[0x4][0xb0] ;  /* 0x01002c0000087ab9 */ /* 0x000fe20000000a00 */
[----:B------:R-:W-:Y:S01]  /*14c30*/  ULDC.64 UR4, c[0x4][0x20] ;  /* 0x0100080000047ab9 */ /* 0x000fe20000000a00 */
[----:B-1----:R-:W-:Y:S02]  /*14c40*/  IMAD.U32 R4, RZ, RZ, UR6 ;  /* 0x00000006ff047e24 */ /* 0x002fe4000f8e00ff */
[----:B------:R-:W1:Y:S01]  /*14c50*/  LDC.64 R2, c[0x4][R2] ;  /* 0x0100000002027b82 */ /* 0x000e620000000a00 */
[----:B------:R-:W-:Y:S02]  /*14c60*/  IMAD.U32 R5, RZ, RZ, UR7 ;  /* 0x00000007ff057e24 */ /* 0x000fe4000f8e00ff */
[----:B------:R-:W-:Y:S02]  /*14c70*/  IMAD.U32 R6, RZ, RZ, UR8 ;  /* 0x00000008ff067e24 */ /* 0x000fe4000f8e00ff */
[----:B0-----:R-:W-:-:S02]  /*14c80*/  IMAD.U32 R7, RZ, RZ, UR9 ;  /* 0x00000009ff077e24 */ /* 0x001fc4000f8e00ff */
[----:B--2---:R-:W-:Y:S02]  /*14c90*/  IMAD.U32 R10, RZ, RZ, UR4 ;  /* 0x00000004ff0a7e24 */ /* 0x004fe4000f8e00ff */
[----:B------:R-:W-:Y:S02]  /*14ca0*/  IMAD.U32 R11, RZ, RZ, UR5 ;  /* 0x00000005ff0b7e24 */ /* 0x000fe4000f8e00ff */
[----:B------:R-:W-:Y:S02]  /*14cb0*/  IMAD.MOV.U32 R8, RZ, RZ, 0x70 ;  /* 0x00000070ff087424 */ /* 0x000fe400078e00ff */
[----:B------:R-:W-:Y:S02]  /*14cc0*/  IMAD.MOV.U32 R12, RZ, RZ, 0x1 ;  /* 0x00000001ff0c7424 */ /* 0x000fe400078e00ff */
[----:B------:R-:W-:-:S07]  /*14cd0*/  IMAD.MOV.U32 R13, RZ, RZ, RZ ;  /* 0x000000ffff0d7224 */ /* 0x000fce00078e00ff */
[----:B------:R-:W-:-:S07]  /*14ce0*/  LEPC R20, `(.L_x_1287) ;  /* 0x000000001014794e */ /* 0x000fce0000000000 */
[----:B-1----:R-:W-:Y:S05]  /*14cf0*/  CALL.ABS.NOINC R2 ;  /* 0x0000000002007343 */ /* 0x002fea0003c00000 */
.L_x_1287:
[----:B------:R-:W-:Y:S05]  /*14d00*/  BSYNC B6 ;  /* 0x0000000000067941 */ /* 0x000fea0003800000 */
.L_x_1286:
[----:B-1----:R-:W3:Y:S01]  /*14d10*/  LDL.LU R0, [R1+0x30] ;  /* 0x0000300001007983 */ /* 0x002ee20000300800 */
[----:B------:R-:W-:Y:S01]  /*14d20*/  ULDC.64 UR6, c[0x0][0xa00] ;  /* 0x0002800000067ab9 */ /* 0x000fe20000000a00 */
[----:B0-----:R-:W0:Y:S01]  /*14d30*/  LDC R7, c[0x0][0x448] ;  /* 0x00011200ff077b82 */ /* 0x001e220000000800 */
[----:B------:R-:W-:Y:S01]  /*14d40*/  ULDC.64 UR4, c[0x0][0x2d8] ;  /* 0x0000b60000047ab9 */ /* 0x000fe20000000a00 */
[----:B------:R-:W3:Y:S04]  /*14d50*/  LDL.LU.64 R2, [R1+0x48] ;  /* 0x0000480001027983 */ /* 0x000ee80000300a00 */
[----:B------:R-:W4:Y:S04]  /*14d60*/  LDL R5, [R1+0xc] ;  /* 0x00000c0001057983 */ /* 0x000f280000100800 */
[----:B------:R-:W4:Y:S01]  /*14d70*/  LDL R9, [R1+0x28] ;  /* 0x0000280001097983 */ /* 0x000f220000100800 */
[----:B------:R-:W-:-:S04]  /*14d80*/  ISETP.NE.U32.AND P0, PT, RZ, UR6, PT ;  /* 0x00000006ff007c0c */ /* 0x000fc8000bf05070 */
[----:B------:R-:W-:Y:S01]  /*14d90*/  ISETP.NE.AND.EX P0, PT, RZ, UR7, PT, P0 ;  /* 0x00000007ff007c0c */ /* 0x000fe2000bf05300 */
[----:B------:R-:W1:Y:S01]  /*14da0*/  S2R R8, SR_TID.X ;  /* 0x0000000000087919 */ /* 0x000e620000002100 */
[----:B------:R-:W-:Y:S01]  /*14db0*/  ULDC.64 UR6, c[0x0][0x280] ;  /* 0x0000a00000067ab9 */ /* 0x000fe20000000a00 */
[----:B--2---:R-:W2:Y:S01]  /*14dc0*/  S2R R10, SR_TID.X ;  /* 0x00000000000a7919 */ /* 0x004ea20000002100 */
[----:B-1----:R-:W-:Y:S02]  /*14dd0*/  IMAD.SHL.U32 R8, R8, 0x10, RZ ;  /* 0x0000001008087824 */ /* 0x002fe400078e00ff */
[----:B--2---:R-:W-:-:S05]  /*14de0*/  IMAD.SHL.U32 R10, R10, 0x8, RZ ;  /* 0x000000080a0a7824 */ /* 0x004fca00078e00ff */
[----:B------:R-:W-:-:S04]  /*14df0*/  LOP3.LUT R10, R10, 0x38, RZ, 0xc0, !PT ;  /* 0x000000380a0a7812 */ /* 0x000fc800078ec0ff */
[C---:B------:R-:W-:Y:S02]  /*14e00*/  LOP3.LUT R11, R10.reuse, 0x40, RZ, 0xfc, !PT ;  /* 0x000000400a0b7812 */ /* 0x040fe400078efcff */
[----:B------:R-:W-:Y:S01]  /*14e10*/  LOP3.LUT R10, R10, 0x80, RZ, 0xfc, !PT ;  /* 0x000000800a0a7812 */ /* 0x000fe200078efcff */
[----:B---3--:R-:W-:Y:S01]  /*14e20*/  IMAD.MOV.U32 R3, RZ, RZ, R0 ;  /* 0x000000ffff037224 */ /* 0x008fe200078e0000 */
[----:B----4-:R-:W-:-:S04]  /*14e30*/  SHF.R.S32.HI R0, RZ, 0x1f, R5 ;  /* 0x0000001fff007819 */ /* 0x010fc80000011405 */
[----:B------:R-:W-:Y:S02]  /*14e40*/  SEL R4, R0, RZ, !P0 ;  /* 0x000000ff00047207 */ /* 0x000fe40004000000 */
[----:B------:R-:W-:Y:S02]  /*14e50*/  SEL R0, R5, RZ, !P0 ;  /* 0x000000ff05007207 */ /* 0x000fe40004000000 */
[----:B------:R-:W1:Y:S01]  /*14e60*/  S2R R5, SR_TID.X ;  /* 0x0000000000057919 */ /* 0x000e620000002100 */
[----:B0-----:R-:W-:Y:S01]  /*14e70*/  ISETP.NE.AND P0, PT, R7, 0x1, PT ;  /* 0x000000010700780c */ /* 0x001fe20003f05270 */
[----:B------:R-:W-:-:S04]  /*14e80*/  IMAD.WIDE.U32 R2, R16, UR4, R2 ;  /* 0x0000000410027c25 */ /* 0x000fc8000f8e0002 */
[----:B------:R-:W-:Y:S01]  /*14e90*/  IMAD R3, R16, UR5, R3 ;  /* 0x0000000510037c24 */ /* 0x000fe2000f8e0203 */
[----:B------:R-:W-:-:S07]  /*14ea0*/  ULDC.64 UR4, c[0x0][0x2e0] ;  /* 0x0000b80000047ab9 */ /* 0x000fce0000000a00 */
[----:B------:R-:W0:Y:S01]  /*14eb0*/  @P0 LDC R6, c[0x0][0x450] ;  /* 0x00011400ff060b82 */ /* 0x000e220000000800 */
[----:B-1----:R-:W-:-:S04]  /*14ec0*/  LOP3.LUT R5, R5, 0x7f, RZ, 0xc0, !PT ;  /* 0x0000007f05057812 */ /* 0x002fc800078ec0ff */
[----:B------:R-:W-:-:S04]  /*14ed0*/  SHF.R.U32.HI R5, RZ, 0x3, R5 ;  /* 0x00000003ff057819 */ /* 0x000fc80000011605 */
[----:B------:R-:W-:Y:S02]  /*14ee0*/  LOP3.LUT R8, R5, 0x70, R8, 0xf8, !PT ;  /* 0x0000007005087812 */ /* 0x000fe400078ef808 */
[----:B------:R-:W1:Y:S01]  /*14ef0*/  @P0 LDC R5, c[0x0][0x44c] ;  /* 0x00011300ff050b82 */ /* 0x000e620000000800 */
[----:B------:R-:W-:Y:S02]  /*14f00*/  IMAD R4, R4, UR4, RZ ;  /* 0x0000000404047c24 */ /* 0x000fe4000f8e02ff */
[----:B------:R-:W-:-:S04]  /*14f10*/  IMAD.WIDE.U32 R2, R0, UR4, R2 ;  /* 0x0000000400027c25 */ /* 0x000fc8000f8e0002 */
[----:B------:R-:W-:Y:S01]  /*14f20*/  IMAD R0, R0, UR5, R4 ;  /* 0x0000000500007c24 */ /* 0x000fe2000f8e0204 */
[----:B------:R-:W-:Y:S01]  /*14f30*/  ULDC.64 UR4, c[0x0][0x2d0] ;  /* 0x0000b40000047ab9 */ /* 0x000fe20000000a00 */
[----:B------:R-:W-:Y:S02]  /*14f40*/  IMAD.IADD R4, R8, 0x1, R9 ;  /* 0x0000000108047824 */ /* 0x000fe400078e0209 */
[----:B------:R-:W-:Y:S02]  /*14f50*/  IMAD.IADD R3, R3, 0x1, R0 ;  /* 0x0000000103037824 */ /* 0x000fe400078e0200 */
        /* <DEDUP_REMOVED lines=17> */
[----:B------:R-:W1:Y:S01]  /*15070*/  S2R R8, SR_TID.X ;  /* 0x0000000000087919 */ /* 0x000e620000002100 */
[----:B------:R-:W-:Y:S01]  /*15080*/  IMAD R0, R4, UR5, R0 ;  /* 0x0000000504007c24 */ /* 0x000fe2000f8e0200 */
[----:B------:R-:W-:-:S03]  /*15090*/  LEA R4, P3, R2, UR6, 0x1 ;  /* 0x0000000602047c11 */ /* 0x000fc6000f8608ff */
[----:B------:R-:W-:Y:S01]  /*150a0*/  IMAD.IADD R0, R3, 0x1, R0 ;  /* 0x0000000103007824 */ /* 0x000fe200078e0200 */
[----:B------:R-:W-:-:S04]  /*150b0*/  ISETP.GE.AND P1, PT, R11, UR4, PT ;  /* 0x000000040b007c0c */ /* 0x000fc8000bf26270 */
[----:B------:R-:W-:Y:S01]  /*150c0*/  LEA.HI.X R3, R2, UR7, R0, 0x1, P3 ;  /* 0x0000000702037c11 */ /* 0x000fe200098f0c00 */
[----:B-1----:R-:W-:-:S05]  /*150d0*/  IMAD.SHL.U32 R8, R8, 0x8, RZ ;  /* 0x0000000808087824 */ /* 0x002fca00078e00ff */
[----:B------:R-:W-:-:S04]  /*150e0*/  LOP3.LUT R8, R8, 0x38, RZ, 0xc0, !PT ;  /* 0x0000003808087812 */ /* 0x000fc800078ec0ff */
[----:B------:R-:W-:Y:S01]  /*150f0*/  ISETP.GE.AND P2, PT, R8, UR4, PT ;  /* 0x0000000408007c0c */ /* 0x000fe2000bf46270 */
[----:B------:R-:W-:-:S03]  /*15100*/  UMOV UR4, 0xffffffff ;  /* 0xffffffff00047882 */ /* 0x000fc60000000000 */
[----:B0-----:R-:W-:Y:S09]  /*15110*/  BRA.DIV UR4, `(.L_x_1288) ;  /* 0x0000004e04b87947 */ /* 0x001ff2000b800000 */
[----:B------:R-:W0:Y:S01]  /*15120*/  S2R R6, SR_TID.X ;  /* 0x0000000000067919 */ /* 0x000e220000002100 */
[----:B------:R-:W2:Y:S01]  /*15130*/  LDL.LU R9, [R1+0x28] ;  /* 0x0000280001097983 */ /* 0x000ea20000300800 */
[----:B0-----:R-:W-:-:S04]  /*15140*/  LOP3.LUT R6, R6, 0x7f, RZ, 0xc0, !PT ;  /* 0x0000007f06067812 */ /* 0x001fc800078ec0ff */
[----:B------:R-:W-:Y:S02]  /*15150*/  SHF.R.U32.HI R8, RZ, 0x3, R6 ;  /* 0x00000003ff087819 */ /* 0x000fe40000011606 */
[----:B------:R-:W3:Y:S01]  /*15160*/  LDL.LU R6, [R1+0x2c] ;  /* 0x00002c0001067983 */ /* 0x000ee20000300800 */
[----:B------:R-:W0:Y:S01]  /*15170*/  S2R R11, SR_TID.X ;  /* 0x00000000000b7919 */ /* 0x000e220000002100 */
[----:B------:R-:W-:Y:S01]  /*15180*/  ULDC.64 UR4, c[0x0][0x208] ;  /* 0x0000820000047ab9 */ /* 0x000fe20000000a00 */
[----:B0-----:R-:W-:-:S05]  /*15190*/  IMAD.SHL.U32 R11, R11, 0x8, RZ ;  /* 0x000000080b0b7824 */ /* 0x001fca00078e00ff */
[----:B------:R-:W-:Y:S01]  /*151a0*/  LOP3.LUT R11, R11, 0x38, RZ, 0xc0, !PT ;  /* 0x000000380b0b7812 */ /* 0x000fe200078ec0ff */
[----:B--2---:R-:W-:-:S04]  /*151b0*/  IMAD.IADD R0, R8, 0x1, R9 ;  /* 0x0000000108007824 */ /* 0x004fc800078e0209 */
[----:B------:R-:W-:Y:S01]  /*151c0*/  VIADD R5, R0, 0x10 ;  /* 0x0000001000057836 */ /* 0x000fe20000000000 */
[----:B------:R-:W-:Y:S01]  /*151d0*/  SHFL.IDX PT, R9, R3, 0x1, 0x181f ;  /* 0x00381f0003097f89 */ /* 0x000fe200000e0000 */
[----:B---3--:R-:W-:-:S03]  /*151e0*/  IMAD R2, R6, R7, RZ ;  /* 0x0000000706027224 */ /* 0x008fc600078e02ff */
[----:B------:R-:W0:Y:S04]  /*151f0*/  SHFL.IDX PT, R7, R4, RZ, 0x181f ;  /* 0x00181fff04077589 */ /* 0x000e2800000e0000 */
[----:B------:R-:W1:Y:S01]  /*15200*/  SHFL.IDX PT, R6, R3, RZ, 0x181f ;  /* 0x00181fff03067589 */ /* 0x000e6200000e0000 */
[-C--:B------:R-:W-:Y:S02]  /*15210*/  ISETP.GE.AND P4, PT, R0, R2.reuse, PT ;  /* 0x000000020000720c */ /* 0x080fe40003f86270 */
[----:B------:R-:W-:Y:S02]  /*15220*/  ISETP.GE.AND P3, PT, R5, R2, PT ;  /* 0x000000020500720c */ /* 0x000fe40003f66270 */
[----:B------:R-:W2:Y:S09]  /*15230*/  SHFL.IDX PT, R5, R4, 0x1, 0x181f ;  /* 0x00381f0004057f89 */ /* 0x000eb200000e0000 */
[----:B0-----:R-:W-:-:S05]  /*15240*/  @!P4 LEA R7, P5, R11, R7, 0x1 ;  /* 0x000000070b07c211 */ /* 0x001fca00078a08ff */
[----:B-1----:R-:W-:-:S05]  /*15250*/  @!P4 IMAD.X R6, RZ, RZ, R6, P5 ;  /* 0x000000ffff06c224 */ /* 0x002fca00028e0606 */
[----:B------:R-:W-:-:S04]  /*15260*/  @!P4 LOP3.LUT R7, R7, R6, RZ, 0x3c, !PT ;  /* 0x000000060707c212 */ /* 0x000fc800078e3cff */
[----:B------:R-:W-:Y:S02]  /*15270*/  @!P4 LOP3.LUT R6, R7, R6, RZ, 0x3c, !PT ;  /* 0x000000060706c212 */ /* 0x000fe400078e3cff */
[----:B--2---:R-:W-:Y:S02]  /*15280*/  @!P3 LEA R8, P5, R11, R5, 0x1 ;  /* 0x000000050b08b211 */ /* 0x004fe400078a08ff */
        /* <DEDUP_REMOVED lines=67> */
.L_x_1411:
        /* <DEDUP_REMOVED lines=16> */
.L_x_1290:
[----:B------:R-:W-:Y:S05]  /*157c0*/  BSYNC B0 ;  /* 0x0000000000007941 */ /* 0x000fea0003800000 */
.L_x_1289:
[----:B------:R-:W-:Y:S01]  /*157d0*/  NOP ;  /* 0x0000000000007918 */ /* 0x000fe20000000000 */
[----:B------:R-:W-:Y:S01]  /*157e0*/  PLOP3.LUT P0, PT, PT, PT, PT, 0x80, 0x0 ;  /* 0x000000000000781c */ /* 0x000fe20003f0f070 */
[----:B------:R-:W-:-:S12]  /*157f0*/  VIADD R11, R19, 0x30800 ;  /* 0x00030800130b7836 */ /* 0x000fd80000000000 */
.L_x_1291:
        /* <DEDUP_REMOVED lines=16> */
[----:B------:R-:W4:Y:S03]  /*15900*/  SYNCS.PHASECHK.TRANS64.TRYWAIT P0, [R19+URZ+0x30820], R0 ;  /* 0x03082000130075a7 */ /* 0x000f26000800017f */
[----:B---34-:R-:W-:Y:S05]  /*15910*/  @!P0 BRA `(.L_x_1293) ;  /* 0x0000005000b48947 */ /* 0x018fea0003800000 */
.L_x_1412:
[----:B------:R-:W-:Y:S05]  /*15920*/  BSYNC B0 ;  /* 0x0000000000007941 */ /* 0x000fea0003800000 */
.L_x_1292:
[----:B------:R-:W3:Y:S04]  /*15930*/  LDL R2, [R1+0x3c] ;  /* 0x00003c0001027983 */ /* 0x000ee80000100800 */
[----:B0-----:R-:W4:Y:S01]  /*15940*/  LDL R4, [R1+0x24] ;  /* 0x0000240001047983 */ /* 0x001f220000100800 */
[----:B------:R-:W-:Y:S01]  /*15950*/  BSSY B0, `(.L_x_1294) ;  /* 0x0000251000007945 */ /* 0x000fe20003800000 */
[----:B---3--:R-:W-:-:S05]  /*15960*/  VIADD R0, R2, 0xfffffffe ;  /* 0xfffffffe02007836 */ /* 0x008fca0000000000 */
[----:B----4-:R-:W-:-:S13]  /*15970*/  ISETP.GE.AND P0, PT, R0, R4, PT ;  /* 0x000000040000720c */ /* 0x010fda0003f06270 */
[----:B------:R-:W-:Y:S05]  /*15980*/  @!P0 BRA `(.L_x_1295) ;  /* 0x0000002400348947 */ /* 0x000fea0003800000 */
[----:B------:R-:W3:Y:S04]  /*15990*/  LDL.LU R2, [R1+0x40] ;  /* 0x0000400001027983 */ /* 0x000ee80000300800 */
[----:B------:R-:W4:Y:S04]  /*159a0*/  LDL.LU R7, [R1+0x38] ;  /* 0x0000380001077983 */ /* 0x000f280000300800 */
[----:B--2---:R-:W2:Y:S04]  /*159b0*/  LDL.LU R3, [R1+0x54] ;  /* 0x0000540001037983 */ /* 0x004ea80000300800 */
[----:B------:R-:W5:Y:S04]  /*159c0*/  LDL.LU R6, [R1+0x34] ;  /* 0x0000340001067983 */ /* 0x000f680000300800 */
[----:B-1----:R-:W5:Y:S01]  /*159d0*/  LDL.LU R5, [R1+0x58] ;  /* 0x0000580001057983 */ /* 0x002f620000300800 */
[----:B------:R-:W-:Y:S01]  /*159e0*/  LOP3.LUT R10, RZ, R4, RZ, 0x33, !PT ;  /* 0x00000004ff0a7212 */ /* 0x000fe200078e33ff */
[----:B------:R-:W-:Y:S01]  /*159f0*/  BSSY B2, `(.L_x_1296) ;  /* 0x00000cd000027945 */ /* 0x000fe20003800000 */
[----:B---3--:R-:W-:-:S04]  /*15a00*/  VIADD R2, R2, 0x1 ;  /* 0x0000000102027836 */ /* 0x008fc80000000000 */
[----:B----4-:R-:W-:Y:S01]  /*15a10*/  IMAD R2, R2, R7, RZ ;  /* 0x0000000702027224 */ /* 0x010fe200078e02ff */
[----:B--2---:R-:W-:-:S04]  /*15a20*/  LOP3.LUT R3, RZ, R3, RZ, 0x33, !PT ;  /* 0x00000003ff037212 */ /* 0x004fc800078e33ff */
[----:B------:R-:W-:-:S04]  /*15a30*/  LOP3.LUT R2, RZ, R2, RZ, 0x33, !PT ;  /* 0x00000002ff027212 */ /* 0x000fc800078e33ff */
[----:B-----5:R-:W-:Y:S02]  /*15a40*/  VIADDMNMX R2, R2, -R6, R3, !PT ;  /* 0x8000000602027246 */ /* 0x020fe40007800103 */
[----:B------:R-:W-:-:S04]  /*15a50*/  LOP3.LUT R7, RZ, R5, RZ, 0x33, !PT ;  /* 0x00000005ff077212 */ /* 0x000fc800078e33ff */
[----:B------:R-:W-:-:S04]  /*15a60*/  VIMNMX R7, R2, R7, !PT ;  /* 0x0000000702077248 */ /* 0x000fc80007fe0100 */
[----:B------:R-:W-:Y:S02]  /*15a70*/  VIADDMNMX R10, R7, 0x2, R10, !PT ;  /* 0x00000002070a7846 */ /* 0x000fe4000780010a */
[----:B------:R-:W-:-:S05]  /*15a80*/  LOP3.LUT R2, RZ, R7, RZ, 0x33, !PT ;  /* 0x00000007ff027212 */ /* 0x000fca00078e33ff */
[----:B------:R-:W-:-:S05]  /*15a90*/  IMAD.IADD R2, R10, 0x1, R2 ;  /* 0x000000010a027824 */ /* 0x000fca00078e0202 */
[----:B------:R-:W-:-:S04]  /*15aa0*/  LOP3.LUT R2, R2, 0x1, RZ, 0xc0, !PT ;  /* 0x0000000102027812 */ /* 0x000fc800078ec0ff */
[----:B------:R-:W-:-:S13]  /*15ab0*/  ISETP.NE.U32.AND P0, PT, R2, 0x1, PT ;  /* 0x000000010200780c */ /* 0x000fda0003f05070 */
[----:B------:R-:W-:Y:S05]  /*15ac0*/  @P0 BRA `(.L_x_1297) ;  /* 0x0000000800fc0947 */ /* 0x000fea0003800000 */
[----:B------:R-:W2:Y:S04]  /*15ad0*/  LDL R5, [R1+0x10] ;  /* 0x0000100001057983 */ /* 0x000ea80000100800 */
[----:B------:R-:W3:Y:S01]  /*15ae0*/  LDL R4, [R1+0x14] ;  /* 0x0000140001047983 */ /* 0x000ee20000100800 */
[----:B------:R-:W-:Y:S01]  /*15af0*/  LOP3.LUT P1, RZ, R18, 0x1, RZ, 0xc0, !PT ;  /* 0x0000000112ff7812 */ /* 0x000fe2000782c0ff */
[----:B------:R-:W-:Y:S01]  /*15b00*/  BSSY B1, `(.L_x_1298) ;  /* 0x00000b7000017945 */ /* 0x000fe20003800000 */
[----:B--2---:R-:W-:-:S05]  /*15b10*/  VIADD R8, R5, 0x1 ;  /* 0x0000000105087836 */ /* 0x004fca0000000000 */
[----:B------:R-:W-:-:S04]  /*15b20*/  ISETP.NE.AND P0, PT, R8, 0x2, PT ;  /* 0x000000020800780c */ /* 0x000fc80003f05270 */
[----:B------:R-:W-:Y:S02]  /*15b30*/  SEL R9, RZ, 0x1, P0 ;  /* 0x00000001ff097807 */ /* 0x000fe40000000000 */
[----:B------:R-:W-:Y:S02]  /*15b40*/  SEL R8, R8, RZ, P0 ;  /* 0x000000ff08087207 */ /* 0x000fe40000000000 */
[----:B---3--:R-:W-:Y:S01]  /*15b50*/  LOP3.LUT R9, R4, R9, RZ, 0x3c, !PT ;  /* 0x0000000904097212 */ /* 0x008fe200078e3cff */
[----:B------:R-:W-:Y:S06]  /*15b60*/  @!P1 BRA `(.L_x_1299) ;  /* 0x0000000800c09947 */ /* 0x000fec0003800000 */
        /* <DEDUP_REMOVED lines=23> */
[----:B------:R-:W-:-:S06]  /*15ce0*/  LEA.HI.X R5, R2, UR5, R3, 0x2, P0 ;  /* 0x0000000502057c11 */ /* 0x000fcc00080f1403 */
[----:B------:R0:W5:Y:S03]  /*15cf0*/  LDG.E R5, desc[UR8][R4.64] ;  /* 0x0000000804057981 */ /* 0x000166000c1e1900 */
.L_x_1300:
[----:B------:R-:W-:Y:S01]  /*15d00*/  IMAD R3, R8, 0x8, R19 ;  /* 0x0000000808037824 */ /* 0x000fe200078e0213 */
[----:B------:R-:W-:Y:S01]  /*15d10*/  SHF.L.U32 R2, R9, 0x1f, RZ ;  /* 0x0000001f09027819 */ /* 0x000fe200000006ff */
[----:B------:R-:W-:Y:S03]  /*15d20*/  BSSY B3, `(.L_x_1301) ;  /* 0x0000003000037945 */ /* 0x000fe60003800000 */
[----:B------:R-:W1:Y:S02]  /*15d30*/  SYNCS.PHASECHK.TRANS64.TRYWAIT P0, [R3+URZ+0x30840], R2 ;  /* 0x03084002030075a7 */ /* 0x000e64000800017f */
[----:B-1----:R-:W-:Y:S05]  /*15d40*/  @!P0 BRA `(.L_x_1302) ;  /* 0x0000004c00bc8947 */ /* 0x002fea0003800000 */
.L_x_1413:
[----:B------:R-:W-:Y:S05]  /*15d50*/  BSYNC B3 ;  /* 0x0000000000037941 */ /* 0x000fea0003800000 */
.L_x_1301:
        /* <DEDUP_REMOVED lines=12> */
.L_x_1304:
[----:B------:R-:W-:Y:S05]  /*15e20*/  BSYNC B3 ;  /* 0x0000000000037941 */ /* 0x000fea0003800000 */
.L_x_1303:
        /* <DEDUP_REMOVED lines=12> */
.L_x_1305:
        /* <DEDUP_REMOVED lines=16> */
.L_x_1306:
        /* <DEDUP_REMOVED lines=16> */
.L_x_1307:
        /* <DEDUP_REMOVED lines=10> */
[----:B------:R-:W2:Y:S04]  /*16190*/  LDL.LU R12, [R1+0x14] ;  /* 0x00001400010c7983 */ /* 0x000ea80000300800 */
[----:B------:R-:W3:Y:S01]  /*161a0*/  LDL R6, [R1+0x10] ;  /* 0x0000100001067983 */ /* 0x000ee20000100800 */
[----:B------:R-:W-:Y:S01]  /*161b0*/  BSSY B3, `(.L_x_1308) ;  /* 0x0000005000037945 */ /* 0x000fe20003800000 */
[----:B--2---:R-:W-:Y:S01]  /*161c0*/  SHF.L.U32 R2, R12, 0x1f, RZ ;  /* 0x0000001f0c027819 */ /* 0x004fe200000006ff */
[----:B---3--:R-:W-:-:S04]  /*161d0*/  IMAD R3, R6, 0x8, R11 ;  /* 0x0000000806037824 */ /* 0x008fc800078e020b */
[----:B------:R-:W0:Y:S02]  /*161e0*/  SYNCS.PHASECHK.TRANS64.TRYWAIT P0, [R3+URZ+0x60], R2 ;  /* 0x00006002030075a7 */ /* 0x000e24000800017f */
[----:B0-----:R-:W-:Y:S05]  /*161f0*/  @!P0 BRA `(.L_x_1309) ;  /* 0x0000004800a48947 */ /* 0x001fea0003800000 */
.L_x_1414:
[----:B------:R-:W-:Y:S05]  /*16200*/  BSYNC B3 ;  /* 0x0000000000037941 */ /* 0x000fea0003800000 */
.L_x_1308:
[----:B------:R-:W-:Y:S01]  /*16210*/  BSSY B3, `(.L_x_1310) ;  /* 0x000000d000037945 */ /* 0x000fe20003800000 */
[----:B------:R-:W-:Y:S02]  /*16220*/  IMAD.MOV.U32 R12, RZ, RZ, 0x0 ;  /* 0x00000000ff0c7424 */ /* 0x000fe400078e00ff */
[----:B------:R-:W-:Y:S01]  /*16230*/  IMAD.MOV.U32 R13, RZ, RZ, 0x14f00000 ;  /* 0x14f00000ff0d7424 */ /* 0x000fe200078e00ff */
[----:B------:R-:W-:Y:S06]  /*16240*/  @P1 BRA `(.L_x_1311) ;  /* 0x0000000000241947 */ /* 0x000fec0003800000 */
[----:B------:R-:W2:Y:S01]  /*16250*/  LDL R6, [R1+0x10] ;  /* 0x0000100001067983 */ /* 0x000ea20000100800 */
[----:B0-----:R-:W-:Y:S01]  /*16260*/  IMAD.MOV.U32 R3, RZ, RZ, 0x9000 ;  /* 0x00009000ff037424 */ /* 0x001fe200078e00ff */
[----:B------:R-:W0:Y:S02]  /*16270*/  S2R R4, SR_TID.X ;  /* 0x0000000000047919 */ /* 0x000e240000002100 */
[----:B0-----:R-:W-:-:S04]  /*16280*/  LOP3.LUT R4, R4, 0x1f, RZ, 0xc0, !PT ;  /* 0x0000001f04047812 */ /* 0x001fc800078ec0ff */
[----:B------:R-:W-:Y:S01]  /*16290*/  ISETP.NE.AND P0, PT, R4, RZ, PT ;  /* 0x000000ff0400720c */ /* 0x000fe20003f05270 */
[----:B--2---:R-:W-:-:S04]  /*162a0*/  IMAD R2, R6, 0x8, R19 ;  /* 0x0000000806027824 */ /* 0x004fc800078e0213 */
[----:B------:R1:W-:Y:S08]  /*162b0*/  SYNCS.ARRIVE.TRANS64 RZ, [R2+URZ+0x30850], R3 ;  /* 0x0308500302ff79a7 */ /* 0x0003f0000800003f */
[----:B------:R-:W-:Y:S05]  /*162c0*/  @!P0 BRA `(.L_x_1311) ;  /* 0x0000000000048947 */ /* 0x000fea0003800000 */
[----:B------:R-:W-:Y:S01]  /*162d0*/  BPT.TRAP 0x1 ;  /* 0x000000040000795c */ /* 0x000fe20000300000 */
.L_x_1311:
[----:B------:R-:W-:Y:S05]  /*162e0*/  BSYNC B3 ;  /* 0x0000000000037941 */ /* 0x000fea0003800000 */
.L_x_1310:
[----:B01----:R-:W2:Y:S04]  /*162f0*/  LDL.LU R2, [R1+0x10] ;  /* 0x0000100001027983 */ /* 0x003ea80000300800 */
[----:B------:R-:W3:Y:S04]  /*16300*/  LDL R6, [R1+0x18] ;  /* 0x0000180001067983 */ /* 0x000ee80000100800 */
[----:B------:R-:W3:Y:S01]  /*16310*/  LDL.LU R4, [R1+0x4] ;  /* 0x0000040001047983 */ /* 0x000ee20000300800 */
[----:B------:R-:W-:Y:S01]  /*16320*/  R2UR UR10, R14 ;  /* 0x000000000e0a72ca */ /* 0x000fe200000e0000 */
[----:B------:R-:W-:Y:S01]  /*16330*/  UIADD3 UR4, UP0, UR36, 0x470, URZ ;  /* 0x0000047024047890 */ /* 0x000fe2000ff1e03f */
[----:B------:R-:W-:-:S02]  /*16340*/  R2UR UR6, R12 ;  /* 0x000000000c0672ca */ /* 0x000fc400000e0000 */
[----:B------:R-:W-:Y:S01]  /*16350*/  R2UR UR7, R13 ;  /* 0x000000000d0772ca */ /* 0x000fe200000e0000 */
[----:B------:R-:W-:Y:S01]  /*16360*/  UIADD3.X UR5, URZ, UR37, URZ, UP0, !UPT ;  /* 0x000000253f057290 */ /* 0x000fe200087fe43f */
[----:B------:R-:W-:Y:S01]  /*16370*/  PLOP3.LUT P0, PT, PT, PT, PT, 0x80, 0x0 ;  /* 0x000000000000781c */ /* 0x000fe20003f0f070 */
[C-C-:B--2---:R-:W-:Y:S02]  /*16380*/  IMAD R3, R2.reuse, 0x8, R19.reuse ;  /* 0x0000000802037824 */ /* 0x144fe400078e0213 */
[----:B------:R-:W-:Y:S02]  /*16390*/  IMAD R2, R2, 0x9000, R19 ;  /* 0x0000900002027824 */ /* 0x000fe400078e0213 */
[----:B------:R-:W-:Y:S02]  /*163a0*/  VIADD R3, R3, 0x30850 ;  /* 0x0003085003037836 */ /* 0x000fe40000000000 */
[----:B---3--:R-:W-:Y:S02]  /*163b0*/  IMAD R4, R4, 0x60, R6 ;  /* 0x0000006004047824 */ /* 0x008fe400078e0206 */
[----:B------:R-:W-:-:S07]  /*163c0*/  VIADD R6, R2, 0x400 ;  /* 0x0000040002067836 */ /* 0x000fce0000000000 */
.L_x_1312:
        /* <DEDUP_REMOVED lines=15> */
.L_x_1313:
        /* <DEDUP_REMOVED lines=15> */
.L_x_1314:
        /* <DEDUP_REMOVED lines=12> */
.L_x_1299:
[----:B------:R-:W-:Y:S05]  /*16670*/  BSYNC B1 ;  /* 0x0000000000017941 */ /* 0x000fea0003800000 */
.L_x_1298:
[----:B0-----:R-:W2:Y:S04]  /*16680*/  LDL.LU R0, [R1+0x3c] ;  /* 0x00003c0001007983 */ /* 0x001ea80000300800 */
[----:B------:R0:W-:Y:S04]  /*16690*/  STL [R1+0x10], R8 ;  /* 0x0000100801007387 */ /* 0x0001e80000100800 */
[----:B------:R0:W-:Y:S02]  /*166a0*/  STL [R1+0x14], R9 ;  /* 0x0000140901007387 */ /* 0x0001e40000100800 */
[----:B0-2---:R-:W-:-:S07]  /*166b0*/  VIADD R0, R0, 0xfffffffd ;  /* 0xfffffffd00007836 */ /* 0x005fce0000000000 */
.L_x_1297:
[----:B------:R-:W-:Y:S05]  /*166c0*/  BSYNC B2 ;  /* 0x0000000000027941 */ /* 0x000fea0003800000 */
.L_x_1296:
[----:B------:R-:W-:-:S05]  /*166d0*/  VIADD R10, R10, 0xfffffffe ;  /* 0xfffffffe0a0a7836 */ /* 0x000fca0000000000 */
[----:B------:R-:W-:-:S13]  /*166e0*/  ISETP.NE.AND P0, PT, R10, R7, PT ;  /* 0x000000070a00720c */ /* 0x000fda0003f05270 */
[----:B------:R-:W-:Y:S05]  /*166f0*/  @!P0 BRA `(.L_x_1295) ;  /* 0x0000001400d88947 */ /* 0x000fea0003800000 */
[----:B------:R-:W-:-:S07]  /*16700*/  IMAD.MOV.U32 R9, RZ, RZ, R17 ;  /* 0x000000ffff097224 */ /* 0x000fce00078e0011 */
.L_x_1349:
[----:B--2---:R-:W2:Y:S04]  /*16710*/  LDL R3, [R1+0x10] ;  /* 0x0000100001037983 */ /* 0x004ea80000100800 */
[----:B------:R-:W3:Y:S01]  /*16720*/  LDL R2, [R1+0x14] ;  /* 0x0000140001027983 */ /* 0x000ee20000100800 */
[----:B------:R-:W-:Y:S01]  /*16730*/  LOP3.LUT P1, RZ, R18, 0x1, RZ, 0xc0, !PT ;  /* 0x0000000112ff7812 */ /* 0x000fe2000782c0ff */
[----:B------:R-:W-:Y:S05]  /*16740*/  YIELD ;  /* 0x0000000000007946 */ /* 0x000fea0003800000 */
[----:B------:R-:W-:Y:S01]  /*16750*/  BSSY B1, `(.L_x_1315) ;  /* 0x00000b4000017945 */ /* 0x000fe20003800000 */
[----:B--2---:R-:W-:-:S05]  /*16760*/  VIADD R4, R3, 0x1 ;  /* 0x0000000103047836 */ /* 0x004fca0000000000 */
[----:B------:R-:W-:-:S04]  /*16770*/  ISETP.NE.AND P0, PT, R4, 0x2, PT ;  /* 0x000000020400780c */ /* 0x000fc80003f05270 */
[----:B------:R-:W-:Y:S02]  /*16780*/  SEL R5, RZ, 0x1, P0 ;  /* 0x00000001ff057807 */ /* 0x000fe40000000000 */
[----:B------:R-:W-:Y:S02]  /*16790*/  SEL R4, R4, RZ, P0 ;  /* 0x000000ff04047207 */ /* 0x000fe40000000000 */
[----:B---3--:R-:W-:Y:S01]  /*167a0*/  LOP3.LUT R5, R2, R5, RZ, 0x3c, !PT ;  /* 0x0000000502057212 */ /* 0x008fe200078e3cff */
[----:B01----:R-:W-:Y:S06]  /*167b0*/  @!P1 BRA `(.L_x_1316) ;  /* 0x0000000800b49947 */ /* 0x003fec0003800000 */
        /* <DEDUP_REMOVED lines=25> */
.L_x_1317:
[----:B------:R-:W-:Y:S01]  /*16950*/  IMAD R3, R4, 0x8, R19 ;  /* 0x0000000804037824 */ /* 0x000fe200078e0213 */
[----:B------:R-:W-:Y:S01]  /*16960*/  SHF.L.U32 R2, R5, 0x1f, RZ ;  /* 0x0000001f05027819 */ /* 0x000fe200000006ff */
[----:B------:R-:W-:Y:S03]  /*16970*/  BSSY B2, `(.L_x_1318) ;  /* 0x0000003000027945 */ /* 0x000fe60003800000 */
[----:B------:R-:W1:Y:S02]  /*16980*/  SYNCS.PHASECHK.TRANS64.TRYWAIT P0, [R3+URZ+0x30840], R2 ;  /* 0x03084002030075a7 */ /* 0x000e64000800017f */
[----:B-1----:R-:W-:Y:S05]  /*16990*/  @!P0 BRA `(.L_x_1319) ;  /* 0x0000004000d08947 */ /* 0x002fea0003800000 */
.L_x_1415:
[----:B------:R-:W-:Y:S05]  /*169a0*/  BSYNC B2 ;  /* 0x0000000000027941 */ /* 0x000fea0003800000 */
.L_x_1318:
        /* <DEDUP_REMOVED lines=12> */
.L_x_1321:
[----:B------:R-:W-:Y:S05]  /*16a70*/  BSYNC B2 ;  /* 0x0000000000027941 */ /* 0x000fea0003800000 */
.L_x_1320:
        /* <DEDUP_REMOVED lines=12> */
.L_x_1322:
        /* <DEDUP_REMOVED lines=16> */
.L_x_1323:
        /* <DEDUP_REMOVED lines=16> */
.L_x_1324:
        /* <DEDUP_REMOVED lines=17> */
.L_x_1416:
[----:B------:R-:W-:Y:S05]  /*16e50*/  BSYNC B2 ;  /* 0x0000000000027941 */ /* 0x000fea0003800000 */
.L_x_1325:
        /* <DEDUP_REMOVED lines=11> */
.L_x_1328:
[----:B------:R-:W-:Y:S05]  /*16f10*/  BSYNC B2 ;  /* 0x0000000000027941 */ /* 0x000fea0003800000 */
.L_x_1327:
[----:B0-----:R-:W2:Y:S04]  /*16f20*/  LDL.LU R3, [R1+0x10] ;  /* 0x0000100001037983 */ /* 0x001ea80000300800 */
[----:B------:R-:W3:Y:S04]  /*16f30*/  LDL R7, [R1+0x18] ;  /* 0x0000180001077983 */ /* 0x000ee80000100800 */
[----:B------:R-:W3:Y:S01]  /*16f40*/  LDL.LU R6, [R1+0x4] ;  /* 0x0000040001067983 */ /* 0x000ee20000300800 */
[----:B------:R-:W-:Y:S01]  /*16f50*/  R2UR UR10, R10 ;  /* 0x000000000a0a72ca */ /* 0x000fe200000e0000 */
[----:B------:R-:W-:Y:S01]  /*16f60*/  UIADD3 UR4, UP0, UR36, 0x470, URZ ;  /* 0x0000047024047890 */ /* 0x000fe2000ff1e03f */
[----:B------:R-:W-:Y:S01]  /*16f70*/  R2UR UR6, R12 ;  /* 0x000000000c0672ca */ /* 0x000fe200000e0000 */
[----:B------:R-:W-:Y:S01]  /*16f80*/  VIADD R2, R2, 0x50 ;  /* 0x0000005002027836 */ /* 0x000fe20000000000 */
[----:B------:R-:W-:Y:S01]  /*16f90*/  R2UR UR7, R13 ;  /* 0x000000000d0772ca */ /* 0x000fe200000e0000 */
[----:B------:R-:W-:Y:S01]  /*16fa0*/  UIADD3.X UR5, URZ, UR37, URZ, UP0, !UPT ;  /* 0x000000253f057290 */ /* 0x000fe200087fe43f */
[----:B------:R-:W-:Y:S01]  /*16fb0*/  PLOP3.LUT P0, PT, PT, PT, PT, 0x80, 0x0 ;  /* 0x000000000000781c */ /* 0x000fe20003f0f070 */
[----:B--2---:R-:W-:-:S02]  /*16fc0*/  IMAD R3, R3, 0x9000, R19 ;  /* 0x0000900003037824 */ /* 0x004fc400078e0213 */
[----:B---3--:R-:W-:Y:S02]  /*16fd0*/  IMAD R6, R6, 0x60, R7 ;  /* 0x0000006006067824 */ /* 0x008fe400078e0207 */
[----:B------:R-:W-:-:S08]  /*16fe0*/  VIADD R7, R3, 0x400 ;  /* 0x0000040003077836 */ /* 0x000fd00000000000 */
.L_x_1329:
        /* <DEDUP_REMOVED lines=15> */
.L_x_1330:
        /* <DEDUP_REMOVED lines=15> */
.L_x_1331:
        /* <DEDUP_REMOVED lines=12> */
.L_x_1316:
[----:B------:R-:W-:Y:S05]  /*17290*/  BSYNC B1 ;  /* 0x0000000000017941 */ /* 0x000fea0003800000 */
.L_x_1315:
[----:B------:R-:W-:Y:S01]  /*172a0*/  VIADD R3, R4, 0x1 ;  /* 0x0000000104037836 */ /* 0x000fe20000000000 */
[----:B------:R-:W-:Y:S01]  /*172b0*/  LOP3.LUT P1, RZ, R18, 0x1, RZ, 0xc0, !PT ;  /* 0x0000000112ff7812 */ /* 0x000fe2000782c0ff */
[----:B------:R-:W-:Y:S01]  /*172c0*/  BSSY B1, `(.L_x_1332) ;  /* 0x00000b5000017945 */ /* 0x000fe20003800000 */
[----:B------:R-:W-:Y:S02]  /*172d0*/  VIADD R6, R0, 0xffffffff ;  /* 0xffffffff00067836 */ /* 0x000fe40000000000 */
[----:B------:R-:W-:-:S04]  /*172e0*/  ISETP.NE.AND P0, PT, R3, 0x2, PT ;  /* 0x000000020300780c */ /* 0x000fc80003f05270 */
[----:B------:R-:W-:Y:S02]  /*172f0*/  SEL R2, RZ, 0x1, P0 ;  /* 0x00000001ff027807 */ /* 0x000fe40000000000 */
[----:B------:R-:W-:Y:S02]  /*17300*/  SEL R12, R3, RZ, P0 ;  /* 0x000000ff030c7207 */ /* 0x000fe40000000000 */
[----:B------:R-:W-:-:S05]  /*17310*/  LOP3.LUT R10, R5, R2, RZ, 0x3c, !PT ;  /* 0x00000002050a7212 */ /* 0x000fca00078e3cff */
[----:B------:R1:W-:Y:S04]  /*17320*/  STL [R1+0x14], R10 ;  /* 0x0000140a01007387 */ /* 0x0003e80000100800 */
[----:B------:R1:W-:Y:S01]  /*17330*/  STL [R1+0x10], R12 ;  /* 0x0000100c01007387 */ /* 0x0003e20000100800 */
[----:B------:R-:W-:Y:S05]  /*17340*/  @!P1 BRA `(.L_x_1333) ;  /* 0x0000000800b09947 */ /* 0x000fea0003800000 */
[----:B------:R-:W-:Y:S01]  /*17350*/  ULDC.64 UR4, c[0x0][0x418] ;  /* 0x0001060000047ab9 */ /* 0x000fe20000000a00 */
[----:B------:R-:W-:Y:S01]  /*17360*/  IMAD.MOV.U32 R7, RZ, RZ, R6 ;  /* 0x000000ffff077224 */ /* 0x000fe200078e0006 */
[----:B------:R-:W-:-:S04]  /*17370*/  ISETP.NE.U32.AND P0, PT, RZ, UR4, PT ;  /* 0x00000004ff007c0c */ /* 0x000fc8000bf05070 */
[----:B------:R-:W-:-:S13]  /*17380*/  ISETP.NE.AND.EX P0, PT, RZ, UR5, PT, P0 ;  /* 0x00000005ff007c0c */ /* 0x000fda000bf05300 */
[----:B------:R-:W-:Y:S05]  /*17390*/  @!P0 BRA `(.L_x_1334) ;  /* 0x0000000000508947 */ /* 0x000fea0003800000 */
[----:B------:R-:W2:Y:S01]  /*173a0*/  LDL R14, [R1+0x1c] ;  /* 0x00001c00010e7983 */ /* 0x000ea20000100800 */
[----:B0-----:R-:W0:Y:S01]  /*173b0*/  LDC R8, c[0x0][0x43c] ;  /* 0x00010f00ff087b82 */ /* 0x001e220000000800 */
        /* <DEDUP_REMOVED lines=18> */
.L_x_1334:
[----:B------:R-:W-:Y:S01]  /*174e0*/  IMAD R2, R12, 0x8, R19 ;  /* 0x000000080c027824 */ /* 0x000fe200078e0213 */
[----:B------:R-:W-:Y:S01]  /*174f0*/  SHF.L.U32 R3, R10, 0x1f, RZ ;  /* 0x0000001f0a037819 */ /* 0x000fe200000006ff */
[----:B------:R-:W-:Y:S03]  /*17500*/  BSSY B2, `(.L_x_1335) ;  /* 0x0000003000027945 */ /* 0x000fe60003800000 */
[----:B------:R-:W3:Y:S02]  /*17510*/  SYNCS.PHASECHK.TRANS64.TRYWAIT P0, [R2+URZ+0x30840], R3 ;  /* 0x03084003020075a7 */ /* 0x000ee4000800017f */
[----:B---3--:R-:W-:Y:S05]  /*17520*/  @!P0 BRA `(.L_x_1336) ;  /* 0x0000003800148947 */ /* 0x008fea0003800000 */
.L_x_1417:
[----:B------:R-:W-:Y:S05]  /*17530*/  BSYNC B2 ;  /* 0x0000000000027941 */ /* 0x000fea0003800000 */
.L_x_1335:
[----:B0-2---:R-:W0:Y:S01]  /*17540*/  S2R R8, SR_TID.X ;  /* 0x0000000000087919 */ /* 0x005e220000002100 */
[----:B------:R-:W-:Y:S01]  /*17550*/  BSSY B2, `(.L_x_1337) ;  /* 0x000000b000027945 */ /* 0x000fe20003800000 */
[----:B0-----:R-:W-:-:S04]  /*17560*/  LOP3.LUT R8, R8, 0x7f, RZ, 0xc0, !PT ;  /* 0x0000007f08087812 */ /* 0x001fc800078ec0ff */
[----:B------:R-:W-:-:S13]  /*17570*/  ISETP.NE.AND P1, PT, R8, RZ, PT ;  /* 0x000000ff0800720c */ /* 0x000fda0003f25270 */
[----:B------:R-:W-:Y:S05]  /*17580*/  @P1 BRA `(.L_x_1338) ;  /* 0x00000000001c1947 */ /* 0x000fea0003800000 */
[----:B------:R-:W0:Y:S01]  /*17590*/  S2R R8, SR_TID.X ;  /* 0x0000000000087919 */ /* 0x000e220000002100 */
[----:B---3--:R-:W-:-:S04]  /*175a0*/  IMAD.MOV.U32 R3, RZ, RZ, 0x9000 ;  /* 0x00009000ff037424 */ /* 0x008fc800078e00ff */
[----:B------:R2:W-:Y:S01]  /*175b0*/  SYNCS.ARRIVE.TRANS64 RZ, [R2+URZ+0x30830], R3 ;  /* 0x0308300302ff79a7 */ /* 0x0005e2000800003f */
[----:B0-----:R-:W-:-:S04]  /*175c0*/  LOP3.LUT R8, R8, 0x1f, RZ, 0xc0, !PT ;  /* 0x0000001f08087812 */ /* 0x001fc800078ec0ff */
[----:B------:R-:W-:-:S13]  /*175d0*/  ISETP.NE.AND P0, PT, R8, RZ, PT ;  /* 0x000000ff0800720c */ /* 0x000fda0003f05270 */
[----:B--2---:R-:W-:Y:S05]  /*175e0*/  @!P0 BRA `(.L_x_1338) ;  /* 0x0000000000048947 */ /* 0x004fea0003800000 */
[----:B------:R-:W-:Y:S01]  /*175f0*/  BPT.TRAP 0x1 ;  /* 0x000000040000795c */ /* 0x000fe20000300000 */
.L_x_1338:
[----:B------:R-:W-:Y:S05]  /*17600*/  BSYNC B2 ;  /* 0x0000000000027941 */ /* 0x000fea0003800000 */
.L_x_1337:
[----:B------:R-:W2:Y:S04]  /*17610*/  LDL R8, [R1+0x10] ;  /* 0x0000100001087983 */ /* 0x000ea80000100800 */
[----:B---3--:R-:W3:Y:S01]  /*17620*/  LDL R2, [R1+0x18] ;  /* 0x0000180001027983 */ /* 0x008ee20000100800 */
[----:B------:R-:W-:Y:S01]  /*17630*/  IMAD.MOV.U32 R14, RZ, RZ, RZ ;  /* 0x000000ffff0e7224 */ /* 0x000fe200078e00ff */
[----:B------:R-:W-:Y:S01]  /*17640*/  UIADD3 UR4, UP0, UR36, 0x370, URZ ;  /* 0x0000037024047890 */ /* 0x000fe2000ff1e03f */
[----:B------:R-:W-:Y:S01]  /*17650*/  PLOP3.LUT P0, PT, PT, PT, PT, 0x80, 0x0 ;  /* 0x000000000000781c */ /* 0x000fe20003f0f070 */
[----:B------:R-:W-:Y:S01]  /*17660*/  UMOV UR6, 0x0 ;  /* 0x0000000000067882 */ /* 0x000fe20000000000 */
[----:B------:R-:W-:Y:S01]  /*17670*/  UMOV UR7, 0x14f00000 ;  /* 0x14f0000000077882 */ /* 0x000fe20000000000 */
[----:B------:R-:W-:Y:S01]  /*17680*/  R2UR UR10, R14 ;  /* 0x000000000e0a72ca */ /* 0x000fe200000e0000 */
[----:B------:R-:W-:Y:S01]  /*17690*/  UIADD3.X UR5, URZ, UR37, URZ, UP0, !UPT ;  /* 0x000000253f057290 */ /* 0x000fe200087fe43f */
[----:B--2---:R-:W-:-:S02]  /*176a0*/  IMAD R3, R8, 0x8, R11 ;  /* 0x0000000808037824 */ /* 0x004fc400078e020b */
[----:B------:R-:W-:Y:S02]  /*176b0*/  IMAD R8, R8, 0x9000, R19 ;  /* 0x0000900008087824 */ /* 0x000fe400078e0213 */
[----:B------:R-:W-:Y:S02]  /*176c0*/  VIADD R3, R3, 0x30 ;  /* 0x0000003003037836 */ /* 0x000fe40000000000 */
[----:B---3--:R-:W-:Y:S02]  /*176d0*/  IMAD R2, R7, 0x60, R2 ;  /* 0x0000006007027824 */ /* 0x008fe400078e0202 */
[----:B-1----:R-:W-:-:S07]  /*176e0*/  VIADD R10, R8, 0x1e400 ;  /* 0x0001e400080a7836 */ /* 0x002fce0000000000 */
.L_x_1339:
        /* <DEDUP_REMOVED lines=16> */
.L_x_1340:
        /* <DEDUP_REMOVED lines=16> */
.L_x_1341:
        /* <DEDUP_REMOVED lines=15> */
.L_x_1418:
[----:B------:R-:W-:Y:S05]  /*179e0*/  BSYNC B2 ;  /* 0x0000000000027941 */ /* 0x000fea0003800000 */
.L_x_1342:
        /* <DEDUP_REMOVED lines=11> */
.L_x_1345:
[----:B------:R-:W-:Y:S05]  /*17aa0*/  BSYNC B2 ;  /* 0x0000000000027941 */ /* 0x000fea0003800000 */
.L_x_1344:
        /* <DEDUP_REMOVED lines=12> */
.L_x_1346:
        /* <DEDUP_REMOVED lines=15> */
.L_x_1347:
        /* <DEDUP_REMOVED lines=15> */
.L_x_1348:
        /* <DEDUP_REMOVED lines=12> */
.L_x_1333:
[----:B------:R-:W-:Y:S05]  /*17e10*/  BSYNC B1 ;  /* 0x0000000000017941 */ /* 0x000fea0003800000 */
.L_x_1332:
[----:B------:R-:W3:Y:S01]  /*17e20*/  LDL R2, [R1+0x24] ;  /* 0x0000240001027983 */ /* 0x000ee20000100800 */
[----:B------:R-:W-:Y:S01]  /*17e30*/  VIADD R0, R0, 0xfffffffe ;  /* 0xfffffffe00007836 */ /* 0x000fe20000000000 */
[----:B---3--:R-:W-:-:S13]  /*17e40*/  ISETP.GT.AND P0, PT, R6, R2, PT ;  /* 0x000000020600720c */ /* 0x008fda0003f04270 */
[----:B------:R-:W-:Y:S05]  /*17e50*/  @P0 BRA `(.L_x_1349) ;  /* 0xffffffe8002c0947 */ /* 0x000fea000383ffff */
.L_x_1295:
[----:B------:R-:W-:Y:S05]  /*17e60*/  BSYNC B0 ;  /* 0x0000000000007941 */ /* 0x000fea0003800000 */
.L_x_1294:
[----:B--2---:R-:W2:Y:S01]  /*17e70*/  S2R R3, SR_TID.X ;  /* 0x0000000000037919 */ /* 0x004ea20000002100 */
        /* <DEDUP_REMOVED lines=18> */
.L_x_1351:
[----:B------:R-:W-:Y:S05]  /*17fa0*/  BSYNC B0 ;  /* 0x0000000000007941 */ /* 0x000fea0003800000 */
.L_x_1350:
[----:B------:R-:W-:Y:S01]  /*17fb0*/  LOP3.LUT P0, RZ, R18, 0x1, RZ, 0xc0, !PT ;  /* 0x0000000112ff7812 */ /* 0x000fe2000780c0ff */
[----:B------:R-:W-:-:S12]  /*17fc0*/  BSSY B0, `(.L_x_1352) ;  /* 0x000004a000007945 */ /* 0x000fd80003800000 */
[----:B------:R-:W-:Y:S05]  /*17fd0*/  @!P0 BRA `(.L_x_1353) ;  /* 0x0000000400208947 */ /* 0x000fea0003800000 */
[----:B--2---:R-:W2:Y:S04]  /*17fe0*/  LDL R0, [R1+0x10] ;  /* 0x0000100001007983 */ /* 0x004ea80000100800 */
[----:B------:R-:W3:Y:S01]  /*17ff0*/  LDL R2, [R1+0x14] ;  /* 0x0000140001027983 */ /* 0x000ee20000100800 */
[----:B------:R-:W-:Y:S01]  /*18000*/  BSSY B1, `(.L_x_1354) ;  /* 0x0000006000017945 */ /* 0x000fe20003800000 */
[----:B------:R-:W-:Y:S01]  /*18010*/  ISETP.NE.AND P1, PT, R3, RZ, PT ;  /* 0x000000ff0300720c */ /* 0x000fe20003f25270 */
[----:B--2---:R-:W-:Y:S01]  /*18020*/  IMAD R0, R0, 0x8, R19 ;  /* 0x0000000800007824 */ /* 0x004fe200078e0213 */
[----:B---3--:R-:W-:-:S04]  /*18030*/  SHF.L.U32 R2, R2, 0x1f, RZ ;  /* 0x0000001f02027819 */ /* 0x008fc800000006ff */
[----:B------:R-:W2:Y:S02]  /*18040*/  SYNCS.PHASECHK.TRANS64.TRYWAIT P0, [R0+URZ+0x30860], R2 ;  /* 0x03086002000075a7 */ /* 0x000ea4000800017f */
[----:B--2---:R-:W-:Y:S05]  /*18050*/  @!P0 BRA `(.L_x_1355) ;  /* 0x0000002c00708947 */ /* 0x004fea0003800000 */
.L_x_1419:
[----:B------:R-:W-:Y:S05]  /*18060*/  BSYNC B1 ;  /* 0x0000000000017941 */ /* 0x000fea0003800000 */
.L_x_1354:
        /* <DEDUP_REMOVED lines=9> */
.L_x_1357:
[----:B------:R-:W-:Y:S05]  /*18100*/  BSYNC B1 ;  /* 0x0000000000017941 */ /* 0x000fea0003800000 */
.L_x_1356:
[----:B------:R-:W3:Y:S04]  /*18110*/  LDL.LU R4, [R1+0x18] ;  /* 0x0000180001047983 */ /* 0x000ee80000300800 */
[----:B------:R-:W3:Y:S04]  /*18120*/  LDL.LU R3, [R1+0x4] ;  /* 0x0000040001037983 */ /* 0x000ee80000300800 */
[----:B--2---:R-:W2:Y:S01]  /*18130*/  LDL R2, [R1+0x10] ;  /* 0x0000100001027983 */ /* 0x004ea20000100800 */
        /* <DEDUP_REMOVED lines=8> */
[----:B--2---:R-:W-:-:S04]  /*181c0*/  IMAD R2, R2, 0x9000, R19 ;  /* 0x0000900002027824 */ /* 0x004fc800078e0213 */
[----:B------:R-:W-:-:S07]  /*181d0*/  VIADD R4, R2, 0x400 ;  /* 0x0000040002047836 */ /* 0x000fce0000000000 */
.L_x_1358:
        /* <DEDUP_REMOVED lines=15> */
.L_x_1359:
        /* <DEDUP_REMOVED lines=15> */
.L_x_1360:
        /* <DEDUP_REMOVED lines=10> */
.L_x_1353:
[----:B------:R-:W-:Y:S05]  /*18460*/  BSYNC B0 ;  /* 0x0000000000007941 */ /* 0x000fea0003800000 */
.L_x_1352:
[----:B-1----:R-:W2:Y:S04]  /*18470*/  LDL.LU R5, [R1+0x10] ;  /* 0x0000100001057983 */ /* 0x002ea80000300800 */
[----:B------:R-:W3:Y:S01]  /*18480*/  LDL.LU R4, [R1+0x14] ;  /* 0x0000140001047983 */ /* 0x000ee20000300800 */
[----:B--2---:R-:W-:-:S05]  /*18490*/  VIADD R0, R5, 0x1 ;  /* 0x0000000105007836 */ /* 0x004fca0000000000 */
[----:B------:R-:W-:-:S04]  /*184a0*/  ISETP.NE.AND P0, PT, R0, 0x2, PT ;  /* 0x000000020000780c */ /* 0x000fc80003f05270 */
[----:B------:R-:W-:Y:S02]  /*184b0*/  SEL R2, RZ, 0x1, P0 ;  /* 0x00000001ff027807 */ /* 0x000fe40000000000 */
[----:B------:R-:W-:Y:S02]  /*184c0*/  SEL R0, R0, RZ, P0 ;  /* 0x000000ff00007207 */ /* 0x000fe40000000000 */
[----:B---3--:R-:W-:-:S03]  /*184d0*/  LOP3.LUT R4, R4, R2, RZ, 0x3c, !PT ;  /* 0x0000000204047212 */ /* 0x008fc600078e3cff */
[----:B------:R1:W-:Y:S04]  /*184e0*/  STL [R1+0x10], R0 ;  /* 0x0000100001007387 */ /* 0x0003e80000100800 */
[----:B------:R1:W-:Y:S02]  /*184f0*/  STL [R1+0x14], R4 ;  /* 0x0000140401007387 */ /* 0x0003e40000100800 */
.L_x_1274:
[----:B------:R-:W-:Y:S05]  /*18500*/  BSYNC B7 ;  /* 0x0000000000077941 */ /* 0x000fea0003800000 */
.L_x_1272:
[----:B------:R-:W-:-:S13]  /*18510*/  LOP3.LUT P0, RZ, R18, 0x2, RZ, 0xc0, !PT ;  /* 0x0000000212ff7812 */ /* 0x000fda000780c0ff */
[----:B------:R-:W-:Y:S05]  /*18520*/  @!P0 BRA `(.L_x_1361) ;  /* 0x00000000002c8947 */ /* 0x000fea0003800000 */
[----:B------:R-:W-:Y:S05]  /*18530*/  WARPSYNC.ALL ;  /* 0x0000000000007948 */ /* 0x000fea0003800000 */
[----:B------:R-:W4:Y:S08]  /*18540*/  S2UR UR5, SR_CgaCtaId ;  /* 0x00000000000579c3 */ /* 0x000f300000008800 */
[----:B------:R-:W-:Y:S06]  /*18550*/  BAR.SYNC.DEFER_BLOCKING 0x5, 0x180 ;  /* 0x0146000000007b1d */ /* 0x000fec0000010000 */
[----:B------:R-:W-:-:S02]  /*18560*/  UMOV UR4, 0x400 ;  /* 0x0000040000047882 */ /* 0x000fc40000000000 */
[----:B----4-:R-:W-:-:S06]  /*18570*/  ULEA UR4, UR5, UR4, 0x18 ;  /* 0x0000000405047291 */ /* 0x010fcc000f8ec03f */
[----:B------:R-:W-:-:S05]  /*18580*/  IMAD.U32 R19, RZ, RZ, UR4 ;  /* 0x00000004ff137e24 */ /* 0x000fca000f8e00ff */
[----:B01----:R-:W0:Y:S04]  /*18590*/  LDS.128 R4, [R19+0x308d0] ;  /* 0x0308d00013047984 */ /* 0x003e280000000c00 */
[----:B0-----:R0:W-:Y:S04]  /*185a0*/  STL.64 [R1], R4 ;  /* 0x0000000401007387 */ /* 0x0011e80000100a00 */
[----:B------:R0:W-:Y:S01]  /*185b0*/  STL.64 [R1+0x8], R6 ;  /* 0x0000080601007387 */ /* 0x0001e20000100a00 */
[----:B------:R-:W-:Y:S06]  /*185c0*/  BAR.ARV 0x4, 0x180 ;  /* 0x0106000000007b1d */ /* 0x000fec0000002000 */
[----:B------:R-:W-:Y:S05]  /*185d0*/  BRA `(.L_x_1362) ;  /* 0x00000010003c7947 */ /* 0x000fea0003800000 */
.L_x_1361:
[----:B------:R-:W4:Y:S01]  /*185e0*/  S2R R16, SR_TID.X ;  /* 0x0000000000107919 */ /* 0x000f220000002100 */
[----:B------:R-:W-:Y:S01]  /*185f0*/  UMOV UR4, 0xffffffff ;  /* 0xffffffff00047882 */ /* 0x000fe20000000000 */
[----:B----4-:R-:W-:-:S04]  /*18600*/  LOP3.LUT R16, R16, 0x1f, RZ, 0xc0, !PT ;  /* 0x0000001f10107812 */ /* 0x010fc800078ec0ff */
[----:B------:R-:W-:Y:S01]  /*18610*/  ISETP.NE.AND P0, PT, R16, 0x1f, PT ;  /* 0x0000001f1000780c */ /* 0x000fe20003f05270 */
[----:B------:R-:W-:-:S12]  /*18620*/  BRA.DIV UR4, `(.L_x_1363) ;  /* 0x0000002a04107947 */ /* 0x000fd8000b800000 */
[----:B------:R-:W0:Y:S01]  /*18630*/  LDL.LU R3, [R1] ;  /* 0x0000000001037983 */ /* 0x000e220000300800 */
[----:B------:R-:W-:-:S03]  /*18640*/  ULDC UR4, c[0x0][0xc3c] ;  /* 0x00030f0000047ab9 */ /* 0x000fc60000000800 */
[----:B-1----:R-:W3:Y:S01]  /*18650*/  LDL R4, [R1+0xc] ;  /* 0x00000c0001047983 */ /* 0x002ee20000100800 */
[----:B------:R-:W-:Y:S01]  /*18660*/  ULDC.64 UR6, c[0x0][0x208] ;  /* 0x0000820000067ab9 */ /* 0x000fe20000000a00 */
[----:B0-----:R-:W-:Y:S02]  /*18670*/  IMAD.MOV.U32 R8, RZ, RZ, R3 ;  /* 0x000000ffff087224 */ /* 0x001fe400078e0003 */
[----:B---3--:R-:W-:-:S05]  /*18680*/  IMAD.IADD R0, R4, 0x1, R16 ;  /* 0x0000000104007824 */ /* 0x008fca00078e0210 */
[----:B------:R-:W-:-:S13]  /*18690*/  ISETP.GE.OR P1, PT, R0, UR4, !P0 ;  /* 0x0000000400007c0c */ /* 0x000fda000c726670 */
[----:B------:R-:W0:Y:S08]  /*186a0*/  @!P1 LDC.64 R2, c[0x0][0xc80] ;  /* 0x00032000ff029b82 */ /* 0x000e300000000a00 */
[----:B------:R-:W1:Y:S01]  /*186b0*/  @!P1 LDC.64 R4, c[0x0][0xc78] ;  /* 0x00031e00ff049b82 */ /* 0x000e620000000a00 */
[----:B0-----:R-:W-:-:S05]  /*186c0*/  @!P1 IMAD.WIDE R2, R0, 0x4, R2 ;  /* 0x0000000400029825 */ /* 0x001fca00078e0202 */
[----:B------:R1:W3:Y:S02]  /*186d0*/  @!P1 LDG.E R6, desc[UR6][R2.64] ;  /* 0x0000000602069981 */ /* 0x0002e4000c1e1900 */
[----:B-1----:R-:W-:-:S06]  /*186e0*/  @!P1 IMAD.WIDE R2, R0, 0x4, R4 ;  /* 0x0000000400029825 */ /* 0x002fcc00078e0204 */
[----:B------:R-:W4:Y:S01]  /*186f0*/  @!P1 LDG.E R2, desc[UR6][R2.64] ;  /* 0x0000000602029981 */ /* 0x000f22000c1e1900 */
[----:B------:R-:W-:Y:S01]  /*18700*/  IMAD.MOV.U32 R5, RZ, RZ, RZ ;  /* 0x000000ffff057224 */ /* 0x000fe200078e00ff */
[C---:B------:R-:W-:Y:S02]  /*18710*/  ISETP.GE.U32.AND P2, PT, R16.reuse, 0x2, PT ;  /* 0x000000021000780c */ /* 0x040fe40003f46070 */
[C---:B------:R-:W-:Y:S01]  /*18720*/  ISETP.GE.U32.AND P3, PT, R16.reuse, 0x4, PT ;  /* 0x000000041000780c */ /* 0x040fe20003f66070 */
[----:B------:R-:W-:Y:S01]  /*18730*/  SHFL.IDX PT, R0, R8, RZ, 0x1f ;  /* 0x00001fff08007589 */ /* 0x000fe200000e0000 */
[C---:B------:R-:W-:Y:S02]  /*18740*/  ISETP.GE.U32.AND P4, PT, R16.reuse, 0x8, PT ;  /* 0x000000081000780c */ /* 0x040fe40003f86070 */
[----:B------:R-:W-:Y:S01]  /*18750*/  ISETP.GE.U32.AND P5, PT, R16, 0x10, PT ;  /* 0x000000101000780c */ /* 0x000fe20003fa6070 */
[----:B---3--:R-:W-:Y:S01]  /*18760*/  @!P1 IMAD.MOV.U32 R5, RZ, RZ, R6 ;  /* 0x000000ffff059224 */ /* 0x008fe200078e0006 */
[----:B------:R-:W-:-:S02]  /*18770*/  CS2R R6, SRZ ;  /* 0x0000000000067805 */ /* 0x000fc4000001ff00 */
[----:B----4-:R-:W-:Y:S01]  /*18780*/  @!P1 IMAD.MOV.U32 R7, RZ, RZ, R2 ;  /* 0x000000ffff079224 */ /* 0x010fe200078e0002 */
[----:B------:R-:W-:-:S03]  /*18790*/  ISETP.NE.AND P1, PT, R16, RZ, PT ;  /* 0x000000ff1000720c */ /* 0x000fc60003f25270 */
[----:B------:R-:W-:-:S05]  /*187a0*/  IMAD R2, R7, R5, RZ ;  /* 0x0000000507027224 */ /* 0x000fca00078e02ff */
[----:B------:R-:W0:Y:S02]  /*187b0*/  SHFL.UP PT, R3, R2, 0x1, RZ ;  /* 0x0420000002037989 */ /* 0x000e2400000e00ff */
[----:B0-----:R-:W-:-:S05]  /*187c0*/  SEL R9, R3, RZ, P1 ;  /* 0x000000ff03097207 */ /* 0x001fca0000800000 */
[----:B------:R-:W-:Y:S02]  /*187d0*/  IMAD.IADD R2, R2, 0x1, R9 ;  /* 0x0000000102027824 */ /* 0x000fe400078e0209 */
[----:B------:R-:W-:Y:S04]  /*187e0*/  SHFL.IDX PT, R9, R8, 0x1, 0x1f ;  /* 0x00201f0008097f89 */ /* 0x000fe800000e0000 */
        /* <DEDUP_REMOVED lines=12> */
[----:B--2---:R0:W1:Y:S02]  /*188b0*/  SHFL.IDX PT, R10, R2, 0x1f, 0x1f ;  /* 0x03e01f00020a7f89 */ /* 0x00406400000e0000 */
.L_x_1429:
[----:B------:R-:W-:Y:S02]  /*188c0*/  ULDC UR4, c[0x0][0xc38] ;  /* 0x00030e0000047ab9 */ /* 0x000fe40000000800 */
[----:B------:R-:W-:-:S04]  /*188d0*/  IMAD.U32 R8, RZ, RZ, UR4 ;  /* 0x00000004ff087e24 */ /* 0x000fc8000f8e00ff */
[----:B-1----:R-:W-:-:S04]  /*188e0*/  IMAD R10, R10, R8, RZ ;  /* 0x000000080a0a7224 */ /* 0x002fc800078e02ff */
[----:B------:R-:W-:-:S05]  /*188f0*/  IMAD.IADD R4, R9, 0x1, R10 ;  /* 0x0000000109047824 */ /* 0x000fca00078e020a */
[----:B------:R-:W-:-:S13]  /*18900*/  ISETP.GT.AND P6, PT, R4, R0, PT ;  /* 0x000000000400720c */ /* 0x000fda0003fc4270 */
[----:B------:R-:W-:Y:S05]  /*18910*/  @P6 BRA `(.L_x_1364) ;  /* 0x0000000000b06947 */ /* 0x000fea0003800000 */
.L_x_1367:
        /* <DEDUP_REMOVED lines=38> */
.L_x_1437:
[----:B------:R-:W-:Y:S02]  /*18b80*/  ULDC UR4, c[0x0][0xc38] ;  /* 0x00030e0000047ab9 */ /* 0x000fe40000000800 */
[----:B------:R-:W-:-:S04]  /*18b90*/  IMAD.U32 R8, RZ, RZ, UR4 ;  /* 0x00000004ff087e24 */ /* 0x000fc8000f8e00ff */
[----:B-1----:R-:W-:-:S04]  /*18ba0*/  IMAD R10, R10, R8, RZ ;  /* 0x000000080a0a7224 */ /* 0x002fc800078e02ff */
[----:B------:R-:W-:-:S05]  /*18bb0*/  IMAD.IADD R4, R10, 0x1, R4 ;  /* 0x000000010a047824 */ /* 0x000fca00078e0204 */
[----:B------:R-:W-:-:S13]  /*18bc0*/  ISETP.GT.AND P6, PT, R4, R0, PT ;  /* 0x000000000400720c */ /* 0x000fda0003fc4270 */
[----:B------:R-:W-:Y:S05]  /*18bd0*/  @!P6 BRA `(.L_x_1367) ;  /* 0xfffffffc0050e947 */ /* 0x000fea000383ffff */
.L_x_1364:
[----:B------:R-:W-:Y:S01]  /*18be0*/  IMAD.IADD R10, R4, 0x1, -R10 ;  /* 0x00000001040a7824 */ /* 0x000fe200078e0a0a */
[----:B------:R-:W-:-:S03]  /*18bf0*/  UMOV UR4, 0xffffffff ;  /* 0xffffffff00047882 */ /* 0x000fc60000000000 */
[----:B------:R-:W-:-:S05]  /*18c00*/  IMAD R3, R2, R8, R10 ;  /* 0x0000000802037224 */ /* 0x000fca00078e020a */
[----:B------:R-:W-:Y:S01]  /*18c10*/  ISETP.GT.AND P6, PT, R3, R0, PT ;  /* 0x000000000300720c */ /* 0x000fe20003fc4270 */
[----:B------:R-:W-:-:S12]  /*18c20*/  BRA.DIV UR4, `(.L_x_1368) ;  /* 0x0000002a04c87947 */ /* 0x000fd8000b800000 */
[----:B------:R-:W2:Y:S01]  /*18c30*/  LDL.LU R11, [R1+0xc] ;  /* 0x00000c00010b7983 */ /* 0x000ea20000300800 */
[----:B------:R-:W-:-:S04]  /*18c40*/  VOTE.ANY R3, PT, !P6 ;  /* 0x0000000000037806 */ /* 0x000fc800070e0100 */
[----:B------:R-:W1:Y:S02]  /*18c50*/  POPC R9, R3 ;  /* 0x0000000300097309 */ /* 0x000e640000000000 */
[----:B-1----:R2:W1:Y:S04]  /*18c60*/  SHFL.IDX PT, R4, R5, R9, 0x1f ;  /* 0x00001f0905047589 */ /* 0x00246800000e0000 */
[----:B------:R3:W4:Y:S01]  /*18c70*/  SHFL.IDX PT, R7, R7, R9, 0x1f ;  /* 0x00001f0907077589 */ /* 0x00072200000e0000 */
[----:B--2---:R-:W-:-:S05]  /*18c80*/  IMAD.IADD R5, R9, 0x1, R11 ;  /* 0x0000000109057824 */ /* 0x004fca00078e020b */
[----:B-1--4-:R3:W-:Y:S02]  /*18c90*/  STL [R1+0xc], R5 ;  /* 0x00000c0501007387 */ /* 0x0127e40000100800 */
.L_x_1442:
[----:B------:R-:W-:-:S13]  /*18ca0*/  ISETP.NE.AND P0, PT, R3, RZ, PT ;  /* 0x000000ff0300720c */ /* 0x000fda0003f05270 */
[----:B------:R-:W-:Y:S05]  /*18cb0*/  @!P0 BRA `(.L_x_1369) ;  /* 0x0000000000148947 */ /* 0x000fea0003800000 */
[----:B------:R-:W-:Y:S01]  /*18cc0*/  UMOV UR4, 0xffffffff ;  /* 0xffffffff00047882 */ /* 0x000fe20000000000 */
[----:B---3--:R-:W-:Y:S02]  /*18cd0*/  VIADD R9, R9, 0xffffffff ;  /* 0xffffffff09097836 */ /* 0x008fe40000000000 */
[----:B------:R-:W-:Y:S05]  /*18ce0*/  BRA.DIV UR4, `(.L_x_1370) ;  /* 0x0000002e04007947 */ /* 0x000fea000b800000 */
[----:B0-----:R0:W1:Y:S02]  /*18cf0*/  SHFL.IDX PT, R2, R2, R9, 0x1f ;  /* 0x00001f0902027589 */ /* 0x00106400000e0000 */
.L_x_1445:
[----:B-1----:R-:W-:-:S07]  /*18d00*/  IMAD.MOV.U32 R6, RZ, RZ, R2 ;  /* 0x000000ffff067224 */ /* 0x002fce00078e0002 */
.L_x_1369:
[----:B0-----:R-:W-:Y:S01]  /*18d10*/  IMAD R2, R6, R8, R10 ;  /* 0x0000000806027224 */ /* 0x001fe200078e020a */
[----:B------:R-:W-:-:S03]  /*18d20*/  ISETP.NE.AND P0, PT, R7, 0x1, PT ;  /* 0x000000010700780c */ /* 0x000fc60003f05270 */
[----:B------:R-:W-:Y:S01]  /*18d30*/  IMAD.IADD R0, R0, 0x1, -R2 ;  /* 0x0000000100007824 */ /* 0x000fe200078e0a02 */
[----:B------:R0:W-:Y:S09]  /*18d40*/  STL [R1], R2 ;  /* 0x0000000201007387 */ /* 0x0001f20000100800 */
[----:B------:R-:W-:Y:S05]  /*18d50*/  @!P0 BRA `(.L_x_1371) ;  /* 0x0000000000e48947 */ /* 0x000fea0003800000 */
[----:B---3--:R-:W-:-:S04]  /*18d60*/  IABS R5, R4 ;  /* 0x0000000400057213 */ /* 0x008fc80000000000 */
[----:B0-----:R-:W0:Y:S08]  /*18d70*/  I2F.RP R2, R5 ;  /* 0x0000000500027306 */ /* 0x001e300000209400 */
[----:B0-----:R-:W0:Y:S02]  /*18d80*/  MUFU.RCP R2, R2 ;  /* 0x0000000200027308 */ /* 0x001e240000001000 */
[----:B0-----:R-:W-:-:S06]  /*18d90*/  VIADD R2, R2, 0xffffffe ;  /* 0x0ffffffe02027836 */ /* 0x001fcc0000000000 */
[----:B------:R-:W0:Y:S02]  /*18da0*/  F2I.FTZ.U32.TRUNC.NTZ R3, R2 ;  /* 0x0000000200037305 */ /* 0x000e24000021f000 */
[----:B0-----:R-:W-:-:S04]  /*18db0*/  IMAD.MOV R2, RZ, RZ, -R3 ;  /* 0x000000ffff027224 */ /* 0x001fc800078e0a03 */
[----:B------:R-:W-:Y:S02]  /*18dc0*/  IMAD R8, R2, R5, RZ ;  /* 0x0000000502087224 */ /* 0x000fe400078e02ff */
[----:B------:R-:W-:-:S04]  /*18dd0*/  IMAD.MOV.U32 R2, RZ, RZ, RZ ;  /* 0x000000ffff027224 */ /* 0x000fc800078e00ff */
[----:B------:R-:W-:Y:S01]  /*18de0*/  IMAD.HI.U32 R8, R3, R8, R2 ;  /* 0x0000000803087227 */ /* 0x000fe200078e0002 */
[----:B------:R-:W-:Y:S02]  /*18df0*/  IABS R2, R0 ;  /* 0x0000000000027213 */ /* 0x000fe40000000000 */
[----:B------:R-:W-:-:S03]  /*18e00*/  IABS R3, R4 ;  /* 0x0000000400037213 */ /* 0x000fc60000000000 */
[----:B------:R-:W-:-:S04]  /*18e10*/  IMAD.HI.U32 R8, R8, R2, RZ ;  /* 0x0000000208087227 */ /* 0x000fc800078e00ff */
[----:B------:R-:W-:-:S04]  /*18e20*/  IMAD.MOV R3, RZ, RZ, -R3 ;  /* 0x000000ffff037224 */ /* 0x000fc800078e0a03 */
[----:B------:R-:W-:-:S05]  /*18e30*/  IMAD R2, R8, R3, R2 ;  /* 0x0000000308027224 */ /* 0x000fca00078e0202 */
[----:B------:R-:W-:-:S13]  /*18e40*/  ISETP.GT.U32.AND P1, PT, R5, R2, PT ;  /* 0x000000020500720c */ /* 0x000fda0003f24070 */
[----:B------:R-:W-:Y:S02]  /*18e50*/  @!P1 IMAD.IADD R2, R2, 0x1, -R5 ;  /* 0x0000000102029824 */ /* 0x000fe400078e0a05 */
[----:B------:R-:W-:Y:S01]  /*18e60*/  @!P1 VIADD R8, R8, 0x1 ;  /* 0x0000000108089836 */ /* 0x000fe20000000000 */
[----:B------:R-:W-:Y:S02]  /*18e70*/  ISETP.NE.AND P1, PT, R4, RZ, PT ;  /* 0x000000ff0400720c */ /* 0x000fe40003f25270 */
[----:B------:R-:W-:Y:S02]  /*18e80*/  ISETP.GE.U32.AND P0, PT, R2, R5, PT ;  /* 0x000000050200720c */ /* 0x000fe40003f06070 */
[----:B------:R-:W-:-:S04]  /*18e90*/  IABS R5, R7 ;  /* 0x0000000700057213 */ /* 0x000fc80000000000 */
        /* <DEDUP_REMOVED lines=9> */
[----:B------:R-:W-:-:S03]  /*18f30*/  LOP3.LUT R2, R0, R4, RZ, 0x3c, !PT ;  /* 0x0000000400027212 */ /* 0x000fc600078e3cff */
[----:B------:R-:W-:Y:S01]  /*18f40*/  IMAD.MOV.U32 R3, RZ, RZ, R8 ;  /* 0x000000ffff037224 */ /* 0x000fe200078e0008 */
[----:B------:R-:W-:Y:S02]  /*18f50*/  ISETP.GE.AND P2, PT, R2, RZ, PT ;  /* 0x000000ff0200720c */ /* 0x000fe40003f46270 */
[----:B------:R-:W-:-:S05]  /*18f60*/  IABS R8, R7 ;  /* 0x0000000700087213 */ /* 0x000fca0000000000 */
[----:B------:R-:W-:-:S06]  /*18f70*/  IMAD.MOV R8, RZ, RZ, -R8 ;  /* 0x000000ffff087224 */ /* 0x000fcc00078e0a08 */
        /* <DEDUP_REMOVED lines=9> */
[----:B------:R-:W-:Y:S01]  /*19010*/  ISETP.GE.U32.AND P0, PT, R2, R5, PT ;  /* 0x000000050200720c */ /* 0x000fe20003f06070 */
[----:B------:R-:W-:-:S04]  /*19020*/  IMAD.MOV R2, RZ, RZ, -R3 ;  /* 0x000000ffff027224 */ /* 0x000fc800078e0a03 */
[----:B------:R-:W-:Y:S01]  /*19030*/  IMAD R0, R4, R2, R0 ;  /* 0x0000000204007224 */ /* 0x000fe200078e0200 */
[----:B------:R-:W-:-:S04]  /*19040*/  LOP3.LUT R2, R3, R7, RZ, 0x3c, !PT ;  /* 0x0000000703027212 */ /* 0x000fc800078e3cff */
[----:B------:R-:W-:-:S03]  /*19050*/  ISETP.GE.AND P2, PT, R2, RZ, PT ;  /* 0x000000ff0200720c */ /* 0x000fc60003f46270 */
[----:B------:R-:W-:-:S10]  /*19060*/  @P0 VIADD R6, R6, 0x1 ;  /* 0x0000000106060836 */ /* 0x000fd40000000000 */
[----:B------:R-:W-:Y:S01]  /*19070*/  @!P2 IMAD.MOV R6, RZ, RZ, -R6 ;  /* 0x000000ffff06a224 */ /* 0x000fe200078e0a06 */
[----:B------:R-:W-:-:S05]  /*19080*/  @!P1 LOP3.LUT R6, RZ, R7, RZ, 0x33, !PT ;  /* 0x00000007ff069212 */ /* 0x000fca00078e33ff */
[----:B------:R-:W-:-:S04]  /*19090*/  IMAD.MOV R2, RZ, RZ, -R6 ;  /* 0x000000ffff027224 */ /* 0x000fc800078e0a06 */
[C---:B------:R-:W-:Y:S02]  /*190a0*/  IMAD R2, R7.reuse, R2, R3 ;  /* 0x0000000207027224 */ /* 0x040fe400078e0203 */
[----:B------:R-:W-:-:S04]  /*190b0*/  IMAD R7, R7, 0x1000000, R6 ;  /* 0x0100000007077824 */ /* 0x000fc800078e0206 */
[----:B------:R-:W-:-:S05]  /*190c0*/  IMAD R2, R2, 0x10000, R7 ;  /* 0x0001000002027824 */ /* 0x000fca00078e0207 */
[----:B------:R0:W-:Y:S01]  /*190d0*/  STL [R1+0x8], R2 ;  /* 0x0000080201007387 */ /* 0x0001e20000100800 */
[----:B------:R-:W-:Y:S05]  /*190e0*/  BRA `(.L_x_1372) ;  /* 0x0000000400007947 */ /* 0x000fea0003800000 */
.L_x_1371:
[----:B---3--:R-:W2:Y:S01]  /*190f0*/  LDL R5, [R1+0xc] ;  /* 0x00000c0001057983 */ /* 0x008ea20000100800 */
[----:B0-----:R-:W2:Y:S01]  /*19100*/  LDC.64 R2, c[0x0][0xc90] ;  /* 0x00032400ff027b82 */ /* 0x001ea20000000a00 */
[----:B------:R-:W-:Y:S01]  /*19110*/  ULDC.64 UR4, c[0x0][0x208] ;  /* 0x0000820000047ab9 */ /* 0x000fe20000000a00 */
[----:B--2---:R-:W-:-:S05]  /*19120*/  IMAD.WIDE R2, R5, 0x4, R2 ;  /* 0x0000000405027825 */ /* 0x004fca00078e0202 */
[----:B------:R-:W2:Y:S02]  /*19130*/  LDG.E R6, desc[UR4][R2.64] ;  /* 0x0000000402067981 */ /* 0x000ea4000c1e1900 */
[----:B--2---:R-:W-:-:S05]  /*19140*/  IMAD R5, R4, R6, RZ ;  /* 0x0000000604057224 */ /* 0x004fca00078e02ff */
[----:B------:R-:W-:-:S04]  /*19150*/  IABS R7, R5 ;  /* 0x0000000500077213 */ /* 0x000fc80000000000 */
[----:B------:R-:W0:Y:S08]  /*19160*/  I2F.RP R2, R7 ;  /* 0x0000000700027306 */ /* 0x000e300000209400 */
        /* <DEDUP_REMOVED lines=22> */
[----:B------:R-:W-:Y:S02]  /*192d0*/  IMAD R7, R6, R2, RZ ;  /* 0x0000000206077224 */ /* 0x000fe400078e02ff */
[----:B------:R-:W-:Y:S02]  /*192e0*/  IMAD.MOV R2, RZ, RZ, -R2 ;  /* 0x000000ffff027224 */ /* 0x000fe400078e0a02 */
[----:B------:R-:W-:Y:S02]  /*192f0*/  IMAD.MOV R3, RZ, RZ, -R7 ;  /* 0x000000ffff037224 */ /* 0x000fe400078e0a07 */
[----:B------:R-:W-:-:S03]  /*19300*/  IMAD R0, R5, R2, R0 ;  /* 0x0000000205007224 */ /* 0x000fc600078e0200 */
[----:B------:R-:W-:Y:S02]  /*19310*/  VIADDMNMX R6, R3, R8, R6, PT ;  /* 0x0000000803067246 */ /* 0x000fe40003800106 */
[----:B------:R-:W-:Y:S02]  /*19320*/  IADD3 R7, R7, 0x1000000, R0 ;  /* 0x0100000007077810 */ /* 0x000fe40007ffe000 */
        /* <DEDUP_REMOVED lines=25> */
[----:B------:R-:W-:Y:S02]  /*194c0*/  IMAD R3, R2, R6, R7 ;  /* 0x0000000602037224 */ /* 0x000fe400078e0207 */
[----:B------:R-:W-:-:S03]  /*194d0*/  IMAD.MOV.U32 R0, RZ, RZ, R2 ;  /* 0x000000ffff007224 */ /* 0x000fc600078e0002 */
[----:B------:R1:W-:Y:S04]  /*194e0*/  STL [R1+0x8], R3 ;  /* 0x0000080301007387 */ /* 0x0003e80000100800 */
.L_x_1372:
[----:B-1----:R-:W-:-:S05]  /*194f0*/  LOP3.LUT R3, RZ, R0, RZ, 0x33, !PT ;  /* 0x00000000ff037212 */ /* 0x002fca00078e33ff */
[----:B------:R-:W-:-:S05]  /*19500*/  IMAD.IADD R0, R4, 0x1, R3 ;  /* 0x0000000104007824 */ /* 0x000fca00078e0203 */
[----:B------:R2:W-:Y:S01]  /*19510*/  STL [R1+0x4], R0 ;  /* 0x0000040001007387 */ /* 0x0005e20000100800 */
[----:B------:R-:W-:Y:S05]  /*19520*/  BRA `(.L_x_1373) ;  /* 0x0000000000287947 */ /* 0x000fea0003800000 */
.L_x_1365:
        /* <DEDUP_REMOVED lines=10> */
.L_x_1373:
[----:B-1----:R-:W3:Y:S04]  /*195d0*/  LDL R3, [R1+0x8] ;  /* 0x0000080001037983 */ /* 0x002ee80000100800 */
[----:B0-----:R-:W4:Y:S04]  /*195e0*/  LDL R2, [R1+0xc] ;  /* 0x00000c0001027983 */ /* 0x001f280000100800 */
[----:B------:R-:W5:Y:S04]  /*195f0*/  LDL R5, [R1+0x4] ;  /* 0x0000040001057983 */ /* 0x000f680000100800 */
[----:B------:R-:W5:Y:S01]  /*19600*/  LDL R4, [R1] ;  /* 0x0000000001047983 */ /* 0x000f620000100800 */
[----:B--2---:R-:W0:Y:S01]  /*19610*/  S2R R0, SR_TID.X ;  /* 0x0000000000007919 */ /* 0x004e220000002100 */
[----:B------:R-:W-:Y:S05]  /*19620*/  WARPSYNC.ALL ;  /* 0x0000000000007948 */ /* 0x000fea0003800000 */
[----:B0-----:R-:W-:Y:S01]  /*19630*/  LOP3.LUT R0, R0, 0x1f, RZ, 0xc0, !PT ;  /* 0x0000001f00007812 */ /* 0x001fe200078ec0ff */
[----:B------:R-:W-:Y:S03]  /*19640*/  BAR.SYNC.DEFER_BLOCKING 0x4, 0x180 ;  /* 0x0106000000007b1d */ /* 0x000fe60000010000 */
[----:B------:R-:W-:-:S13]  /*19650*/  ISETP.NE.AND P0, PT, R0, RZ, PT ;  /* 0x000000ff0000720c */ /* 0x000fda0003f05270 */
[----:B------:R-:W-:Y:S01]  /*19660*/  @!P0 MOV R0, 0x400 ;  /* 0x0000040000008802 */ /* 0x000fe20000000f00 */
[----:B---3--:R-:W-:Y:S02]  /*19670*/  IMAD.MOV.U32 R6, RZ, RZ, R3 ;  /* 0x000000ffff067224 */ /* 0x008fe400078e0003 */
[----:B------:R-:W0:Y:S01]  /*19680*/  @!P0 S2R R3, SR_CgaCtaId ;  /* 0x0000000000038919 */ /* 0x000e220000008800 */
[----:B----4-:R-:W-:Y:S01]  /*19690*/  IMAD.MOV.U32 R7, RZ, RZ, R2 ;  /* 0x000000ffff077224 */ /* 0x010fe200078e0002 */
[----:B0-----:R-:W-:-:S05]  /*196a0*/  @!P0 LEA R19, R3, R0, 0x18 ;  /* 0x0000000003138211 */ /* 0x001fca00078ec0ff */
[----:B-----5:R1:W-:Y:S01]  /*196b0*/  @!P0 STS.128 [R19+0x308d0], R4 ;  /* 0x0308d00413008388 */ /* 0x0203e20000000c00 */
[----:B------:R-:W-:Y:S06]  /*196c0*/  BAR.ARV 0x5, 0x180 ;  /* 0x0146000000007b1d */ /* 0x000fec0000002000 */
.L_x_1362:
[----:B---3--:R-:W3:Y:S01]  /*196d0*/  LDL R0, [R1+0xc] ;  /* 0x00000c0001007983 */ /* 0x008ee20000100800 */
[----:B------:R-:W-:Y:S02]  /*196e0*/  ULDC UR4, c[0x0][0xc3c] ;  /* 0x00030f0000047ab9 */ /* 0x000fe40000000800 */
[----:B---3--:R-:W-:-:S13]  /*196f0*/  ISETP.GE.AND P0, PT, R0, UR4, PT ;  /* 0x0000000400007c0c */ /* 0x008fda000bf06270 */
[----:B------:R-:W-:Y:S05]  /*19700*/  @!P0 BRA `(.L_x_1374) ;  /* 0xffffff9c00048947 */ /* 0x000fea000383ffff */
[----:B------:R-:W-:Y:S05]  /*19710*/  BSYNC B8 ;  /* 0x0000000000087941 */ /* 0x000fea0003800000 */
.L_x_1258:
[----:B----4-:R-:W4:Y:S01]  /*19720*/  LDL.LU R0, [R1+0x50] ;  /* 0x0000500001007983 */ /* 0x010f220000300800 */
[----:B------:R-:W-:Y:S01]  /*19730*/  BSSY B0, `(.L_x_1375) ;  /* 0x000000b000007945 */ /* 0x000fe20003800000 */
[----:B01----:R-:W0:Y:S01]  /*19740*/  S2R R5, SR_CgaCtaId ;  /* 0x0000000000057919 */ /* 0x003e220000008800 */
[----:B----4-:R-:W-:-:S05]  /*19750*/  VIADD R0, R0, 0x1 ;  /* 0x0000000100007836 */ /* 0x010fca0000000000 */
        /* <DEDUP_REMOVED lines=8> */
.L_x_1446:
[----:B------:R-:W-:Y:S05]  /*197e0*/  BSYNC B0 ;  /* 0x0000000000007941 */ /* 0x000fea0003800000 */
.L_x_1375:
[----:B------:R-:W-:-:S03]  /*197f0*/  UMOV UR4, 0xffffffff ;  /* 0xffffffff00047882 */ /* 0x000fc60000000000 */
[----:B------:R-:W-:Y:S05]  /*19800*/  BRA.DIV UR4, `(.L_x_1377) ;  /* 0x0000002204787947 */ /* 0x000fea000b800000 */
[----:B------:R-:W1:Y:S02]  /*19810*/  S2R R2, SR_TID.X ;  /* 0x0000000000027919 */ /* 0x000e640000002100 */
[----:B-1----:R-:W-:-:S04]  /*19820*/  SHF.R.U32.HI R2, RZ, 0x5, R2 ;  /* 0x00000005ff027819 */ /* 0x002fc80000011602 */
[----:B------:R-:W-:-:S05]  /*19830*/  LOP3.LUT R2, R2, 0x3, RZ, 0xc0, !PT ;  /* 0x0000000302027812 */ /* 0x000fca00078ec0ff */
[----:B------:R1:W4:Y:S02]  /*19840*/  SHFL.IDX PT, R14, R2, RZ, 0x1f ;  /* 0x00001fff020e7589 */ /* 0x00032400000e0000 */
.L_x_1449:
[----:B----4-:R-:W-:Y:S01]  /*19850*/  ISETP.NE.AND P0, PT, R14, RZ, PT ;  /* 0x000000ff0e00720c */ /* 0x010fe20003f05270 */
[----:B------:R-:W-:-:S12]  /*19860*/  BSSY B0, `(.L_x_1378) ;  /* 0x0000029000007945 */ /* 0x000fd80003800000 */
[----:B------:R-:W-:Y:S05]  /*19870*/  @P0 BRA `(.L_x_1379) ;  /* 0x00000000009c0947 */ /* 0x000fea0003800000 */
[----:B------:R-:W-:-:S03]  /*19880*/  UMOV UR4, 0xffffffff ;  /* 0xffffffff00047882 */ /* 0x000fc60000000000 */
[----:B------:R-:W-:Y:S05]  /*19890*/  BRA.DIV UR4, `(.L_x_1380) ;  /* 0x0000002204887947 */ /* 0x000fea000b800000 */
[----:B------:R-:W-:-:S13]  /*198a0*/  ELECT P6, URZ, PT ;  /* 0x00000000003f782f */ /* 0x000fda00038c0000 */
.L_x_1452:
[----:B------:R-:W-:Y:S05]  /*198b0*/  @!P6 BRA `(.L_x_1379) ;  /* 0x00000000008ce947 */ /* 0x000fea0003800000 */
[----:B-1----:R-:W4:Y:S02]  /*198c0*/  LDL R2, [R1+0x5c] ;  /* 0x00005c0001027983 */ /* 0x002f240000100800 */
[----:B----4-:R-:W-:-:S13]  /*198d0*/  R2UR UR4, R2 ;  /* 0x00000000020472ca */ /* 0x010fda00000e0000 */
[----:B------:R-:W-:-:S06]  /*198e0*/  ULOP3.LUT UR4, UR4, 0x2, URZ, 0xfc, !UPT ;  /* 0x0000000204047892 */ /* 0x000fcc000f8efc3f */
[----:B------:R-:W-:-:S05]  /*198f0*/  IMAD.U32 R2, RZ, RZ, UR4 ;  /* 0x00000004ff027e24 */ /* 0x000fca000f8e00ff */
[----:B------:R-:W-:-:S13]  /*19900*/  ISETP.NE.AND P2, PT, R2, 0x3, PT ;  /* 0x000000030200780c */ /* 0x000fda0003f45270 */
[----:B------:R-:W-:Y:S05]  /*19910*/  @!P2 BRA `(.L_x_1381) ;  /* 0x000000000004a947 */ /* 0x000fea0003800000 */
[----:B------:R-:W-:Y:S01]  /*19920*/  BPT.TRAP 0x1 ;  /* 0x000000040000795c */ /* 0x000fe20000300000 */
.L_x_1381:
[----:B0-----:R-:W4:Y:S04]  /*19930*/  LDL R3, [R1+0x10] ;  /* 0x0000100001037983 */ /* 0x001f280000100800 */
[----:B------:R-:W5:Y:S01]  /*19940*/  LDL.LU R7, [R1+0x14] ;  /* 0x0000140001077983 */ /* 0x000f620000300800 */
[----:B------:R-:W-:-:S04]  /*19950*/  VIADD R2, R0, 0x30840 ;  /* 0x0003084000027836 */ /* 0x000fc80000000000 */
[C---:B----4-:R-:W-:Y:S02]  /*19960*/  IMAD R6, R3.reuse, 0x8, R2 ;  /* 0x0000000803067824 */ /* 0x050fe400078e0202 */
[----:B------:R-:W-:Y:S01]  /*19970*/  VIADD R3, R3, 0x1 ;  /* 0x0000000103037836 */ /* 0x000fe20000000000 */
[----:B-----5:R-:W-:-:S04]  /*19980*/  SHF.L.U32 R5, R7, 0x1f, RZ ;  /* 0x0000001f07057819 */ /* 0x020fc800000006ff */
        /* <DEDUP_REMOVED lines=8> */
.L_x_1453:
[----:B------:R-:W1:Y:S02]  /*19a10*/  SYNCS.PHASECHK.TRANS64.TRYWAIT P0, [R7+URZ], R2 ;  /* 0x00000002070075a7 */ /* 0x000e64000800017f */
[----:B-1----:R-:W-:Y:S05]  /*19a20*/  @!P0 BRA `(.L_x_1383) ;  /* 0x0000002000588947 */ /* 0x002fea0003800000 */
.L_x_1454:
[----:B------:R-:W-:Y:S05]  /*19a30*/  @!P2 BRA `(.L_x_1384) ;  /* 0x000000000004a947 */ /* 0x000fea0003800000 */
[----:B------:R-:W-:Y:S01]  /*19a40*/  BPT.TRAP 0x1 ;  /* 0x000000040000795c */ /* 0x000fe20000300000 */
.L_x_1384:
[----:B------:R-:W4:Y:S01]  /*19a50*/  LDL.LU R4, [R1+0x10] ;  /* 0x0000100001047983 */ /* 0x000f220000300800 */
[----:B------:R-:W-:-:S04]  /*19a60*/  VIADD R0, R0, 0x30860 ;  /* 0x0003086000007836 */ /* 0x000fc80000000000 */
[----:B----4-:R-:W-:-:S04]  /*19a70*/  IMAD R4, R4, 0x8, R0 ;  /* 0x0000000804047824 */ /* 0x010fc800078e0200 */
[----:B------:R-:W4:Y:S02]  /*19a80*/  SYNCS.PHASECHK.TRANS64.TRYWAIT P0, [R4+URZ], R5 ;  /* 0x00000005040075a7 */ /* 0x000f24000800017f */
[----:B----4-:R-:W-:Y:S05]  /*19a90*/  @!P0 BRA `(.L_x_1385) ;  /* 0x0000002000508947 */ /* 0x010fea0003800000 */
.L_x_1455:
[----:B------:R-:W-:-:S07]  /*19aa0*/  IMAD R3, R3, 0x8, R0 ;  /* 0x0000000803037824 */ /* 0x000fce00078e0200 */
.L_x_1386:
[----:B------:R0:W0:Y:S02]  /*19ab0*/  SYNCS.PHASECHK.TRANS64.TRYWAIT P0, [R3+URZ], R2 ;  /* 0x00000002030075a7 */ /* 0x000024000800017f */
[----:B0-----:R-:W-:Y:S05]  /*19ac0*/  @!P0 NANOSLEEP.SYNCS 0x989680 ;  /* 0x009896800000895d */ /* 0x001fea0003900000 */
[----:B------:R-:W0:Y:S02]  /*19ad0*/  @!P0 SYNCS.PHASECHK.TRANS64 P0, [R3+URZ], R2 ;  /* 0x00000002030085a7 */ /* 0x000e24000800007f */
[----:B0-----:R-:W-:Y:S05]  /*19ae0*/  @!P0 BRA `(.L_x_1386) ;  /* 0xfffffffc00f08947 */ /* 0x001fea000383ffff */
.L_x_1379:
[----:B------:R-:W-:Y:S05]  /*19af0*/  BSYNC B0 ;  /* 0x0000000000007941 */ /* 0x000fea0003800000 */
.L_x_1378:
[----:B------:R-:W-:Y:S05]  /*19b00*/  EXIT ;  /* 0x000000000000794d */ /* 0x000fea0003800000 */
.L_x_1157:
[----:B0-----:R-:W-:-:S04]  /*19b10*/  IMAD.U32 R3, RZ, RZ, UR37 ;  /* 0x00000025ff037e24 */ /* 0x001fc8000f8e00ff */
[----:B------:R0:W1:Y:S03]  /*19b20*/  SYNCS.PHASECHK.TRANS64.TRYWAIT P1, [R3+URZ+0x30800], R0 ;  /* 0x03080000030075a7 */ /* 0x000066000802017f */
[----:B-1----:R-:W-:Y:S05]  /*19b30*/  @!P1 NANOSLEEP.SYNCS 0x989680 ;  /* 0x009896800000995d */ /* 0x002fea0003900000 */
[----:B------:R-:W1:Y:S02]  /*19b40*/  @!P1 SYNCS.PHASECHK.TRANS64 P1, [R3+URZ+0x30800], R0 ;  /* 0x03080000030095a7 */ /* 0x000e64000802007f */
[----:B-1----:R-:W-:Y:S05]  /*19b50*/  @!P1 BRA `(.L_x_1157) ;  /* 0xfffffffc00ec9947 */ /* 0x002fea000383ffff */
[----:B------:R-:W-:Y:S05]  /*19b60*/  BRA `(.L_x_1387) ;  /* 0xfffffe8800147947 */ /* 0x000fea000383ffff */
.L_x_1161:
[----:B-1----:R1:W2:Y:S02]  /*19b70*/  SYNCS.PHASECHK.TRANS64.TRYWAIT P2, [R3+URZ+0x30830], R0 ;  /* 0x03083000030075a7 */ /* 0x0022a4000804017f */
[----:B--2---:R-:W-:Y:S05]  /*19b80*/  @!P2 NANOSLEEP.SYNCS 0x989680 ;  /* 0x009896800000a95d */ /* 0x004fea0003900000 */
[----:B------:R-:W2:Y:S02]  /*19b90*/  @!P2 SYNCS.PHASECHK.TRANS64 P2, [R3+URZ+0x30830], R0 ;  /* 0x030830000300a5a7 */ /* 0x000ea4000804007f */
[----:B--2---:R-:W-:Y:S05]  /*19ba0*/  @!P2 BRA `(.L_x_1161) ;  /* 0xfffffffc00f0a947 */ /* 0x004fea000383ffff */
[----:B------:R-:W-:Y:S05]  /*19bb0*/  BRA `(.L_x_1160) ;  /* 0xfffffe88003c7947 */ /* 0x000fea000383ffff */
.L_x_1177:
[----:B-1----:R-:W-:-:S04]  /*19bc0*/  IMAD.U32 R12, RZ, RZ, UR6 ;  /* 0x00000006ff0c7e24 */ /* 0x002fc8000f8e00ff */
[----:B------:R1:W2:Y:S03]  /*19bd0*/  SYNCS.PHASECHK.TRANS64.TRYWAIT P2, [R12+URZ+0x30830], R9 ;  /* 0x030830090c0075a7 */ /* 0x0002a6000804017f */
[----:B--2---:R-:W-:Y:S05]  /*19be0*/  @!P2 NANOSLEEP.SYNCS 0x989680 ;  /* 0x009896800000a95d */ /* 0x004fea0003900000 */
[----:B------:R-:W2:Y:S02]  /*19bf0*/  @!P2 SYNCS.PHASECHK.TRANS64 P2, [R12+URZ+0x30830], R9 ;  /* 0x030830090c00a5a7 */ /* 0x000ea4000804007f */
[----:B--2---:R-:W-:Y:S05]  /*19c00*/  @!P2 BRA `(.L_x_1177) ;  /* 0xfffffffc00eca947 */ /* 0x004fea000383ffff */
[----:B------:R-:W-:Y:S05]  /*19c10*/  BRA `(.L_x_1176) ;  /* 0xfffffeb400507947 */ /* 0x000fea000383ffff */
.L_x_1181:
[----:B01----:R-:W-:-:S04]  /*19c20*/  IMAD.U32 R9, RZ, RZ, UR5 ;  /* 0x00000005ff097e24 */ /* 0x003fc8000f8e00ff */
[----:B------:R0:W1:Y:S03]  /*19c30*/  SYNCS.PHASECHK.TRANS64.TRYWAIT P2, [R9+URZ+0x30850], R0 ;  /* 0x03085000090075a7 */ /* 0x000066000804017f */
[----:B-1----:R-:W-:Y:S05]  /*19c40*/  @!P2 NANOSLEEP.SYNCS 0x989680 ;  /* 0x009896800000a95d */ /* 0x002fea0003900000 */
[----:B------:R-:W1:Y:S02]  /*19c50*/  @!P2 SYNCS.PHASECHK.TRANS64 P2, [R9+URZ+0x30850], R0 ;  /* 0x030850000900a5a7 */ /* 0x000e64000804007f */
[----:B-1----:R-:W-:Y:S05]  /*19c60*/  @!P2 BRA `(.L_x_1181) ;  /* 0xfffffffc00eca947 */ /* 0x002fea000383ffff */
[----:B------:R-:W-:Y:S05]  /*19c70*/  BRA `(.L_x_1180) ;  /* 0xfffffebc00e07947 */ /* 0x000fea000383ffff */
.L_x_1198:
[----:B-1----:R-:W-:-:S04]  /*19c80*/  IMAD.U32 R3, RZ, RZ, UR5 ;  /* 0x00000005ff037e24 */ /* 0x002fc8000f8e00ff */
[----:B------:R1:W2:Y:S03]  /*19c90*/  SYNCS.PHASECHK.TRANS64.TRYWAIT P2, [R3+URZ+0x30830], R2 ;  /* 0x03083002030075a7 */ /* 0x0002a6000804017f */
[----:B--2---:R-:W-:Y:S05]  /*19ca0*/  @!P2 NANOSLEEP.SYNCS 0x989680 ;  /* 0x009896800000a95d */ /* 0x004fea0003900000 */
[----:B------:R-:W2:Y:S02]  /*19cb0*/  @!P2 SYNCS.PHASECHK.TRANS64 P2, [R3+URZ+0x30830], R2 ;  /* 0x030830020300a5a7 */ /* 0x000ea4000804007f */
[----:B--2---:R-:W-:Y:S05]  /*19cc0*/  @!P2 BRA `(.L_x_1198) ;  /* 0xfffffffc00eca947 */ /* 0x004fea000383ffff */
[----:B------:R-:W-:Y:S05]  /*19cd0*/  BRA `(.L_x_1197) ;  /* 0xfffffee800047947 */ /* 0x000fea000383ffff */
.L_x_1202:
[----:B01----:R-:W-:-:S04]  /*19ce0*/  IMAD.U32 R2, RZ, RZ, UR5 ;  /* 0x00000005ff027e24 */ /* 0x003fc8000f8e00ff */
[----:B------:R0:W1:Y:S03]  /*19cf0*/  SYNCS.PHASECHK.TRANS64.TRYWAIT P2, [R2+URZ+0x30850], R0 ;  /* 0x03085000020075a7 */ /* 0x000066000804017f */
[----:B-1----:R-:W-:Y:S05]  /*19d00*/  @!P2 NANOSLEEP.SYNCS 0x989680 ;  /* 0x009896800000a95d */ /* 0x002fea0003900000 */
[----:B------:R-:W1:Y:S02]  /*19d10*/  @!P2 SYNCS.PHASECHK.TRANS64 P2, [R2+URZ+0x30850], R0 ;  /* 0x030850000200a5a7 */ /* 0x000e64000804007f */
[----:B-1----:R-:W-:Y:S05]  /*19d20*/  @!P2 BRA `(.L_x_1202) ;  /* 0xfffffffc00eca947 */ /* 0x002fea000383ffff */
[----:B------:R-:W-:Y:S05]  /*19d30*/  BRA `(.L_x_1201) ;  /* 0xfffffef000947947 */ /* 0x000fea000383ffff */
.L_x_1208:
[----:B-1----:R-:W-:-:S04]  /*19d40*/  IMAD.U32 R3, RZ, RZ, UR5 ;  /* 0x00000005ff037e24 */ /* 0x002fc8000f8e00ff */
[----:B------:R1:W2:Y:S03]  /*19d50*/  SYNCS.PHASECHK.TRANS64.TRYWAIT P2, [R3+URZ+0x30830], R2 ;  /* 0x03083002030075a7 */ /* 0x0002a6000804017f */
[----:B--2---:R-:W-:Y:S05]  /*19d60*/  @!P2 NANOSLEEP.SYNCS 0x989680 ;  /* 0x009896800000a95d */ /* 0x004fea0003900000 */
[----:B------:R-:W2:Y:S02]  /*19d70*/  @!P2 SYNCS.PHASECHK.TRANS64 P2, [R3+URZ+0x30830], R2 ;  /* 0x030830020300a5a7 */ /* 0x000ea4000804007f */
[----:B--2---:R-:W-:Y:S05]  /*19d80*/  @!P2 BRA `(.L_x_1208) ;  /* 0xfffffffc00eca947 */ /* 0x004fea000383ffff */
[----:B------:R-:W-:Y:S05]  /*19d90*/  BRA `(.L_x_1207) ;  /* 0xffffff0400587947 */ /* 0x000fea000383ffff */
.L_x_1212:
[----:B01----:R-:W-:-:S04]  /*19da0*/  IMAD.U32 R2, RZ, RZ, UR5 ;  /* 0x00000005ff027e24 */ /* 0x003fc8000f8e00ff */
[----:B------:R0:W1:Y:S03]  /*19db0*/  SYNCS.PHASECHK.TRANS64.TRYWAIT P2, [R2+URZ+0x30850], R0 ;  /* 0x03085000020075a7 */ /* 0x000066000804017f */
[----:B-1----:R-:W-:Y:S05]  /*19dc0*/  @!P2 NANOSLEEP.SYNCS 0x989680 ;  /* 0x009896800000a95d */ /* 0x002fea0003900000 */
[----:B------:R-:W1:Y:S02]  /*19dd0*/  @!P2 SYNCS.PHASECHK.TRANS64 P2, [R2+URZ+0x30850], R0 ;  /* 0x030850000200a5a7 */ /* 0x000e64000804007f */
[----:B-1----:R-:W-:Y:S05]  /*19de0*/  @!P2 BRA `(.L_x_1212) ;  /* 0xfffffffc00eca947 */ /* 0x002fea000383ffff */
[----:B------:R-:W-:Y:S05]  /*19df0*/  BRA `(.L_x_1211) ;  /* 0xffffff0c00e87947 */ /* 0x000fea000383ffff */
.L_x_1225:
[----:B-1----:R-:W-:-:S04]  /*19e00*/  IMAD.U32 R5, RZ, RZ, UR5 ;  /* 0x00000005ff057e24 */ /* 0x002fc8000f8e00ff */
[----:B------:R1:W2:Y:S03]  /*19e10*/  SYNCS.PHASECHK.TRANS64.TRYWAIT P0, [R5+URZ+0x30850], R0 ;  /* 0x03085000050075a7 */ /* 0x0002a6000800017f */
[----:B--2---:R-:W-:Y:S05]  /*19e20*/  @!P0 NANOSLEEP.SYNCS 0x989680 ;  /* 0x009896800000895d */ /* 0x004fea0003900000 */
[----:B------:R-:W2:Y:S02]  /*19e30*/  @!P0 SYNCS.PHASECHK.TRANS64 P0, [R5+URZ+0x30850], R0 ;  /* 0x03085000050085a7 */ /* 0x000ea4000800007f */
[----:B--2---:R-:W-:Y:S05]  /*19e40*/  @!P0 BRA `(.L_x_1225) ;  /* 0xfffffffc00ec8947 */ /* 0x004fea000383ffff */
[----:B------:R-:W-:Y:S05]  /*19e50*/  BRA `(.L_x_1224) ;  /* 0xffffff3800a87947 */ /* 0x000fea000383ffff */
.L_x_1280:
[----:B-1----:R-:W1:Y:S01]  /*19e60*/  S2R R4, SR_TID.X ;  /* 0x0000000000047919 */ /* 0x002e620000002100 */
[----:B------:R-:W-:Y:S01]  /*19e70*/  BSSY B0, `(.L_x_1388) ;  /* 0x000000a000007945 */ /* 0x000fe20003800000 */
[----:B------:R-:W-:Y:S02]  /*19e80*/  IMAD.MOV.U32 R12, RZ, RZ, RZ ;  /* 0x000000ffff0c7224 */ /* 0x000fe400078e00ff */
[----:B------:R-:W-:Y:S02]  /*19e90*/  IMAD.MOV.U32 R11, RZ, RZ, 0x1f ;  /* 0x0000001fff0b7424 */ /* 0x000fe400078e00ff */
[----:B------:R-:W-:Y:S01]  /*19ea0*/  IMAD.MOV.U32 R15, RZ, RZ, -0x1 ;  /* 0xffffffffff0f7424 */ /* 0x000fe200078e00ff */
[----:B-1----:R-:W-:-:S04]  /*19eb0*/  SHF.R.U32.HI R4, RZ, 0x5, R4 ;  /* 0x00000005ff047819 */ /* 0x002fc80000011604 */
[----:B------:R-:W-:-:S05]  /*19ec0*/  LOP3.LUT R4, R4, 0x3, RZ, 0xc0, !PT ;  /* 0x0000000304047812 */ /* 0x000fca00078ec0ff */
[----:B------:R-:W-:-:S07]  /*19ed0*/  IMAD.MOV.U32 R13, RZ, RZ, R4 ;  /* 0x000000ffff0d7224 */ /* 0x000fce00078e0004 */
[----:B0-2---:R-:W-:Y:S05]  /*19ee0*/  WARPSYNC.COLLECTIVE R15, `(.L_x_1389) ;  /* 0x000000000f087348 */ /* 0x005fea0003c00000 */
[----:B------:R1:W3:Y:S02]  /*19ef0*/  SHFL.IDX P6, R14, R13, R12, R11 ;  /* 0x0000000c0d0e7389 */ /* 0x0002e400000c000b */
[----:B0123--:R-:W-:Y:S01]  /*19f00*/  ENDCOLLECTIVE ;  /* 0x000000000000791b */ /* 0x00ffe20003800000 */
.L_x_1389:
[----:B------:R-:W-:Y:S05]  /*19f10*/  BSYNC B0 ;  /* 0x0000000000007941 */ /* 0x000fea0003800000 */
.L_x_1388:
[----:B------:R-:W-:Y:S05]  /*19f20*/  BRA `(.L_x_1390) ;  /* 0xffffffa400a47947 */ /* 0x000fea000383ffff */
.L_x_1282:
[----:B------:R-:W-:Y:S01]  /*19f30*/  BSSY B0, `(.L_x_1391) ;  /* 0x0000006000007945 */ /* 0x000fe20003800000 */
[----:B------:R-:W-:-:S07]  /*19f40*/  IMAD.MOV.U32 R15, RZ, RZ, -0x1 ;  /* 0xffffffffff0f7424 */ /* 0x000fce00078e00ff */
[----:B012---:R-:W-:Y:S05]  /*19f50*/  WARPSYNC.COLLECTIVE R15, `(.L_x_1392) ;  /* 0x000000000f0c7348 */ /* 0x007fea0003c00000 */
[----:B------:R-:W-:Y:S02]  /*19f60*/  ELECT P6, UR62, PT ;  /* 0x00000000003e782f */ /* 0x000fe400038c0000 */
[----:B------:R-:W-:Y:S01]  /*19f70*/  MOV R14, UR62 ;  /* 0x0000003e000e7c02 */ /* 0x000fe20008000f00 */
[----:B012---:R-:W-:Y:S10]  /*19f80*/  ENDCOLLECTIVE ;  /* 0x000000000000791b */ /* 0x007ff40003800000 */
.L_x_1392:
[----:B------:R-:W-:Y:S05]  /*19f90*/  BSYNC B0 ;  /* 0x0000000000007941 */ /* 0x000fea0003800000 */
.L_x_1391:
[----:B------:R-:W-:Y:S05]  /*19fa0*/  BRA `(.L_x_1393) ;  /* 0xffffffa400a87947 */ /* 0x000fea000383ffff */
.L_x_1284:
[----:B---3--:R3:W4:Y:S02]  /*19fb0*/  SYNCS.PHASECHK.TRANS64.TRYWAIT P0, [R0+URZ+0x30840], R2 ;  /* 0x03084002000075a7 */ /* 0x008724000800017f */
[----:B----4-:R-:W-:Y:S05]  /*19fc0*/  @!P0 NANOSLEEP.SYNCS 0x989680 ;  /* 0x009896800000895d */ /* 0x010fea0003900000 */
[----:B------:R-:W4:Y:S02]  /*19fd0*/  @!P0 SYNCS.PHASECHK.TRANS64 P0, [R0+URZ+0x30840], R2 ;  /* 0x03084002000085a7 */ /* 0x000f24000800007f */
[----:B----4-:R-:W-:Y:S05]  /*19fe0*/  @!P0 BRA `(.L_x_1284) ;  /* 0xfffffffc00f08947 */ /* 0x010fea000383ffff */
[----:B------:R-:W-:Y:S05]  /*19ff0*/  BRA `(.L_x_1394) ;  /* 0xffffffa800107947 */ /* 0x000fea000383ffff */
.L_x_1288:
[----:B------:R-:W2:Y:S01]  /*1a000*/  LDL.LU R11, [R1+0x2c] ;  /* 0x00002c00010b7983 */ /* 0x000ea20000300800 */
[----:B------:R-:W-:Y:S02]  /*1a010*/  IMAD.MOV.U32 R13, RZ, RZ, R3 ;  /* 0x000000ffff0d7224 */ /* 0x000fe400078e0003 */
[----:B------:R-:W-:Y:S01]  /*1a020*/  IMAD.MOV.U32 R12, RZ, RZ, RZ ;  /* 0x000000ffff0c7224 */ /* 0x000fe200078e00ff */
[----:B------:R-:W0:Y:S01]  /*1a030*/  S2R R5, SR_TID.X ;  /* 0x0000000000057919 */ /* 0x000e220000002100 */
[----:B------:R-:W-:Y:S01]  /*1a040*/  IMAD.MOV.U32 R15, RZ, RZ, -0x1 ;  /* 0xffffffffff0f7424 */ /* 0x000fe200078e00ff */
[----:B0-----:R-:W-:-:S04]  /*1a050*/  LOP3.LUT R5, R5, 0x7f, RZ, 0xc0, !PT ;  /* 0x0000007f05057812 */ /* 0x001fc800078ec0ff */
[----:B------:R-:W-:-:S05]  /*1a060*/  SHF.R.U32.HI R5, RZ, 0x3, R5 ;  /* 0x00000003ff057819 */ /* 0x000fca0000011605 */
[----:B------:R-:W-:-:S04]  /*1a070*/  IMAD.IADD R0, R5, 0x1, R9 ;  /* 0x0000000105007824 */ /* 0x000fc800078e0209 */
[----:B------:R-:W-:Y:S02]  /*1a080*/  VIADD R5, R0, 0x10 ;  /* 0x0000001000057836 */ /* 0x000fe40000000000 */
[----:B--2---:R-:W-:Y:S02]  /*1a090*/  IMAD R2, R11, R7, RZ ;  /* 0x000000070b027224 */ /* 0x004fe400078e02ff */
[----:B------:R-:W-:-:S03]  /*1a0a0*/  IMAD.MOV.U32 R11, RZ, RZ, 0x181f ;  /* 0x0000181fff0b7424 */ /* 0x000fc600078e00ff */
[----:B------:R-:W-:-:S13]  /*1a0b0*/  ISETP.GE.AND P3, PT, R0, R2, PT ;  /* 0x000000020000720c */ /* 0x000fda0003f66270 */
[----:B-----5:R-:W-:Y:S05]  /*1a0c0*/  WARPSYNC.COLLECTIVE R15, `(.L_x_1395) ;  /* 0x000000000f087348 */ /* 0x020fea0003c00000 */
[----:B------:R0:W1:Y:S02]  /*1a0d0*/  SHFL.IDX P6, R14, R13, R12, R11 ;  /* 0x0000000c0d0e7389 */ /* 0x00006400000c000b */
[----:B01---5:R-:W-:Y:S01]  /*1a0e0*/  ENDCOLLECTIVE ;  /* 0x000000000000791b */ /* 0x023fe20003800000 */
.L_x_1395:
[----:B------:R-:W-:Y:S02]  /*1a0f0*/  IMAD.MOV.U32 R13, RZ, RZ, R4 ;  /* 0x000000ffff0d7224 */ /* 0x000fe400078e0004 */
[----:B------:R-:W-:-:S07]  /*1a100*/  IMAD.MOV.U32 R6, RZ, RZ, R14 ;  /* 0x000000ffff067224 */ /* 0x000fce00078e000e */
[----:B------:R-:W-:Y:S05]  /*1a110*/  WARPSYNC.COLLECTIVE R15, `(.L_x_1396) ;  /* 0x000000000f087348 */ /* 0x000fea0003c00000 */
[----:B------:R0:W1:Y:S02]  /*1a120*/  SHFL.IDX P6, R14, R13, R12, R11 ;  /* 0x0000000c0d0e7389 */ /* 0x00006400000c000b */
[----:B01----:R-:W-:Y:S01]  /*1a130*/  ENDCOLLECTIVE ;  /* 0x000000000000791b */ /* 0x003fe20003800000 */
.L_x_1396:
[----:B------:R-:W-:Y:S01]  /*1a140*/  ULDC.64 UR4, c[0x0][0x208] ;  /* 0x0000820000047ab9 */ /* 0x000fe20000000a00 */
[----:B------:R-:W-:Y:S02]  /*1a150*/  IMAD.MOV.U32 R13, RZ, RZ, R3 ;  /* 0x000000ffff0d7224 */ /* 0x000fe400078e0003 */
[----:B------:R-:W-:Y:S02]  /*1a160*/  IMAD.MOV.U32 R12, RZ, RZ, 0x1 ;  /* 0x00000001ff0c7424 */ /* 0x000fe400078e00ff */
[----:B------:R-:W-:-:S05]  /*1a170*/  IMAD.MOV.U32 R7, RZ, RZ, R14 ;  /* 0x000000ffff077224 */ /* 0x000fca00078e000e */
        /* <DEDUP_REMOVED lines=15> */
.L_x_1397:
[----:B------:R-:W-:Y:S02]  /*1a270*/  IMAD.MOV.U32 R13, RZ, RZ, R4 ;  /* 0x000000ffff0d7224 */ /* 0x000fe400078e0004 */
[----:B------:R-:W-:-:S07]  /*1a280*/  IMAD.MOV.U32 R9, RZ, RZ, R14 ;  /* 0x000000ffff097224 */ /* 0x000fce00078e000e */
[----:B------:R-:W-:Y:S05]  /*1a290*/  WARPSYNC.COLLECTIVE R15, `(.L_x_1398) ;  /* 0x000000000f087348 */ /* 0x000fea0003c00000 */
[----:B------:R0:W1:Y:S02]  /*1a2a0*/  SHFL.IDX P6, R14, R13, R12, R11 ;  /* 0x0000000c0d0e7389 */ /* 0x00006400000c000b */
[----:B01----:R-:W-:Y:S01]  /*1a2b0*/  ENDCOLLECTIVE ;  /* 0x000000000000791b */ /* 0x003fe20003800000 */
.L_x_1398:
        /* <DEDUP_REMOVED lines=20> */
.L_x_1399:
[----:B------:R-:W-:Y:S02]  /*1a400*/  IMAD.MOV.U32 R13, RZ, RZ, R4 ;  /* 0x000000ffff0d7224 */ /* 0x000fe400078e0004 */
[----:B------:R-:W-:-:S05]  /*1a410*/  IMAD.SHL.U32 R9, R9, 0x8, RZ ;  /* 0x0000000809097824 */ /* 0x000fca00078e00ff */
[----:B------:R-:W-:Y:S01]  /*1a420*/  LOP3.LUT R9, R9, 0x38, RZ, 0xc0, !PT ;  /* 0x0000003809097812 */ /* 0x000fe200078ec0ff */
[----:B------:R-:W-:-:S07]  /*1a430*/  IMAD.MOV.U32 R8, RZ, RZ, R14 ;  /* 0x000000ffff087224 */ /* 0x000fce00078e000e */
[----:B------:R-:W-:Y:S05]  /*1a440*/  WARPSYNC.COLLECTIVE R15, `(.L_x_1400) ;  /* 0x000000000f087348 */ /* 0x000fea0003c00000 */
[----:B------:R0:W1:Y:S02]  /*1a450*/  SHFL.IDX P6, R14, R13, R12, R11 ;  /* 0x0000000c0d0e7389 */ /* 0x00006400000c000b */
[----:B01----:R-:W-:Y:S01]  /*1a460*/  ENDCOLLECTIVE ;  /* 0x000000000000791b */ /* 0x003fe20003800000 */
.L_x_1400:
        /* <DEDUP_REMOVED lines=19> */
.L_x_1401:
[----:B------:R-:W-:Y:S02]  /*1a5a0*/  IMAD.MOV.U32 R13, RZ, RZ, R4 ;  /* 0x000000ffff0d7224 */ /* 0x000fe400078e0004 */
[----:B------:R-:W-:-:S07]  /*1a5b0*/  IMAD.MOV.U32 R6, RZ, RZ, R14 ;  /* 0x000000ffff067224 */ /* 0x000fce00078e000e */
[----:B------:R-:W-:Y:S05]  /*1a5c0*/  WARPSYNC.COLLECTIVE R15, `(.L_x_1402) ;  /* 0x000000000f087348 */ /* 0x000fea0003c00000 */
[----:B------:R0:W1:Y:S02]  /*1a5d0*/  SHFL.IDX P6, R14, R13, R12, R11 ;  /* 0x0000000c0d0e7389 */ /* 0x00006400000c000b */
[----:B01----:R-:W-:Y:S01]  /*1a5e0*/  ENDCOLLECTIVE ;  /* 0x000000000000791b */ /* 0x003fe20003800000 */
.L_x_1402:
        /* <DEDUP_REMOVED lines=19> */
.L_x_1403:
[----:B------:R-:W-:Y:S02]  /*1a720*/  IMAD.MOV.U32 R13, RZ, RZ, R4 ;  /* 0x000000ffff0d7224 */ /* 0x000fe400078e0004 */
[----:B------:R-:W-:-:S07]  /*1a730*/  IMAD.MOV.U32 R6, RZ, RZ, R14 ;  /* 0x000000ffff067224 */ /* 0x000fce00078e000e */
[----:B------:R-:W-:Y:S05]  /*1a740*/  WARPSYNC.COLLECTIVE R15, `(.L_x_1404) ;  /* 0x000000000f087348 */ /* 0x000fea0003c00000 */
[----:B------:R0:W1:Y:S02]  /*1a750*/  SHFL.IDX P6, R14, R13, R12, R11 ;  /* 0x0000000c0d0e7389 */ /* 0x00006400000c000b */
[----:B01----:R-:W-:Y:S01]  /*1a760*/  ENDCOLLECTIVE ;  /* 0x000000000000791b */ /* 0x003fe20003800000 */
.L_x_1404:
        /* <DEDUP_REMOVED lines=19> */
.L_x_1405:
[----:B------:R-:W-:Y:S02]  /*1a8a0*/  IMAD.MOV.U32 R13, RZ, RZ, R4 ;  /* 0x000000ffff0d7224 */ /* 0x000fe400078e0004 */
[----:B------:R-:W-:-:S07]  /*1a8b0*/  IMAD.MOV.U32 R6, RZ, RZ, R14 ;  /* 0x000000ffff067224 */ /* 0x000fce00078e000e */
[----:B------:R-:W-:Y:S05]  /*1a8c0*/  WARPSYNC.COLLECTIVE R15, `(.L_x_1406) ;  /* 0x000000000f087348 */ /* 0x000fea0003c00000 */
[----:B------:R0:W1:Y:S02]  /*1a8d0*/  SHFL.IDX P6, R14, R13, R12, R11 ;  /* 0x0000000c0d0e7389 */ /* 0x00006400000c000b */
[----:B01----:R-:W-:Y:S01]  /*1a8e0*/  ENDCOLLECTIVE ;  /* 0x000000000000791b */ /* 0x003fe20003800000 */
.L_x_1406:
        /* <DEDUP_REMOVED lines=17> */
.L_x_1407:
[----:B------:R-:W-:-:S05]  /*1aa00*/  VIADD R7, R0, 0x60 ;  /* 0x0000006000077836 */ /* 0x000fca0000000000 */
[----:B------:R-:W-:Y:S01]  /*1aa10*/  ISETP.GE.AND P4, PT, R7, R2, PT ;  /* 0x000000020700720c */ /* 0x000fe20003f86270 */
[----:B------:R-:W-:Y:S02]  /*1aa20*/  IMAD.MOV.U32 R13, RZ, RZ, R4 ;  /* 0x000000ffff0d7224 */ /* 0x000fe400078e0004 */
[----:B------:R-:W-:-:S10]  /*1aa30*/  IMAD.MOV.U32 R6, RZ, RZ, R14 ;  /* 0x000000ffff067224 */ /* 0x000fd400078e000e */
[----:B------:R-:W-:Y:S05]  /*1aa40*/  WARPSYNC.COLLECTIVE R15, `(.L_x_1408) ;  /* 0x000000000f087348 */ /* 0x000fea0003c00000 */
[----:B------:R0:W1:Y:S02]  /*1aa50*/  SHFL.IDX P6, R14, R13, R12, R11 ;  /* 0x0000000c0d0e7389 */ /* 0x00006400000c000b */
[----:B01----:R-:W-:Y:S01]  /*1aa60*/  ENDCOLLECTIVE ;  /* 0x000000000000791b */ /* 0x003fe20003800000 */
.L_x_1408:
        /* <DEDUP_REMOVED lines=17> */
.L_x_1409:
[----:B------:R-:W-:Y:S02]  /*1ab80*/  IMAD.MOV.U32 R13, RZ, RZ, R4 ;  /* 0x000000ffff0d7224 */ /* 0x000fe400078e0004 */
[----:B------:R-:W-:-:S07]  /*1ab90*/  IMAD.MOV.U32 R5, RZ, RZ, R14 ;  /* 0x000000ffff057224 */ /* 0x000fce00078e000e */
[----:B------:R-:W-:Y:S05]  /*1aba0*/  WARPSYNC.COLLECTIVE R15, `(.L_x_1410) ;  /* 0x000000000f087348 */ /* 0x000fea0003c00000 */
[----:B------:R0:W1:Y:S02]  /*1abb0*/  SHFL.IDX P6, R14, R13, R12, R11 ;  /* 0x0000000c0d0e7389 */ /* 0x00006400000c000b */
[----:B01----:R-:W-:Y:S01]  /*1abc0*/  ENDCOLLECTIVE ;  /* 0x000000000000791b */ /* 0x003fe20003800000 */
.L_x_1410:
[----:B------:R-:W-:Y:S01]  /*1abd0*/  IMAD.MOV.U32 R3, RZ, RZ, R14 ;  /* 0x000000ffff037224 */ /* 0x000fe200078e000e */
[----:B------:R-:W-:Y:S06]  /*1abe0*/  BRA `(.L_x_1411) ;  /* 0xffffffa800b47947 */ /* 0x000fec000383ffff */
.L_x_1293:
[----:B---3--:R3:W4:Y:S02]  /*1abf0*/  SYNCS.PHASECHK.TRANS64.TRYWAIT P0, [R19+URZ+0x30820], R0 ;  /* 0x03082000130075a7 */ /* 0x008724000800017f */
[----:B----4-:R-:W-:Y:S05]  /*1ac00*/  @!P0 NANOSLEEP.SYNCS 0x989680 ;  /* 0x009896800000895d */ /* 0x010fea0003900000 */
[----:B------:R-:W4:Y:S02]  /*1ac10*/  @!P0 SYNCS.PHASECHK.TRANS64 P0, [R19+URZ+0x30820], R0 ;  /* 0x03082000130085a7 */ /* 0x000f24000800007f */
[----:B----4-:R-:W-:Y:S05]  /*1ac20*/  @!P0 BRA `(.L_x_1293) ;  /* 0xfffffffc00f08947 */ /* 0x010fea000383ffff */
[----:B------:R-:W-:Y:S05]  /*1ac30*/  BRA `(.L_x_1412) ;  /* 0xffffffac00387947 */ /* 0x000fea000383ffff */
.L_x_1302:
[----:B-1----:R1:W2:Y:S02]  /*1ac40*/  SYNCS.PHASECHK.TRANS64.TRYWAIT P0, [R3+URZ+0x30840], R2 ;  /* 0x03084002030075a7 */ /* 0x0022a4000800017f */
[----:B--2---:R-:W-:Y:S05]  /*1ac50*/  @!P0 NANOSLEEP.SYNCS 0x989680 ;  /* 0x009896800000895d */ /* 0x004fea0003900000 */
[----:B------:R-:W2:Y:S02]  /*1ac60*/  @!P0 SYNCS.PHASECHK.TRANS64 P0, [R3+URZ+0x30840], R2 ;  /* 0x03084002030085a7 */ /* 0x000ea4000800007f */
[----:B--2---:R-:W-:Y:S05]  /*1ac70*/  @!P0 BRA `(.L_x_1302) ;  /* 0xfffffffc00f08947 */ /* 0x004fea000383ffff */
[----:B------:R-:W-:Y:S05]  /*1ac80*/  BRA `(.L_x_1413) ;  /* 0xffffffb000307947 */ /* 0x000fea000383ffff */
.L_x_1309:
[----:B0-----:R0:W1:Y:S02]  /*1ac90*/  SYNCS.PHASECHK.TRANS64.TRYWAIT P0, [R3+URZ+0x60], R2 ;  /* 0x00006002030075a7 */ /* 0x001064000800017f */
[----:B-1----:R-:W-:Y:S05]  /*1aca0*/  @!P0 NANOSLEEP.SYNCS 0x989680 ;  /* 0x009896800000895d */ /* 0x002fea0003900000 */
[----:B------:R-:W1:Y:S02]  /*1acb0*/  @!P0 SYNCS.PHASECHK.TRANS64 P0, [R3+URZ+0x60], R2 ;  /* 0x00006002030085a7 */ /* 0x000e64000800007f */
[----:B-1----:R-:W-:Y:S05]  /*1acc0*/  @!P0 BRA `(.L_x_1309) ;  /* 0xfffffffc00f08947 */ /* 0x002fea000383ffff */
[----:B------:R-:W-:Y:S05]  /*1acd0*/  BRA `(.L_x_1414) ;  /* 0xffffffb400487947 */ /* 0x000fea000383ffff */
.L_x_1319:
[----:B-1----:R1:W2:Y:S02]  /*1ace0*/  SYNCS.PHASECHK.TRANS64.TRYWAIT P0, [R3+URZ+0x30840], R2 ;  /* 0x03084002030075a7 */ /* 0x0022a4000800017f */
[----:B--2---:R-:W-:Y:S05]  /*1acf0*/  @!P0 NANOSLEEP.SYNCS 0x989680 ;  /* 0x009896800000895d */ /* 0x004fea0003900000 */
[----:B------:R-:W2:Y:S02]  /*1ad00*/  @!P0 SYNCS.PHASECHK.TRANS64 P0, [R3+URZ+0x30840], R2 ;  /* 0x03084002030085a7 */ /* 0x000ea4000800007f */
[----:B--2---:R-:W-:Y:S05]  /*1ad10*/  @!P0 BRA `(.L_x_1319) ;  /* 0xfffffffc00f08947 */ /* 0x004fea000383ffff */
[----:B------:R-:W-:Y:S05]  /*1ad20*/  BRA `(.L_x_1415) ;  /* 0xffffffbc001c7947 */ /* 0x000fea000383ffff */
.L_x_1326:
[----:B0-----:R0:W1:Y:S02]  /*1ad30*/  SYNCS.PHASECHK.TRANS64.TRYWAIT P0, [R2+URZ+0x60], R3 ;  /* 0x00006003020075a7 */ /* 0x001064000800017f */
[----:B-1----:R-:W-:Y:S05]  /*1ad40*/  @!P0 NANOSLEEP.SYNCS 0x989680 ;  /* 0x009896800000895d */ /* 0x002fea0003900000 */
[----:B------:R-:W1:Y:S02]  /*1ad50*/  @!P0 SYNCS.PHASECHK.TRANS64 P0, [R2+URZ+0x60], R3 ;  /* 0x00006003020085a7 */ /* 0x000e64000800007f */
[----:B-1----:R-:W-:Y:S05]  /*1ad60*/  @!P0 BRA `(.L_x_1326) ;  /* 0xfffffffc00f08947 */ /* 0x002fea000383ffff */
[----:B------:R-:W-:Y:S05]  /*1ad70*/  BRA `(.L_x_1416) ;  /* 0xffffffc000347947 */ /* 0x000fea000383ffff */
.L_x_1336:
[----:B---3--:R3:W4:Y:S02]  /*1ad80*/  SYNCS.PHASECHK.TRANS64.TRYWAIT P0, [R2+URZ+0x30840], R3 ;  /* 0x03084003020075a7 */ /* 0x008724000800017f */
[----:B----4-:R-:W-:Y:S05]  /*1ad90*/  @!P0 NANOSLEEP.SYNCS 0x989680 ;  /* 0x009896800000895d */ /* 0x010fea0003900000 */
[----:B------:R-:W4:Y:S02]  /*1ada0*/  @!P0 SYNCS.PHASECHK.TRANS64 P0, [R2+URZ+0x30840], R3 ;  /* 0x03084003020085a7 */ /* 0x000f24000800007f */
[----:B----4-:R-:W-:Y:S05]  /*1adb0*/  @!P0 BRA `(.L_x_1336) ;  /* 0xfffffffc00f08947 */ /* 0x010fea000383ffff */
[----:B------:R-:W-:Y:S05]  /*1adc0*/  BRA `(.L_x_1417) ;  /* 0xffffffc400d87947 */ /* 0x000fea000383ffff */
.L_x_1343:
[----:B0-----:R0:W1:Y:S02]  /*1add0*/  SYNCS.PHASECHK.TRANS64.TRYWAIT P0, [R2+URZ+0x60], R5 ;  /* 0x00006005020075a7 */ /* 0x001064000800017f */
[----:B-1----:R-:W-:Y:S05]  /*1ade0*/  @!P0 NANOSLEEP.SYNCS 0x989680 ;  /* 0x009896800000895d */ /* 0x002fea0003900000 */
[----:B------:R-:W1:Y:S02]  /*1adf0*/  @!P0 SYNCS.PHASECHK.TRANS64 P0, [R2+URZ+0x60], R5 ;  /* 0x00006005020085a7 */ /* 0x000e64000800007f */
[----:B-1----:R-:W-:Y:S05]  /*1ae00*/  @!P0 BRA `(.L_x_1343) ;  /* 0xfffffffc00f08947 */ /* 0x002fea000383ffff */
[----:B------:R-:W-:Y:S05]  /*1ae10*/  BRA `(.L_x_1418) ;  /* 0xffffffc800f07947 */ /* 0x000fea000383ffff */
.L_x_1355:
[----:B--2---:R2:W3:Y:S02]  /*1ae20*/  SYNCS.PHASECHK.TRANS64.TRYWAIT P0, [R0+URZ+0x30860], R2 ;  /* 0x03086002000075a7 */ /* 0x0044e4000800017f */
[----:B---3--:R-:W-:Y:S05]  /*1ae30*/  @!P0 NANOSLEEP.SYNCS 0x989680 ;  /* 0x009896800000895d */ /* 0x008fea0003900000 */
[----:B------:R-:W3:Y:S02]  /*1ae40*/  @!P0 SYNCS.PHASECHK.TRANS64 P0, [R0+URZ+0x30860], R2 ;  /* 0x03086002000085a7 */ /* 0x000ee4000800007f */
[----:B---3--:R-:W-:Y:S05]  /*1ae50*/  @!P0 BRA `(.L_x_1355) ;  /* 0xfffffffc00f08947 */ /* 0x008fea000383ffff */
[----:B------:R-:W-:Y:S05]  /*1ae60*/  BRA `(.L_x_1419) ;  /* 0xffffffd0007c7947 */ /* 0x000fea000383ffff */
.L_x_1363:
[----:B------:R-:W4:Y:S01]  /*1ae70*/  LDL R3, [R1] ;  /* 0x0000000001037983 */ /* 0x000f220000100800 */
[----:B------:R-:W-:Y:S01]  /*1ae80*/  BSSY B0, `(.L_x_1420) ;  /* 0x0000008000007945 */ /* 0x000fe20003800000 */
[----:B------:R-:W-:Y:S02]  /*1ae90*/  IMAD.MOV.U32 R12, RZ, RZ, RZ ;  /* 0x000000ffff0c7224 */ /* 0x000fe400078e00ff */
[----:B------:R-:W-:Y:S02]  /*1aea0*/  IMAD.MOV.U32 R11, RZ, RZ, 0x1f ;  /* 0x0000001fff0b7424 */ /* 0x000fe400078e00ff */
[----:B------:R-:W-:Y:S02]  /*1aeb0*/  IMAD.MOV.U32 R15, RZ, RZ, -0x1 ;  /* 0xffffffffff0f7424 */ /* 0x000fe400078e00ff */
[----:B----4-:R-:W-:-:S07]  /*1aec0*/  IMAD.MOV.U32 R13, RZ, RZ, R3 ;  /* 0x000000ffff0d7224 */ /* 0x010fce00078e0003 */
[----:B0123--:R-:W-:Y:S05]  /*1aed0*/  WARPSYNC.COLLECTIVE R15, `(.L_x_1421) ;  /* 0x000000000f087348 */ /* 0x00ffea0003c00000 */
[----:B------:R4:W0:Y:S02]  /*1aee0*/  SHFL.IDX P6, R14, R13, R12, R11 ;  /* 0x0000000c0d0e7389 */ /* 0x00082400000c000b */
[----:B01234-:R-:W-:Y:S01]  /*1aef0*/  ENDCOLLECTIVE ;  /* 0x000000000000791b */ /* 0x01ffe20003800000 */
.L_x_1421:
[----:B------:R-:W-:Y:S05]  /*1af00*/  BSYNC B0 ;  /* 0x0000000000007941 */ /* 0x000fea0003800000 */
.L_x_1420:
        /* <DEDUP_REMOVED lines=9> */
.L_x_1422:
        /* <DEDUP_REMOVED lines=26> */
.L_x_1423:
        /* <DEDUP_REMOVED lines=8> */
.L_x_1424:
        /* <DEDUP_REMOVED lines=8> */
.L_x_1425:
        /* <DEDUP_REMOVED lines=8> */
.L_x_1426:
        /* <DEDUP_REMOVED lines=8> */
.L_x_1427:
        /* <DEDUP_REMOVED lines=9> */
.L_x_1428:
[----:B------:R-:W-:Y:S01]  /*1b3d0*/  IMAD.MOV.U32 R10, RZ, RZ, R14 ;  /* 0x000000ffff0a7224 */ /* 0x000fe200078e000e */
[----:B------:R-:W-:Y:S06]  /*1b3e0*/  BRA `(.L_x_1429) ;  /* 0xffffffd400347947 */ /* 0x000fec000383ffff */
.L_x_1366:
        /* <DEDUP_REMOVED lines=8> */
.L_x_1431:
[----:B------:R-:W-:Y:S05]  /*1b470*/  BSYNC B0 ;  /* 0x0000000000007941 */ /* 0x000fea0003800000 */
.L_x_1430:
        /* <DEDUP_REMOVED lines=10> */
.L_x_1432:
        /* <DEDUP_REMOVED lines=8> */
.L_x_1433:
        /* <DEDUP_REMOVED lines=8> */
.L_x_1434:
        /* <DEDUP_REMOVED lines=8> */
.L_x_1435:
        /* <DEDUP_REMOVED lines=9> */
.L_x_1436:
[----:B------:R-:W-:Y:S01]  /*1b730*/  IMAD.MOV.U32 R10, RZ, RZ, R14 ;  /* 0x000000ffff0a7224 */ /* 0x000fe200078e000e */
[----:B------:R-:W-:Y:S06]  /*1b740*/  BRA `(.L_x_1437) ;  /* 0xffffffd4000c7947 */ /* 0x000fec000383ffff */
.L_x_1368:
[----:B------:R-:W-:Y:S01]  /*1b750*/  BSSY B0, `(.L_x_1438) ;  /* 0x0000006000007945 */ /* 0x000fe20003800000 */
[----:B------:R-:W-:Y:S01]  /*1b760*/  PLOP3.LUT P6, PT, P6, PT, PT, 0x8, 0x0 ;  /* 0x000000000000781c */ /* 0x000fe200037ce170 */
[----:B------:R-:W-:-:S12]  /*1b770*/  IMAD.MOV.U32 R15, RZ, RZ, -0x1 ;  /* 0xffffffffff0f7424 */ /* 0x000fd800078e00ff */
[----:B0-----:R-:W-:Y:S05]  /*1b780*/  WARPSYNC.COLLECTIVE R15, `(.L_x_1439) ;  /* 0x000000000f087348 */ /* 0x001fea0003c00000 */
[----:B------:R-:W-:Y:S01]  /*1b790*/  VOTE.ANY R14, PT, P6 ;  /* 0x00000000000e7806 */ /* 0x000fe200030e0100 */
[----:B0-----:R-:W-:Y:S06]  /*1b7a0*/  ENDCOLLECTIVE ;  /* 0x000000000000791b */ /* 0x001fec0003800000 */
.L_x_1439:
[----:B------:R-:W-:Y:S05]  /*1b7b0*/  BSYNC B0 ;  /* 0x0000000000007941 */ /* 0x000fea0003800000 */
.L_x_1438:
[----:B------:R0:W5:Y:S01]  /*1b7c0*/  LDL.LU R16, [R1+0xc] ;  /* 0x00000c0001107983 */ /* 0x0001620000300800 */
[----:B------:R-:W-:Y:S02]  /*1b7d0*/  IMAD.MOV.U32 R3, RZ, RZ, R14 ;  /* 0x000000ffff037224 */ /* 0x000fe400078e000e */
[----:B------:R-:W-:Y:S02]  /*1b7e0*/  IMAD.MOV.U32 R13, RZ, RZ, R5 ;  /* 0x000000ffff0d7224 */ /* 0x000fe400078e0005 */
[----:B------:R-:W1:Y:S01]  /*1b7f0*/  POPC R9, R3 ;  /* 0x0000000300097309 */ /* 0x000e620000000000 */
[----:B------:R-:W-:Y:S02]  /*1b800*/  IMAD.MOV.U32 R11, RZ, RZ, 0x1f ;  /* 0x0000001fff0b7424 */ /* 0x000fe400078e00ff */
[----:B------:R-:W-:Y:S02]  /*1b810*/  IMAD.MOV.U32 R15, RZ, RZ, -0x1 ;  /* 0xffffffffff0f7424 */ /* 0x000fe400078e00ff */
[----:B01----:R-:W-:-:S07]  /*1b820*/  IMAD.MOV.U32 R12, RZ, RZ, R9 ;  /* 0x000000ffff0c7224 */ /* 0x003fce00078e0009 */
[----:B-----5:R-:W-:Y:S05]  /*1b830*/  WARPSYNC.COLLECTIVE R15, `(.L_x_1440) ;  /* 0x000000000f087348 */ /* 0x020fea0003c00000 */
[----:B------:R0:W1:Y:S02]  /*1b840*/  SHFL.IDX P6, R14, R13, R12, R11 ;  /* 0x0000000c0d0e7389 */ /* 0x00006400000c000b */
[----:B01---5:R-:W-:Y:S01]  /*1b850*/  ENDCOLLECTIVE ;  /* 0x000000000000791b */ /* 0x023fe20003800000 */
.L_x_1440:
[----:B------:R-:W-:Y:S02]  /*1b860*/  IMAD.MOV.U32 R13, RZ, RZ, R7 ;  /* 0x000000ffff0d7224 */ /* 0x000fe400078e0007 */
[----:B------:R-:W-:-:S07]  /*1b870*/  IMAD.MOV.U32 R4, RZ, RZ, R14 ;  /* 0x000000ffff047224 */ /* 0x000fce00078e000e */
[----:B------:R-:W-:Y:S05]  /*1b880*/  WARPSYNC.COLLECTIVE R15, `(.L_x_1441) ;  /* 0x000000000f087348 */ /* 0x000fea0003c00000 */
[----:B------:R0:W1:Y:S02]  /*1b890*/  SHFL.IDX P6, R14, R13, R12, R11 ;  /* 0x0000000c0d0e7389 */ /* 0x00006400000c000b */
[----:B01----:R-:W-:Y:S01]  /*1b8a0*/  ENDCOLLECTIVE ;  /* 0x000000000000791b */ /* 0x003fe20003800000 */
.L_x_1441:
[----:B------:R-:W-:Y:S02]  /*1b8b0*/  IMAD.MOV.U32 R7, RZ, RZ, R14 ;  /* 0x000000ffff077224 */ /* 0x000fe400078e000e */
[----:B------:R-:W-:-:S05]  /*1b8c0*/  IMAD.IADD R5, R9, 0x1, R16 ;  /* 0x0000000109057824 */ /* 0x000fca00078e0210 */
[----:B------:R0:W-:Y:S01]  /*1b8d0*/  STL [R1+0xc], R5 ;  /* 0x00000c0501007387 */ /* 0x0001e20000100800 */
[----:B------:R-:W-:Y:S05]  /*1b8e0*/  BRA `(.L_x_1442) ;  /* 0xffffffd000ec7947 */ /* 0x000fea000383ffff */
.L_x_1370:
[----:B------:R-:W-:Y:S01]  /*1b8f0*/  BSSY B0, `(.L_x_1443) ;  /* 0x0000008000007945 */ /* 0x000fe20003800000 */
[----:B------:R-:W-:Y:S02]  /*1b900*/  IMAD.MOV.U32 R13, RZ, RZ, R2 ;  /* 0x000000ffff0d7224 */ /* 0x000fe400078e0002 */
[----:B------:R-:W-:Y:S02]  /*1b910*/  IMAD.MOV.U32 R12, RZ, RZ, R9 ;  /* 0x000000ffff0c7224 */ /* 0x000fe400078e0009 */
[----:B------:R-:W-:Y:S02]  /*1b920*/  IMAD.MOV.U32 R11, RZ, RZ, 0x1f ;  /* 0x0000001fff0b7424 */ /* 0x000fe400078e00ff */
[----:B------:R-:W-:-:S07]  /*1b930*/  IMAD.MOV.U32 R15, RZ, RZ, -0x1 ;  /* 0xffffffffff0f7424 */ /* 0x000fce00078e00ff */
[----:B0-----:R-:W-:Y:S05]  /*1b940*/  WARPSYNC.COLLECTIVE R15, `(.L_x_1444) ;  /* 0x000000000f087348 */ /* 0x001fea0003c00000 */
[----:B------:R1:W2:Y:S02]  /*1b950*/  SHFL.IDX P6, R14, R13, R12, R11 ;  /* 0x0000000c0d0e7389 */ /* 0x0002a400000c000b */
[----:B012---:R-:W-:Y:S01]  /*1b960*/  ENDCOLLECTIVE ;  /* 0x000000000000791b */ /* 0x007fe20003800000 */
.L_x_1444:
[----:B------:R-:W-:Y:S05]  /*1b970*/  BSYNC B0 ;  /* 0x0000000000007941 */ /* 0x000fea0003800000 */
.L_x_1443:
[----:B------:R-:W-:Y:S01]  /*1b980*/  IMAD.MOV.U32 R2, RZ, RZ, R14 ;  /* 0x000000ffff027224 */ /* 0x000fe200078e000e */
[----:B------:R-:W-:Y:S06]  /*1b990*/  BRA `(.L_x_1445) ;  /* 0xffffffd000d87947 */ /* 0x000fec000383ffff */
.L_x_1376:
[----:B0-----:R0:W1:Y:S02]  /*1b9a0*/  SYNCS.PHASECHK.TRANS64.TRYWAIT P0, [R0+URZ+0x30820], R3 ;  /* 0x03082003000075a7 */ /* 0x001064000800017f */
[----:B-1----:R-:W-:Y:S05]  /*1b9b0*/  @!P0 NANOSLEEP.SYNCS 0x989680 ;  /* 0x009896800000895d */ /* 0x002fea0003900000 */
[----:B------:R-:W1:Y:S02]  /*1b9c0*/  @!P0 SYNCS.PHASECHK.TRANS64 P0, [R0+URZ+0x30820], R3 ;  /* 0x03082003000085a7 */ /* 0x000e64000800007f */
[----:B-1----:R-:W-:Y:S05]  /*1b9d0*/  @!P0 BRA `(.L_x_1376) ;  /* 0xfffffffc00f08947 */ /* 0x002fea000383ffff */
[----:B------:R-:W-:Y:S05]  /*1b9e0*/  BRA `(.L_x_1446) ;  /* 0xffffffdc007c7947 */ /* 0x000fea000383ffff */
.L_x_1377:
[----:B------:R-:W1:Y:S01]  /*1b9f0*/  S2R R2, SR_TID.X ;  /* 0x0000000000027919 */ /* 0x000e620000002100 */
[----:B------:R-:W-:Y:S01]  /*1ba00*/  BSSY B0, `(.L_x_1447) ;  /* 0x000000a000007945 */ /* 0x000fe20003800000 */
[----:B------:R-:W-:Y:S02]  /*1ba10*/  IMAD.MOV.U32 R12, RZ, RZ, RZ ;  /* 0x000000ffff0c7224 */ /* 0x000fe400078e00ff */
[----:B---3--:R-:W-:Y:S02]  /*1ba20*/  IMAD.MOV.U32 R11, RZ, RZ, 0x1f ;  /* 0x0000001fff0b7424 */ /* 0x008fe400078e00ff */
[----:B------:R-:W-:Y:S01]  /*1ba30*/  IMAD.MOV.U32 R15, RZ, RZ, -0x1 ;  /* 0xffffffffff0f7424 */ /* 0x000fe200078e00ff */
[----:B-1----:R-:W-:-:S04]  /*1ba40*/  SHF.R.U32.HI R2, RZ, 0x5, R2 ;  /* 0x00000005ff027819 */ /* 0x002fc80000011602 */
[----:B------:R-:W-:-:S05]  /*1ba50*/  LOP3.LUT R2, R2, 0x3, RZ, 0xc0, !PT ;  /* 0x0000000302027812 */ /* 0x000fca00078ec0ff */
[----:B------:R-:W-:-:S07]  /*1ba60*/  IMAD.MOV.U32 R13, RZ, RZ, R2 ;  /* 0x000000ffff0d7224 */ /* 0x000fce00078e0002 */
[----:B0-2---:R-:W-:Y:S05]  /*1ba70*/  WARPSYNC.COLLECTIVE R15, `(.L_x_1448) ;  /* 0x000000000f087348 */ /* 0x005fea0003c00000 */
[----:B------:R1:W3:Y:S02]  /*1ba80*/  SHFL.IDX P6, R14, R13, R12, R11 ;  /* 0x0000000c0d0e7389 */ /* 0x0002e400000c000b */
[----:B0123--:R-:W-:Y:S01]  /*1ba90*/  ENDCOLLECTIVE ;  /* 0x000000000000791b */ /* 0x00ffe20003800000 */
.L_x_1448:
[----:B------:R-:W-:Y:S05]  /*1baa0*/  BSYNC B0 ;  /* 0x0000000000007941 */ /* 0x000fea0003800000 */
.L_x_1447:
[----:B------:R-:W-:Y:S05]  /*1bab0*/  BRA `(.L_x_1449) ;  /* 0xffffffdc00647947 */ /* 0x000fea000383ffff */
.L_x_1380:
[----:B------:R-:W-:Y:S01]  /*1bac0*/  BSSY B1, `(.L_x_1450) ;  /* 0x0000006000017945 */ /* 0x000fe20003800000 */
[----:B------:R-:W-:-:S07]  /*1bad0*/  IMAD.MOV.U32 R15, RZ, RZ, -0x1 ;  /* 0xffffffffff0f7424 */ /* 0x000fce00078e00ff */
[----:B0123--:R-:W-:Y:S05]  /*1bae0*/  WARPSYNC.COLLECTIVE R15, `(.L_x_1451) ;  /* 0x000000000f0c7348 */ /* 0x00ffea0003c00000 */
[----:B------:R-:W-:Y:S02]  /*1baf0*/  ELECT P6, UR62, PT ;  /* 0x00000000003e782f */ /* 0x000fe400038c0000 */
[----:B------:R-:W-:Y:S01]  /*1bb00*/  MOV R14, UR62 ;  /* 0x0000003e000e7c02 */ /* 0x000fe20008000f00 */
[----:B0123--:R-:W-:Y:S10]  /*1bb10*/  ENDCOLLECTIVE ;  /* 0x000000000000791b */ /* 0x00fff40003800000 */
.L_x_1451:
[----:B------:R-:W-:Y:S05]  /*1bb20*/  BSYNC B1 ;  /* 0x0000000000017941 */ /* 0x000fea0003800000 */
.L_x_1450:
[----:B------:R-:W-:Y:S05]  /*1bb30*/  BRA `(.L_x_1452) ;  /* 0xffffffdc005c7947 */ /* 0x000fea000383ffff */
.L_x_1382:
[----:B0-----:R0:W1:Y:S02]  /*1bb40*/  SYNCS.PHASECHK.TRANS64.TRYWAIT P0, [R6+URZ], R5 ;  /* 0x00000005060075a7 */ /* 0x001064000800017f */
[----:B-1----:R-:W-:Y:S05]  /*1bb50*/  @!P0 NANOSLEEP.SYNCS 0x989680 ;  /* 0x009896800000895d */ /* 0x002fea0003900000 */
[----:B------:R-:W1:Y:S02]  /*1bb60*/  @!P0 SYNCS.PHASECHK.TRANS64 P0, [R6+URZ], R5 ;  /* 0x00000005060085a7 */ /* 0x000e64000800007f */
[----:B-1----:R-:W-:Y:S05]  /*1bb70*/  @!P0 BRA `(.L_x_1382) ;  /* 0xfffffffc00f08947 */ /* 0x002fea000383ffff */
[----:B------:R-:W-:Y:S05]  /*1bb80*/  BRA `(.L_x_1453) ;  /* 0xffffffdc00a07947 */ /* 0x000fea000383ffff */
.L_x_1383:
[----:B-1----:R1:W4:Y:S02]  /*1bb90*/  SYNCS.PHASECHK.TRANS64.TRYWAIT P0, [R7+URZ], R2 ;  /* 0x00000002070075a7 */ /* 0x002324000800017f */
[----:B----4-:R-:W-:Y:S05]  /*1bba0*/  @!P0 NANOSLEEP.SYNCS 0x989680 ;  /* 0x009896800000895d */ /* 0x010fea0003900000 */
[----:B------:R-:W4:Y:S02]  /*1bbb0*/  @!P0 SYNCS.PHASECHK.TRANS64 P0, [R7+URZ], R2 ;  /* 0x00000002070085a7 */ /* 0x000f24000800007f */
[----:B----4-:R-:W-:Y:S05]  /*1bbc0*/  @!P0 BRA `(.L_x_1383) ;  /* 0xfffffffc00f08947 */ /* 0x010fea000383ffff */
[----:B------:R-:W-:Y:S05]  /*1bbd0*/  BRA `(.L_x_1454) ;  /* 0xffffffdc00947947 */ /* 0x000fea000383ffff */
.L_x_1385:
[----:B----4-:R4:W0:Y:S02]  /*1bbe0*/  SYNCS.PHASECHK.TRANS64.TRYWAIT P0, [R4+URZ], R5 ;  /* 0x00000005040075a7 */ /* 0x010824000800017f */
[----:B0-----:R-:W-:Y:S05]  /*1bbf0*/  @!P0 NANOSLEEP.SYNCS 0x989680 ;  /* 0x009896800000895d */ /* 0x001fea0003900000 */
[----:B------:R-:W0:Y:S02]  /*1bc00*/  @!P0 SYNCS.PHASECHK.TRANS64 P0, [R4+URZ], R5 ;  /* 0x00000005040085a7 */ /* 0x000e24000800007f */
[----:B0-----:R-:W-:Y:S05]  /*1bc10*/  @!P0 BRA `(.L_x_1385) ;  /* 0xfffffffc00f08947 */ /* 0x001fea000383ffff */
[----:B------:R-:W-:Y:S05]  /*1bc20*/  BRA `(.L_x_1455) ;  /* 0xffffffdc009c7947 */ /* 0x000fea000383ffff */
.L_x_1456:
        /* <DEDUP_REMOVED lines=13> */
.L_x_3026:


//--------------------- .text._ZN7cutlass13device_kernelIN5flash11enable_sm90INS1_16FlashAttnFwdSm90INS1_25CollectiveMainloopFwdSm90ILi2EN4cute5tupleIJNS5_1CILi1EEES8_S8_EEENS6_IJNS7_ILi128EEENS7_ILi96EEENS7_ILi192EEEEEELi192ENS_10bfloat16_tEfNS_4arch4Sm90ELb0ELb1ELb0ELb1ELb0ELb1ELb0ELb1ELb1ELb1ELb1ELb0EEENS1_21CollectiveEpilogueFwdINS6_IJSA_SC_SB_EEES9_SE_SG_Li256ELb1ELb1ELb1ELb0EEENS1_36VarlenDynamicPersistentTileSchedulerILi128ELi96ELi256ELi128ELb1ELb1ELb1ELb1ELb0ELb1EEEEEEEEEvNT_6ParamsE --------------------------
	.section	.text._ZN7cutlass13device_kernelIN5flash11enable_sm90INS1_16FlashAttnFwdSm90INS1_25CollectiveMainloopFwdSm90ILi2EN4cute5tupleIJNS5_1CILi1EEES8_S8_EEENS6_IJNS7_ILi128EEENS7_ILi96EEENS7_ILi192EEEEEELi192ENS_10bfloat16_tEfNS_4arch4Sm90ELb0ELb1ELb0ELb1ELb0ELb1ELb0ELb1ELb1ELb1ELb1ELb0EEENS1_21CollectiveEpilogueFwdINS6_IJSA_SC_SB_EEES9_SE_SG_Li256ELb1ELb1ELb1ELb0EEENS1_36VarlenDynamicPersistentTileSchedulerILi128ELi96ELi256ELi128ELb1ELb1ELb1ELb1ELb0ELb1EEEEEEEEEvNT_6ParamsE,"ax",@progbits
	.align	128
.text._ZN7cutlass13device_kernelIN5flash11enable_sm90INS1_16FlashAttnFwdSm90INS1_25CollectiveMainloopFwdSm90ILi2EN4cute5tupleIJNS5_1CILi1EEES8_S8_EEENS6_IJNS7_ILi128EEENS7_ILi96EEENS7_ILi192EEEEEELi192ENS_10bfloat16_tEfNS_4arch4Sm90ELb0ELb1ELb0ELb1ELb0ELb1ELb0ELb1ELb1ELb1ELb1ELb0EEENS1_21CollectiveEpilogueFwdINS6_IJSA_SC_SB_EEES9_SE_SG_Li256ELb1ELb1ELb1ELb0EEENS1_36VarlenDynamicPersistentTileSchedulerILi128ELi96ELi256ELi128ELb1ELb1ELb1ELb1ELb0ELb1EEEEEEEEEvNT_6ParamsE:
        .type           _ZN7cutlass13device_kernelIN5flash11enable_sm90INS1_16FlashAttnFwdSm90INS1_25CollectiveMainloopFwdSm90ILi2EN4cute5tupleIJNS5_1CILi1EEES8_S8_EEENS6_IJNS7_ILi128EEENS7_ILi96EEENS7_ILi192EEEEEELi192ENS_10bfloat16_tEfNS_4arch4Sm90ELb0ELb1ELb0ELb1ELb0ELb1ELb0ELb1ELb1ELb1ELb1ELb0EEENS1_21CollectiveEpilogueFwdINS6_IJSA_SC_SB_EEES9_SE_SG_Li256ELb1ELb1ELb1ELb0EEENS1_36VarlenDynamicPersistentTileSchedulerILi128ELi96ELi256ELi128ELb1ELb1ELb1ELb1ELb0ELb1EEEEEEEEEvNT_6ParamsE,@function
        .size           _ZN7cutlass13device_kernelIN5flash11enable_sm90INS1_16FlashAttnFwdSm90INS1_25CollectiveMainloopFwdSm90ILi2EN4cute5tupleIJNS5_1CILi1EEES8_S8_EEENS6_IJNS7_ILi128EEENS7_ILi96EEENS7_ILi192EEEEEELi192ENS_10bfloat16_tEfNS_4arch4Sm90ELb0ELb1ELb0ELb1ELb0ELb1ELb0ELb1ELb1ELb1ELb1ELb0EEENS1_21CollectiveEpilogueFwdINS6_IJSA_SC_SB_EEES9_SE_SG_Li256ELb1ELb1ELb1ELb0EEENS1_36VarlenDynamicPersistentTileSchedulerILi128ELi96ELi256ELi128ELb1ELb1ELb1ELb1ELb0ELb1EEEEEEEEEvNT_6ParamsE,(.L_x_3027 - _ZN7cutlass13device_kernelIN5flash11enable_sm90INS1_16FlashAttnFwdSm90INS1_25CollectiveMainloopFwdSm90ILi2EN4cute5tupleIJNS5_1CILi1EEES8_S8_EEENS6_IJNS7_ILi128EEENS7_ILi96EEENS7_ILi192EEEEEELi192ENS_10bfloat16_tEfNS_4arch4Sm90ELb0ELb1ELb0ELb1ELb0ELb1ELb0ELb1ELb1ELb1ELb1ELb0EEENS1_21CollectiveEpilogueFwdINS6_IJSA_SC_SB_EEES9_SE_SG_Li256ELb1ELb1ELb1ELb0EEENS1_36VarlenDynamicPersistentTileSchedulerILi128ELi96ELi256ELi128ELb1ELb1ELb1ELb1ELb0ELb1EEEEEEEEEvNT_6ParamsE)
        .other          _ZN7cutlass13device_kernelIN5flash11enable_sm90INS1_16FlashAttnFwdSm90INS1_25CollectiveMainloopFwdSm90ILi2EN4cute5tupleIJNS5_1CILi1EEES8_S8_EEENS6_IJNS7_ILi128EEENS7_ILi96EEENS7_ILi192EEEEEELi192ENS_10bfloat16_tEfNS_4arch4Sm90ELb0ELb1ELb0ELb1ELb0ELb1ELb0ELb1ELb1ELb1ELb1ELb0EEENS1_21CollectiveEpilogueFwdINS6_IJSA_SC_SB_EEES9_SE_SG_Li256ELb1ELb1ELb1ELb0EEENS1_36VarlenDynamicPersistentTileSchedulerILi128ELi96ELi256ELi128ELb1ELb1ELb1ELb1ELb0ELb1EEEEEEEEEvNT_6ParamsE,@"STO_CUDA_ENTRY STV_DEFAULT"
_ZN7cutlass13device_kernelIN5flash11enable_sm90INS1_16FlashAttnFwdSm90INS1_25CollectiveMainloopFwdSm90ILi2EN4cute5tupleIJNS5_1CILi1EEES8_S8_EEENS6_IJNS7_ILi128EEENS7_ILi96EEENS7_ILi192EEEEEELi192ENS_10bfloat16_tEfNS_4arch4Sm90ELb0ELb1ELb0ELb1ELb0ELb1ELb0ELb1ELb1ELb1ELb1ELb0EEENS1_21CollectiveEpilogueFwdINS6_IJSA_SC_SB_EEES9_SE_SG_Li256ELb1ELb1ELb1ELb0EEENS1_36VarlenDynamicPersistentTileSchedulerILi128ELi96ELi256ELi128ELb1ELb1ELb1ELb1ELb0ELb1EEEEEEEEEvNT_6ParamsE:
        /* <DEDUP_REMOVED lines=23> */
.L_x_1458:
[----:B------:R-:W-:Y:S05]  /*0170*/  BSYNC B0 ;  /* 0x0000000000007941 */ /* 0x000fea0003800000 */
.L_x_1457:
        /* <DEDUP_REMOVED lines=40> */
.L_x_1459:
        /* <DEDUP_REMOVED lines=22> */
.L_x_1460:
        /* <DEDUP_REMOVED lines=18> */
.L_x_1461:
        /* <DEDUP_REMOVED lines=22> */
.L_x_1462:
        /* <DEDUP_REMOVED lines=22> */
.L_x_1463:
        /* <DEDUP_REMOVED lines=9> */
.L_x_1466:
        /* <DEDUP_REMOVED lines=50> */
[----:B------:R-:W-:Y:S02]  /*0cf0*/  SHF.R.S32.HI R195, RZ, 0x2, R0 ;  /* 0x00000002ffc37819 */ /* 0x000fe40000011400 */
[----:B------:R-:W-:Y:S01]  /*0d00*/  LOP3.LUT R3, R2, 0x3fffff0, RZ, 0xc0, !PT ;  /* 0x03fffff002037812 */ /* 0x000fe200078ec0ff */
[----:B------:R-:W-:Y:S01]  /*0d10*/  IMAD.IADD R8, R5, 0x1, -R8 ;  /* 0x0000000105087824 */ /* 0x000fe200078e0a08 */
[----:B------:R-:W-:Y:S01]  /*0d20*/  LOP3.LUT R5, R0, 0xfffffffc, RZ, 0xc0, !PT ;  /* 0xfffffffc00057812 */ /* 0x000fe200078ec0ff */
[----:B------:R-:W-:Y:S01]  /*0d30*/  VIADD R220, R195, 0x40 ;  /* 0x00000040c3dc7836 */ /* 0x000fe20000000000 */
[----:B------:R-:W-:Y:S01]  /*0d40*/  SHF.R.S32.HI R0, RZ, 0x1f, R0 ;  /* 0x0000001fff007819 */ /* 0x000fe20000011400 */
[----:B------:R-:W-:Y:S01]  /*0d50*/  IMAD.IADD R3, R6, 0x1, -R3 ;  /* 0x0000000106037824 */ /* 0x000fe200078e0a03 */
[----:B------:R-:W-:Y:S01]  /*0d60*/  LOP3.LUT R10, R10, 0x7ffffffc, RZ, 0xc0, !PT ;  /* 0x7ffffffc0a0a7812 */ /* 0x000fe200078ec0ff */
[----:B------:R-:W-:Y:S01]  /*0d70*/  IMAD.IADD R5, R6, 0x1, -R5 ;  /* 0x0000000106057824 */ /* 0x000fe200078e0a05 */
[----:B------:R-:W-:Y:S01]  /*0d80*/  LEA.HI R0, R0, R195, RZ, 0x3 ;  /* 0x000000c300007211 */ /* 0x000fe200078f18ff */
[----:B------:R-:W-:Y:S01]  /*0d90*/  IMAD R2, R4, 0x10, R3 ;  /* 0x0000001004027824 */ /* 0x000fe200078e0203 */
[----:B------:R-:W-:Y:S01]  /*0da0*/  SHF.R.S32.HI R3, RZ, 0x1f, R220 ;  /* 0x0000001fff037819 */ /* 0x000fe200000114dc */
[----:B------:R-:W-:Y:S01]  /*0db0*/  IMAD.SHL.U32 R207, R220, 0x40, RZ ;  /* 0x00000040dccf7824 */ /* 0x000fe200078e00ff */
[----:B------:R-:W-:Y:S01]  /*0dc0*/  LOP3.LUT R0, R0, 0xfffffff8, RZ, 0xc0, !PT ;  /* 0xfffffff800007812 */ /* 0x000fe200078ec0ff */
[----:B------:R-:W-:Y:S01]  /*0dd0*/  IMAD R7, R2, 0x8, R7 ;  /* 0x0000000802077824 */ /* 0x000fe200078e0207 */
[----:B------:R-:W-:Y:S01]  /*0de0*/  LEA.HI R2, R5, R5, RZ, 0x1 ;  /* 0x0000000505027211 */ /* 0x000fe200078f08ff */
[----:B------:R-:W-:Y:S01]  /*0df0*/  IMAD.IADD R10, R14, 0x1, -R10 ;  /* 0x000000010e0a7824 */ /* 0x000fe200078e0a0a */
[----:B------:R-:W-:Y:S01]  /*0e00*/  LEA.HI R3, R3, R220, RZ, 0x3 ;  /* 0x000000dc03037211 */ /* 0x000fe200078f18ff */
[----:B------:R-:W-:Y:S01]  /*0e10*/  IMAD.IADD R0, R195, 0x1, -R0 ;  /* 0x00000001c3007824 */ /* 0x000fe200078e0a00 */
[----:B------:R-:W-:Y:S01]  /*0e20*/  LOP3.LUT R2, R2, 0x1ffffffe, RZ, 0xc0, !PT ;  /* 0x1ffffffe02027812 */ /* 0x000fe200078ec0ff */
[----:B------:R-:W-:Y:S01]  /*0e30*/  IMAD R13, R8, 0x40, R9 ;  /* 0x00000040080d7824 */ /* 0x000fe200078e0209 */
[----:B------:R-:W-:Y:S01]  /*0e40*/  LOP3.LUT R207, R207, 0x1c0, RZ, 0xc0, !PT ;  /* 0x000001c0cfcf7812 */ /* 0x000fe200078ec0ff */
[----:B------:R-:W-:-:S02]  /*0e50*/  IMAD.SHL.U32 R0, R0, 0x40, RZ ;  /* 0x0000004000007824 */ /* 0x000fc400078e00ff */
[----:B------:R-:W-:Y:S01]  /*0e60*/  IMAD.SHL.U32 R201, R10, 0x2, RZ ;  /* 0x000000020ac97824 */ /* 0x000fe200078e00ff */
[----:B------:R-:W-:Y:S01]  /*0e70*/  STL [R1+0x68], R13 ;  /* 0x0000680d01007387 */ /* 0x000fe20000100800 */
[----:B------:R-:W-:Y:S01]  /*0e80*/  IMAD.SHL.U32 R22, R5, 0x8, RZ ;  /* 0x0000000805167824 */ /* 0x000fe200078e00ff */
[----:B------:R-:W-:Y:S01]  /*0e90*/  LOP3.LUT R209, R0, 0x1c0, RZ, 0xc0, !PT ;  /* 0x000001c000d17812 */ /* 0x000fe200078ec0ff */
[----:B------:R-:W-:Y:S01]  /*0ea0*/  IMAD.SHL.U32 R0, R7, 0x8, RZ ;  /* 0x0000000807007824 */ /* 0x000fe200078e00ff */
[----:B------:R-:W-:Y:S01]  /*0eb0*/  SHF.R.U32.HI R4, RZ, 0x3, R207 ;  /* 0x00000003ff047819 */ /* 0x000fe200000116cf */
[C---:B------:R-:W-:Y:S01]  /*0ec0*/  IMAD.IADD R2, R5.reuse, 0x1, -R2 ;  /* 0x0000000105027824 */ /* 0x040fe200078e0a02 */
[----:B------:R-:W-:Y:S01]  /*0ed0*/  SHF.R.U32.HI R210, RZ, 0x3, R209 ;  /* 0x00000003ffd27819 */ /* 0x000fe200000116d1 */
[----:B------:R-:W-:Y:S01]  /*0ee0*/  IMAD.SHL.U32 R192, R5, 0x4, RZ ;  /* 0x0000000405c07824 */ /* 0x000fe200078e00ff */
[----:B------:R0:W-:Y:S01]  /*0ef0*/  STL [R1+0x6c], R0 ;  /* 0x00006c0001007387 */ /* 0x0001e20000100800 */
[----:B------:R-:W-:-:S02]  /*0f00*/  IMAD.SHL.U32 R3, R3, 0x40, RZ ;  /* 0x0000004003037824 */ /* 0x000fc400078e00ff */
[C---:B------:R-:W-:Y:S02]  /*0f10*/  VIADD R5, R201.reuse, 0x10 ;  /* 0x00000010c9057836 */ /* 0x040fe40000000000 */
[----:B------:R-:W-:Y:S01]  /*0f20*/  VIADD R4, R201, 0x18 ;  /* 0x00000018c9047836 */ /* 0x000fe20000000000 */
[----:B------:R-:W-:Y:S01]  /*0f30*/  LOP3.LUT R212, R3, 0xfffffe00, RZ, 0xc0, !PT ;  /* 0xfffffe0003d47812 */ /* 0x000fe200078ec0ff */
[C---:B------:R-:W-:Y:S01]  /*0f40*/  VIADD R237, R201.reuse, 0x28 ;  /* 0x00000028c9ed7836 */ /* 0x040fe20000000000 */
[----:B------:R-:W-:Y:S01]  /*0f50*/  SHF.R.S32.HI R3, RZ, 0x1f, R5 ;  /* 0x0000001fff037819 */ /* 0x000fe20000011405 */
[C---:B------:R-:W-:Y:S01]  /*0f60*/  VIADD R236, R201.reuse, 0x30 ;  /* 0x00000030c9ec7836 */ /* 0x040fe20000000000 */
[----:B------:R-:W-:Y:S01]  /*0f70*/  SHF.R.S32.HI R5, RZ, 0x1f, R4 ;  /* 0x0000001fff057819 */ /* 0x000fe20000011404 */
[C---:B0-----:R-:W-:Y:S01]  /*0f80*/  VIADD R0, R201.reuse, 0x20 ;  /* 0x00000020c9007836 */ /* 0x041fe20000000000 */
[----:B------:R-:W-:Y:S01]  /*0f90*/  SHF.R.S32.HI R3, RZ, 0x1f, R237 ;  /* 0x0000001fff037819 */ /* 0x000fe200000114ed */
[----:B------:R-:W-:-:S02]  /*0fa0*/  VIADD R235, R201, 0x38 ;  /* 0x00000038c9eb7836 */ /* 0x000fc40000000000 */
        /* <DEDUP_REMOVED lines=32> */
[C---:B------:R-:W-:Y:S02]  /*11b0*/  IMAD.IADD R198, R192.reuse, 0x1, R204 ;  /* 0x00000001c0c67824 */ /* 0x040fe400078e02cc */
[----:B------:R-:W-:Y:S02]  /*11c0*/  IMAD.IADD R199, R192, 0x1, R203 ;  /* 0x00000001c0c77824 */ /* 0x000fe400078e02cb */
[----:B------:R-:W-:Y:S02]  /*11d0*/  VIADD R222, R201, 0x98 ;  /* 0x00000098c9de7836 */ /* 0x000fe40000000000 */
[----:B------:R-:W-:Y:S01]  /*11e0*/  IMAD R215, R2, 0x8, R13 ;  /* 0x0000000802d77824 */ /* 0x000fe200078e020d */
[----:B--2---:R-:W-:-:S07]  /*11f0*/  LOP3.LUT R200, R15, 0x1, RZ, 0xfc, !PT ;  /* 0x000000010fc87812 */ /* 0x004fce00078efcff */
.L_x_1760:
[----:B------:R-:W-:Y:S01]  /*1200*/  ULDC.64 UR4, c[0x0][0xa28] ;  /* 0x00028a0000047ab9 */ /* 0x000fe20000000a00 */
[----:B0-234-:R-:W0:Y:S01]  /*1210*/  LDC.64 R4, c[0x0][0xa08] ;  /* 0x00028200ff047b82 */ /* 0x01de220000000a00 */
[----:B------:R-:W-:Y:S01]  /*1220*/  ISETP.NE.U32.AND P0, PT, RZ, UR4, PT ;  /* 0x00000004ff007c0c */ /* 0x000fe2000bf05070 */
[----:B------:R-:W-:Y:S01]  /*1230*/  IMAD.MOV.U32 R122, RZ, RZ, RZ ;  /* 0x000000ffff7a7224 */ /* 0x000fe200078e00ff */
[----:B------:R-:W-:Y:S01]  /*1240*/  ULDC.64 UR6, c[0x0][0xa20] ;  /* 0x0002880000067ab9 */ /* 0x000fe20000000a00 */
[----:B------:R-:W-:Y:S01]  /*1250*/  IMAD.MOV.U32 R10, RZ, RZ, RZ ;  /* 0x000000ffff0a7224 */ /* 0x000fe200078e00ff */
[----:B------:R-:W-:Y:S01]  /*1260*/  ISETP.NE.AND.EX P0, PT, RZ, UR5, PT, P0 ;  /* 0x00000005ff007c0c */ /* 0x000fe2000bf05300 */
[----:B------:R-:W-:Y:S02]  /*1270*/  ULDC.64 UR4, c[0x0][0xa18] ;  /* 0x0002860000047ab9 */ /* 0x000fe40000000a00 */
[----:B------:R-:W-:-:S04]  /*1280*/  ISETP.NE.U32.AND P1, PT, RZ, UR4, PT ;  /* 0x00000004ff007c0c */ /* 0x000fc8000bf25070 */
[----:B------:R-:W-:Y:S01]  /*1290*/  ISETP.NE.AND.EX P1, PT, RZ, UR5, PT, P1 ;  /* 0x00000005ff007c0c */ /* 0x000fe2000bf25310 */
[----:B------:R-:W-:Y:S02]  /*12a0*/  ULDC.64 UR4, c[0x0][0xa08] ;  /* 0x0002820000047ab9 */ /* 0x000fe40000000a00 */
[----:B------:R-:W-:-:S03]  /*12b0*/  ISETP.NE.U32.AND P3, PT, RZ, UR4, PT ;  /* 0x00000004ff007c0c */ /* 0x000fc6000bf65070 */
[----:B------:R-:W1:Y:S01]  /*12c0*/  @P0 LDC.64 R2, c[0x0][0xa28] ;  /* 0x00028a00ff020b82 */ /* 0x000e620000000a00 */
[----:B------:R-:W-:Y:S01]  /*12d0*/  ISETP.NE.AND.EX P3, PT, RZ, UR5, PT, P3 ;  /* 0x00000005ff007c0c */ /* 0x000fe2000bf65330 */
[----:B0-----:R-:W-:-:S06]  /*12e0*/  IMAD.WIDE R8, R59, 0x4, R4 ;  /* 0x000000043b087825 */ /* 0x001fcc00078e0204 */
[----:B------:R-:W0:Y:S01]  /*12f0*/  @P1 LDC.64 R6, c[0x0][0xa18] ;  /* 0x00028600ff061b82 */ /* 0x000e220000000a00 */
[----:B------:R-:W-:Y:S02]  /*1300*/  ULDC UR4, c[0x0][0x288] ;  /* 0x0000a20000047ab9 */ /* 0x000fe40000000800 */
[----:B------:R-:W-:Y:S01]  /*1310*/  IMAD.U32 R196, RZ, RZ, UR4 ;  /* 0x00000004ffc47e24 */ /* 0x000fe2000f8e00ff */
[----:B------:R-:W-:Y:S02]  /*1320*/  ULDC.64 UR4, c[0x0][0x418] ;  /* 0x0001060000047ab9 */ /* 0x000fe40000000a00 */
[----:B------:R-:W5:Y:S01]  /*1330*/  @P3 LDG.E R122, desc[UR46][R8.64] ;  /* 0x0000002e087a3981 */ /* 0x000f62000c1e1900 */
[----:B------:R-:W-:Y:S01]  /*1340*/  ISETP.NE.U32.AND P2, PT, RZ, UR6, PT ;  /* 0x00000006ff007c0c */ /* 0x000fe2000bf45070 */
[----:B-1----:R-:W-:-:S04]  /*1350*/  @P0 IMAD.WIDE R2, R59, 0x4, R2 ;  /* 0x000000043b020825 */ /* 0x002fc800078e0202 */
[----:B0-----:R-:W-:Y:S01]  /*1360*/  @P1 IMAD.WIDE R4, R59, 0x4, R6 ;  /* 0x000000043b041825 */ /* 0x001fe200078e0206 */
[----:B------:R-:W-:Y:S01]  /*1370*/  UISETP.NE.U32.AND UP0, UPT, UR4, URZ, UPT ;  /* 0x0000003f0400728c */ /* 0x000fe2000bf05070 */
[----:B------:R0:W5:Y:S02]  /*1380*/  @P0 LDG.E R10, desc[UR46][R2.64] ;  /* 0x0000002e020a0981 */ /* 0x000164000c1e1900 */
[----:B------:R-:W-:Y:S02]  /*1390*/  ULDC UR4, c[0x0][0x424] ;  /* 0x0001090000047ab9 */ /* 0x000fe40000000800 */
[----:B------:R1:W5:Y:S01]  /*13a0*/  @P1 LDG.E R196, desc[UR46][R4.64] ;  /* 0x0000002e04c41981 */ /* 0x000362000c1e1900 */
[----:B------:R-:W-:Y:S01]  /*13b0*/  UISETP.NE.AND.EX UP0, UPT, UR5, URZ, UPT, UP0 ;  /* 0x0000003f0500728c */ /* 0x000fe2000bf05300 */
[C---:B------:R-:W-:Y:S02]  /*13c0*/  LOP3.LUT R0, R58.reuse, 0xff0000, RZ, 0xc0, !PT ;  /* 0x00ff00003a007812 */ /* 0x040fe400078ec0ff */
[----:B------:R-:W-:Y:S01]  /*13d0*/  ULDC UR5, c[0x0][0x2f0] ;  /* 0x0000bc0000057ab9 */ /* 0x000fe20000000800 */
[----:B------:R-:W-:Y:S01]  /*13e0*/  USEL UR4, UR4, 0x1, UP0 ;  /* 0x0000000104047887 */ /* 0x000fe20008000000 */
[----:B0-----:R-:W-:-:S02]  /*13f0*/  LOP3.LUT R2, R58, 0xff000000, RZ, 0xc0, !PT ;  /* 0xff0000003a027812 */ /* 0x001fc400078ec0ff */
[----:B------:R-:W-:Y:S01]  /*1400*/  ISETP.NE.AND.EX P2, PT, RZ, UR7, PT, P2 ;  /* 0x00000007ff007c0c */ /* 0x000fe2000bf45320 */
[----:B------:R-:W-:Y:S01]  /*1410*/  UIMAD UR4, UR4, UR5, URZ ;  /* 0x00000005040472a4 */ /* 0x000fe2000f8e023f */
[----:B------:R-:W-:Y:S02]  /*1420*/  SHF.R.U32.HI R3, RZ, 0x8, R2 ;  /* 0x00000008ff037819 */ /* 0x000fe40000011602 */
[----:B------:R-:W-:Y:S01]  /*1430*/  ULDC UR5, c[0x0][0x348] ;  /* 0x0000d20000057ab9 */ /* 0x000fe20000000800 */
[----:B------:R-:W-:Y:S01]  /*1440*/  LOP3.LUT R216, R58, 0xffff, RZ, 0xc0, !PT ;  /* 0x0000ffff3ad87812 */ /* 0x000fe200078ec0ff */
[----:B------:R-:W-:Y:S01]  /*1450*/  IMAD.MOV.U32 R218, RZ, RZ, R59 ;  /* 0x000000ffffda7224 */ /* 0x000fe200078e003b */
[----:B------:R-:W-:Y:S01]  /*1460*/  LEA.HI R217, R0, R3, RZ, 0x10 ;  /* 0x0000000300d97211 */ /* 0x000fe200078f80ff */
[----:B-1----:R-:W-:Y:S06]  /*1470*/  @P1 BRA `(.L_x_1468) ;  /* 0x0000000000241947 */ /* 0x002fec0003800000 */
        /* <DEDUP_REMOVED lines=9> */
.L_x_1468:
[----:B------:R-:W-:Y:S02]  /*1510*/  IMAD.U32 R2, RZ, RZ, UR5 ;  /* 0x00000005ff027e24 */ /* 0x000fe4000f8e00ff */
[----:B------:R-:W-:Y:S01]  /*1520*/  IMAD.U32 R25, RZ, RZ, UR4 ;  /* 0x00000004ff197e24 */ /* 0x000fe2000f8e00ff */
[----:B------:R-:W-:Y:S06]  /*1530*/  @!P2 BRA `(.L_x_1469) ;  /* 0x000000000010a947 */ /* 0x000fec0003800000 */
[----:B------:R-:W0:Y:S02]  /*1540*/  LDC.64 R4, c[0x0][0xa20] ;  /* 0x00028800ff047b82 */ /* 0x000e240000000a00 */
[----:B0-----:R-:W-:-:S05]  /*1550*/  IMAD.WIDE R4, R59, 0x4, R4 ;  /* 0x000000043b047825 */ /* 0x001fca00078e0204 */
[----:B------:R0:W5:Y:S01]  /*1560*/  LDG.E R25, desc[UR46][R4.64] ;  /* 0x0000002e04197981 */ /* 0x000162000c1e1900 */
[----:B------:R-:W-:Y:S05]  /*1570*/  BRA `(.L_x_1470) ;  /* 0x0000000000107947 */ /* 0x000fea0003800000 */
.L_x_1469:
[----:B------:R-:W-:Y:S05]  /*1580*/  @!P3 BRA `(.L_x_1470) ;  /* 0x00000000000cb947 */ /* 0x000fea0003800000 */
[----:B------:R-:W2:Y:S04]  /*1590*/  LDG.E R0, desc[UR46][R8.64] ;  /* 0x0000002e08007981 */ /* 0x000ea8000c1e1900 */
[----:B------:R-:W2:Y:S02]  /*15a0*/  LDG.E R25, desc[UR46][R8.64+0x4] ;  /* 0x0000042e08197981 */ /* 0x000ea4000c1e1900 */
[----:B--2---:R-:W-:-:S07]  /*15b0*/  IMAD.IADD R25, R25, 0x1, -R0 ;  /* 0x0000000119197824 */ /* 0x004fce00078e0a00 */
.L_x_1470:
[----:B------:R-:W-:Y:S01]  /*15c0*/  ULDC.64 UR4, c[0x0][0xa10] ;  /* 0x0002840000047ab9 */ /* 0x000fe20000000a00 */
[----:B0-----:R-:W0:Y:S01]  /*15d0*/  LDC R4, c[0x0][0x448] ;  /* 0x00011200ff047b82 */ /* 0x001e220000000800 */
[----:B------:R-:W-:-:S04]  /*15e0*/  ISETP.NE.U32.AND P0, PT, RZ, UR4, PT ;  /* 0x00000004ff007c0c */ /* 0x000fc8000bf05070 */
[----:B------:R-:W-:Y:S01]  /*15f0*/  ISETP.NE.AND.EX P0, PT, RZ, UR5, PT, P0 ;  /* 0x00000005ff007c0c */ /* 0x000fe2000bf05300 */
[----:B------:R-:W-:Y:S02]  /*1600*/  ULDC.64 UR4, c[0x0][0xa30] ;  /* 0x00028c0000047ab9 */ /* 0x000fe40000000a00 */
[----:B------:R-:W-:-:S04]  /*1610*/  ISETP.NE.U32.AND P1, PT, RZ, UR4, PT ;  /* 0x00000004ff007c0c */ /* 0x000fc8000bf25070 */
[----:B------:R-:W-:-:S06]  /*1620*/  ISETP.NE.AND.EX P1, PT, RZ, UR5, PT, P1 ;  /* 0x00000005ff007c0c */ /* 0x000fcc000bf25310 */
[----:B------:R-:W1:Y:S08]  /*1630*/  @P0 LDC.64 R6, c[0x0][0xa10] ;  /* 0x00028400ff060b82 */ /* 0x000e700000000a00 */
[----:B------:R-:W2:Y:S01]  /*1640*/  @P1 LDC.64 R8, c[0x0][0xa30] ;  /* 0x00028c00ff081b82 */ /* 0x000ea20000000a00 */
[----:B-1----:R-:W-:-:S05]  /*1650*/  @P0 IMAD.WIDE R6, R59, 0x4, R6 ;  /* 0x000000043b060825 */ /* 0x002fca00078e0206 */
[----:B------:R-:W3:Y:S04]  /*1660*/  @P0 LDG.E R0, desc[UR46][R6.64] ;  /* 0x0000002e06000981 */ /* 0x000ee8000c1e1900 */
[----:B------:R-:W3:Y:S01]  /*1670*/  @P0 LDG.E R3, desc[UR46][R6.64+0x4] ;  /* 0x0000042e06030981 */ /* 0x000ee2000c1e1900 */
[----:B-----5:R-:W-:Y:S02]  /*1680*/  IMAD.MOV.U32 R146, RZ, RZ, R25 ;  /* 0x000000ffff927224 */ /* 0x020fe400078e0019 */
[----:B--2---:R-:W-:-:S05]  /*1690*/  @P1 IMAD.WIDE R8, R59, 0x4, R8 ;  /* 0x000000043b081825 */ /* 0x004fca00078e0208 */
[----:B------:R1:W5:Y:S01]  /*16a0*/  @P1 LDG.E R146, desc[UR46][R8.64] ;  /* 0x0000002e08921981 */ /* 0x000362000c1e1900 */
[----:B0-----:R-:W-:Y:S01]  /*16b0*/  ISETP.NE.AND P1, PT, R4, 0x1, PT ;  /* 0x000000010400780c */ /* 0x001fe20003f25270 */
[----:B------:R-:W-:Y:S01]  /*16c0*/  IMAD.SHL.U32 R213, R57, 0x80, RZ ;  /* 0x0000008039d57824 */ /* 0x000fe200078e00ff */
[----:B------:R-:W0:Y:S01]  /*16d0*/  LDC.64 R4, c[0x0][0x9e0] ;  /* 0x00027800ff047b82 */ /* 0x000e220000000a00 */
[----:B------:R-:W-:-:S10]  /*16e0*/  IMAD.IADD R11, R25, 0x1, -R10 ;  /* 0x00000001190b7824 */ /* 0x000fd400078e0a0a */
[----:B------:R-:W2:Y:S08]  /*16f0*/  @P1 LDC R12, c[0x0][0x44c] ;  /* 0x00011300ff0c1b82 */ /* 0x000eb00000000800 */
[----:B------:R-:W4:Y:S01]  /*1700*/  @P1 LDC R14, c[0x0][0x450] ;  /* 0x00011400ff0e1b82 */ /* 0x000f220000000800 */
[----:B0-----:R-:W-:Y:S01]  /*1710*/  ISETP.GE.AND P2, PT, R5, 0x1, PT ;  /* 0x000000010500780c */ /* 0x001fe20003f46270 */
[----:B---3--:R-:W-:-:S02]  /*1720*/  @P0 IMAD.IADD R2, R3, 0x1, -R0 ;  /* 0x0000000103020824 */ /* 0x008fc400078e0a00 */
[----:B------:R-:W-:Y:S02]  /*1730*/  VIADD R3, R213, 0x7f ;  /* 0x0000007fd5037836 */ /* 0x000fe40000000000 */
[----:B------:R-:W-:Y:S02]  /*1740*/  IMAD.IADD R197, R11, 0x1, R2 ;  /* 0x000000010bc57824 */ /* 0x000fe400078e0202 */
[----:B--2---:R-:W-:-:S04]  /*1750*/  @P1 IMAD.HI.U32 R7, R3, R12, RZ ;  /* 0x0000000c03071227 */ /* 0x004fc800078e00ff */
[C---:B------:R-:W-:Y:S02]  /*1760*/  VIADD R0, R197.reuse, 0x5f ;  /* 0x0000005fc5007836 */ /* 0x040fe40000000000 */
[----:B------:R-:W-:Y:S01]  /*1770*/  IMAD.MOV.U32 R6, RZ, RZ, R3 ;  /* 0x000000ffff067224 */ /* 0x000fe200078e0003 */
[----:B----4-:R-:W-:Y:S01]  /*1780*/  @P1 SHF.R.U32.HI R6, RZ, R14, R7 ;  /* 0x0000000eff061219 */ /* 0x010fe20000011607 */
[----:B------:R-:W-:Y:S01]  /*1790*/  IMAD.HI R0, R0, 0x2aaaaaab, RZ ;  /* 0x2aaaaaab00007827 */ /* 0x000fe200078e02ff */
[----:B------:R-:W-:-:S04]  /*17a0*/  IADD3 R7, R197, 0x1, -R196 ;  /* 0x00000001c5077810 */ /* 0x000fc80007ffe8c4 */
[----:B------:R-:W-:Y:S01]  /*17b0*/  SHF.R.U32.HI R3, RZ, 0x1f, R0 ;  /* 0x0000001fff037819 */ /* 0x000fe20000011600 */
[----:B-1----:R-:W-:-:S03]  /*17c0*/  IMAD.IADD R9, R7, 0x1, R6 ;  /* 0x0000000107097824 */ /* 0x002fc600078e0206 */
[----:B------:R-:W-:Y:S01]  /*17d0*/  LEA.HI.SX32 R150, R0, R3, 0x1c ;  /* 0x0000000300967211 */ /* 0x000fe200078fe2ff */
[----:B------:R-:W-:Y:S01]  /*17e0*/  IMAD.IADD R4, R9, 0x1, R4 ;  /* 0x0000000109047824 */ /* 0x000fe200078e0204 */
[----:B------:R-:W-:Y:S06]  /*17f0*/  @!P2 BRA `(.L_x_1471) ;  /* 0x000000000048a947 */ /* 0x000fec0003800000 */
[C---:B------:R-:W-:Y:S01]  /*1800*/  ISETP.GT.AND P0, PT, R9.reuse, RZ, PT ;  /* 0x000000ff0900720c */ /* 0x040fe20003f04270 */
[----:B------:R-:W-:Y:S01]  /*1810*/  BSSY B0, `(.L_x_1472) ;  /* 0x000000e000007945 */ /* 0x000fe20003800000 */
[----:B------:R-:W-:-:S11]  /*1820*/  VIADD R0, R9, 0xffffffff ;  /* 0xffffffff09007836 */ /* 0x000fd60000000000 */
[----:B------:R-:W-:Y:S05]  /*1830*/  @P0 BRA `(.L_x_1473) ;  /* 0x00000000001c0947 */ /* 0x000fea0003800000 */
[----:B------:R-:W-:Y:S01]  /*1840*/  ISETP.NE.AND P0, PT, R5, 0x1, PT ;  /* 0x000000010500780c */ /* 0x000fe20003f05270 */
[----:B------:R-:W-:-:S12]  /*1850*/  IMAD.MOV R3, RZ, RZ, -R9 ;  /* 0x000000ffff037224 */ /* 0x000fd800078e0a09 */
[----:B------:R-:W0:Y:S02]  /*1860*/  @P0 LDC.64 R6, c[0x0][0x9e8] ;  /* 0x00027a00ff060b82 */ /* 0x000e240000000a00 */
[----:B0-----:R-:W-:-:S05]  /*1870*/  @P0 IMAD.HI.U32 R0, R3, R6, RZ ;  /* 0x0000000603000227 */ /* 0x001fca00078e00ff */
[----:B------:R-:W-:-:S04]  /*1880*/  @P0 SHF.R.U32.HI R3, RZ, R7, R0 ;  /* 0x00000007ff030219 */ /* 0x000fc80000011600 */
[----:B------:R-:W-:Y:S01]  /*1890*/  LOP3.LUT R0, RZ, R3, RZ, 0x33, !PT ;  /* 0x00000003ff007212 */ /* 0x000fe200078e33ff */
[----:B------:R-:W-:Y:S06]  /*18a0*/  BRA `(.L_x_1474) ;  /* 0x0000000000107947 */ /* 0x000fec0003800000 */
.L_x_1473:
[----:B------:R-:W-:-:S13]  /*18b0*/  ISETP.NE.AND P0, PT, R5, 0x1, PT ;  /* 0x000000010500780c */ /* 0x000fda0003f05270 */
[----:B------:R-:W0:Y:S02]  /*18c0*/  @P0 LDC.64 R6, c[0x0][0x9e8] ;  /* 0x00027a00ff060b82 */ /* 0x000e240000000a00 */
[----:B0-----:R-:W-:-:S05]  /*18d0*/  @P0 IMAD.HI.U32 R6, R0, R6, RZ ;  /* 0x0000000600060227 */ /* 0x001fca00078e00ff */
[----:B------:R-:W-:-:S07]  /*18e0*/  @P0 SHF.R.U32.HI R0, RZ, R7, R6 ;  /* 0x00000007ff000219 */ /* 0x000fce0000011606 */
.L_x_1474:
[----:B------:R-:W-:Y:S05]  /*18f0*/  BSYNC B0 ;  /* 0x0000000000007941 */ /* 0x000fea0003800000 */
.L_x_1472:
[----:B------:R-:W-:-:S05]  /*1900*/  IMAD R3, R0, R5, R5 ;  /* 0x0000000500037224 */ /* 0x000fca00078e0205 */
[----:B------:R-:W-:-:S07]  /*1910*/  VIMNMX R4, R4, R3, PT ;  /* 0x0000000304047248 */ /* 0x000fce0003fe0100 */
.L_x_1471:
[----:B------:R-:W0:Y:S01]  /*1920*/  @P1 LDC R6, c[0x0][0x44c] ;  /* 0x00011300ff061b82 */ /* 0x000e220000000800 */
[----:B------:R-:W-:Y:S01]  /*1930*/  VIADD R4, R4, 0x5f ;  /* 0x0000005f04047836 */ /* 0x000fe20000000000 */
[----:B------:R-:W-:Y:S01]  /*1940*/  ULDC UR4, c[0x0][0x9dc] ;  /* 0x0002770000047ab9 */ /* 0x000fe20000000800 */
[----:B------:R-:W-:Y:S02]  /*1950*/  IMAD.MOV.U32 R0, RZ, RZ, R213 ;  /* 0x000000ffff007224 */ /* 0x000fe400078e00d5 */
[----:B------:R-:W-:-:S03]  /*1960*/  IMAD.HI R4, R4, 0x2aaaaaab, RZ ;  /* 0x2aaaaaab04047827 */ /* 0x000fc600078e02ff */
[----:B------:R-:W1:Y:S01]  /*1970*/  @P1 LDC R7, c[0x0][0x450] ;  /* 0x00011400ff071b82 */ /* 0x000e620000000800 */
[----:B------:R-:W-:Y:S01]  /*1980*/  IMAD.IADD R151, R197, 0x1, -R196 ;  /* 0x00000001c5977824 */ /* 0x000fe200078e0ac4 */
[----:B------:R-:W-:-:S04]  /*1990*/  SHF.R.U32.HI R3, RZ, 0x1f, R4 ;  /* 0x0000001fff037819 */ /* 0x000fc80000011604 */
[----:B------:R-:W-:-:S04]  /*19a0*/  LEA.HI.SX32 R3, R4, R3, 0x1c ;  /* 0x0000000304037211 */ /* 0x000fc800078fe2ff */
[----:B------:R-:W-:Y:S01]  /*19b0*/  VIMNMX R8, R150, R3, PT ;  /* 0x0000000396087248 */ /* 0x000fe20003fe0100 */
[----:B0-----:R-:W-:-:S05]  /*19c0*/  @P1 IMAD.HI.U32 R6, R213, R6, RZ ;  /* 0x00000006d5061227 */ /* 0x001fca00078e00ff */
[----:B-1----:R-:W-:-:S05]  /*19d0*/  @P1 SHF.R.U32.HI R0, RZ, R7, R6 ;  /* 0x00000007ff001219 */ /* 0x002fca0000011606 */
[----:B------:R-:W-:-:S04]  /*19e0*/  IMAD.IADD R0, R151, 0x1, R0 ;  /* 0x0000000197007824 */ /* 0x000fc800078e0200 */
[----:B------:R-:W-:Y:S01]  /*19f0*/  VIADD R3, R0, -UR4 ;  /* 0x8000000400037c36 */ /* 0x000fe20008000000 */
[----:B------:R-:W-:Y:S06]  /*1a00*/  @!P2 BRA `(.L_x_1475) ;  /* 0x000000000044a947 */ /* 0x000fec0003800000 */
[----:B------:R-:W-:Y:S01]  /*1a10*/  ISETP.GT.AND P0, PT, R0, -0x1, PT ;  /* 0xffffffff0000780c */ /* 0x000fe20003f04270 */
[----:B------:R-:W-:-:S12]  /*1a20*/  BSSY B0, `(.L_x_1476) ;  /* 0x000000d000007945 */ /* 0x000fd80003800000 */
[----:B------:R-:W-:Y:S05]  /*1a30*/  @P0 BRA `(.L_x_1477) ;  /* 0x00000000001c0947 */ /* 0x000fea0003800000 */
[----:B------:R-:W-:Y:S02]  /*1a40*/  ISETP.NE.AND P0, PT, R5, 0x1, PT ;  /* 0x000000010500780c */ /* 0x000fe40003f05270 */
[----:B------:R-:W-:-:S11]  /*1a50*/  LOP3.LUT R7, RZ, R0, RZ, 0x33, !PT ;  /* 0x00000000ff077212 */ /* 0x000fd600078e33ff */
[----:B------:R-:W0:Y:S02]  /*1a60*/  @P0 LDC.64 R12, c[0x0][0x9e8] ;  /* 0x00027a00ff0c0b82 */ /* 0x000e240000000a00 */
[----:B0-----:R-:W-:-:S05]  /*1a70*/  @P0 IMAD.HI.U32 R0, R7, R12, RZ ;  /* 0x0000000c07000227 */ /* 0x001fca00078e00ff */
[----:B------:R-:W-:-:S04]  /*1a80*/  @P0 SHF.R.U32.HI R7, RZ, R13, R0 ;  /* 0x0000000dff070219 */ /* 0x000fc80000011600 */
[----:B------:R-:W-:Y:S01]  /*1a90*/  LOP3.LUT R0, RZ, R7, RZ, 0x33, !PT ;  /* 0x00000007ff007212 */ /* 0x000fe200078e33ff */
[----:B------:R-:W-:Y:S06]  /*1aa0*/  BRA `(.L_x_1478) ;  /* 0x0000000000107947 */ /* 0x000fec0003800000 */
.L_x_1477:
[----:B------:R-:W-:-:S13]  /*1ab0*/  ISETP.NE.AND P0, PT, R5, 0x1, PT ;  /* 0x000000010500780c */ /* 0x000fda0003f05270 */
[----:B------:R-:W0:Y:S02]  /*1ac0*/  @P0 LDC.64 R6, c[0x0][0x9e8] ;  /* 0x00027a00ff060b82 */ /* 0x000e240000000a00 */
[----:B0-----:R-:W-:-:S05]  /*1ad0*/  @P0 IMAD.HI.U32 R4, R0, R6, RZ ;  /* 0x0000000600040227 */ /* 0x001fca00078e00ff */
[----:B------:R-:W-:-:S07]  /*1ae0*/  @P0 SHF.R.U32.HI R0, RZ, R7, R4 ;  /* 0x00000007ff000219 */ /* 0x000fce0000011604 */
.L_x_1478:
[----:B------:R-:W-:Y:S05]  /*1af0*/  BSYNC B0 ;  /* 0x0000000000007941 */ /* 0x000fea0003800000 */
.L_x_1476:
[----:B------:R-:W-:-:S05]  /*1b00*/  IMAD R0, R0, R5, RZ ;  /* 0x0000000500007224 */ /* 0x000fca00078e02ff */
[----:B------:R-:W-:-:S07]  /*1b10*/  VIMNMX R3, R3, R0, !PT ;  /* 0x0000000003037248 */ /* 0x000fce0007fe0100 */
.L_x_1475:
[----:B------:R-:W-:Y:S01]  /*1b20*/  IMAD.HI R3, R3, 0x2aaaaaab, RZ ;  /* 0x2aaaaaab03037827 */ /* 0x000fe200078e02ff */
[----:B------:R-:W-:Y:S01]  /*1b30*/  BSSY B0, `(.L_x_1479) ;  /* 0x0000028000007945 */ /* 0x000fe20003800000 */
[----:B------:R-:W-:Y:S02]  /*1b40*/  LOP3.LUT R223, R217, 0xff, RZ, 0xc0, !PT ;  /* 0x000000ffd9df7812 */ /* 0x000fe400078ec0ff */
[----:B------:R-:W-:Y:S02]  /*1b50*/  SHF.R.U32.HI R217, RZ, 0x10, R217 ;  /* 0x00000010ffd97819 */ /* 0x000fe400000116d9 */
[----:B------:R-:W-:-:S04]  /*1b60*/  SHF.R.U32.HI R0, RZ, 0x1f, R3 ;  /* 0x0000001fff007819 */ /* 0x000fc80000011603 */
[----:B------:R-:W-:-:S04]  /*1b70*/  LEA.HI.SX32 R0, R3, R0, 0x1c ;  /* 0x0000000003007211 */ /* 0x000fc800078fe2ff */
[----:B------:R-:W-:Y:S01]  /*1b80*/  VIMNMX R9, RZ, R0, !PT ;  /* 0x00000000ff097248 */ /* 0x000fe20007fe0100 */
[----:B------:R-:W-:-:S03]  /*1b90*/  IMAD.MOV.U32 R0, RZ, RZ, RZ ;  /* 0x000000ffff007224 */ /* 0x000fc600078e00ff */
[----:B------:R-:W-:-:S13]  /*1ba0*/  ISETP.GT.AND P0, PT, R8, R9, PT ;  /* 0x000000090800720c */ /* 0x000fda0003f04270 */
[----:B------:R-:W-:Y:S05]  /*1bb0*/  @!P0 BRA `(.L_x_1480) ;  /* 0x00000000007c8947 */ /* 0x000fea0003800000 */
[----:B------:R-:W-:Y:S01]  /*1bc0*/  ISETP.NE.AND P0, PT, R217, RZ, PT ;  /* 0x000000ffd900720c */ /* 0x000fe20003f05270 */
[----:B------:R-:W-:-:S03]  /*1bd0*/  ULDC UR4, c[0x0][0x9f0] ;  /* 0x00027c0000047ab9 */ /* 0x000fc60000000800 */
[----:B------:R-:W-:-:S04]  /*1be0*/  SEL R13, R217, UR4, P0 ;  /* 0x00000004d90d7c07 */ /* 0x000fc80008000000 */
[-C--:B------:R-:W-:Y:S02]  /*1bf0*/  IABS R6, R13.reuse ;  /* 0x0000000d00067213 */ /* 0x080fe40000000000 */
[----:B------:R-:W-:Y:S02]  /*1c00*/  IADD3 R0, R13, -0x1, R8 ;  /* 0xffffffff0d007810 */ /* 0x000fe40007ffe008 */
[----:B------:R-:W0:Y:S01]  /*1c10*/  I2F.RP R3, R6 ;  /* 0x0000000600037306 */ /* 0x000e220000209400 */
[----:B------:R-:W-:Y:S02]  /*1c20*/  IABS R12, R13 ;  /* 0x0000000d000c7213 */ /* 0x000fe40000000000 */
[----:B------:R-:W-:-:S05]  /*1c30*/  IMAD.IADD R0, R0, 0x1, -R9 ;  /* 0x0000000100007824 */ /* 0x000fca00078e0a09 */
        /* <DEDUP_REMOVED lines=10> */
[----:B------:R-:W-:-:S04]  /*1ce0*/  IMAD.HI.U32 R5, R5, R7, R4 ;  /* 0x0000000705057227 */ /* 0x000fc800078e0004 */
[----:B------:R-:W-:-:S04]  /*1cf0*/  IMAD.MOV.U32 R4, RZ, RZ, R10 ;  /* 0x000000ffff047224 */ /* 0x000fc800078e000a */
        /* <DEDUP_REMOVED lines=11> */
.L_x_1480:
[----:B------:R-:W-:Y:S05]  /*1db0*/  BSYNC B0 ;  /* 0x0000000000007941 */ /* 0x000fea0003800000 */
.L_x_1479:
[----:B------:R-:W-:Y:S01]  /*1dc0*/  IMAD R3, R223, R0, R9 ;  /* 0x00000000df037224 */ /* 0x000fe200078e0209 */
[----:B------:R-:W-:-:S04]  /*1dd0*/  PLOP3.LUT P2, PT, PT, PT, PT, 0x80, 0x0 ;  /* 0x000000000000781c */ /* 0x000fc80003f4f070 */
[C---:B------:R-:W-:Y:S01]  /*1de0*/  VIADDMNMX R0, R3.reuse, R0, R8, PT ;  /* 0x0000000003007246 */ /* 0x040fe20003800108 */
[----:B------:R-:W-:-:S04]  /*1df0*/  IMAD R3, R3, 0x60, -R11 ;  /* 0x0000006003037824 */ /* 0x000fc800078e0a0b */
[----:B------:R-:W-:Y:S01]  /*1e00*/  IMAD R5, R0, 0x60, -R11 ;  /* 0x0000006000057824 */ /* 0x000fe200078e0a0b */
[----:B------:R-:W-:-:S04]  /*1e10*/  VIMNMX R3, RZ, R3, !PT ;  /* 0x00000003ff037248 */ /* 0x000fc80007fe0100 */
[----:B------:R-:W-:Y:S01]  /*1e20*/  VIMNMX R0, R5, R2, PT ;  /* 0x0000000205007248 */ /* 0x000fe20003fe0100 */
[----:B------:R-:W-:-:S03]  /*1e30*/  IMAD.WIDE.U32 R4, R3, -0x55555555, RZ ;  /* 0xaaaaaaab03047825 */ /* 0x000fc600078e00ff */
[----:B------:R-:W-:Y:S02]  /*1e40*/  ISETP.GT.AND P0, PT, R0, R3, PT ;  /* 0x000000030000720c */ /* 0x000fe40003f04270 */
[----:B------:R-:W-:-:S05]  /*1e50*/  SHF.R.U32.HI R131, RZ, 0x6, R5 ;  /* 0x00000006ff837819 */ /* 0x000fca0000011605 */
[----:B------:R-:W-:-:S06]  /*1e60*/  IMAD.MOV.U32 R24, RZ, RZ, R131 ;  /* 0x000000ffff187224 */ /* 0x000fcc00078e0083 */
[----:B------:R-:W-:-:S04]  /*1e70*/  @P0 VIADD R0, R0, 0x5f ;  /* 0x0000005f00000836 */ /* 0x000fc80000000000 */
[----:B------:R-:W-:-:S05]  /*1e80*/  @P0 IMAD.HI R0, R0, 0x2aaaaaab, RZ ;  /* 0x2aaaaaab00000827 */ /* 0x000fca00078e02ff */
        /* <DEDUP_REMOVED lines=23> */
[----:B-1---5:R-:W-:Y:S05]  /*2000*/  CALL.ABS.NOINC R14 ;  /* 0x000000000e007343 */ /* 0x022fea0003c00000 */
.L_x_1483:
[----:B------:R-:W-:Y:S05]  /*2010*/  BSYNC B6 ;  /* 0x0000000000067941 */ /* 0x000fea0003800000 */
.L_x_1482:
        /* <DEDUP_REMOVED lines=20> */
.L_x_1485:
[----:B------:R-:W-:Y:S05]  /*2160*/  BSYNC B6 ;  /* 0x0000000000067941 */ /* 0x000fea0003800000 */
.L_x_1484:
[----:B------:R-:W-:Y:S01]  /*2170*/  ULDC.64 UR4, c[0x0][0x9f8] ;  /* 0x00027e0000047ab9 */ /* 0x000fe20000000a00 */
[----:B------:R-:W0:Y:S01]  /*2180*/  S2R R3, SR_TID.X ;  /* 0x0000000000037919 */ /* 0x000e220000002100 */
[----:B------:R-:W-:Y:S01]  /*2190*/  ISETP.NE.U32.AND P0, PT, RZ, UR4, PT ;  /* 0x00000004ff007c0c */ /* 0x000fe2000bf05070 */
[----:B------:R-:W-:Y:S01]  /*21a0*/  ULDC UR6, c[0x0][0x2f4] ;  /* 0x0000bd0000067ab9 */ /* 0x000fe20000000800 */
[----:B------:R-:W1:Y:S01]  /*21b0*/  LDC.64 R100, c[0x0][0x300] ;  /* 0x0000c000ff647b82 */ /* 0x000e620000000a00 */
[----:B------:R-:W-:Y:S01]  /*21c0*/  VIADD R0, R22, 0x60 ;  /* 0x0000006016007836 */ /* 0x000fe20000000000 */
[----:B------:R-:W-:Y:S01]  /*21d0*/  ISETP.NE.AND.EX P0, PT, RZ, UR5, PT, P0 ;  /* 0x00000005ff007c0c */ /* 0x000fe2000bf05300 */
[----:B------:R-:W-:Y:S01]  /*21e0*/  IMAD.IADD R122, R122, 0x1, R25 ;  /* 0x000000017a7a7824 */ /* 0x000fe200078e0219 */
[----:B------:R-:W-:Y:S01]  /*21f0*/  ISETP.GE.AND P1, PT, R198, UR6, PT ;  /* 0x00000006c6007c0c */ /* 0x000fe2000bf26270 */
[----:B------:R-:W-:Y:S01]  /*2200*/  ULDC.64 UR4, c[0x0][0x330] ;  /* 0x0000cc0000047ab9 */ /* 0x000fe20000000a00 */
[----:B------:R-:W-:Y:S01]  /*2210*/  SHF.R.S32.HI R23, RZ, 0x1f, R22 ;  /* 0x0000001fff177819 */ /* 0x000fe20000011416 */
[----:B------:R-:W-:Y:S01]  /*2220*/  ULDC.64 UR8, c[0x0][0xa08] ;  /* 0x0002820000087ab9 */ /* 0x000fe20000000a00 */
[----:B------:R-:W2:Y:S08]  /*2230*/  LDC.64 R94, c[0x0][0x3f8] ;  /* 0x0000fe00ff5e7b82 */ /* 0x000eb00000000a00 */
[----:B------:R-:W3:Y:S01]  /*2240*/  @P0 LDC.64 R4, c[0x0][0x9f8] ;  /* 0x00027e00ff040b82 */ /* 0x000ee20000000a00 */
[----:B------:R-:W-:-:S07]  /*2250*/  SHF.R.S32.HI R147, RZ, 0x1f, R195 ;  /* 0x0000001fff937819 */ /* 0x000fce00000114c3 */
[----:B------:R-:W4:Y:S08]  /*2260*/  LDC R25, c[0x0][0x3f4] ;  /* 0x0000fd00ff197b82 */ /* 0x000f300000000800 */
[----:B------:R-:W1:Y:S01]  /*2270*/  LDC.64 R88, c[0x0][0x408] ;  /* 0x00010200ff587b82 */ /* 0x000e620000000a00 */
[----:B---3--:R-:W-:-:S05]  /*2280*/  @P0 IMAD.WIDE R4, R59, 0x4, R4 ;  /* 0x000000043b040825 */ /* 0x008fca00078e0204 */
[----:B------:R3:W4:Y:S01]  /*2290*/  @P0 LDG.E R59, desc[UR46][R4.64] ;  /* 0x0000002e043b0981 */ /* 0x000722000c1e1900 */
[----:B------:R-:W-:Y:S01]  /*22a0*/  SEL R6, RZ, 0xffffffff, P1 ;  /* 0xffffffffff067807 */ /* 0x000fe20000800000 */
[----:B0-----:R-:W-:Y:S01]  /*22b0*/  VIADD R7, R3, 0xffffff80 ;  /* 0xffffff8003077836 */ /* 0x001fe20000000000 */
[----:B------:R-:W-:Y:S01]  /*22c0*/  ISETP.GE.AND P0, PT, R22, UR6, PT ;  /* 0x0000000616007c0c */ /* 0x000fe2000bf06270 */
[----:B------:R-:W-:Y:S01]  /*22d0*/  IMAD.WIDE.U32 R102, R216, UR4, R22 ;  /* 0x00000004d8667c25 */ /* 0x000fe2000f8e0016 */
[----:B------:R-:W-:Y:S01]  /*22e0*/  ISETP.GE.AND P1, PT, R0, UR6, PT ;  /* 0x0000000600007c0c */ /* 0x000fe2000bf26270 */
[----:B------:R-:W0:Y:S01]  /*22f0*/  S2R R175, SR_TID.X ;  /* 0x0000000000af7919 */ /* 0x000e220000002100 */
[----:B------:R-:W-:Y:S01]  /*2300*/  SEL R3, RZ, 0x1, P0 ;  /* 0x00000001ff037807 */ /* 0x000fe20000000000 */
[----:B------:R-:W-:Y:S01]  /*2310*/  IMAD R103, R216, UR5, R103 ;  /* 0x00000005d8677c24 */ /* 0x000fe2000f8e0267 */
[----:B------:R-:W-:Y:S01]  /*2320*/  ISETP.GE.AND P0, PT, R199, UR6, PT ;  /* 0x00000006c7007c0c */ /* 0x000fe2000bf06270 */
[----:B---3--:R-:W-:Y:S01]  /*2330*/  IMAD.SHL.U32 R4, R6, 0x2, RZ ;  /* 0x0000000206047824 */ /* 0x008fe200078e00ff */
[----:B------:R-:W-:Y:S01]  /*2340*/  SEL R5, RZ, 0x8, P1 ;  /* 0x00000008ff057807 */ /* 0x000fe20000800000 */
[----:B------:R-:W-:Y:S01]  /*2350*/  ULDC.64 UR4, c[0x0][0x308] ;  /* 0x0000c20000047ab9 */ /* 0x000fe20000000a00 */
[----:B------:R-:W-:Y:S01]  /*2360*/  SHF.R.S32.HI R6, RZ, 0x1f, R7 ;  /* 0x0000001fff067819 */ /* 0x000fe20000011407 */
[----:B--2---:R-:W-:Y:S01]  /*2370*/  IMAD.WIDE.U32 R96, R195, R94, R22 ;  /* 0x0000005ec3607225 */ /* 0x004fe200078e0016 */
[----:B------:R-:W-:-:S02]  /*2380*/  LOP3.LUT R3, R4, 0x2, R3, 0xe2, !PT ;  /* 0x0000000204037812 */ /* 0x000fc400078ee203 */
[----:B------:R-:W-:Y:S01]  /*2390*/  SEL R4, RZ, 0x4, P0 ;  /* 0x00000004ff047807 */ /* 0x000fe20000000000 */
[----:B-1----:R-:W-:Y:S01]  /*23a0*/  IMAD.WIDE.U32 R90, R195, R88, R22 ;  /* 0x00000058c35a7225 */ /* 0x002fe200078e0016 */
[----:B------:R-:W-:Y:S02]  /*23b0*/  SHF.R.S32.HI R8, RZ, 0x1f, R122 ;  /* 0x0000001fff087819 */ /* 0x000fe4000001147a */
        /* <DEDUP_REMOVED lines=8> */
[----:B------:R-:W-:Y:S01]  /*2440*/  IMAD R7, R122, R101, R6 ;  /* 0x000000657a077224 */ /* 0x000fe200078e0206 */
[----:B------:R-:W-:Y:S01]  /*2450*/  SEL R6, RZ, 0x10, P0 ;  /* 0x00000010ff067807 */ /* 0x000fe20000000000 */
[----:B------:R-:W-:Y:S01]  /*2460*/  IMAD.WIDE.U32 R98, R195, R94, R192 ;  /* 0x0000005ec3627225 */ /* 0x000fe200078e00c0 */
[----:B------:R-:W-:Y:S02]  /*2470*/  ISETP.NE.U32.AND P0, PT, RZ, UR8, PT ;  /* 0x00000008ff007c0c */ /* 0x000fe4000bf05070 */
[----:B------:R-:W-:Y:S01]  /*2480*/  LEA.HI R10, R10, R195, RZ, 0x3 ;  /* 0x000000c30a0a7211 */ /* 0x000fe200078f18ff */
[----:B------:R-:W-:Y:S01]  /*2490*/  IMAD.IADD R5, R5, 0x1, R7 ;  /* 0x0000000105057824 */ /* 0x000fe200078e0207 */
[----:B------:R-:W-:Y:S01]  /*24a0*/  LOP3.LUT R13, R13, R6, RZ, 0xfc, !PT ;  /* 0x000000060d0d7212 */ /* 0x000fe200078efcff */
[----:B------:R-:W-:Y:S01]  /*24b0*/  IMAD.WIDE.U32 R92, R195, R88, R192 ;  /* 0x00000058c35c7225 */ /* 0x000fe200078e00c0 */
[----:B------:R-:W-:-:S02]  /*24c0*/  ISETP.NE.AND.EX P0, PT, RZ, UR9, PT, P0 ;  /* 0x00000009ff007c0c */ /* 0x000fc4000bf05300 */
[----:B------:R-:W-:Y:S01]  /*24d0*/  LOP3.LUT R10, R10, 0xfffffff8, RZ, 0xc0, !PT ;  /* 0xfffffff80a0a7812 */ /* 0x000fe200078ec0ff */
[----:B------:R-:W-:Y:S01]  /*24e0*/  IMAD.WIDE.U32 R4, R216, UR4, R4 ;  /* 0x00000004d8047c25 */ /* 0x000fe2000f8e0004 */
[----:B------:R-:W-:Y:S02]  /*24f0*/  LOP3.LUT R18, R18, 0xfffffffb, RZ, 0xc0, !PT ;  /* 0xfffffffb12127812 */ /* 0x000fe400078ec0ff */
[----:B----4-:R-:W-:Y:S01]  /*2500*/  ISETP.GE.AND P2, PT, R199, R25, PT ;  /* 0x00000019c700720c */ /* 0x010fe20003f46270 */
[----:B------:R-:W-:Y:S01]  /*2510*/  IMAD R5, R216, UR5, R5 ;  /* 0x00000005d8057c24 */ /* 0x000fe2000f8e0205 */
[----:B------:R-:W-:Y:S01]  /*2520*/  ULDC.64 UR4, c[0x0][0x310] ;  /* 0x0000c40000047ab9 */ /* 0x000fe20000000a00 */
[----:B------:R-:W-:Y:S01]  /*2530*/  IMAD.IADD R132, R195, 0x1, -R10 ;  /* 0x00000001c3847824 */ /* 0x000fe200078e0a0a */
[----:B------:R-:W-:Y:S01]  /*2540*/  SHF.R.U32.HI R29, RZ, 0x3, R207 ;  /* 0x00000003ff1d7819 */ /* 0x000fe200000116cf */
[C---:B------:R-:W-:Y:S01]  /*2550*/  IMAD.SHL.U32 R111, R94.reuse, 0x40, RZ ;  /* 0x000000405e6f7824 */ /* 0x040fe200078e00ff */
[----:B------:R-:W-:Y:S01]  /*2560*/  SHF.L.U64.HI R110, R94, 0x6, R95 ;  /* 0x000000065e6e7819 */ /* 0x000fe2000001025f */
[----:B------:R-:W-:Y:S01]  /*2570*/  IMAD.SHL.U32 R130, R25, 0x2, RZ ;  /* 0x0000000219827824 */ /* 0x000fe200078e00ff */
[----:B------:R-:W-:Y:S01]  /*2580*/  LOP3.LUT P1, RZ, R132, 0x4, RZ, 0xc0, !PT ;  /* 0x0000000484ff7812 */ /* 0x000fe2000782c0ff */
[----:B------:R-:W-:Y:S01]  /*2590*/  IMAD R133, R101, 0x60, RZ ;  /* 0x0000006065857824 */ /* 0x000fe200078e02ff */
[----:B------:R-:W-:Y:S01]  /*25a0*/  IADD3 R122, P3, R195, R122, RZ ;  /* 0x0000007ac37a7210 */ /* 0x000fe20007f7e0ff */
[C---:B------:R-:W-:Y:S01]  /*25b0*/  IMAD.SHL.U32 R137, R100.reuse, 0x40, RZ ;  /* 0x0000004064897824 */ /* 0x040fe200078e00ff */
[----:B------:R-:W-:Y:S01]  /*25c0*/  SHF.L.U64.HI R136, R100, 0x6, R101 ;  /* 0x0000000664887819 */ /* 0x000fe20000010265 */
[----:B------:R-:W-:Y:S01]  /*25d0*/  IMAD R135, R89, 0x60, RZ ;  /* 0x0000006059877824 */ /* 0x000fe200078e02ff */
[C---:B------:R-:W-:Y:S01]  /*25e0*/  SHF.L.U64.HI R108, R88.reuse, 0x6, R89 ;  /* 0x00000006586c7819 */ /* 0x040fe20000010259 */
[----:B------:R-:W-:Y:S01]  /*25f0*/  IMAD.SHL.U32 R109, R88, 0x40, RZ ;  /* 0x00000040586d7824 */ /* 0x000fe200078e00ff */
[----:B------:R-:W-:Y:S01]  /*2600*/  SHF.R.S32.HI R149, RZ, 0x1f, R220 ;  /* 0x0000001fff957819 */ /* 0x000fe200000114dc */
[----:B------:R-:W-:Y:S01]  /*2610*/  IMAD.X R123, R8, 0x1, R147, P3 ;  /* 0x00000001087b7824 */ /* 0x000fe200018e0693 */
[----:B0-----:R-:W-:-:S03]  /*2620*/  LEA.HI R175, R175, 0x8, RZ, 0x19 ;  /* 0x00000008afaf7811 */ /* 0x001fc600078fc8ff */
[----:B------:R-:W-:Y:S02]  /*2630*/  @P1 LOP3.LUT R18, R18, 0x4, RZ, 0xfc, !PT ;  /* 0x0000000412121812 */ /* 0x000fe400078efcff */
[----:B------:R-:W-:Y:S02]  /*2640*/  ISETP.GE.AND P1, PT, R198, R25, PT ;  /* 0x00000019c600720c */ /* 0x000fe40003f26270 */
[----:B------:R-:W-:-:S04]  /*2650*/  LOP3.LUT R18, R18, 0xfffffffe, RZ, 0xc0, !PT ;  /* 0xfffffffe12127812 */ /* 0x000fc800078ec0ff */
[----:B------:R-:W-:Y:S02]  /*2660*/  @P2 LOP3.LUT R18, R18, 0x1, RZ, 0xfc, !PT ;  /* 0x0000000112122812 */ /* 0x000fe400078efcff */
[----:B------:R-:W-:Y:S02]  /*2670*/  SHF.R.S32.HI R6, RZ, 0x1f, R59 ;  /* 0x0000001fff067819 */ /* 0x000fe4000001143b */
[----:B------:R-:W-:Y:S02]  /*2680*/  SEL R27, R59, RZ, !P0 ;  /* 0x000000ff3b1b7207 */ /* 0x000fe40004000000 */
[----:B------:R-:W-:Y:S01]  /*2690*/  SEL R9, R6, RZ, !P0 ;  /* 0x000000ff06097207 */ /* 0x000fe20004000000 */
[----:B------:R-:W-:Y:S02]  /*26a0*/  IMAD R6, R147, R94, RZ ;  /* 0x0000005e93067224 */ /* 0x000fe400078e02ff */
[----:B------:R-:W-:-:S04]  /*26b0*/  IMAD.WIDE.U32 R104, R27, UR4, R4 ;  /* 0x000000041b687c25 */ /* 0x000fc8000f8e0004 */
[----:B------:R-:W-:Y:S02]  /*26c0*/  IMAD R10, R9, UR4, RZ ;  /* 0x00000004090a7c24 */ /* 0x000fe4000f8e02ff */
[-C--:B------:R-:W-:Y:S02]  /*26d0*/  IMAD R4, R147, R100.reuse, RZ ;  /* 0x0000006493047224 */ /* 0x080fe400078e02ff */
[----:B------:R-:W-:Y:S02]  /*26e0*/  IMAD R11, R195, R95, R6 ;  /* 0x0000005fc30b7224 */ /* 0x000fe400078e0206 */
[----:B------:R-:W-:Y:S01]  /*26f0*/  IMAD R15, R27, UR5, R10 ;  /* 0x000000051b0f7c24 */ /* 0x000fe2000f8e020a */
[----:B------:R-:W-:Y:S01]  /*2700*/  ULDC.64 UR4, c[0x0][0x338] ;  /* 0x0000ce0000047ab9 */ /* 0x000fe20000000a00 */
[----:B------:R-:W-:-:S04]  /*2710*/  IMAD.WIDE.U32 R6, R195, R100, R22 ;  /* 0x00000064c3067225 */ /* 0x000fc800078e0016 */
[----:B------:R-:W-:Y:S01]  /*2720*/  IMAD R21, R195, R101, R4 ;  /* 0x00000065c3157224 */ /* 0x000fe200078e0204 */
[----:B------:R-:W-:Y:S01]  /*2730*/  IADD3 R5, P0, R104, R6, RZ ;  /* 0x0000000668057210 */ /* 0x000fe20007f1e0ff */
[----:B------:R-:W-:Y:S02]  /*2740*/  IMAD.IADD R4, R105, 0x1, R15 ;  /* 0x0000000169047824 */ /* 0x000fe400078e020f */
[----:B------:R-:W-:Y:S01]  /*2750*/  IMAD R10, R9, UR4, RZ ;  /* 0x00000004090a7c24 */ /* 0x000fe2000f8e02ff */
[----:B------:R-:W-:Y:S01]  /*2760*/  SEL R9, R25, RZ, P1 ;  /* 0x000000ff19097207 */ /* 0x000fe20000800000 */
[C---:B------:R-:W-:Y:S01]  /*2770*/  IMAD.WIDE.U32 R102, R27.reuse, UR4, R102 ;  /* 0x000000041b667c25 */ /* 0x040fe2000f8e0066 */
[----:B------:R-:W-:Y:S02]  /*2780*/  IADD3.X R6, R4, R7, R21, P0, !PT ;  /* 0x0000000704067210 */ /* 0x000fe400007fe415 */
[----:B------:R-:W-:Y:S01]  /*2790*/  ISETP.GE.AND P0, PT, R22, R25, PT ;  /* 0x000000191600720c */ /* 0x000fe20003f06270 */
[----:B------:R-:W-:-:S02]  /*27a0*/  IMAD R27, R27, UR5, R10 ;  /* 0x000000051b1b7c24 */ /* 0x000fc4000f8e020a */
[----:B------:R-:W-:Y:S01]  /*27b0*/  IMAD R10, R147, R88, RZ ;  /* 0x00000058930a7224 */ /* 0x000fe200078e02ff */
[----:B------:R-:W-:Y:S01]  /*27c0*/  SEL R7, R25, RZ, P0 ;  /* 0x000000ff19077207 */ /* 0x000fe20000000000 */
[----:B------:R-:W-:Y:S02]  /*27d0*/  IMAD.IADD R99, R99, 0x1, R11 ;  /* 0x0000000163637824 */ /* 0x000fe400078e020b */
[----:B------:R-:W-:Y:S02]  /*27e0*/  IMAD.IADD R97, R11, 0x1, R97 ;  /* 0x000000010b617824 */ /* 0x000fe400078e0261 */
[----:B------:R-:W-:Y:S01]  /*27f0*/  IMAD R11, R195, R89, R10 ;  /* 0x00000059c30b7224 */ /* 0x000fe200078e020a */
[----:B------:R-:W-:Y:S01]  /*2800*/  SEL R10, R25, RZ, P2 ;  /* 0x000000ff190a7207 */ /* 0x000fe20001000000 */
[----:B------:R-:W-:Y:S02]  /*2810*/  IMAD.IADD R7, R22, 0x1, R7 ;  /* 0x0000000116077824 */ /* 0x000fe400078e0207 */
[----:B------:R-:W-:-:S02]  /*2820*/  IMAD.IADD R9, R198, 0x1, R9 ;  /* 0x00000001c6097824 */ /* 0x000fc400078e0209 */
[----:B------:R-:W-:Y:S01]  /*2830*/  IMAD.IADD R15, R199, 0x1, R10 ;  /* 0x00000001c70f7824 */ /* 0x000fe200078e020a */
[----:B------:R-:W-:Y:S01]  /*2840*/  SHF.R.S32.HI R10, RZ, 0x1f, R7 ;  /* 0x0000001fff0a7819 */ /* 0x000fe20000011407 */
[----:B------:R-:W-:Y:S01]  /*2850*/  IMAD.IADD R93, R93, 0x1, R11 ;  /* 0x000000015d5d7824 */ /* 0x000fe200078e020b */
[----:B------:R-:W-:Y:S01]  /*2860*/  SHF.R.S32.HI R14, RZ, 0x1f, R9 ;  /* 0x0000001fff0e7819 */ /* 0x000fe20000011409 */
[----:B------:R-:W-:Y:S01]  /*2870*/  IMAD.IADD R91, R11, 0x1, R91 ;  /* 0x000000010b5b7824 */ /* 0x000fe200078e025b */
[-C--:B------:R-:W-:Y:S01]  /*2880*/  LEA.HI R12, R10, R7.reuse, RZ, 0x3 ;  /* 0x000000070a0c7211 */ /* 0x080fe200078f18ff */
[-C--:B-----5:R-:W-:Y:S01]  /*2890*/  IMAD.WIDE.U32 R98, R146, R94.reuse, R98 ;  /* 0x0000005e92627225 */ /* 0x0a0fe200078e0062 */
[----:B------:R-:W-:Y:S02]  /*28a0*/  LEA.HI R7, R10, R7, RZ, 0x6 ;  /* 0x000000070a077211 */ /* 0x000fe400078f30ff */
[-C--:B------:R-:W-:Y:S01]  /*28b0*/  LEA.HI R10, R14, R9.reuse, RZ, 0x6 ;  /* 0x000000090e0a7211 */ /* 0x080fe200078f30ff */
[----:B------:R-:W-:Y:S01]  /*28c0*/  IMAD.WIDE.U32 R96, R146, R94, R96 ;  /* 0x0000005e92607225 */ /* 0x000fe200078e0060 */
[----:B------:R-:W-:-:S02]  /*28d0*/  LEA.HI R20, R14, R9, RZ, 0x3 ;  /* 0x000000090e147211 */ /* 0x000fc400078f18ff */
[----:B------:R-:W-:Y:S01]  /*28e0*/  SHF.R.S32.HI R9, RZ, 0x6, R7 ;  /* 0x00000006ff097819 */ /* 0x000fe20000011407 */
[C---:B------:R-:W-:Y:S01]  /*28f0*/  IMAD.WIDE.U32 R92, R146.reuse, R88, R92 ;  /* 0x00000058925c7225 */ /* 0x040fe200078e005c */
[--C-:B------:R-:W-:Y:S02]  /*2900*/  LOP3.LUT R7, R209, 0x38, R12.reuse, 0xf8, !PT ;  /* 0x00000038d1077812 */ /* 0x100fe400078ef80c */
[----:B------:R-:W-:Y:S01]  /*2910*/  LOP3.LUT R14, R207, 0x38, R12, 0xf8, !PT ;  /* 0x00000038cf0e7812 */ /* 0x000fe200078ef80c */
[C---:B------:R-:W-:Y:S01]  /*2920*/  IMAD R144, R9.reuse, 0x1800, R211 ;  /* 0x0000180009907824 */ /* 0x040fe200078e02d3 */
[----:B------:R-:W-:Y:S01]  /*2930*/  SHF.R.S32.HI R26, RZ, 0x1f, R15 ;  /* 0x0000001fff1a7819 */ /* 0x000fe2000001140f */
[----:B------:R-:W-:Y:S01]  /*2940*/  IMAD R142, R9, 0x1800, R212 ;  /* 0x00001800098e7824 */ /* 0x000fe200078e02d4 */
[----:B------:R-:W-:Y:S01]  /*2950*/  LOP3.LUT R7, R7, R210, RZ, 0x3c, !PT ;  /* 0x000000d207077212 */ /* 0x000fe200078e3cff */
[----:B------:R-:W-:Y:S01]  /*2960*/  IMAD.WIDE.U32 R90, R146, R88, R90 ;  /* 0x00000058925a7225 */ /* 0x000fe200078e005a */
[----:B------:R-:W-:-:S02]  /*2970*/  LOP3.LUT R9, R14, R29, RZ, 0x3c, !PT ;  /* 0x0000001d0e097212 */ /* 0x000fc400078e3cff */
[-C--:B------:R-:W-:Y:S01]  /*2980*/  LEA.HI R28, R26, R15.reuse, RZ, 0x3 ;  /* 0x0000000f1a1c7211 */ /* 0x080fe200078f18ff */
[----:B------:R-:W-:Y:S01]  /*2990*/  IMAD.IADD R144, R144, 0x1, R7 ;  /* 0x0000000190907824 */ /* 0x000fe200078e0207 */
[----:B------:R-:W-:Y:S01]  /*29a0*/  SHF.R.S32.HI R10, RZ, 0x6, R10 ;  /* 0x00000006ff0a7819 */ /* 0x000fe2000001140a */
[----:B------:R-:W-:Y:S01]  /*29b0*/  IMAD.IADD R142, R142, 0x1, R9 ;  /* 0x000000018e8e7824 */ /* 0x000fe200078e0209 */
[----:B------:R-:W-:Y:S01]  /*29c0*/  LOP3.LUT R9, R207, 0x38, R20, 0xf8, !PT ;  /* 0x00000038cf097812 */ /* 0x000fe200078ef814 */
[----:B------:R-:W-:Y:S01]  /*29d0*/  IMAD.WIDE.U32 R100, R100, 0x60, RZ ;  /* 0x0000006064647825 */ /* 0x000fe200078e00ff */
[----:B------:R-:W-:Y:S02]  /*29e0*/  LOP3.LUT R7, R209, 0x38, R28, 0xf8, !PT ;  /* 0x00000038d1077812 */ /* 0x000fe400078ef81c */
[----:B------:R-:W-:Y:S01]  /*29f0*/  LEA.HI R15, R26, R15, RZ, 0x6 ;  /* 0x0000000f1a0f7211 */ /* 0x000fe200078f30ff */
[C---:B------:R-:W-:Y:S01]  /*2a00*/  IMAD R143, R10.reuse, 0x1800, R211 ;  /* 0x000018000a8f7824 */ /* 0x040fe200078e02d3 */
[----:B------:R-:W-:Y:S01]  /*2a10*/  LOP3.LUT R9, R9, R29, RZ, 0x3c, !PT ;  /* 0x0000001d09097212 */ /* 0x000fe200078e3cff */
[----:B------:R-:W-:Y:S01]  /*2a20*/  IMAD R140, R10, 0x1800, R212 ;  /* 0x000018000a8c7824 */ /* 0x000fe200078e02d4 */
[----:B------:R-:W-:Y:S01]  /*2a30*/  LOP3.LUT R10, R7, R210, RZ, 0x3c, !PT ;  /* 0x000000d2070a7212 */ /* 0x000fe200078e3cff */
[----:B------:R-:W-:Y:S01]  /*2a40*/  IMAD.IADD R133, R101, 0x1, R133 ;  /* 0x0000000165857824 */ /* 0x000fe200078e0285 */
[----:B------:R-:W-:Y:S01]  /*2a50*/  SHF.R.S32.HI R7, RZ, 0x1f, R146 ;  /* 0x0000001fff077819 */ /* 0x000fe20000011492 */
[----:B------:R-:W-:Y:S01]  /*2a60*/  IMAD.IADD R140, R140, 0x1, R9 ;  /* 0x000000018c8c7824 */ /* 0x000fe200078e0209 */
[----:B------:R-:W-:Y:S01]  /*2a70*/  SHF.R.S32.HI R15, RZ, 0x6, R15 ;  /* 0x00000006ff0f7819 */ /* 0x000fe2000001140f */
[----:B------:R-:W-:Y:S01]  /*2a80*/  IMAD.IADD R26, R103, 0x1, R27 ;  /* 0x00000001671a7824 */ /* 0x000fe200078e021b */
[----:B------:R-:W-:Y:S01]  /*2a90*/  LOP3.LUT R11, R209, 0x38, R20, 0xf8, !PT ;  /* 0x00000038d10b7812 */ /* 0x000fe200078ef814 */
[----:B------:R-:W-:Y:S01]  /*2aa0*/  IMAD R9, R7, R94, RZ ;  /* 0x0000005e07097224 */ /* 0x000fe200078e02ff */
[----:B------:R-:W-:Y:S01]  /*2ab0*/  SHF.R.S32.HI R119, RZ, 0x3, R12 ;  /* 0x00000003ff777819 */ /* 0x000fe2000001140c */
[----:B------:R-:W-:Y:S01]  /*2ac0*/  IMAD R141, R15, 0x1800, R211 ;  /* 0x000018000f8d7824 */ /* 0x000fe200078e02d3 */
[----:B------:R-:W-:Y:S01]  /*2ad0*/  LOP3.LUT R14, R11, R210, RZ, 0x3c, !PT ;  /* 0x000000d20b0e7212 */ /* 0x000fe200078e3cff */
[----:B------:R-:W-:Y:S01]  /*2ae0*/  IMAD R139, R15, 0x1800, R212 ;  /* 0x000018000f8b7824 */ /* 0x000fe200078e02d4 */
[----:B------:R-:W-:Y:S01]  /*2af0*/  LOP3.LUT R11, R207, 0x38, R28, 0xf8, !PT ;  /* 0x00000038cf0b7812 */ /* 0x000fe200078ef81c */
[----:B------:R-:W-:Y:S01]  /*2b00*/  IMAD R15, R146, R95, R9 ;  /* 0x0000005f920f7224 */ /* 0x000fe200078e0209 */
[----:B------:R-:W-:Y:S01]  /*2b10*/  SHF.R.S32.HI R118, RZ, 0x3, R20 ;  /* 0x00000003ff767819 */ /* 0x000fe20000011414 */
[----:B------:R-:W-:Y:S01]  /*2b20*/  IMAD R9, R7, R88, RZ ;  /* 0x0000005807097224 */ /* 0x000fe200078e02ff */
[----:B------:R-:W-:Y:S01]  /*2b30*/  SHF.R.S32.HI R117, RZ, 0x3, R28 ;  /* 0x00000003ff757819 */ /* 0x000fe2000001141c */
[----:B------:R-:W-:-:S02]  /*2b40*/  VIADD R7, R22, 0xa0 ;  /* 0x000000a016077836 */ /* 0x000fc40000000000 */
[----:B------:R-:W-:Y:S01]  /*2b50*/  IMAD.IADD R143, R143, 0x1, R14 ;  /* 0x000000018f8f7824 */ /* 0x000fe200078e020e */
[----:B------:R-:W-:Y:S01]  /*2b60*/  LOP3.LUT R14, R11, R29, RZ, 0x3c, !PT ;  /* 0x0000001d0b0e7212 */ /* 0x000fe200078e3cff */
[----:B------:R-:W-:Y:S01]  /*2b70*/  IMAD R11, R95, 0x60, RZ ;  /* 0x000000605f0b7824 */ /* 0x000fe200078e02ff */
[----:B------:R-:W-:Y:S01]  /*2b80*/  ISETP.GE.AND P2, PT, R7, UR6, PT ;  /* 0x0000000607007c0c */ /* 0x000fe2000bf46270 */
[----:B------:R-:W-:Y:S01]  /*2b90*/  IMAD R21, R146, R89, R9 ;  /* 0x0000005992157224 */ /* 0x000fe200078e0209 */
[----:B------:R-:W-:Y:S01]  /*2ba0*/  LOP3.LUT R9, R209, 0x18, R22, 0xf8, !PT ;  /* 0x00000018d1097812 */ /* 0x000fe200078ef816 */
[----:B------:R-:W-:Y:S01]  /*2bb0*/  IMAD.IADD R139, R139, 0x1, R14 ;  /* 0x000000018b8b7824 */ /* 0x000fe200078e020e */
[----:B------:R-:W-:Y:S01]  /*2bc0*/  SEL R14, RZ, 0x20, P2 ;  /* 0x00000020ff0e7807 */ /* 0x000fe20001000000 */
[----:B------:R-:W-:Y:S01]  /*2bd0*/  IMAD.WIDE.U32 R94, R94, 0x60, RZ ;  /* 0x000000605e5e7825 */ /* 0x000fe200078e00ff */
[----:B------:R-:W-:Y:S02]  /*2be0*/  LOP3.LUT R138, R9, R210, RZ, 0x3c, !PT ;  /* 0x000000d2098a7212 */ /* 0x000fe400078e3cff */
[----:B------:R-:W-:Y:S01]  /*2bf0*/  LOP3.LUT R25, R13, R14, RZ, 0xfc, !PT ;  /* 0x0000000e0d197212 */ /* 0x000fe200078efcff */
[----:B------:R-:W-:Y:S01]  /*2c00*/  IMAD.IADD R141, R141, 0x1, R10 ;  /* 0x000000018d8d7824 */ /* 0x000fe200078e020a */
[----:B------:R-:W-:Y:S01]  /*2c10*/  LOP3.LUT R10, R12, 0xfffffff8, RZ, 0xc0, !PT ;  /* 0xfffffff80c0a7812 */ /* 0x000fe200078ec0ff */
[----:B------:R-:W-:Y:S01]  /*2c20*/  IMAD.IADD R134, R95, 0x1, R11 ;  /* 0x000000015f867824 */ /* 0x000fe200078e020b */
[----:B------:R-:W-:Y:S01]  /*2c30*/  LOP3.LUT R11, R20, 0xfffffff8, RZ, 0xc0, !PT ;  /* 0xfffffff8140b7812 */ /* 0x000fe200078ec0ff */
[----:B------:R-:W-:Y:S01]  /*2c40*/  IMAD.WIDE.U32 R88, R88, 0x60, RZ ;  /* 0x0000006058587825 */ /* 0x000fe200078e00ff */
[----:B------:R-:W-:-:S02]  /*2c50*/  LOP3.LUT R12, R28, 0xfffffff8, RZ, 0xc0, !PT ;  /* 0xfffffff81c0c7812 */ /* 0x000fc400078ec0ff */
[----:B------:R-:W-:Y:S01]  /*2c60*/  LOP3.LUT R14, R25, 0x2, RZ, 0xc0, !PT ;  /* 0x00000002190e7812 */ /* 0x000fe200078ec0ff */
[----:B------:R-:W-:Y:S01]  /*2c70*/  IMAD.IADD R107, R99, 0x1, R15 ;  /* 0x00000001636b7824 */ /* 0x000fe200078e020f */
        /* <DEDUP_REMOVED lines=8> */
[----:B------:R-:W-:Y:S01]  /*2d00*/  SHF.R.S32.HI R116, RZ, 0x1f, R10 ;  /* 0x0000001fff747819 */ /* 0x000fe2000001140a */
[----:B------:R-:W-:Y:S01]  /*2d10*/  IMAD.IADD R135, R89, 0x1, R135 ;  /* 0x0000000159877824 */ /* 0x000fe200078e0287 */
[----:B------:R-:W-:-:S02]  /*2d20*/  SHF.R.S32.HI R115, RZ, 0x1f, R11 ;  /* 0x0000001fff737819 */ /* 0x000fc4000001140b */
[----:B------:R-:W-:Y:S02]  /*2d30*/  SHF.R.S32.HI R114, RZ, 0x1f, R12 ;  /* 0x0000001fff727819 */ /* 0x000fe4000001140c */
[----:B------:R-:W-:-:S07]  /*2d40*/  LOP3.LUT R25, R25, 0x20, RZ, 0xc0, !PT ;  /* 0x0000002019197812 */ /* 0x000fce00078ec0ff */
.L_x_1585:
[----:B0-----:R-:W0:Y:S01]  /*2d50*/  LDC.64 R112, c[0x0][0x2e8] ;  /* 0x0000ba00ff707b82 */ /* 0x001e220000000a00 */
[----:B------:R-:W-:Y:S01]  /*2d60*/  VIADD R37, R24, 0xffffffff ;  /* 0xffffffff18257836 */ /* 0x000fe20000000000 */
[----:B------:R-:W-:Y:S01]  /*2d70*/  LOP3.LUT P5, RZ, R132, 0x4, RZ, 0xc0, !PT ;  /* 0x0000000484ff7812 */ /* 0x000fe200078ac0ff */
[----:B------:R-:W-:Y:S05]  /*2d80*/  YIELD ;  /* 0x0000000000007946 */ /* 0x000fea0003800000 */
[----:B------:R-:W1:Y:S01]  /*2d90*/  LDC R121, c[0x0][0x3f4] ;  /* 0x0000fd00ff797b82 */ /* 0x000e620000000800 */
[----:B------:R-:W-:Y:S01]  /*2da0*/  SHF.R.S32.HI R36, RZ, 0x1f, R37 ;  /* 0x0000001fff247819 */ /* 0x000fe20000011425 */
[-C--:B------:R-:W-:Y:S01]  /*2db0*/  IMAD R27, R133, R37.reuse, RZ ;  /* 0x00000025851b7224 */ /* 0x080fe200078e02ff */
[----:B------:R-:W-:Y:S01]  /*2dc0*/  LOP3.LUT R18, R18, 0xfffffffd, RZ, 0xc0, !PT ;  /* 0xfffffffd12127812 */ /* 0x000fe200078ec0ff */
[----:B------:R-:W-:Y:S01]  /*2dd0*/  IMAD.WIDE.U32 R124, R100, R37, RZ ;  /* 0x00000025647c7225 */ /* 0x000fe200078e00ff */
[----:B------:R-:W-:Y:S03]  /*2de0*/  BSSY B0, `(.L_x_1486) ;  /* 0x000079a000007945 */ /* 0x000fe60003800000 */
[----:B------:R-:W-:Y:S01]  /*2df0*/  IMAD R27, R36, R100, R27 ;  /* 0x00000064241b7224 */ /* 0x000fe200078e021b */
[----:B------:R-:W-:-:S02]  /*2e00*/  IADD3 R24, P2, P3, R5, R124, R137 ;  /* 0x0000007c05187210 */ /* 0x000fc40007b5e089 */
[----:B--23--:R-:W-:Y:S01]  /*2e10*/  IADD3 R29, P4, R5, R124, RZ ;  /* 0x0000007c051d7210 */ /* 0x00cfe20007f9e0ff */
[----:B------:R-:W-:Y:S02]  /*2e20*/  IMAD.IADD R80, R125, 0x1, R27 ;  /* 0x000000017d507824 */ /* 0x000fe400078e021b */
[----:B------:R-:W-:Y:S02]  /*2e30*/  IMAD R27, R17, 0x4800, R138 ;  /* 0x00004800111b7824 */ /* 0x000fe400078e028a */
[----:B------:R-:W-:Y:S01]  /*2e40*/  IMAD.X R30, R80, 0x1, R6, P4 ;  /* 0x00000001501e7824 */ /* 0x000fe200020e0606 */
[----:B------:R-:W-:Y:S02]  /*2e50*/  IADD3.X R28, R6, R80, R136, P2, P3 ;  /* 0x00000050061c7210 */ /* 0x000fe400017e6488 */
[----:B0-----:R-:W-:Y:S02]  /*2e60*/  LEA R32, P2, R24, R112, 0x1 ;  /* 0x0000007018207211 */ /* 0x001fe400078408ff */
[----:B------:R-:W-:-:S02]  /*2e70*/  ISETP.GT.AND P3, PT, R37, R131, PT ;  /* 0x000000832500720c */ /* 0x000fc40003f64270 */
[----:B------:R-:W-:Y:S01]  /*2e80*/  LEA.HI.X R33, R24, R113, R28, 0x1, P2 ;  /* 0x0000007118217211 */ /* 0x000fe200010f0c1c */
[----:B------:R-:W-:Y:S01]  /*2e90*/  IMAD.MOV.U32 R24, RZ, RZ, R37 ;  /* 0x000000ffff187224 */ /* 0x000fe200078e0025 */
[----:B-1----:R-:W-:Y:S02]  /*2ea0*/  ISETP.GE.AND P2, PT, R121, 0x1, PT ;  /* 0x000000017900780c */ /* 0x002fe40003f46270 */
[----:B------:R-:W-:-:S04]  /*2eb0*/  LEA R34, P4, R29, R112, 0x1 ;  /* 0x000000701d227211 */ /* 0x000fc800078808ff */
[----:B------:R-:W-:Y:S01]  /*2ec0*/  LEA.HI.X R35, R29, R113, R30, 0x1, P4 ;  /* 0x000000711d237211 */ /* 0x000fe200020f0c1e */
[C---:B------:R-:W-:Y:S02]  /*2ed0*/  VIADD R29, R27.reuse, 0x20 ;  /* 0x000000201b1d7836 */ /* 0x040fe40000000000 */
[C---:B------:R-:W-:Y:S01]  /*2ee0*/  @P5 VIADD R29, R27.reuse, 0xffffffe0 ;  /* 0xffffffe01b1d5836 */ /* 0x040fe20000000000 */
[----:B------:R-:W-:Y:S01]  /*2ef0*/  @P3 LOP3.LUT R18, R18, 0x2, RZ, 0xfc, !PT ;  /* 0x0000000212123812 */ /* 0x000fe200078efcff */
[--C-:B------:R-:W-:Y:S02]  /*2f00*/  IMAD R27, R27, 0x2, R120.reuse ;  /* 0x000000021b1b7824 */ /* 0x100fe400078e0278 */
[----:B------:R-:W-:Y:S01]  /*2f10*/  IMAD R84, R29, 0x2, R120 ;  /* 0x000000021d547824 */ /* 0x000fe200078e0278 */
[----:B------:R-:W-:Y:S06]  /*2f20*/  @!P2 BRA `(.L_x_1487) ;  /* 0x000000740040a947 */ /* 0x000fec0003800000 */
[----:B------:R-:W-:Y:S01]  /*2f30*/  ULDC.U8 UR4, c[0x0][0x410] ;  /* 0x0001040000047ab9 */ /* 0x000fe20000000000 */
[-C--:B------:R-:W-:Y:S01]  /*2f40*/  IMAD R29, R134, R37.reuse, RZ ;  /* 0x00000025861d7224 */ /* 0x080fe200078e02ff */
[----:B------:R-:W-:Y:S01]  /*2f50*/  ISETP.NE.AND P2, PT, RZ, UR4, PT ;  /* 0x00000004ff007c0c */ /* 0x000fe2000bf45270 */
[-C--:B------:R-:W-:Y:S02]  /*2f60*/  IMAD R31, R135, R37.reuse, RZ ;  /* 0x00000025871f7224 */ /* 0x080fe400078e02ff */
        /* <DEDUP_REMOVED lines=25> */
[----:B------:R-:W-:Y:S01]  /*3100*/  IADD3 R29, P2, R98, R78, RZ ;  /* 0x0000004e621d7210 */ /* 0x000fe20007f5e0ff */
[----:B------:R-:W-:Y:S01]  /*3110*/  ULDC.64 UR4, c[0x0][0x3e8] ;  /* 0x0000fa0000047ab9 */ /* 0x000fe20000000a00 */
[----:B------:R-:W-:Y:S02]  /*3120*/  CS2R R112, SRZ ;  /* 0x0000000000707805 */ /* 0x000fe4000001ff00 */
[----:B------:R-:W-:Y:S01]  /*3130*/  CS2R R124, SRZ ;  /* 0x00000000007c7805 */ /* 0x000fe2000001ff00 */
[----:B------:R-:W-:Y:S01]  /*3140*/  IMAD.X R30, R86, 0x1, R107, P2 ;  /* 0x00000001561e7824 */ /* 0x000fe200010e066b */
[----:B------:R-:W-:-:S04]  /*3150*/  LEA R28, P2, R29, UR4, 0x1 ;  /* 0x000000041d1c7c11 */ /* 0x000fc8000f8408ff */
[----:B------:R-:W-:Y:S01]  /*3160*/  LEA.HI.X R29, R29, UR5, R30, 0x1, P2 ;  /* 0x000000051d1d7c11 */ /* 0x000fe200090f0c1e */
[----:B------:R-:W-:Y:S01]  /*3170*/  ULDC.64 UR4, c[0x0][0x400] ;  /* 0x0001000000047ab9 */ /* 0x000fe20000000a00 */
[----:B------:R-:W-:-:S05]  /*3180*/  IADD3 R31, P2, R92, R76, RZ ;  /* 0x0000004c5c1f7210 */ /* 0x000fca0007f5e0ff */
[----:B------:R-:W-:Y:S01]  /*3190*/  IMAD.X R38, R87, 0x1, R106, P2 ;  /* 0x0000000157267824 */ /* 0x000fe200010e066a */
        /* <DEDUP_REMOVED lines=30> */
.L_x_1490:
[----:B------:R-:W-:Y:S05]  /*3380*/  BSYNC B1 ;  /* 0x0000000000017941 */ /* 0x000fea0003800000 */
.L_x_1489:
        /* <DEDUP_REMOVED lines=12> */
[----:B-----5:R-:W-:Y:S01]  /*3450*/  IMAD.MOV.U32 R127, RZ, RZ, R60 ;  /* 0x000000ffff7f7224 */ /* 0x020fe200078e003c */
[----:B------:R-:W-:Y:S01]  /*3460*/  CS2R R58, SRZ ;  /* 0x00000000003a7805 */ /* 0x000fe2000001ff00 */
[----:B------:R-:W-:Y:S01]  /*3470*/  IMAD.MOV.U32 R126, RZ, RZ, R61 ;  /* 0x000000ffff7e7224 */ /* 0x000fe200078e003d */
[----:B------:R-:W-:Y:S06]  /*3480*/  @P4 BRA `(.L_x_1492) ;  /* 0x0000000000a04947 */ /* 0x000fec0003800000 */
[----:B------:R-:W-:Y:S01]  /*3490*/  IADD3 R78, P2, P5, R98, R78, R111 ;  /* 0x0000004e624e7210 */ /* 0x000fe20007d5e06f */
[----:B------:R-:W-:Y:S01]  /*34a0*/  ULDC.64 UR4, c[0x0][0x3e8] ;  /* 0x0000fa0000047ab9 */ /* 0x000fe20000000a00 */
[----:B------:R-:W-:Y:S02]  /*34b0*/  CS2R R56, SRZ ;  /* 0x0000000000387805 */ /* 0x000fe4000001ff00 */
[----:B------:R-:W-:Y:S02]  /*34c0*/  CS2R R58, SRZ ;  /* 0x00000000003a7805 */ /* 0x000fe4000001ff00 */
[----:B0-----:R-:W-:Y:S02]  /*34d0*/  IADD3.X R29, R107, R86, R110, P2, P5 ;  /* 0x000000566b1d7210 */ /* 0x001fe400017ea46e */
[----:B------:R-:W-:-:S04]  /*34e0*/  IADD3 R76, P2, P5, R92, R76, R109 ;  /* 0x0000004c5c4c7210 */ /* 0x000fc80007d5e06d */
        /* <DEDUP_REMOVED lines=34> */
.L_x_1492:
[----:B------:R-:W-:Y:S05]  /*3710*/  BSYNC B1 ;  /* 0x0000000000017941 */ /* 0x000fea0003800000 */
.L_x_1491:
[----:B01----:R-:W-:Y:S01]  /*3720*/  IMAD.MOV.U32 R28, RZ, RZ, R64 ;  /* 0x000000ffff1c7224 */ /* 0x003fe200078e0040 */
[----:B------:R-:W-:Y:S01]  /*3730*/  PRMT R158, R127, 0x5410, R126 ;  /* 0x000054107f9e7816 */ /* 0x000fe2000000007e */
[----:B------:R-:W-:Y:S01]  /*3740*/  IMAD.MOV.U32 R29, RZ, RZ, R65 ;  /* 0x000000ffff1d7224 */ /* 0x000fe200078e0041 */
[----:B------:R-:W-:Y:S01]  /*3750*/  ISETP.NE.AND P2, PT, R200, 0x3, PT ;  /* 0x00000003c800780c */ /* 0x000fe20003f45270 */
        /* <DEDUP_REMOVED lines=33> */
[----:B-----5:R-:W-:Y:S01]  /*3970*/  IMAD.MOV.U32 R28, RZ, RZ, R41 ;  /* 0x000000ffff1c7224 */ /* 0x020fe200078e0029 */
        /* <DEDUP_REMOVED lines=10> */
[----:B------:R-:W-:Y:S02]  /*3a20*/  IMAD.MOV.U32 R31, RZ, RZ, R36 ;  /* 0x000000ffff1f7224 */ /* 0x000fe400078e0024 */
[----:B------:R-:W-:Y:S01]  /*3a30*/  IMAD.MOV.U32 R30, RZ, RZ, R37 ;  /* 0x000000ffff1e7224 */ /* 0x000fe200078e0025 */
[----:B------:R-:W-:Y:S01]  /*3a40*/  PRMT R126, R29, 0x5410, R28 ;  /* 0x000054101d7e7816 */ /* 0x000fe2000000001c */
[----:B------:R-:W-:-:S02]  /*3a50*/  IMAD.MOV.U32 R29, RZ, RZ, R48 ;  /* 0x000000ffff1d7224 */ /* 0x000fc400078e0030 */
[----:B------:R-:W-:Y:S01]  /*3a60*/  IMAD.MOV.U32 R28, RZ, RZ, R49 ;  /* 0x000000ffff1c7224 */ /* 0x000fe200078e0031 */
[----:B------:R-:W-:-:S04]  /*3a70*/  PRMT R76, R31, 0x5410, R30 ;  /* 0x000054101f4c7816 */ /* 0x000fc8000000001e */
        /* <DEDUP_REMOVED lines=27> */
.L_x_1493:
[----:B------:R-:W-:Y:S01]  /*3c30*/  IMAD R86, R17, 0x8, R16 ;  /* 0x0000000811567824 */ /* 0x000fe200078e0210 */
[----:B------:R-:W-:Y:S01]  /*3c40*/  SHF.L.U32 R87, R202, 0x1f, RZ ;  /* 0x0000001fca577819 */ /* 0x000fe200000006ff */
[----:B------:R-:W-:Y:S03]  /*3c50*/  BSSY B1, `(.L_x_1494) ;  /* 0x0000003000017945 */ /* 0x000fe60003800000 */
[----:B------:R-:W0:Y:S02]  /*3c60*/  SYNCS.PHASECHK.TRANS64.TRYWAIT P5, [R86+URZ+0x30890], R87 ;  /* 0x03089057560075a7 */ /* 0x000e2400080a017f */
[----:B0-----:R-:W-:Y:S05]  /*3c70*/  @!P5 BRA `(.L_x_1495) ;  /* 0x00000294004cd947 */ /* 0x001fea0003800000 */
.L_x_1947:
[----:B------:R-:W-:Y:S05]  /*3c80*/  BSYNC B1 ;  /* 0x0000000000017941 */ /* 0x000fea0003800000 */
.L_x_1494:
        /* <DEDUP_REMOVED lines=9> */
[--C-:B------:R-:W-:Y:S02]  /*3d20*/  SHF.R.U64 R112, R112, 0x10, R113.reuse ;  /* 0x0000001070707819 */ /* 0x100fe40000001271 */
[----:B------:R-:W-:Y:S02]  /*3d30*/  SHF.R.U32.HI R128, RZ, 0x10, R113 ;  /* 0x00000010ff807819 */ /* 0x000fe40000011671 */
[--C-:B------:R-:W-:Y:S02]  /*3d40*/  SHF.R.U64 R113, R124, 0x10, R125.reuse ;  /* 0x000000107c717819 */ /* 0x100fe4000000127d */
[----:B------:R-:W-:Y:S02]  /*3d50*/  SHF.R.U32.HI R124, RZ, 0x10, R125 ;  /* 0x00000010ff7c7819 */ /* 0x000fe4000001167d */
[----:B------:R-:W-:Y:S02]  /*3d60*/  PRMT R125, R129, 0x5410, R113 ;  /* 0x00005410817d7816 */ /* 0x000fe40000000071 */
[----:B------:R-:W-:-:S02]  /*3d70*/  PRMT R128, R145, 0x5432, R128 ;  /* 0x0000543291807816 */ /* 0x000fc40000000080 */
[----:B------:R-:W-:Y:S02]  /*3d80*/  PRMT R113, R148, 0x5432, R124 ;  /* 0x0000543294717816 */ /* 0x000fe4000000007c */
[----:B------:R-:W-:Y:S01]  /*3d90*/  PRMT R112, R129, 0x5432, R112 ;  /* 0x0000543281707816 */ /* 0x000fe20000000070 */
[C---:B--2---:R-:W-:Y:S01]  /*3da0*/  IMAD.U32 R129, R29.reuse, 0x10000, RZ ;  /* 0x000100001d817824 */ /* 0x044fe200078e00ff */
[----:B------:R-:W-:Y:S02]  /*3db0*/  LOP3.LUT R148, R29, 0xffff0000, RZ, 0xc0, !PT ;  /* 0xffff00001d947812 */ /* 0x000fe400078ec0ff */
[C---:B------:R-:W-:Y:S01]  /*3dc0*/  LOP3.LUT R145, R125.reuse, 0xffff0000, RZ, 0xc0, !PT ;  /* 0xffff00007d917812 */ /* 0x040fe200078ec0ff */
[----:B------:R-:W-:Y:S01]  /*3dd0*/  IMAD.U32 R125, R125, 0x10000, RZ ;  /* 0x000100007d7d7824 */ /* 0x000fe200078e00ff */
[C---:B------:R-:W-:Y:S01]  /*3de0*/  LOP3.LUT R29, R112.reuse, 0xffff0000, RZ, 0xc0, !PT ;  /* 0xffff0000701d7812 */ /* 0x040fe200078ec0ff */
[----:B------:R-:W-:Y:S02]  /*3df0*/  IMAD.U32 R112, R112, 0x10000, RZ ;  /* 0x0001000070707824 */ /* 0x000fe400078e00ff */
[----:B------:R-:W-:-:S04]  /*3e00*/  FMUL.FTZ R124, R148, R145 ;  /* 0x00000091947c7220 */ /* 0x000fc80000410000 */
[CC--:B------:R-:W-:Y:S01]  /*3e10*/  FFMA.FTZ R124, R129.reuse, R29.reuse, -R124 ;  /* 0x0000001d817c7223 */ /* 0x0c0fe2000001087c */
[----:B------:R-:W-:Y:S01]  /*3e20*/  FMUL.FTZ R29, R148, R29 ;  /* 0x0000001d941d7220 */ /* 0x000fe20000410000 */
[C---:B------:R-:W-:Y:S01]  /*3e30*/  IMAD.U32 R148, R128.reuse, 0x10000, RZ ;  /* 0x0001000080947824 */ /* 0x040fe200078e00ff */
[----:B------:R-:W-:Y:S02]  /*3e40*/  LOP3.LUT R128, R128, 0xffff0000, RZ, 0xc0, !PT ;  /* 0xffff000080807812 */ /* 0x000fe400078ec0ff */
[----:B------:R-:W-:Y:S01]  /*3e50*/  FFMA.FTZ R29, R129, R145, R29 ;  /* 0x00000091811d7223 */ /* 0x000fe2000001001d */
[C---:B------:R-:W-:Y:S01]  /*3e60*/  LOP3.LUT R145, R30.reuse, 0xffff0000, RZ, 0xc0, !PT ;  /* 0xffff00001e917812 */ /* 0x040fe200078ec0ff */
[C---:B------:R-:W-:Y:S01]  /*3e70*/  IMAD.U32 R129, R113.reuse, 0x10000, RZ ;  /* 0x0001000071817824 */ /* 0x040fe200078e00ff */
[----:B------:R-:W-:Y:S01]  /*3e80*/  LOP3.LUT R113, R113, 0xffff0000, RZ, 0xc0, !PT ;  /* 0xffff000071717812 */ /* 0x000fe200078ec0ff */
[----:B------:R-:W-:Y:S01]  /*3e90*/  IMAD.U32 R30, R30, 0x10000, RZ ;  /* 0x000100001e1e7824 */ /* 0x000fe200078e00ff */
        /* <DEDUP_REMOVED lines=23> */
.L_x_1501:
[----:B------:R-:W-:Y:S05]  /*4010*/  BSYNC B3 ;  /* 0x0000000000037941 */ /* 0x000fea0003800000 */
.L_x_1500:
[----:B--2---:R1:W-:Y:S02]  /*4020*/  STG.E.128 desc[UR46][R34.64], R28 ;  /* 0x0000001c22007986 */ /* 0x0043e4000c101d2e */
.L_x_1499:
[----:B------:R-:W-:Y:S05]  /*4030*/  BSYNC B2 ;  /* 0x0000000000027941 */ /* 0x000fea0003800000 */
.L_x_1498:
[----:B------:R-:W-:Y:S01]  /*4040*/  ISETP.NE.AND P3, PT, R14, RZ, PT ;  /* 0x000000ff0e00720c */ /* 0x000fe20003f65270 */
[----:B------:R-:W-:-:S12]  /*4050*/  BSSY B2, `(.L_x_1502) ;  /* 0x0000038000027945 */ /* 0x000fd80003800000 */
[----:B------:R-:W-:Y:S05]  /*4060*/  @!P3 BRA `(.L_x_1503) ;  /* 0x0000000000d8b947 */ /* 0x000fea0003800000 */
[----:B-1----:R1:W2:Y:S01]  /*4070*/  LDS.128 R28, [R84+0x1e000] ;  /* 0x01e00000541c7984 */ /* 0x0022a20000000c00 */
        /* <DEDUP_REMOVED lines=51> */
.L_x_1505:
[----:B------:R-:W-:Y:S05]  /*43b0*/  BSYNC B3 ;  /* 0x0000000000037941 */ /* 0x000fea0003800000 */
.L_x_1504:
[----:B--2---:R2:W-:Y:S02]  /*43c0*/  STG.E.128 desc[UR46][R34.64+0x40], R28 ;  /* 0x0000401c22007986 */ /* 0x0045e4000c101d2e */
.L_x_1503:
[----:B------:R-:W-:Y:S05]  /*43d0*/  BSYNC B2 ;  /* 0x0000000000027941 */ /* 0x000fea0003800000 */
.L_x_1502:
        /* <DEDUP_REMOVED lines=55> */
.L_x_1509:
[----:B------:R-:W-:Y:S05]  /*4750*/  BSYNC B3 ;  /* 0x0000000000037941 */ /* 0x000fea0003800000 */
.L_x_1508:
[----:B--2---:R3:W-:Y:S02]  /*4760*/  STG.E.128 desc[UR46][R34.64+0x80], R28 ;  /* 0x0000801c22007986 */ /* 0x0047e4000c101d2e */
.L_x_1507:
[----:B------:R-:W-:Y:S05]  /*4770*/  BSYNC B2 ;  /* 0x0000000000027941 */ /* 0x000fea0003800000 */
.L_x_1506:
[----:B------:R-:W-:Y:S01]  /*4780*/  ISETP.NE.AND P3, PT, R20, RZ, PT ;  /* 0x000000ff1400720c */ /* 0x000fe20003f65270 */
[----:B------:R-:W-:-:S12]  /*4790*/  BSSY B2, `(.L_x_1510) ;  /* 0x0000037000027945 */ /* 0x000fd80003800000 */
[----:B------:R-:W-:Y:S05]  /*47a0*/  @!P3 BRA `(.L_x_1511) ;  /* 0x0000000000d4b947 */ /* 0x000fea0003800000 */
[----:B-123--:R1:W2:Y:S01]  /*47b0*/  LDS.128 R28, [R84+0x21000] ;  /* 0x02100000541c7984 */ /* 0x00e2a20000000c00 */
[----:B------:R-:W-:Y:S01]  /*47c0*/  ISETP.GE.AND P3, PT, R205, R121, PT ;  /* 0x00000079cd00720c */ /* 0x000fe20003f66270 */
[----:B------:R-:W-:-:S12]  /*47d0*/  BSSY B3, `(.L_x_1512) ;  /* 0x0000031000037945 */ /* 0x000fd80003800000 */
[----:B-1----:R-:W-:Y:S05]  /*47e0*/  @P3 BRA `(.L_x_1513) ;  /* 0x0000000000bc3947 */ /* 0x002fea0003800000 */
[----:B------:R-:W-:Y:S01]  /*47f0*/  SHF.R.U64 R70, R70, 0x10, R71 ;  /* 0x0000001046467819 */ /* 0x000fe20000001247 */
[----:B--2---:R-:W-:Y:S01]  /*4800*/  IMAD.U32 R73, R29, 0x10000, RZ ;  /* 0x000100001d497824 */ /* 0x004fe200078e00ff */
[--C-:B------:R-:W-:Y:S02]  /*4810*/  SHF.R.U64 R68, R68, 0x10, R69.reuse ;  /* 0x0000001044447819 */ /* 0x100fe40000001245 */
[----:B------:R-:W-:Y:S02]  /*4820*/  SHF.R.U32.HI R74, RZ, 0x10, R69 ;  /* 0x00000010ff4a7819 */ /* 0x000fe40000011645 */
[----:B------:R-:W-:Y:S02]  /*4830*/  PRMT R69, R169, 0x5432, R70 ;  /* 0x00005432a9457816 */ /* 0x000fe40000000046 */
[----:B------:R-:W-:Y:S02]  /*4840*/  PRMT R68, R163, 0x5432, R68 ;  /* 0x00005432a3447816 */ /* 0x000fe40000000044 */
[----:B------:R-:W-:-:S02]  /*4850*/  LOP3.LUT R80, R29, 0xffff0000, RZ, 0xc0, !PT ;  /* 0xffff00001d507812 */ /* 0x000fc400078ec0ff */
[----:B------:R-:W-:Y:S02]  /*4860*/  LOP3.LUT R70, R69, 0xffff0000, RZ, 0xc0, !PT ;  /* 0xffff000045467812 */ /* 0x000fe400078ec0ff */
[C---:B------:R-:W-:Y:S01]  /*4870*/  LOP3.LUT R72, R68.reuse, 0xffff0000, RZ, 0xc0, !PT ;  /* 0xffff000044487812 */ /* 0x040fe200078ec0ff */
[----:B------:R-:W-:Y:S01]  /*4880*/  IMAD.U32 R68, R68, 0x10000, RZ ;  /* 0x0001000044447824 */ /* 0x000fe200078e00ff */
[----:B------:R-:W-:Y:S01]  /*4890*/  SHF.R.U32.HI R71, RZ, 0x10, R71 ;  /* 0x00000010ff477819 */ /* 0x000fe20000011647 */
[----:B------:R-:W-:Y:S01]  /*48a0*/  FMUL.FTZ R75, R80, R70 ;  /* 0x00000046504b7220 */ /* 0x000fe20000410000 */
[----:B------:R-:W-:Y:S01]  /*48b0*/  PRMT R29, R164, 0x5432, R74 ;  /* 0x00005432a41d7816 */ /* 0x000fe2000000004a */
[-C--:B------:R-:W-:Y:S01]  /*48c0*/  FMUL.FTZ R80, R80, R72.reuse ;  /* 0x0000004850507220 */ /* 0x080fe20000410000 */
[----:B------:R-:W-:Y:S01]  /*48d0*/  PRMT R71, R163, 0x5410, R71 ;  /* 0x00005410a3477816 */ /* 0x000fe20000000047 */
[C---:B------:R-:W-:Y:S01]  /*48e0*/  FFMA.FTZ R72, R73.reuse, R72, -R75 ;  /* 0x0000004849487223 */ /* 0x040fe2000001084b */
[C---:B------:R-:W-:Y:S01]  /*48f0*/  LOP3.LUT R75, R30.reuse, 0xffff0000, RZ, 0xc0, !PT ;  /* 0xffff00001e4b7812 */ /* 0x040fe200078ec0ff */
[----:B------:R-:W-:Y:S01]  /*4900*/  FFMA.FTZ R80, R73, R70, R80 ;  /* 0x0000004649507223 */ /* 0x000fe20000010050 */
[C---:B------:R-:W-:Y:S01]  /*4910*/  IMAD.U32 R73, R29.reuse, 0x10000, RZ ;  /* 0x000100001d497824 */ /* 0x040fe200078e00ff */
[----:B------:R-:W-:Y:S01]  /*4920*/  LOP3.LUT R29, R29, 0xffff0000, RZ, 0xc0, !PT ;  /* 0xffff00001d1d7812 */ /* 0x000fe200078ec0ff */
        /* <DEDUP_REMOVED lines=8> */
[----:B------:R-:W-:Y:S01]  /*49b0*/  LOP3.LUT R30, R31, 0xffff0000, RZ, 0xc0, !PT ;  /* 0xffff00001f1e7812 */ /* 0x000fe200078ec0ff */
[C---:B------:R-:W-:Y:S01]  /*49c0*/  IMAD.U32 R70, R28.reuse, 0x10000, RZ ;  /* 0x000100001c467824 */ /* 0x040fe200078e00ff */
[----:B------:R-:W-:Y:S01]  /*49d0*/  LOP3.LUT R28, R28, 0xffff0000, RZ, 0xc0, !PT ;  /* 0xffff00001c1c7812 */ /* 0x000fe200078ec0ff */
[----:B------:R-:W-:Y:S01]  /*49e0*/  IMAD.U32 R73, R69, 0x10000, RZ ;  /* 0x0001000045497824 */ /* 0x000fe200078e00ff */
[----:B------:R-:W-:Y:S01]  /*49f0*/  F2FP.BF16.F32.PACK_AB R74, R75, R74 ;  /* 0x0000004a4b4a723e */ /* 0x000fe200000010ff */
[----:B------:R-:W-:Y:S02]  /*4a00*/  IMAD.U32 R31, R31, 0x10000, RZ ;  /* 0x000100001f1f7824 */ /* 0x000fe400078e00ff */
[C---:B------:R-:W-:Y:S01]  /*4a10*/  FMUL.FTZ R69, R30.reuse, R71 ;  /* 0x000000471e457220 */ /* 0x040fe20000410000 */
[----:B------:R-:W-:-:S03]  /*4a20*/  FMUL.FTZ R30, R30, R29 ;  /* 0x0000001d1e1e7220 */ /* 0x000fc60000410000 */
[C---:B------:R-:W-:Y:S01]  /*4a30*/  FFMA.FTZ R69, R31.reuse, R29, -R69 ;  /* 0x0000001d1f457223 */ /* 0x040fe20000010845 */
[C---:B------:R-:W-:Y:S01]  /*4a40*/  FMUL.FTZ R29, R28.reuse, R73 ;  /* 0x000000491c1d7220 */ /* 0x040fe20000410000 */
[----:B------:R-:W-:Y:S01]  /*4a50*/  FFMA.FTZ R30, R31, R71, R30 ;  /* 0x000000471f1e7223 */ /* 0x000fe2000001001e */
[-C--:B------:R-:W-:Y:S02]  /*4a60*/  FMUL.FTZ R28, R28, R68.reuse ;  /* 0x000000441c1c7220 */ /* 0x080fe40000410000 */
[C---:B------:R-:W-:Y:S02]  /*4a70*/  FFMA.FTZ R29, R70.reuse, R68, -R29 ;  /* 0x00000044461d7223 */ /* 0x040fe4000001081d */
[----:B------:R-:W-:Y:S01]  /*4a80*/  FFMA.FTZ R28, R70, R73, R28 ;  /* 0x00000049461c7223 */ /* 0x000fe2000001001c */
[----:B------:R-:W-:-:S04]  /*4a90*/  F2FP.BF16.F32.PACK_AB R30, R30, R69 ;  /* 0x000000451e1e723e */ /* 0x000fc800000010ff */
[----:B------:R-:W-:Y:S01]  /*4aa0*/  F2FP.BF16.F32.PACK_AB R28, R28, R29 ;  /* 0x0000001d1c1c723e */ /* 0x000fe200000010ff */
[----:B------:R-:W-:Y:S02]  /*4ab0*/  IMAD.MOV.U32 R31, RZ, RZ, R30 ;  /* 0x000000ffff1f7224 */ /* 0x000fe400078e001e */
[----:B------:R-:W-:Y:S02]  /*4ac0*/  IMAD.MOV.U32 R30, RZ, RZ, R74 ;  /* 0x000000ffff1e7224 */ /* 0x000fe400078e004a */
[----:B------:R-:W-:-:S07]  /*4ad0*/  IMAD.MOV.U32 R29, RZ, RZ, R72 ;  /* 0x000000ffff1d7224 */ /* 0x000fce00078e0048 */
.L_x_1513:
[----:B------:R-:W-:Y:S05]  /*4ae0*/  BSYNC B3 ;  /* 0x0000000000037941 */ /* 0x000fea0003800000 */
.L_x_1512:
[----:B--2---:R4:W-:Y:S02]  /*4af0*/  STG.E.128 desc[UR46][R34.64+0xc0], R28 ;  /* 0x0000c01c22007986 */ /* 0x0049e4000c101d2e */
.L_x_1511:
[----:B------:R-:W-:Y:S05]  /*4b00*/  BSYNC B2 ;  /* 0x0000000000027941 */ /* 0x000fea0003800000 */
.L_x_1510:
        /* <DEDUP_REMOVED lines=9> */
[--C-:B------:R-:W-:Y:S01]  /*4ba0*/  SHF.R.U64 R69, R64, 0x10, R65.reuse ;  /* 0x0000001040457819 */ /* 0x100fe20000001241 */
[----:B------:R-:W-:Y:S01]  /*4bb0*/  IMAD.U32 R72, R28, 0x10000, RZ ;  /* 0x000100001c487824 */ /* 0x000fe200078e00ff */
[----:B------:R-:W-:Y:S01]  /*4bc0*/  SHF.R.U32.HI R71, RZ, 0x10, R65 ;  /* 0x00000010ff477819 */ /* 0x000fe20000011641 */
[----:B------:R-:W-:Y:S01]  /*4bd0*/  IMAD.U32 R65, R30, 0x10000, RZ ;  /* 0x000100001e417824 */ /* 0x000fe200078e00ff */
[----:B------:R-:W-:Y:S02]  /*4be0*/  SHF.R.U32.HI R67, RZ, 0x10, R67 ;  /* 0x00000010ff437819 */ /* 0x000fe40000011643 */
[----:B------:R-:W-:Y:S02]  /*4bf0*/  PRMT R68, R161, 0x5432, R68 ;  /* 0x00005432a1447816 */ /* 0x000fe40000000044 */
[----:B------:R-:W-:-:S02]  /*4c00*/  PRMT R69, R162, 0x5432, R69 ;  /* 0x00005432a2457816 */ /* 0x000fc40000000045 */
[----:B------:R-:W-:Y:S01]  /*4c10*/  LOP3.LUT R64, R31, 0xffff0000, RZ, 0xc0, !PT ;  /* 0xffff00001f407812 */ /* 0x000fe200078ec0ff */
[C---:B------:R-:W-:Y:S01]  /*4c20*/  IMAD.U32 R31, R29.reuse, 0x10000, RZ ;  /* 0x000100001d1f7824 */ /* 0x040fe200078e00ff */
[----:B------:R-:W-:Y:S02]  /*4c30*/  LOP3.LUT R80, R29, 0xffff0000, RZ, 0xc0, !PT ;  /* 0xffff00001d507812 */ /* 0x000fe400078ec0ff */
[----:B------:R-:W-:Y:S02]  /*4c40*/  PRMT R66, R162, 0x5410, R71 ;  /* 0x00005410a2427816 */ /* 0x000fe40000000047 */
[----:B------:R-:W-:Y:S02]  /*4c50*/  PRMT R67, R161, 0x5410, R67 ;  /* 0x00005410a1437816 */ /* 0x000fe40000000043 */
[----:B------:R-:W-:Y:S01]  /*4c60*/  LOP3.LUT R29, R68, 0xffff0000, RZ, 0xc0, !PT ;  /* 0xffff0000441d7812 */ /* 0x000fe200078ec0ff */
[----:B------:R-:W-:Y:S01]  /*4c70*/  IMAD.U32 R74, R66, 0x10000, RZ ;  /* 0x00010000424a7824 */ /* 0x000fe200078e00ff */
[----:B------:R-:W-:Y:S01]  /*4c80*/  LOP3.LUT R71, R69, 0xffff0000, RZ, 0xc0, !PT ;  /* 0xffff000045477812 */ /* 0x000fe200078ec0ff */
[C---:B------:R-:W-:Y:S01]  /*4c90*/  IMAD.U32 R73, R67.reuse, 0x10000, RZ ;  /* 0x0001000043497824 */ /* 0x040fe200078e00ff */
[----:B------:R-:W-:Y:S01]  /*4ca0*/  LOP3.LUT R67, R67, 0xffff0000, RZ, 0xc0, !PT ;  /* 0xffff000043437812 */ /* 0x000fe200078ec0ff */
[----:B------:R-:W-:Y:S01]  /*4cb0*/  FMUL.FTZ R75, R80, R29 ;  /* 0x0000001d504b7220 */ /* 0x000fe20000410000 */
[----:B------:R-:W-:Y:S01]  /*4cc0*/  LOP3.LUT R66, R66, 0xffff0000, RZ, 0xc0, !PT ;  /* 0xffff000042427812 */ /* 0x000fe200078ec0ff */
[----:B------:R-:W-:Y:S01]  /*4cd0*/  FMUL.FTZ R80, R80, R71 ;  /* 0x0000004750507220 */ /* 0x000fe20000410000 */
[----:B------:R-:W-:Y:S01]  /*4ce0*/  LOP3.LUT R28, R28, 0xffff0000, RZ, 0xc0, !PT ;  /* 0xffff00001c1c7812 */ /* 0x000fe200078ec0ff */
[----:B------:R-:W-:Y:S01]  /*4cf0*/  IMAD.U32 R68, R68, 0x10000, RZ ;  /* 0x0001000044447824 */ /* 0x000fe200078e00ff */
[----:B------:R-:W-:Y:S01]  /*4d00*/  LOP3.LUT R30, R30, 0xffff0000, RZ, 0xc0, !PT ;  /* 0xffff00001e1e7812 */ /* 0x000fe200078ec0ff */
[----:B------:R-:W-:Y:S01]  /*4d10*/  FFMA.FTZ R80, R31, R29, R80 ;  /* 0x0000001d1f507223 */ /* 0x000fe20000010050 */
[----:B------:R-:W-:Y:S01]  /*4d20*/  FMUL.FTZ R29, R64, R67 ;  /* 0x00000043401d7220 */ /* 0x000fe20000410000 */
[----:B------:R-:W-:-:S02]  /*4d30*/  IMAD.U32 R69, R69, 0x10000, RZ ;  /* 0x0001000045457824 */ /* 0x000fc400078e00ff */
[----:B------:R-:W-:Y:S01]  /*4d40*/  FMUL.FTZ R64, R64, R66 ;  /* 0x0000004240407220 */ /* 0x000fe20000410000 */
[----:B------:R-:W-:Y:S01]  /*4d50*/  FFMA.FTZ R75, R31, R71, -R75 ;  /* 0x000000471f4b7223 */ /* 0x000fe2000001084b */
[C---:B------:R-:W-:Y:S01]  /*4d60*/  FMUL.FTZ R31, R28.reuse, R68 ;  /* 0x000000441c1f7220 */ /* 0x040fe20000410000 */
[----:B------:R-:W-:Y:S01]  /*4d70*/  FMUL.FTZ R28, R28, R69 ;  /* 0x000000451c1c7220 */ /* 0x000fe20000410000 */
[C---:B------:R-:W-:Y:S01]  /*4d80*/  FFMA.FTZ R29, R70.reuse, R66, -R29 ;  /* 0x00000042461d7223 */ /* 0x040fe2000001081d */
[----:B------:R-:W-:Y:S01]  /*4d90*/  FFMA.FTZ R64, R70, R67, R64 ;  /* 0x0000004346407223 */ /* 0x000fe20000010040 */
[C---:B------:R-:W-:Y:S01]  /*4da0*/  FMUL.FTZ R81, R30.reuse, R73 ;  /* 0x000000491e517220 */ /* 0x040fe20000410000 */
[----:B------:R-:W-:Y:S01]  /*4db0*/  FMUL.FTZ R30, R30, R74 ;  /* 0x0000004a1e1e7220 */ /* 0x000fe20000410000 */
[C---:B------:R-:W-:Y:S01]  /*4dc0*/  FFMA.FTZ R31, R72.reuse, R69, -R31 ;  /* 0x00000045481f7223 */ /* 0x040fe2000001081f */
[----:B------:R-:W-:Y:S01]  /*4dd0*/  FFMA.FTZ R28, R72, R68, R28 ;  /* 0x00000044481c7223 */ /* 0x000fe2000001001c */
[----:B------:R-:W-:Y:S01]  /*4de0*/  F2FP.BF16.F32.PACK_AB R29, R64, R29 ;  /* 0x0000001d401d723e */ /* 0x000fe200000010ff */
[C---:B------:R-:W-:Y:S01]  /*4df0*/  FFMA.FTZ R81, R65.reuse, R74, -R81 ;  /* 0x0000004a41517223 */ /* 0x040fe20000010851 */
[----:B------:R-:W-:Y:S01]  /*4e00*/  FFMA.FTZ R30, R65, R73, R30 ;  /* 0x00000049411e7223 */ /* 0x000fe2000001001e */
[----:B------:R-:W-:-:S02]  /*4e10*/  F2FP.BF16.F32.PACK_AB R75, R80, R75 ;  /* 0x0000004b504b723e */ /* 0x000fc400000010ff */
[----:B------:R-:W-:Y:S01]  /*4e20*/  F2FP.BF16.F32.PACK_AB R28, R28, R31 ;  /* 0x0000001f1c1c723e */ /* 0x000fe200000010ff */
[----:B------:R-:W-:Y:S01]  /*4e30*/  IMAD.MOV.U32 R31, RZ, RZ, R29 ;  /* 0x000000ffff1f7224 */ /* 0x000fe200078e001d */
[----:B------:R-:W-:Y:S01]  /*4e40*/  F2FP.BF16.F32.PACK_AB R30, R30, R81 ;  /* 0x000000511e1e723e */ /* 0x000fe200000010ff */
[----:B------:R-:W-:-:S07]  /*4e50*/  IMAD.MOV.U32 R29, RZ, RZ, R75 ;  /* 0x000000ffff1d7224 */ /* 0x000fce00078e004b */
.L_x_1517:
[----:B------:R-:W-:Y:S05]  /*4e60*/  BSYNC B3 ;  /* 0x0000000000037941 */ /* 0x000fea0003800000 */
.L_x_1516:
[----:B--2---:R1:W-:Y:S02]  /*4e70*/  STG.E.128 desc[UR46][R34.64+0x100], R28 ;  /* 0x0001001c22007986 */ /* 0x0043e4000c101d2e */
.L_x_1515:
[----:B------:R-:W-:Y:S05]  /*4e80*/  BSYNC B2 ;  /* 0x0000000000027941 */ /* 0x000fea0003800000 */
.L_x_1514:
        /* <DEDUP_REMOVED lines=36> */
[----:B------:R-:W-:-:S02]  /*50d0*/  IMAD.U32 R31, R31, 0x10000, RZ ;  /* 0x000100001f1f7824 */ /* 0x000fc400078e00ff */
[C---:B------:R-:W-:Y:S01]  /*50e0*/  FMUL.FTZ R29, R62.reuse, R159 ;  /* 0x0000009f3e1d7220 */ /* 0x040fe20000410000 */
[----:B------:R-:W-:Y:S01]  /*50f0*/  FMUL.FTZ R63, R62, R64 ;  /* 0x000000403e3f7220 */ /* 0x000fe20000410000 */
[----:B------:R-:W-:Y:S01]  /*5100*/  FFMA.FTZ R70, R65, R66, -R70 ;  /* 0x0000004241467223 */ /* 0x000fe20000010846 */
[C---:B------:R-:W-:Y:S01]  /*5110*/  FMUL.FTZ R62, R28.reuse, R61 ;  /* 0x0000003d1c3e7220 */ /* 0x040fe20000410000 */
[----:B------:R-:W-:Y:S01]  /*5120*/  FMUL.FTZ R28, R28, R60 ;  /* 0x0000003c1c1c7220 */ /* 0x000fe20000410000 */
[C---:B------:R-:W-:Y:S01]  /*5130*/  FFMA.FTZ R29, R31.reuse, R64, -R29 ;  /* 0x000000401f1d7223 */ /* 0x040fe2000001081d */
[----:B------:R-:W-:Y:S01]  /*5140*/  FFMA.FTZ R64, R31, R159, R63 ;  /* 0x0000009f1f407223 */ /* 0x000fe2000001003f */
[C---:B------:R-:W-:Y:S01]  /*5150*/  FFMA.FTZ R62, R67.reuse, R60, -R62 ;  /* 0x0000003c433e7223 */ /* 0x040fe2000001083e */
[----:B------:R-:W-:Y:S01]  /*5160*/  FFMA.FTZ R61, R67, R61, R28 ;  /* 0x0000003d433d7223 */ /* 0x000fe2000001001c */
[----:B------:R-:W-:Y:S02]  /*5170*/  F2FP.BF16.F32.PACK_AB R70, R71, R70 ;  /* 0x000000464746723e */ /* 0x000fe400000010ff */
[----:B------:R-:W-:-:S02]  /*5180*/  F2FP.BF16.F32.PACK_AB R31, R64, R29 ;  /* 0x0000001d401f723e */ /* 0x000fc400000010ff */
[----:B------:R-:W-:Y:S01]  /*5190*/  F2FP.BF16.F32.PACK_AB R30, R30, R72 ;  /* 0x000000481e1e723e */ /* 0x000fe200000010ff */
[----:B------:R-:W-:Y:S01]  /*51a0*/  IMAD.MOV.U32 R29, RZ, RZ, R70 ;  /* 0x000000ffff1d7224 */ /* 0x000fe200078e0046 */
[----:B------:R-:W-:-:S07]  /*51b0*/  F2FP.BF16.F32.PACK_AB R28, R61, R62 ;  /* 0x0000003e3d1c723e */ /* 0x000fce00000010ff */
.L_x_1519:
[----:B------:R-:W-:Y:S05]  /*51c0*/  BSYNC B2 ;  /* 0x0000000000027941 */ /* 0x000fea0003800000 */
.L_x_1518:
[----:B--2---:R1:W-:Y:S02]  /*51d0*/  STG.E.128 desc[UR46][R34.64+0x140], R28 ;  /* 0x0001401c22007986 */ /* 0x0043e4000c101d2e */
.L_x_1497:
[----:B------:R-:W-:Y:S05]  /*51e0*/  BSYNC B1 ;  /* 0x0000000000017941 */ /* 0x000fea0003800000 */
.L_x_1496:
        /* <DEDUP_REMOVED lines=26> */
[----:B------:R-:W-:Y:S01]  /*5390*/  LOP3.LUT R30, R31, 0xffff0000, RZ, 0xc0, !PT ;  /* 0xffff00001f1e7812 */ /* 0x000fe200078ec0ff */
[C---:B------:R-:W-:Y:S01]  /*53a0*/  FMUL.FTZ R66, R59.reuse, R64 ;  /* 0x000000403b427220 */ /* 0x040fe20000410000 */
[----:B------:R-:W-:Y:S01]  /*53b0*/  LOP3.LUT R160, R160, 0xffff0000, RZ, 0xc0, !PT ;  /* 0xffff0000a0a07812 */ /* 0x000fe200078ec0ff */
[----:B------:R-:W-:Y:S01]  /*53c0*/  FMUL.FTZ R63, R59, R62 ;  /* 0x0000003e3b3f7220 */ /* 0x000fe20000410000 */
[----:B------:R-:W-:Y:S01]  /*53d0*/  LOP3.LUT R157, R157, 0xffff0000, RZ, 0xc0, !PT ;  /* 0xffff00009d9d7812 */ /* 0x000fe200078ec0ff */
[----:B------:R-:W-:Y:S01]  /*53e0*/  IMAD.U32 R58, R58, 0x10000, RZ ;  /* 0x000100003a3a7824 */ /* 0x000fe200078e00ff */
[----:B------:R-:W-:Y:S01]  /*53f0*/  LOP3.LUT R59, R28, 0xffff0000, RZ, 0xc0, !PT ;  /* 0xffff00001c3b7812 */ /* 0x000fe200078ec0ff */
[----:B------:R-:W-:-:S02]  /*5400*/  IMAD.U32 R56, R56, 0x10000, RZ ;  /* 0x0001000038387824 */ /* 0x000fc400078e00ff */
[C---:B------:R-:W-:Y:S01]  /*5410*/  FFMA.FTZ R60, R34.reuse, R60, -R65 ;  /* 0x0000003c223c7223 */ /* 0x040fe20000010841 */
[----:B------:R-:W-:Y:S01]  /*5420*/  FFMA.FTZ R35, R34, R57, R35 ;  /* 0x0000003922237223 */ /* 0x000fe20000010023 */
[C---:B------:R-:W-:Y:S01]  /*5430*/  FMUL.FTZ R34, R30.reuse, R160 ;  /* 0x000000a01e227220 */ /* 0x040fe20000410000 */
[-C--:B------:R-:W-:Y:S01]  /*5440*/  FMUL.FTZ R57, R30, R157.reuse ;  /* 0x0000009d1e397220 */ /* 0x080fe20000410000 */
[C---:B------:R-:W-:Y:S01]  /*5450*/  FMUL.FTZ R30, R59.reuse, R58 ;  /* 0x0000003a3b1e7220 */ /* 0x040fe20000410000 */
[----:B------:R-:W-:Y:S02]  /*5460*/  IMAD.U32 R29, R28, 0x10000, RZ ;  /* 0x000100001c1d7824 */ /* 0x000fe400078e00ff */
[----:B------:R-:W-:Y:S01]  /*5470*/  FMUL.FTZ R59, R59, R56 ;  /* 0x000000383b3b7220 */ /* 0x000fe20000410000 */
[----:B------:R-:W-:Y:S02]  /*5480*/  IMAD.U32 R31, R31, 0x10000, RZ ;  /* 0x000100001f1f7824 */ /* 0x000fe400078e00ff */
[C---:B------:R-:W-:Y:S01]  /*5490*/  FFMA.FTZ R28, R61.reuse, R62, -R66 ;  /* 0x0000003e3d1c7223 */ /* 0x040fe20000010842 */
[----:B------:R-:W-:Y:S01]  /*54a0*/  FFMA.FTZ R61, R61, R64, R63 ;  /* 0x000000403d3d7223 */ /* 0x000fe2000001003f */
        /* <DEDUP_REMOVED lines=9> */
.L_x_1524:
[----:B------:R-:W-:Y:S05]  /*5540*/  BSYNC B2 ;  /* 0x0000000000027941 */ /* 0x000fea0003800000 */
.L_x_1523:
[----:B--2---:R1:W-:Y:S02]  /*5550*/  STG.E.128 desc[UR46][R32.64], R28 ;  /* 0x0000001c20007986 */ /* 0x0043e4000c101d2e */
.L_x_1522:
[----:B------:R-:W-:Y:S05]  /*5560*/  BSYNC B1 ;  /* 0x0000000000017941 */ /* 0x000fea0003800000 */
.L_x_1521:
        /* <DEDUP_REMOVED lines=10> */
[----:B------:R-:W-:Y:S01]  /*5610*/  SHF.R.U64 R53, R54, 0x10, R55 ;  /* 0x0000001036357819 */ /* 0x000fe20000001237 */
[----:B------:R-:W-:Y:S01]  /*5620*/  IMAD.U32 R54, R29, 0x10000, RZ ;  /* 0x000100001d367824 */ /* 0x000fe200078e00ff */
[C---:B------:R-:W-:Y:S02]  /*5630*/  PRMT R35, R155.reuse, 0x5410, R58 ;  /* 0x000054109b237816 */ /* 0x040fe4000000003a */
[----:B------:R-:W-:Y:S02]  /*5640*/  PRMT R155, R155, 0x5432, R56 ;  /* 0x000054329b9b7816 */ /* 0x000fe40000000038 */
[----:B------:R-:W-:-:S02]  /*5650*/  PRMT R56, R156, 0x5410, R53 ;  /* 0x000054109c387816 */ /* 0x000fc40000000035 */
[----:B------:R-:W-:Y:S01]  /*5660*/  SHF.R.U32.HI R55, RZ, 0x10, R55 ;  /* 0x00000010ff377819 */ /* 0x000fe20000011637 */
[----:B------:R-:W-:Y:S01]  /*5670*/  IMAD.U32 R57, R155, 0x10000, RZ ;  /* 0x000100009b397824 */ /* 0x000fe200078e00ff */
[----:B------:R-:W-:Y:S01]  /*5680*/  LOP3.LUT R53, R29, 0xffff0000, RZ, 0xc0, !PT ;  /* 0xffff00001d357812 */ /* 0x000fe200078ec0ff */
[----:B------:R-:W-:Y:S01]  /*5690*/  IMAD.U32 R29, R28, 0x10000, RZ ;  /* 0x000100001c1d7824 */ /* 0x000fe200078e00ff */
[C---:B------:R-:W-:Y:S01]  /*56a0*/  LOP3.LUT R58, R56.reuse, 0xffff0000, RZ, 0xc0, !PT ;  /* 0xffff0000383a7812 */ /* 0x040fe200078ec0ff */
[----:B------:R-:W-:Y:S01]  /*56b0*/  IMAD.U32 R56, R56, 0x10000, RZ ;  /* 0x0001000038387824 */ /* 0x000fe200078e00ff */
[----:B------:R-:W-:Y:S02]  /*56c0*/  PRMT R156, R156, 0x5432, R55 ;  /* 0x000054329c9c7816 */ /* 0x000fe40000000037 */
[----:B------:R-:W-:Y:S01]  /*56d0*/  LOP3.LUT R55, R35, 0xffff0000, RZ, 0xc0, !PT ;  /* 0xffff000023377812 */ /* 0x000fe200078ec0ff */
[----:B------:R-:W-:Y:S01]  /*56e0*/  FMUL.FTZ R61, R53, R58 ;  /* 0x0000003a353d7220 */ /* 0x000fe20000410000 */
[----:B------:R-:W-:Y:S01]  /*56f0*/  LOP3.LUT R52, R30, 0xffff0000, RZ, 0xc0, !PT ;  /* 0xffff00001e347812 */ /* 0x000fe200078ec0ff */
[----:B------:R-:W-:Y:S01]  /*5700*/  IMAD.U32 R59, R156, 0x10000, RZ ;  /* 0x000100009c3b7824 */ /* 0x000fe200078e00ff */
[----:B------:R-:W-:Y:S01]  /*5710*/  LOP3.LUT R30, R31, 0xffff0000, RZ, 0xc0, !PT ;  /* 0xffff00001f1e7812 */ /* 0x000fe200078ec0ff */
[-C--:B------:R-:W-:Y:S01]  /*5720*/  FMUL.FTZ R63, R53, R55.reuse ;  /* 0x00000037353f7220 */ /* 0x080fe20000410000 */
[----:B------:R-:W-:Y:S01]  /*5730*/  LOP3.LUT R53, R28, 0xffff0000, RZ, 0xc0, !PT ;  /* 0xffff00001c357812 */ /* 0x000fe200078ec0ff */
[----:B------:R-:W-:Y:S01]  /*5740*/  FFMA.FTZ R28, R54, R55, -R61 ;  /* 0x00000037361c7223 */ /* 0x000fe2000001083d */
[----:B------:R-:W-:Y:S01]  /*5750*/  LOP3.LUT R156, R156, 0xffff0000, RZ, 0xc0, !PT ;  /* 0xffff00009c9c7812 */ /* 0x000fe200078ec0ff */
[C---:B------:R-:W-:Y:S01]  /*5760*/  FMUL.FTZ R65, R52.reuse, R59 ;  /* 0x0000003b34417220 */ /* 0x040fe20000410000 */
        /* <DEDUP_REMOVED lines=20> */
.L_x_1528:
[----:B------:R-:W-:Y:S05]  /*58b0*/  BSYNC B2 ;  /* 0x0000000000027941 */ /* 0x000fea0003800000 */
.L_x_1527:
[----:B--2---:R1:W-:Y:S02]  /*58c0*/  STG.E.128 desc[UR46][R32.64+0x40], R28 ;  /* 0x0000401c20007986 */ /* 0x0043e4000c101d2e */
.L_x_1526:
[----:B------:R-:W-:Y:S05]  /*58d0*/  BSYNC B1 ;  /* 0x0000000000017941 */ /* 0x000fea0003800000 */
.L_x_1525:
        /* <DEDUP_REMOVED lines=9> */
[----:B------:R-:W-:Y:S02]  /*5970*/  SHF.R.U64 R54, R50, 0x10, R51 ;  /* 0x0000001032367819 */ /* 0x000fe40000001233 */
[----:B------:R-:W-:Y:S02]  /*5980*/  SHF.R.U32.HI R35, RZ, 0x10, R49 ;  /* 0x00000010ff237819 */ /* 0x000fe40000011631 */
[----:B------:R-:W-:Y:S02]  /*5990*/  PRMT R50, R154, 0x5432, R53 ;  /* 0x000054329a327816 */ /* 0x000fe40000000035 */
[----:B------:R-:W-:Y:S02]  /*59a0*/  SHF.R.U32.HI R52, RZ, 0x10, R51 ;  /* 0x00000010ff347819 */ /* 0x000fe40000011633 */
        /* <DEDUP_REMOVED lines=12> */
[----:B------:R-:W-:Y:S01]  /*5a70*/  FMUL.FTZ R56, R35, R54 ;  /* 0x0000003623387220 */ /* 0x000fe20000410000 */
[----:B------:R-:W-:-:S02]  /*5a80*/  IMAD.U32 R31, R29, 0x10000, RZ ;  /* 0x000100001d1f7824 */ /* 0x000fc400078e00ff */
[-C--:B------:R-:W-:Y:S01]  /*5a90*/  FMUL.FTZ R35, R35, R52.reuse ;  /* 0x0000003423237220 */ /* 0x080fe20000410000 */
[----:B------:R-:W-:Y:S01]  /*5aa0*/  FMUL.FTZ R57, R49, R55 ;  /* 0x0000003731397220 */ /* 0x000fe20000410000 */
[----:B------:R-:W-:Y:S02]  /*5ab0*/  IMAD.U32 R29, R28, 0x10000, RZ ;  /* 0x000100001c1d7824 */ /* 0x000fe400078e00ff */
[C---:B------:R-:W-:Y:S01]  /*5ac0*/  FFMA.FTZ R56, R31.reuse, R52, -R56 ;  /* 0x000000341f387223 */ /* 0x040fe20000010838 */
[----:B------:R-:W-:Y:S01]  /*5ad0*/  FFMA.FTZ R35, R31, R54, R35 ;  /* 0x000000361f237223 */ /* 0x000fe20000010023 */
[-C--:B------:R-:W-:Y:S01]  /*5ae0*/  FMUL.FTZ R49, R49, R51.reuse ;  /* 0x0000003331317220 */ /* 0x080fe20000410000 */
[----:B------:R-:W-:Y:S01]  /*5af0*/  LOP3.LUT R153, R153, 0xffff0000, RZ, 0xc0, !PT ;  /* 0xffff000099997812 */ /* 0x000fe200078ec0ff */
[----:B------:R-:W-:Y:S01]  /*5b00*/  FFMA.FTZ R57, R48, R51, -R57 ;  /* 0x0000003330397223 */ /* 0x000fe20000010839 */
[----:B------:R-:W-:Y:S01]  /*5b10*/  LOP3.LUT R31, R154, 0xffff0000, RZ, 0xc0, !PT ;  /* 0xffff00009a1f7812 */ /* 0x000fe200078ec0ff */
[----:B------:R-:W-:Y:S01]  /*5b20*/  IMAD.U32 R50, R50, 0x10000, RZ ;  /* 0x0001000032327824 */ /* 0x000fe200078e00ff */
        /* <DEDUP_REMOVED lines=14> */
[----:B------:R-:W-:-:S07]  /*5c10*/  IMAD.MOV.U32 R29, RZ, RZ, R35 ;  /* 0x000000ffff1d7224 */ /* 0x000fce00078e0023 */
.L_x_1532:
[----:B------:R-:W-:Y:S05]  /*5c20*/  BSYNC B2 ;  /* 0x0000000000027941 */ /* 0x000fea0003800000 */
.L_x_1531:
[----:B--2---:R1:W-:Y:S02]  /*5c30*/  STG.E.128 desc[UR46][R32.64+0x80], R28 ;  /* 0x0000801c20007986 */ /* 0x0043e4000c101d2e */
.L_x_1530:
[----:B------:R-:W-:Y:S05]  /*5c40*/  BSYNC B1 ;  /* 0x0000000000017941 */ /* 0x000fea0003800000 */
.L_x_1529:
        /* <DEDUP_REMOVED lines=53> */
.L_x_1536:
[----:B------:R-:W-:Y:S05]  /*5fa0*/  BSYNC B2 ;  /* 0x0000000000027941 */ /* 0x000fea0003800000 */
.L_x_1535:
[----:B--2---:R1:W-:Y:S02]  /*5fb0*/  STG.E.128 desc[UR46][R32.64+0xc0], R28 ;  /* 0x0000c01c20007986 */ /* 0x0043e4000c101d2e */
.L_x_1534:
[----:B------:R-:W-:Y:S05]  /*5fc0*/  BSYNC B1 ;  /* 0x0000000000017941 */ /* 0x000fea0003800000 */
.L_x_1533:
        /* <DEDUP_REMOVED lines=53> */
.L_x_1540:
[----:B------:R-:W-:Y:S05]  /*6320*/  BSYNC B2 ;  /* 0x0000000000027941 */ /* 0x000fea0003800000 */
.L_x_1539:
[----:B--2---:R1:W-:Y:S02]  /*6330*/  STG.E.128 desc[UR46][R32.64+0x100], R28 ;  /* 0x0001001c20007986 */ /* 0x0043e4000c101d2e */
.L_x_1538:
[----:B------:R-:W-:Y:S05]  /*6340*/  BSYNC B1 ;  /* 0x0000000000017941 */ /* 0x000fea0003800000 */
.L_x_1537:
        /* <DEDUP_REMOVED lines=52> */
.L_x_1542:
[----:B------:R-:W-:Y:S05]  /*6690*/  BSYNC B1 ;  /* 0x0000000000017941 */ /* 0x000fea0003800000 */
.L_x_1541:
[----:B--2---:R1:W-:Y:S01]  /*66a0*/  STG.E.128 desc[UR46][R32.64+0x140], R28 ;  /* 0x0001401c20007986 */ /* 0x0043e2000c101d2e */
[----:B------:R-:W-:Y:S05]  /*66b0*/  BRA `(.L_x_1520) ;  /* 0x0000004000307947 */ /* 0x000fea0003800000 */
.L_x_1488:
        /* <DEDUP_REMOVED lines=22> */
[----:B------:R-:W-:Y:S02]  /*6820*/  LEA R52, P2, R28, UR4, 0x1 ;  /* 0x000000041c347c11 */ /* 0x000fe4000f8408ff */
[----:B------:R-:W-:-:S02]  /*6830*/  CS2R R48, SRZ ;  /* 0x0000000000307805 */ /* 0x000fc4000001ff00 */
        /* <DEDUP_REMOVED lines=23> */
.L_x_1544:
[----:B------:R-:W-:Y:S05]  /*69b0*/  BSYNC B1 ;  /* 0x0000000000017941 */ /* 0x000fea0003800000 */
.L_x_1543:
[----:B------:R-:W-:Y:S01]  /*69c0*/  ISETP.GE.AND P3, PT, R220, R85, PT ;  /* 0x00000055dc00720c */ /* 0x000fe20003f66270 */
[----:B------:R-:W-:Y:S01]  /*69d0*/  BSSY B1, `(.L_x_1545) ;  /* 0x000002e000017945 */ /* 0x000fe20003800000 */
[----:B0-----:R-:W-:Y:S02]  /*69e0*/  CS2R R52, SRZ ;  /* 0x0000000000347805 */ /* 0x001fe4000001ff00 */
        /* <DEDUP_REMOVED lines=44> */
.L_x_1546:
[----:B------:R-:W-:Y:S05]  /*6cb0*/  BSYNC B1 ;  /* 0x0000000000017941 */ /* 0x000fea0003800000 */
.L_x_1545:
[----:B0-----:R-:W-:Y:S01]  /*6cc0*/  IMAD.MOV.U32 R76, RZ, RZ, R28 ;  /* 0x000000ffff4c7224 */ /* 0x001fe200078e001c */
        /* <DEDUP_REMOVED lines=8> */
[----:B------:R-:W-:Y:S01]  /*6d50*/  ISETP.NE.AND P2, PT, R200, 0x3, PT ;  /* 0x00000003c800780c */ /* 0x000fe20003f45270 */
        /* <DEDUP_REMOVED lines=71> */
.L_x_1547:
[----:B------:R-:W-:Y:S01]  /*71d0*/  IMAD R86, R17, 0x8, R16 ;  /* 0x0000000811567824 */ /* 0x000fe200078e0210 */
[----:B------:R-:W-:Y:S01]  /*71e0*/  SHF.L.U32 R87, R202, 0x1f, RZ ;  /* 0x0000001fca577819 */ /* 0x000fe200000006ff */
[----:B------:R-:W0:Y:S01]  /*71f0*/  LDC R145, c[0x0][0x2f4] ;  /* 0x0000bd00ff917b82 */ /* 0x000e220000000800 */
[----:B------:R-:W-:Y:S01]  /*7200*/  BSSY B1, `(.L_x_1548) ;  /* 0x0000005000017945 */ /* 0x000fe20003800000 */
[----:B------:R-:W-:Y:S01]  /*7210*/  IMAD.MOV.U32 R125, RZ, RZ, R80 ;  /* 0x000000ffff7d7224 */ /* 0x000fe200078e0050 */
[----:B------:R-:W1:Y:S05]  /*7220*/  SYNCS.PHASECHK.TRANS64.TRYWAIT P5, [R86+URZ+0x30890], R87 ;  /* 0x03089057560075a7 */ /* 0x000e6a00080a017f */
[----:B------:R-:W2:Y:S01]  /*7230*/  LDC.64 R126, c[0x0][0x300] ;  /* 0x0000c000ff7e7b82 */ /* 0x000ea20000000a00 */
[----:B-1----:R-:W-:Y:S05]  /*7240*/  @!P5 BRA `(.L_x_1549) ;  /* 0x0000025c00ecd947 */ /* 0x002fea0003800000 */
.L_x_1948:
[----:B------:R-:W-:Y:S05]  /*7250*/  BSYNC B1 ;  /* 0x0000000000017941 */ /* 0x000fea0003800000 */
.L_x_1548:
        /* <DEDUP_REMOVED lines=124> */
.L_x_1555:
[----:B------:R-:W-:Y:S05]  /*7a20*/  BSYNC B3 ;  /* 0x0000000000037941 */ /* 0x000fea0003800000 */
.L_x_1554:
        /* <DEDUP_REMOVED lines=12> */
.L_x_1553:
[----:B------:R-:W-:Y:S05]  /*7af0*/  BSYNC B2 ;  /* 0x0000000000027941 */ /* 0x000fea0003800000 */
.L_x_1552:
        /* <DEDUP_REMOVED lines=116> */
.L_x_1559:
[----:B------:R-:W-:Y:S05]  /*8240*/  BSYNC B3 ;  /* 0x0000000000037941 */ /* 0x000fea0003800000 */
.L_x_1558:
        /* <DEDUP_REMOVED lines=12> */
.L_x_1557:
[----:B------:R-:W-:Y:S05]  /*8310*/  BSYNC B2 ;  /* 0x0000000000027941 */ /* 0x000fea0003800000 */
.L_x_1556:
[----:B------:R-:W-:-:S13]  /*8320*/  ISETP.NE.AND P4, PT, R15, RZ, PT ;  /* 0x000000ff0f00720c */ /* 0x000fda0003f85270 */
[----:B------:R-:W-:Y:S05]  /*8330*/  @!P4 BRA `(.L_x_1551) ;  /* 0x0000000400fcc947 */ /* 0x000fea0003800000 */
[----:B------:R-:W-:Y:S01]  /*8340*/  LOP3.LUT P6, RZ, R18, 0x1, RZ, 0xc0, !PT ;  /* 0x0000000112ff7812 */ /* 0x000fe200078cc0ff */
[----:B------:R-:W-:Y:S01]  /*8350*/  BSSY B2, `(.L_x_1560) ;  /* 0x0000073000027945 */ /* 0x000fe20003800000 */
[----:B------:R-:W-:Y:S02]  /*8360*/  IADD3 R44, P4, P5, R104, R128, R12 ;  /* 0x00000080682c7210 */ /* 0x000fe40007d9e00c */
[----:B---3--:R-:W-:Y:S02]  /*8370*/  SEL R32, R130, R148, !P6 ;  /* 0x0000009482207207 */ /* 0x008fe40007000000 */
[----:B------:R-:W-:Y:S02]  /*8380*/  IADD3.X R45, R4, R152, R114, P4, P5 ;  /* 0x00000098042d7210 */ /* 0x000fe400027ea472 */
[----:B------:R-:W-:Y:S02]  /*8390*/  SHF.R.S32.HI R33, RZ, 0x1f, R32 ;  /* 0x0000001fff217819 */ /* 0x000fe40000011420 */
[----:B------:R-:W-:-:S02]  /*83a0*/  ISETP.GE.AND P4, PT, R199, R121, PT ;  /* 0x00000079c700720c */ /* 0x000fc40003f86270 */
        /* <DEDUP_REMOVED lines=11> */
[----:B--2---:R-:W-:Y:S02]  /*8460*/  IMAD R36, R17, 0x4800, R33 ;  /* 0x0000480011247824 */ /* 0x004fe400078e0221 */
[--C-:B------:R-:W-:Y:S02]  /*8470*/  IMAD R32, R32, 0x2, R16.reuse ;  /* 0x0000000220207824 */ /* 0x100fe400078e0210 */
[----:B------:R-:W-:-:S04]  /*8480*/  IMAD R36, R36, 0x2, R16 ;  /* 0x0000000224247824 */ /* 0x000fc800078e0210 */
[----:B------:R-:W0:Y:S04]  /*8490*/  LDS.128 R32, [R32+0x1e400] ;  /* 0x01e4000020207984 */ /* 0x000e280000000c00 */
[----:B------:R-:W2:Y:S01]  /*84a0*/  LDS.128 R36, [R36+0x1e400] ;  /* 0x01e4000024247984 */ /* 0x000ea20000000c00 */
[----:B------:R-:W-:Y:S05]  /*84b0*/  @P4 BRA `(.L_x_1561) ;  /* 0x0000000400704947 */ /* 0x000fea0003800000 */
[----:B------:R-:W-:Y:S01]  /*84c0*/  SHF.R.U32.HI R48, RZ, 0x10, R41 ;  /* 0x00000010ff307819 */ /* 0x000fe20000011629 */
[----:B--2---:R-:W-:Y:S01]  /*84d0*/  IMAD.U32 R76, R37, 0x10000, RZ ;  /* 0x00010000254c7824 */ /* 0x004fe200078e00ff */
[----:B------:R-:W-:Y:S01]  /*84e0*/  SHF.R.U32.HI R47, RZ, 0x10, R29 ;  /* 0x00000010ff2f7819 */ /* 0x000fe2000001161d */
[----:B0-----:R-:W-:Y:S01]  /*84f0*/  IMAD.U32 R49, R33, 0x10000, RZ ;  /* 0x0001000021317824 */ /* 0x001fe200078e00ff */
[C---:B------:R-:W-:Y:S01]  /*8500*/  PRMT R48, R174.reuse, 0x5410, R48 ;  /* 0x00005410ae307816 */ /* 0x040fe20000000030 */
[----:B------:R-:W-:Y:S01]  /*8510*/  IMAD.U32 R79, R39, 0x10000, RZ ;  /* 0x00010000274f7824 */ /* 0x000fe200078e00ff */
[----:B------:R-:W-:Y:S02]  /*8520*/  PRMT R47, R174, 0x5432, R47 ;  /* 0x00005432ae2f7816 */ /* 0x000fe4000000002f */
[----:B------:R-:W-:Y:S01]  /*8530*/  LOP3.LUT R37, R37, 0xffff0000, RZ, 0xc0, !PT ;  /* 0xffff000025257812 */ /* 0x000fe200078ec0ff */
[C---:B------:R-:W-:Y:S01]  /*8540*/  IMAD.U32 R51, R48.reuse, 0x10000, RZ ;  /* 0x0001000030337824 */ /* 0x040fe200078e00ff */
[----:B------:R-:W-:Y:S01]  /*8550*/  LOP3.LUT R48, R48, 0xffff0000, RZ, 0xc0, !PT ;  /* 0xffff000030307812 */ /* 0x000fe200078ec0ff */
[C---:B------:R-:W-:Y:S01]  /*8560*/  IMAD.U32 R50, R47.reuse, 0x10000, RZ ;  /* 0x000100002f327824 */ /* 0x040fe200078e00ff */
[----:B------:R-:W-:Y:S01]  /*8570*/  LOP3.LUT R47, R47, 0xffff0000, RZ, 0xc0, !PT ;  /* 0xffff00002f2f7812 */ /* 0x000fe200078ec0ff */
[CC--:B------:R-:W-:Y:S01]  /*8580*/  FMUL.FTZ R77, R76.reuse, R51.reuse ;  /* 0x000000334c4d7220 */ /* 0x0c0fe20000410000 */
[----:B------:R-:W-:Y:S01]  /*8590*/  LOP3.LUT R33, R33, 0xffff0000, RZ, 0xc0, !PT ;  /* 0xffff000021217812 */ /* 0x000fe200078ec0ff */
[-C--:B------:R-:W-:Y:S01]  /*85a0*/  FMUL.FTZ R76, R76, R50.reuse ;  /* 0x000000324c4c7220 */ /* 0x080fe20000410000 */
[----:B------:R-:W-:Y:S01]  /*85b0*/  LOP3.LUT R39, R39, 0xffff0000, RZ, 0xc0, !PT ;  /* 0xffff000027277812 */ /* 0x000fe200078ec0ff */
[C---:B------:R-:W-:Y:S01]  /*85c0*/  FFMA.FTZ R50, R49.reuse, R50, -R77 ;  /* 0x0000003231327223 */ /* 0x040fe2000001084d */
[----:B------:R-:W-:Y:S01]  /*85d0*/  SHF.R.U64 R40, R40, 0x10, R41 ;  /* 0x0000001028287819 */ /* 0x000fe20000001229 */
[----:B------:R-:W-:Y:S01]  /*85e0*/  FFMA.FTZ R49, R49, R51, R76 ;  /* 0x0000003331317223 */ /* 0x000fe2000001004c */
[C---:B------:R-:W-:Y:S01]  /*85f0*/  FMUL.FTZ R51, R37.reuse, R48 ;  /* 0x0000003025337220 */ /* 0x040fe20000410000 */
[----:B------:R-:W-:Y:S01]  /*8600*/  FMUL.FTZ R37, R37, R47 ;  /* 0x0000002f25257220 */ /* 0x000fe20000410000 */
[----:B------:R-:W-:-:S02]  /*8610*/  SHF.R.U64 R28, R28, 0x10, R29 ;  /* 0x000000101c1c7819 */ /* 0x000fc4000000121d */
[C---:B------:R-:W-:Y:S01]  /*8620*/  FFMA.FTZ R47, R33.reuse, R47, -R51 ;  /* 0x0000002f212f7223 */ /* 0x040fe20000010833 */
[----:B------:R-:W-:Y:S01]  /*8630*/  FFMA.FTZ R33, R33, R48, R37 ;  /* 0x0000003021217223 */ /* 0x000fe20000010025 */
[----:B------:R-:W-:Y:S01]  /*8640*/  SHF.R.U32.HI R37, RZ, 0x10, R43 ;  /* 0x00000010ff257819 */ /* 0x000fe2000001162b */
[----:B------:R-:W-:Y:S01]  /*8650*/  IMAD.U32 R51, R35, 0x10000, RZ ;  /* 0x0001000023337824 */ /* 0x000fe200078e00ff */
[----:B------:R-:W-:Y:S02]  /*8660*/  SHF.R.U32.HI R48, RZ, 0x10, R31 ;  /* 0x00000010ff307819 */ /* 0x000fe4000001161f */
[C---:B------:R-:W-:Y:S02]  /*8670*/  PRMT R37, R173.reuse, 0x5410, R37 ;  /* 0x00005410ad257816 */ /* 0x040fe40000000025 */
[----:B------:R-:W-:Y:S02]  /*8680*/  PRMT R48, R173, 0x5432, R48 ;  /* 0x00005432ad307816 */ /* 0x000fe40000000030 */
[----:B------:R-:W-:Y:S01]  /*8690*/  LOP3.LUT R29, R35, 0xffff0000, RZ, 0xc0, !PT ;  /* 0xffff0000231d7812 */ /* 0x000fe200078ec0ff */
[C---:B------:R-:W-:Y:S01]  /*86a0*/  IMAD.U32 R76, R37.reuse, 0x10000, RZ ;  /* 0x00010000254c7824 */ /* 0x040fe200078e00ff */
[----:B------:R-:W-:Y:S01]  /*86b0*/  LOP3.LUT R37, R37, 0xffff0000, RZ, 0xc0, !PT ;  /* 0xffff000025257812 */ /* 0x000fe200078ec0ff */
[C---:B------:R-:W-:Y:S01]  /*86c0*/  IMAD.U32 R77, R48.reuse, 0x10000, RZ ;  /* 0x00010000304d7824 */ /* 0x040fe200078e00ff */
[----:B------:R-:W-:Y:S01]  /*86d0*/  LOP3.LUT R48, R48, 0xffff0000, RZ, 0xc0, !PT ;  /* 0xffff000030307812 */ /* 0x000fe200078ec0ff */
[----:B------:R-:W-:Y:S01]  /*86e0*/  FMUL.FTZ R78, R79, R76 ;  /* 0x0000004c4f4e7220 */ /* 0x000fe20000410000 */
[----:B------:R-:W-:Y:S01]  /*86f0*/  PRMT R40, R171, 0x5410, R40 ;  /* 0x00005410ab287816 */ /* 0x000fe20000000028 */
[----:B------:R-:W-:Y:S01]  /*8700*/  FMUL.FTZ R35, R39, R37 ;  /* 0x0000002527237220 */ /* 0x000fe20000410000 */
[-C--:B------:R-:W-:Y:S01]  /*8710*/  FMUL.FTZ R79, R79, R77.reuse ;  /* 0x0000004d4f4f7220 */ /* 0x080fe20000410000 */
[----:B------:R-:W-:Y:S01]  /*8720*/  FMUL.FTZ R39, R39, R48 ;  /* 0x0000003027277220 */ /* 0x000fe20000410000 */
[----:B------:R-:W-:Y:S01]  /*8730*/  PRMT R28, R171, 0x5432, R28 ;  /* 0x00005432ab1c7816 */ /* 0x000fe2000000001c */
[C---:B------:R-:W-:Y:S01]  /*8740*/  FFMA.FTZ R78, R51.reuse, R77, -R78 ;  /* 0x0000004d334e7223 */ /* 0x040fe2000001084e */
[----:B------:R-:W-:Y:S01]  /*8750*/  FFMA.FTZ R79, R51, R76, R79 ;  /* 0x0000004c334f7223 */ /* 0x000fe2000001004f */
[----:B------:R-:W-:Y:S01]  /*8760*/  FFMA.FTZ R39, R29, R37, R39 ;  /* 0x000000251d277223 */ /* 0x000fe20000010027 */
[----:B------:R-:W-:-:S02]  /*8770*/  IMAD.U32 R51, R36, 0x10000, RZ ;  /* 0x0001000024337824 */ /* 0x000fc400078e00ff */
[----:B------:R-:W-:Y:S01]  /*8780*/  FFMA.FTZ R35, R29, R48, -R35 ;  /* 0x000000301d237223 */ /* 0x000fe20000010823 */
[----:B------:R-:W-:Y:S01]  /*8790*/  IMAD.U32 R37, R40, 0x10000, RZ ;  /* 0x0001000028257824 */ /* 0x000fe200078e00ff */
[----:B------:R-:W-:Y:S01]  /*87a0*/  LOP3.LUT R36, R36, 0xffff0000, RZ, 0xc0, !PT ;  /* 0xffff000024247812 */ /* 0x000fe200078ec0ff */
[----:B------:R-:W-:Y:S01]  /*87b0*/  IMAD.U32 R41, R28, 0x10000, RZ ;  /* 0x000100001c297824 */ /* 0x000fe200078e00ff */
[----:B------:R-:W-:Y:S01]  /*87c0*/  LOP3.LUT R40, R40, 0xffff0000, RZ, 0xc0, !PT ;  /* 0xffff000028287812 */ /* 0x000fe200078ec0ff */
[C---:B------:R-:W-:Y:S01]  /*87d0*/  FMUL.FTZ R48, R51.reuse, R37 ;  /* 0x0000002533307220 */ /* 0x040fe20000410000 */
[----:B------:R-:W-:Y:S02]  /*87e0*/  IMAD.U32 R29, R32, 0x10000, RZ ;  /* 0x00010000201d7824 */ /* 0x000fe400078e00ff */
[-C--:B------:R-:W-:Y:S01]  /*87f0*/  FMUL.FTZ R51, R51, R41.reuse ;  /* 0x0000002933337220 */ /* 0x080fe20000410000 */
[----:B------:R-:W-:Y:S02]  /*8800*/  LOP3.LUT R28, R28, 0xffff0000, RZ, 0xc0, !PT ;  /* 0xffff00001c1c7812 */ /* 0x000fe400078ec0ff */
[----:B------:R-:W-:Y:S01]  /*8810*/  SHF.R.U64 R42, R42, 0x10, R43 ;  /* 0x000000102a2a7819 */ /* 0x000fe2000000122b */
[C---:B------:R-:W-:Y:S01]  /*8820*/  FFMA.FTZ R48, R29.reuse, R41, -R48 ;  /* 0x000000291d307223 */ /* 0x040fe20000010830 */
[----:B------:R-:W-:Y:S01]  /*8830*/  SHF.R.U64 R30, R30, 0x10, R31 ;  /* 0x000000101e1e7819 */ /* 0x000fe2000000121f */
[----:B------:R-:W-:Y:S01]  /*8840*/  FFMA.FTZ R51, R29, R37, R51 ;  /* 0x000000251d337223 */ /* 0x000fe20000010033 */
[----:B------:R-:W-:Y:S01]  /*8850*/  LOP3.LUT R32, R32, 0xffff0000, RZ, 0xc0, !PT ;  /* 0xffff000020207812 */ /* 0x000fe200078ec0ff */
[C---:B------:R-:W-:Y:S01]  /*8860*/  FMUL.FTZ R29, R36.reuse, R40 ;  /* 0x00000028241d7220 */ /* 0x040fe20000410000 */
[----:B------:R-:W-:Y:S01]  /*8870*/  FMUL.FTZ R36, R36, R28 ;  /* 0x0000001c24247220 */ /* 0x000fe20000410000 */
[----:B------:R-:W-:-:S02]  /*8880*/  PRMT R42, R172, 0x5410, R42 ;  /* 0x00005410ac2a7816 */ /* 0x000fc4000000002a */
[----:B------:R-:W-:Y:S01]  /*8890*/  PRMT R30, R172, 0x5432, R30 ;  /* 0x00005432ac1e7816 */ /* 0x000fe2000000001e */
[C---:B------:R-:W-:Y:S01]  /*88a0*/  FFMA.FTZ R36, R32.reuse, R40, R36 ;  /* 0x0000002820247223 */ /* 0x040fe20000010024 */
[----:B------:R-:W-:Y:S01]  /*88b0*/  FFMA.FTZ R29, R32, R28, -R29 ;  /* 0x0000001c201d7223 */ /* 0x000fe2000001081d */
[C---:B------:R-:W-:Y:S01]  /*88c0*/  IMAD.U32 R40, R38.reuse, 0x10000, RZ ;  /* 0x0001000026287824 */ /* 0x040fe200078e00ff */
[----:B------:R-:W-:Y:S01]  /*88d0*/  LOP3.LUT R38, R38, 0xffff0000, RZ, 0xc0, !PT ;  /* 0xffff000026267812 */ /* 0x000fe200078ec0ff */
        /* <DEDUP_REMOVED lines=14> */
[----:B------:R-:W-:Y:S01]  /*89c0*/  FFMA.FTZ R38, R34, R42, R38 ;  /* 0x0000002a22267223 */ /* 0x000fe20000010026 */
[----:B------:R-:W-:Y:S01]  /*89d0*/  F2FP.BF16.F32.PACK_AB R49, R33, R49 ;  /* 0x000000312131723e */ /* 0x000fe200000010ff */
[----:B------:R-:W-:Y:S01]  /*89e0*/  IMAD.MOV.U32 R33, RZ, RZ, R47 ;  /* 0x000000ffff217224 */ /* 0x000fe200078e002f */
[----:B------:R-:W-:-:S02]  /*89f0*/  F2FP.BF16.F32.PACK_AB R29, R29, R48 ;  /* 0x000000301d1d723e */ /* 0x000fc400000010ff */
[----:B------:R-:W-:Y:S01]  /*8a00*/  F2FP.BF16.F32.PACK_AB R28, R28, R37 ;  /* 0x000000251c1c723e */ /* 0x000fe200000010ff */
[----:B------:R-:W-:Y:S01]  /*8a10*/  IMAD.MOV.U32 R37, RZ, RZ, R49 ;  /* 0x000000ffff257224 */ /* 0x000fe200078e0031 */
[----:B------:R-:W-:Y:S01]  /*8a20*/  F2FP.BF16.F32.PACK_AB R35, R35, R78 ;  /* 0x0000004e2323723e */ /* 0x000fe200000010ff */
[----:B------:R-:W-:Y:S01]  /*8a30*/  IMAD.MOV.U32 R32, RZ, RZ, R29 ;  /* 0x000000ffff207224 */ /* 0x000fe200078e001d */
[----:B------:R-:W-:Y:S01]  /*8a40*/  F2FP.BF16.F32.PACK_AB R39, R39, R79 ;  /* 0x0000004f2727723e */ /* 0x000fe200000010ff */
[----:B------:R-:W-:Y:S01]  /*8a50*/  IMAD.MOV.U32 R34, RZ, RZ, R28 ;  /* 0x000000ffff227224 */ /* 0x000fe200078e001c */
[----:B------:R-:W-:Y:S02]  /*8a60*/  F2FP.BF16.F32.PACK_AB R36, R36, R51 ;  /* 0x000000332424723e */ /* 0x000fe400000010ff */
[----:B------:R-:W-:-:S07]  /*8a70*/  F2FP.BF16.F32.PACK_AB R38, R38, R40 ;  /* 0x000000282626723e */ /* 0x000fce00000010ff */
.L_x_1561:
[----:B------:R-:W-:Y:S05]  /*8a80*/  BSYNC B2 ;  /* 0x0000000000027941 */ /* 0x000fea0003800000 */
.L_x_1560:
        /* <DEDUP_REMOVED lines=10> */
.L_x_1551:
[----:B------:R-:W-:Y:S05]  /*8b30*/  BSYNC B1 ;  /* 0x0000000000017941 */ /* 0x000fea0003800000 */
.L_x_1550:
[-C--:B0-2---:R-:W-:Y:S02]  /*8b40*/  IMAD R28, R149, R126.reuse, RZ ;  /* 0x0000007e951c7224 */ /* 0x085fe400078e02ff */
        /* <DEDUP_REMOVED lines=9> */
[----:B------:R-:W-:Y:S02]  /*8be0*/  IADD3 R29, P3, P4, R104, R124, R10 ;  /* 0x0000007c681d7210 */ /* 0x000fe40007c7e00a */
[----:B------:R-:W-:Y:S02]  /*8bf0*/  SHF.R.S32.HI R31, RZ, 0x1f, R30 ;  /* 0x0000001fff1f7819 */ /* 0x000fe4000001141e */
[----:B------:R-:W-:Y:S02]  /*8c00*/  IADD3.X R28, R4, R40, R116, P3, P4 ;  /* 0x00000028041c7210 */ /* 0x000fe40001fe8474 */
[----:B------:R-:W-:Y:S02]  /*8c10*/  LEA.HI R30, R31, R30, RZ, 0x4 ;  /* 0x0000001e1f1e7211 */ /* 0x000fe400078f20ff */
[----:B---3--:R-:W-:-:S02]  /*8c20*/  SHF.R.U32.HI R34, RZ, 0x3, R207 ;  /* 0x00000003ff227819 */ /* 0x008fc400000116cf */
[----:B------:R-:W-:-:S05]  /*8c30*/  LEA.HI.SX32 R31, R30, R119, 0x1c ;  /* 0x000000771e1f7211 */ /* 0x000fca00078fe2ff */
[----:B------:R-:W-:-:S05]  /*8c40*/  IMAD.SHL.U32 R30, R31, 0x8, RZ ;  /* 0x000000081f1e7824 */ /* 0x000fca00078e00ff */
[----:B------:R-:W-:-:S13]  /*8c50*/  ISETP.GE.AND P3, PT, R30, R145, PT ;  /* 0x000000911e00720c */ /* 0x000fda0003f66270 */
[--C-:B------:R-:W-:Y:S02]  /*8c60*/  @!P3 SHF.R.S32.HI R33, RZ, 0x1f, R30.reuse ;  /* 0x0000001fff21b819 */ /* 0x100fe4000001141e */
[--C-:B------:R-:W-:Y:S02]  /*8c70*/  @!P3 IADD3 R32, P4, P5, R104, R124, R30.reuse ;  /* 0x0000007c6820b210 */ /* 0x100fe40007d9e01e */
[----:B------:R-:W-:Y:S02]  /*8c80*/  LOP3.LUT R30, R207, 0x38, R30, 0xf8, !PT ;  /* 0x00000038cf1e7812 */ /* 0x000fe400078ef81e */
[----:B------:R-:W-:Y:S02]  /*8c90*/  @!P3 IADD3.X R33, R4, R40, R33, P4, P5 ;  /* 0x000000280421b210 */ /* 0x000fe400027ea421 */
[----:B------:R-:W-:-:S04]  /*8ca0*/  LEA R36, P4, R29, R112, 0x1 ;  /* 0x000000701d247211 */ /* 0x000fc800078808ff */
[----:B------:R-:W-:Y:S02]  /*8cb0*/  LEA.HI.X R37, R29, R113, R28, 0x1, P4 ;  /* 0x000000711d257211 */ /* 0x000fe400020f0c1c */
[----:B------:R-:W-:Y:S02]  /*8cc0*/  SHF.R.S32.HI R28, RZ, 0x1f, R31 ;  /* 0x0000001fff1c7819 */ /* 0x000fe4000001141f */
[----:B------:R-:W-:Y:S02]  /*8cd0*/  @!P3 LEA R38, P4, R32, R112, 0x1 ;  /* 0x000000702026b211 */ /* 0x000fe400078808ff */
[----:B------:R-:W-:Y:S02]  /*8ce0*/  LEA.HI R28, R28, R31, RZ, 0x3 ;  /* 0x0000001f1c1c7211 */ /* 0x000fe400078f18ff */
[----:B------:R-:W-:Y:S02]  /*8cf0*/  @!P3 LEA.HI.X R39, R32, R113, R33, 0x1, P4 ;  /* 0x000000712027b211 */ /* 0x000fe400020f0c21 */
[----:B------:R-:W-:-:S02]  /*8d00*/  SHF.R.S32.HI R29, RZ, 0x3, R28 ;  /* 0x00000003ff1d7819 */ /* 0x000fc4000001141c */
[----:B------:R-:W-:-:S03]  /*8d10*/  ISETP.GE.AND P4, PT, R22, R121, PT ;  /* 0x000000791600720c */ /* 0x000fc60003f86270 */
        /* <DEDUP_REMOVED lines=20> */
[----:B------:R-:W-:Y:S01]  /*8e60*/  PRMT R60, R168, 0x5432, R60 ;  /* 0x00005432a83c7816 */ /* 0x000fe2000000003c */
[----:B------:R-:W-:Y:S01]  /*8e70*/  IMAD.U32 R49, R30, 0x10000, RZ ;  /* 0x000100001e317824 */ /* 0x000fe200078e00ff */
[----:B------:R-:W-:-:S02]  /*8e80*/  SHF.R.U64 R42, R62, 0x10, R63 ;  /* 0x000000103e2a7819 */ /* 0x000fc4000000123f */
[----:B------:R-:W-:Y:S01]  /*8e90*/  SHF.R.U32.HI R62, RZ, 0x10, R63 ;  /* 0x00000010ff3e7819 */ /* 0x000fe2000001163f */
[----:B------:R-:W-:Y:S01]  /*8ea0*/  IMAD.U32 R63, R72, 0x10000, RZ ;  /* 0x00010000483f7824 */ /* 0x000fe200078e00ff */
[--C-:B------:R-:W-:Y:S01]  /*8eb0*/  SHF.R.U64 R44, R74, 0x10, R75.reuse ;  /* 0x000000104a2c7819 */ /* 0x100fe2000000124b */
[----:B------:R-:W-:Y:S01]  /*8ec0*/  IMAD.U32 R73, R60, 0x10000, RZ ;  /* 0x000100003c497824 */ /* 0x000fe200078e00ff */
[----:B------:R-:W-:Y:S02]  /*8ed0*/  SHF.R.U32.HI R74, RZ, 0x10, R75 ;  /* 0x00000010ff4a7819 */ /* 0x000fe4000001164b */
[----:B------:R-:W-:Y:S01]  /*8ee0*/  LOP3.LUT R48, R33, 0xffff0000, RZ, 0xc0, !PT ;  /* 0xffff000021307812 */ /* 0x000fe200078ec0ff */
[----:B------:R-:W-:Y:S01]  /*8ef0*/  IMAD.U32 R33, R32, 0x10000, RZ ;  /* 0x0001000020217824 */ /* 0x000fe200078e00ff */
[----:B------:R-:W-:Y:S01]  /*8f00*/  PRMT R75, R169, 0x5410, R44 ;  /* 0x00005410a94b7816 */ /* 0x000fe2000000002c */
[C---:B------:R-:W-:Y:S01]  /*8f10*/  FMUL.FTZ R44, R47.reuse, R63 ;  /* 0x0000003f2f2c7220 */ /* 0x040fe20000410000 */
        /* <DEDUP_REMOVED lines=15> */
[C---:B------:R-:W-:Y:S01]  /*9010*/  FMUL.FTZ R60, R51.reuse, R73 ;  /* 0x00000049333c7220 */ /* 0x040fe20000410000 */
        /* <DEDUP_REMOVED lines=17> */
[C---:B------:R-:W-:Y:S01]  /*9130*/  FMUL.FTZ R41, R33.reuse, R46 ;  /* 0x0000002e21297220 */ /* 0x040fe20000410000 */
[----:B------:R-:W-:Y:S01]  /*9140*/  FMUL.FTZ R33, R33, R45 ;  /* 0x0000002d21217220 */ /* 0x000fe20000410000 */
[----:B------:R-:W-:Y:S01]  /*9150*/  LOP3.LUT R28, R28, 0xffff0000, RZ, 0xc0, !PT ;  /* 0xffff00001c1c7812 */ /* 0x000fe200078ec0ff */
[----:B------:R-:W-:Y:S01]  /*9160*/  FFMA.FTZ R35, R31, R74, R35 ;  /* 0x0000004a1f237223 */ /* 0x000fe20000010023 */
[C---:B------:R-:W-:Y:S01]  /*9170*/  FMUL.FTZ R31, R32.reuse, R43 ;  /* 0x0000002b201f7220 */ /* 0x040fe20000410000 */
[----:B------:R-:W-:Y:S01]  /*9180*/  PRMT R42, R167, 0x5410, R42 ;  /* 0x00005410a72a7816 */ /* 0x000fe2000000002a */
[C---:B------:R-:W-:Y:S01]  /*9190*/  FFMA.FTZ R41, R29.reuse, R45, -R41 ;  /* 0x0000002d1d297223 */ /* 0x040fe20000010829 */
[----:B------:R-:W-:Y:S01]  /*91a0*/  FFMA.FTZ R33, R29, R46, R33 ;  /* 0x0000002e1d217223 */ /* 0x000fe20000010021 */
[-C--:B------:R-:W-:Y:S01]  /*91b0*/  FMUL.FTZ R29, R32, R62.reuse ;  /* 0x0000003e201d7220 */ /* 0x080fe20000410000 */
[C---:B------:R-:W-:Y:S01]  /*91c0*/  IMAD.U32 R32, R75.reuse, 0x10000, RZ ;  /* 0x000100004b207824 */ /* 0x040fe200078e00ff */
[----:B------:R-:W-:Y:S01]  /*91d0*/  LOP3.LUT R34, R34, 0xffff0000, RZ, 0xc0, !PT ;  /* 0xffff000022227812 */ /* 0x000fe200078ec0ff */
[----:B------:R-:W-:Y:S01]  /*91e0*/  FFMA.FTZ R62, R28, R62, -R31 ;  /* 0x0000003e1c3e7223 */ /* 0x000fe2000001081f */
[----:B------:R-:W-:Y:S01]  /*91f0*/  LOP3.LUT R75, R75, 0xffff0000, RZ, 0xc0, !PT ;  /* 0xffff00004b4b7812 */ /* 0x000fe200078ec0ff */
[C---:B------:R-:W-:Y:S01]  /*9200*/  IMAD.U32 R46, R42.reuse, 0x10000, RZ ;  /* 0x000100002a2e7824 */ /* 0x040fe200078e00ff */
[----:B------:R-:W-:Y:S01]  /*9210*/  LOP3.LUT R31, R42, 0xffff0000, RZ, 0xc0, !PT ;  /* 0xffff00002a1f7812 */ /* 0x000fe200078ec0ff */
[----:B------:R-:W-:Y:S01]  /*9220*/  FFMA.FTZ R42, R28, R43, R29 ;  /* 0x0000002b1c2a7223 */ /* 0x000fe2000001001d */
[----:B------:R-:W-:Y:S01]  /*9230*/  LOP3.LUT R30, R30, 0xffff0000, RZ, 0xc0, !PT ;  /* 0xffff00001e1e7812 */ /* 0x000fe200078ec0ff */
        /* <DEDUP_REMOVED lines=15> */
[----:B------:R-:W-:Y:S01]  /*9330*/  F2FP.BF16.F32.PACK_AB R31, R50, R60 ;  /* 0x0000003c321f723e */ /* 0x000fe200000010ff */
[----:B------:R-:W-:Y:S01]  /*9340*/  IMAD.MOV.U32 R29, RZ, RZ, R44 ;  /* 0x000000ffff1d7224 */ /* 0x000fe200078e002c */
[----:B------:R-:W-:-:S02]  /*9350*/  F2FP.BF16.F32.PACK_AB R35, R35, R51 ;  /* 0x000000332323723e */ /* 0x000fc400000010ff */
[----:B------:R-:W-:-:S07]  /*9360*/  F2FP.BF16.F32.PACK_AB R34, R34, R61 ;  /* 0x0000003d2222723e */ /* 0x000fce00000010ff */
.L_x_1565:
[----:B------:R-:W-:Y:S05]  /*9370*/  BSYNC B2 ;  /* 0x0000000000027941 */ /* 0x000fea0003800000 */
.L_x_1564:
[----:B0-----:R0:W-:Y:S04]  /*9380*/  STG.E.128 desc[UR46][R36.64], R28 ;  /* 0x0000001c24007986 */ /* 0x0011e8000c101d2e */
[----:B--2---:R0:W-:Y:S02]  /*9390*/  @!P3 STG.E.128 desc[UR46][R38.64], R32 ;  /* 0x000000202600b986 */ /* 0x0041e4000c101d2e */
.L_x_1563:
[----:B------:R-:W-:Y:S05]  /*93a0*/  BSYNC B1 ;  /* 0x0000000000017941 */ /* 0x000fea0003800000 */
.L_x_1562:
[----:B------:R-:W-:Y:S01]  /*93b0*/  ISETP.NE.AND P3, PT, R14, RZ, PT ;  /* 0x000000ff0e00720c */ /* 0x000fe20003f65270 */
[----:B------:R-:W-:-:S12]  /*93c0*/  BSSY B1, `(.L_x_1566) ;  /* 0x0000083000017945 */ /* 0x000fd80003800000 */
[----:B------:R-:W-:Y:S05]  /*93d0*/  @!P3 BRA `(.L_x_1567) ;  /* 0x000000080004b947 */ /* 0x000fea0003800000 */
[----:B0-----:R-:W-:Y:S01]  /*93e0*/  SEL R28, R130, R148, !P1 ;  /* 0x00000094821c7207 */ /* 0x001fe20004800000 */
        /* <DEDUP_REMOVED lines=10> */
[----:B------:R-:W-:-:S04]  /*9490*/  @!P3 IADD3 R28, P4, P5, R104, R124, R33 ;  /* 0x0000007c681cb210 */ /* 0x000fc80007d9e021 */
[----:B------:R-:W-:Y:S02]  /*94a0*/  @!P3 IADD3.X R29, R4, R40, R29, P4, P5 ;  /* 0x00000028041db210 */ /* 0x000fe400027ea41d */
[----:B------:R-:W-:-:S04]  /*94b0*/  LEA R36, P4, R30, R112, 0x1 ;  /* 0x000000701e247211 */ /* 0x000fc800078808ff */
[----:B------:R-:W-:Y:S02]  /*94c0*/  LEA.HI.X R37, R30, R113, R31, 0x1, P4 ;  /* 0x000000711e257211 */ /* 0x000fe400020f0c1f */
[----:B------:R-:W-:-:S04]  /*94d0*/  @!P3 LEA R38, P4, R28, R112, 0x1 ;  /* 0x000000701c26b211 */ /* 0x000fc800078808ff */
[----:B------:R-:W-:Y:S02]  /*94e0*/  @!P3 LEA.HI.X R39, R28, R113, R29, 0x1, P4 ;  /* 0x000000711c27b211 */ /* 0x000fe400020f0c1d */
[----:B------:R-:W-:Y:S02]  /*94f0*/  SHF.R.S32.HI R29, RZ, 0x1f, R32 ;  /* 0x0000001fff1d7819 */ /* 0x000fe40000011420 */
[----:B------:R-:W-:Y:S02]  /*9500*/  LOP3.LUT R28, R207, 0x38, R33, 0xf8, !PT ;  /* 0x00000038cf1c7812 */ /* 0x000fe400078ef821 */
[----:B------:R-:W-:Y:S02]  /*9510*/  LEA.HI R29, R29, R32, RZ, 0x3 ;  /* 0x000000201d1d7211 */ /* 0x000fe400078f18ff */
[----:B------:R-:W-:Y:S02]  /*9520*/  LOP3.LUT R28, R28, R34, RZ, 0x3c, !PT ;  /* 0x000000221c1c7212 */ /* 0x000fe400078e3cff */
[----:B------:R-:W-:-:S02]  /*9530*/  SHF.R.S32.HI R29, RZ, 0x3, R29 ;  /* 0x00000003ff1d7819 */ /* 0x000fc4000001141d */
[----:B------:R-:W-:-:S03]  /*9540*/  ISETP.GE.AND P4, PT, R198, R121, PT ;  /* 0x00000079c600720c */ /* 0x000fc60003f86270 */
        /* <DEDUP_REMOVED lines=19> */
[----:B------:R-:W-:-:S02]  /*9680*/  SHF.R.U64 R42, R58, 0x10, R59 ;  /* 0x000000103a2a7819 */ /* 0x000fc4000000123b */
[----:B------:R-:W-:Y:S01]  /*9690*/  SHF.R.U64 R44, R70, 0x10, R71 ;  /* 0x00000010462c7819 */ /* 0x000fe20000001247 */
[----:B------:R-:W-:Y:S01]  /*96a0*/  IMAD.U32 R60, R69, 0x10000, RZ ;  /* 0x00010000453c7824 */ /* 0x000fe200078e00ff */
[----:B------:R-:W-:Y:S02]  /*96b0*/  PRMT R57, R158, 0x5432, R57 ;  /* 0x000054329e397816 */ /* 0x000fe40000000039 */
[----:B------:R-:W-:Y:S01]  /*96c0*/  SHF.R.U32.HI R58, RZ, 0x10, R59 ;  /* 0x00000010ff3a7819 */ /* 0x000fe2000001163b */
[----:B------:R-:W-:Y:S01]  /*96d0*/  FMUL.FTZ R68, R47, R60 ;  /* 0x0000003c2f447220 */ /* 0x000fe20000410000 */
[----:B------:R-:W-:Y:S01]  /*96e0*/  SHF.R.U32.HI R70, RZ, 0x10, R71 ;  /* 0x00000010ff467819 */ /* 0x000fe20000011647 */
[----:B------:R-:W-:Y:S01]  /*96f0*/  IMAD.U32 R62, R57, 0x10000, RZ ;  /* 0x00010000393e7824 */ /* 0x000fe200078e00ff */
[----:B------:R-:W-:Y:S01]  /*9700*/  LOP3.LUT R48, R33, 0xffff0000, RZ, 0xc0, !PT ;  /* 0xffff000021307812 */ /* 0x000fe200078ec0ff */
[----:B------:R-:W-:Y:S01]  /*9710*/  IMAD.U32 R33, R32, 0x10000, RZ ;  /* 0x0001000020217824 */ /* 0x000fe200078e00ff */
[----:B------:R-:W-:Y:S01]  /*9720*/  LOP3.LUT R59, R69, 0xffff0000, RZ, 0xc0, !PT ;  /* 0xffff0000453b7812 */ /* 0x000fe200078ec0ff */
[----:B------:R-:W-:Y:S01]  /*9730*/  FMUL.FTZ R72, R47, R62 ;  /* 0x0000003e2f487220 */ /* 0x000fe20000410000 */
[----:B------:R-:W-:-:S02]  /*9740*/  PRMT R58, R157, 0x5432, R58 ;  /* 0x000054329d3a7816 */ /* 0x000fc4000000003a */
[----:B------:R-:W-:Y:S01]  /*9750*/  PRMT R70, R159, 0x5432, R70 ;  /* 0x000054329f467816 */ /* 0x000fe20000000046 */
[----:B------:R-:W-:Y:S01]  /*9760*/  FMUL.FTZ R63, R48, R59 ;  /* 0x0000003b303f7220 */ /* 0x000fe20000410000 */
[----:B------:R-:W-:Y:S01]  /*9770*/  LOP3.LUT R57, R57, 0xffff0000, RZ, 0xc0, !PT ;  /* 0xffff000039397812 */ /* 0x000fe200078ec0ff */
[----:B------:R-:W-:Y:S01]  /*9780*/  IMAD.U32 R47, R58, 0x10000, RZ ;  /* 0x000100003a2f7824 */ /* 0x000fe200078e00ff */
[----:B------:R-:W-:Y:S01]  /*9790*/  LOP3.LUT R46, R29, 0xffff0000, RZ, 0xc0, !PT ;  /* 0xffff00001d2e7812 */ /* 0x000fe200078ec0ff */
[----:B------:R-:W-:Y:S01]  /*97a0*/  IMAD.U32 R61, R70, 0x10000, RZ ;  /* 0x00010000463d7824 */ /* 0x000fe200078e00ff */
[----:B------:R-:W-:Y:S01]  /*97b0*/  PRMT R160, R160, 0x5410, R43 ;  /* 0x00005410a0a07816 */ /* 0x000fe2000000002b */
[C---:B------:R-:W-:Y:S01]  /*97c0*/  FFMA.FTZ R43, R45.reuse, R62, -R68 ;  /* 0x0000003e2d2b7223 */ /* 0x040fe20000010844 */
[-C--:B------:R-:W-:Y:S01]  /*97d0*/  FMUL.FTZ R69, R48, R57.reuse ;  /* 0x0000003930457220 */ /* 0x080fe20000410000 */
[----:B------:R-:W-:Y:S01]  /*97e0*/  FFMA.FTZ R45, R45, R60, R72 ;  /* 0x0000003c2d2d7223 */ /* 0x000fe20000010048 */
[----:B------:R-:W-:Y:S01]  /*97f0*/  FFMA.FTZ R48, R46, R57, -R63 ;  /* 0x000000392e307223 */ /* 0x000fe2000001083f */
[----:B------:R-:W-:Y:S01]  /*9800*/  LOP3.LUT R35, R35, 0xffff0000, RZ, 0xc0, !PT ;  /* 0xffff000023237812 */ /* 0x000fe200078ec0ff */
[----:B------:R-:W-:Y:S01]  /*9810*/  FMUL.FTZ R57, R56, R61 ;  /* 0x0000003d38397220 */ /* 0x000fe20000410000 */
[----:B------:R-:W-:Y:S01]  /*9820*/  LOP3.LUT R60, R70, 0xffff0000, RZ, 0xc0, !PT ;  /* 0xffff0000463c7812 */ /* 0x000fe200078ec0ff */
[-C--:B------:R-:W-:Y:S01]  /*9830*/  FMUL.FTZ R62, R56, R47.reuse ;  /* 0x0000002f383e7220 */ /* 0x080fe20000410000 */
[----:B------:R-:W-:Y:S01]  /*9840*/  LOP3.LUT R56, R58, 0xffff0000, RZ, 0xc0, !PT ;  /* 0xffff00003a387812 */ /* 0x000fe200078ec0ff */
[----:B------:R-:W-:Y:S01]  /*9850*/  FFMA.FTZ R47, R50, R47, -R57 ;  /* 0x0000002f322f7223 */ /* 0x000fe20000010839 */
[----:B------:R-:W-:Y:S01]  /*9860*/  PRMT R41, R158, 0x5410, R41 ;  /* 0x000054109e297816 */ /* 0x000fe20000000029 */
[----:B------:R-:W-:Y:S01]  /*9870*/  FFMA.FTZ R50, R50, R61, R62 ;  /* 0x0000003d32327223 */ /* 0x000fe2000001003e */
[----:B------:R-:W-:Y:S01]  /*9880*/  LOP3.LUT R31, R31, 0xffff0000, RZ, 0xc0, !PT ;  /* 0xffff00001f1f7812 */ /* 0x000fe200078ec0ff */
[----:B------:R-:W-:Y:S01]  /*9890*/  FMUL.FTZ R68, R35, R60 ;  /* 0x0000003c23447220 */ /* 0x000fe20000410000 */
[----:B------:R-:W-:-:S02]  /*98a0*/  IMAD.U32 R62, R160, 0x10000, RZ ;  /* 0x00010000a03e7824 */ /* 0x000fc400078e00ff */
[-C--:B------:R-:W-:Y:S01]  /*98b0*/  FMUL.FTZ R70, R35, R56.reuse ;  /* 0x0000003823467220 */ /* 0x080fe20000410000 */
[----:B------:R-:W-:Y:S01]  /*98c0*/  LOP3.LUT R32, R32, 0xffff0000, RZ, 0xc0, !PT ;  /* 0xffff000020207812 */ /* 0x000fe200078ec0ff */
[----:B------:R-:W-:Y:S01]  /*98d0*/  IMAD.U32 R58, R41, 0x10000, RZ ;  /* 0x00010000293a7824 */ /* 0x000fe200078e00ff */
[----:B------:R-:W-:Y:S01]  /*98e0*/  LOP3.LUT R35, R160, 0xffff0000, RZ, 0xc0, !PT ;  /* 0xffff0000a0237812 */ /* 0x000fe200078ec0ff */
[----:B------:R-:W-:Y:S01]  /*98f0*/  FFMA.FTZ R56, R31, R56, -R68 ;  /* 0x000000381f387223 */ /* 0x000fe20000010844 */
[C---:B------:R-:W-:Y:S02]  /*9900*/  IMAD.U32 R29, R28.reuse, 0x10000, RZ ;  /* 0x000100001c1d7824 */ /* 0x040fe400078e00ff */
[----:B------:R-:W-:Y:S01]  /*9910*/  FMUL.FTZ R68, R33, R62 ;  /* 0x0000003e21447220 */ /* 0x000fe20000410000 */
[----:B------:R-:W-:Y:S01]  /*9920*/  LOP3.LUT R28, R28, 0xffff0000, RZ, 0xc0, !PT ;  /* 0xffff00001c1c7812 */ /* 0x000fe200078ec0ff */
[----:B------:R-:W-:Y:S01]  /*9930*/  FFMA.FTZ R46, R46, R59, R69 ;  /* 0x0000003b2e2e7223 */ /* 0x000fe20000010045 */
[----:B------:R-:W-:Y:S01]  /*9940*/  LOP3.LUT R41, R41, 0xffff0000, RZ, 0xc0, !PT ;  /* 0xffff000029297812 */ /* 0x000fe200078ec0ff */
[-C--:B------:R-:W-:Y:S01]  /*9950*/  FMUL.FTZ R57, R33, R58.reuse ;  /* 0x0000003a21397220 */ /* 0x080fe20000410000 */
[----:B------:R-:W-:Y:S01]  /*9960*/  PRMT R44, R159, 0x5410, R44 ;  /* 0x000054109f2c7816 */ /* 0x000fe2000000002c */
[----:B------:R-:W-:Y:S01]  /*9970*/  FMUL.FTZ R59, R32, R35 ;  /* 0x00000023203b7220 */ /* 0x000fe20000410000 */
[C---:B------:R-:W-:Y:S01]  /*9980*/  FFMA.FTZ R33, R29.reuse, R58, -R68 ;  /* 0x0000003a1d217223 */ /* 0x040fe20000010844 */
[----:B------:R-:W-:Y:S01]  /*9990*/  FFMA.FTZ R29, R29, R62, R57 ;  /* 0x0000003e1d1d7223 */ /* 0x000fe20000010039 */
[----:B------:R-:W-:Y:S01]  /*99a0*/  LOP3.LUT R51, R30, 0xffff0000, RZ, 0xc0, !PT ;  /* 0xffff00001e337812 */ /* 0x000fe200078ec0ff */
[-C--:B------:R-:W-:Y:S01]  /*99b0*/  FMUL.FTZ R57, R32, R41.reuse ;  /* 0x0000002920397220 */ /* 0x080fe20000410000 */
[----:B------:R-:W-:Y:S01]  /*99c0*/  PRMT R42, R157, 0x5410, R42 ;  /* 0x000054109d2a7816 */ /* 0x000fe2000000002a */
[----:B------:R-:W-:Y:S01]  /*99d0*/  FFMA.FTZ R58, R28, R41, -R59 ;  /* 0x000000291c3a7223 */ /* 0x000fe2000001083b */
[C---:B------:R-:W-:Y:S01]  /*99e0*/  IMAD.U32 R30, R34.reuse, 0x10000, RZ ;  /* 0x00010000221e7824 */ /* 0x040fe200078e00ff */
[----:B------:R-:W-:Y:S01]  /*99f0*/  LOP3.LUT R34, R34, 0xffff0000, RZ, 0xc0, !PT ;  /* 0xffff000022227812 */ /* 0x000fe200078ec0ff */
[C---:B------:R-:W-:Y:S01]  /*9a00*/  IMAD.U32 R41, R44.reuse, 0x10000, RZ ;  /* 0x000100002c297824 */ /* 0x040fe200078e00ff */
[----:B------:R-:W-:Y:S01]  /*9a10*/  LOP3.LUT R44, R44, 0xffff0000, RZ, 0xc0, !PT ;  /* 0xffff00002c2c7812 */ /* 0x000fe200078ec0ff */
[----:B------:R-:W-:-:S02]  /*9a20*/  IMAD.U32 R32, R42, 0x10000, RZ ;  /* 0x000100002a207824 */ /* 0x000fc400078e00ff */
[----:B------:R-:W-:Y:S01]  /*9a30*/  FFMA.FTZ R31, R31, R60, R70 ;  /* 0x0000003c1f1f7223 */ /* 0x000fe20000010046 */
[----:B------:R-:W-:Y:S01]  /*9a40*/  LOP3.LUT R42, R42, 0xffff0000, RZ, 0xc0, !PT ;  /* 0xffff00002a2a7812 */ /* 0x000fe200078ec0ff */
[----:B------:R-:W-:Y:S01]  /*9a50*/  FMUL.FTZ R60, R30, R41 ;  /* 0x000000291e3c7220 */ /* 0x000fe20000410000 */
[----:B------:R-:W-:Y:S01]  /*9a60*/  FMUL.FTZ R62, R34, R44 ;  /* 0x0000002c223e7220 */ /* 0x000fe20000410000 */
[----:B------:R-:W-:Y:S01]  /*9a70*/  FFMA.FTZ R28, R28, R35, R57 ;  /* 0x000000231c1c7223 */ /* 0x000fe20000010039 */
        /* <DEDUP_REMOVED lines=17> */
[----:B------:R-:W-:-:S02]  /*9b90*/  IMAD.MOV.U32 R29, RZ, RZ, R43 ;  /* 0x000000ffff1d7224 */ /* 0x000fc400078e002b */
[----:B------:R-:W-:Y:S02]  /*9ba0*/  IMAD.MOV.U32 R30, RZ, RZ, R46 ;  /* 0x000000ffff1e7224 */ /* 0x000fe400078e002e */
[----:B------:R-:W-:-:S07]  /*9bb0*/  IMAD.MOV.U32 R35, RZ, RZ, R50 ;  /* 0x000000ffff237224 */ /* 0x000fce00078e0032 */
.L_x_1569:
[----:B------:R-:W-:Y:S05]  /*9bc0*/  BSYNC B2 ;  /* 0x0000000000027941 */ /* 0x000fea0003800000 */
.L_x_1568:
[----:B0-----:R4:W-:Y:S04]  /*9bd0*/  STG.E.128 desc[UR46][R36.64], R28 ;  /* 0x0000001c24007986 */ /* 0x0019e8000c101d2e */
[----:B--2---:R4:W-:Y:S02]  /*9be0*/  @!P3 STG.E.128 desc[UR46][R38.64], R32 ;  /* 0x000000202600b986 */ /* 0x0049e4000c101d2e */
.L_x_1567:
[----:B------:R-:W-:Y:S05]  /*9bf0*/  BSYNC B1 ;  /* 0x0000000000017941 */ /* 0x000fea0003800000 */
.L_x_1566:
[----:B------:R-:W-:-:S13]  /*9c00*/  ISETP.NE.AND P3, PT, R15, RZ, PT ;  /* 0x000000ff0f00720c */ /* 0x000fda0003f65270 */
[----:B------:R-:W-:Y:S05]  /*9c10*/  @!P3 BRA `(.L_x_1520) ;  /* 0x0000000800d8b947 */ /* 0x000fea0003800000 */
[----:B------:R-:W-:Y:S01]  /*9c20*/  LOP3.LUT P5, RZ, R18, 0x1, RZ, 0xc0, !PT ;  /* 0x0000000112ff7812 */ /* 0x000fe200078ac0ff */
[----:B------:R-:W-:Y:S01]  /*9c30*/  BSSY B1, `(.L_x_1570) ;  /* 0x0000075000017945 */ /* 0x000fe20003800000 */
[----:B0---4-:R-:W-:Y:S02]  /*9c40*/  SHF.R.U32.HI R31, RZ, 0x3, R207 ;  /* 0x00000003ff1f7819 */ /* 0x011fe400000116cf */
[----:B------:R-:W-:Y:S02]  /*9c50*/  SEL R148, R130, R148, !P5 ;  /* 0x0000009482947207 */ /* 0x000fe40006800000 */
[----:B------:R-:W-:Y:S02]  /*9c60*/  IADD3 R30, P3, P4, R104, R124, R12 ;  /* 0x0000007c681e7210 */ /* 0x000fe40007c7e00c */
[----:B------:R-:W-:Y:S02]  /*9c70*/  SHF.R.S32.HI R29, RZ, 0x1f, R148 ;  /* 0x0000001fff1d7819 */ /* 0x000fe40000011494 */
[----:B---3--:R-:W-:-:S02]  /*9c80*/  IADD3.X R33, R4, R40, R114, P3, P4 ;  /* 0x0000002804217210 */ /* 0x008fc40001fe8472 */
[----:B------:R-:W-:Y:S02]  /*9c90*/  LEA.HI R148, R29, R148, RZ, 0x4 ;  /* 0x000000941d947211 */ /* 0x000fe400078f20ff */
[----:B------:R-:W-:Y:S02]  /*9ca0*/  LEA R36, P3, R30, R112, 0x1 ;  /* 0x000000701e247211 */ /* 0x000fe400078608ff */
[----:B------:R-:W-:Y:S02]  /*9cb0*/  LEA.HI.SX32 R148, R148, R117, 0x1c ;  /* 0x0000007594947211 */ /* 0x000fe400078fe2ff */
[----:B------:R-:W-:Y:S02]  /*9cc0*/  LEA.HI.X R37, R30, R113, R33, 0x1, P3 ;  /* 0x000000711e257211 */ /* 0x000fe400018f0c21 */
[----:B------:R-:W-:Y:S01]  /*9cd0*/  SHF.R.S32.HI R29, RZ, 0x1f, R148 ;  /* 0x0000001fff1d7819 */ /* 0x000fe20000011494 */
[----:B------:R-:W-:Y:S01]  /*9ce0*/  IMAD.SHL.U32 R38, R148, 0x8, RZ ;  /* 0x0000000894267824 */ /* 0x000fe200078e00ff */
[----:B------:R-:W-:-:S02]  /*9cf0*/  ISETP.GE.AND P3, PT, R199, R121, PT ;  /* 0x00000079c700720c */ /* 0x000fc40003f66270 */
        /* <DEDUP_REMOVED lines=17> */
[----:B------:R-:W-:Y:S01]  /*9e10*/  SHF.R.U64 R52, R54, 0x10, R55 ;  /* 0x0000001036347819 */ /* 0x000fe20000001237 */
[----:B0-----:R-:W-:Y:S01]  /*9e20*/  IMAD.U32 R43, R29, 0x10000, RZ ;  /* 0x000100001d2b7824 */ /* 0x001fe200078e00ff */
[--C-:B------:R-:W-:Y:S01]  /*9e30*/  SHF.R.U64 R53, R64, 0x10, R65.reuse ;  /* 0x0000001040357819 */ /* 0x100fe20000001241 */
[----:B------:R-:W-:Y:S01]  /*9e40*/  IMAD.U32 R49, R31, 0x10000, RZ ;  /* 0x000100001f317824 */ /* 0x000fe200078e00ff */
[----:B------:R-:W-:Y:S01]  /*9e50*/  SHF.R.U32.HI R65, RZ, 0x10, R65 ;  /* 0x00000010ff417819 */ /* 0x000fe20000011641 */
[----:B------:R-:W-:Y:S01]  /*9e60*/  IMAD.U32 R41, R32, 0x10000, RZ ;  /* 0x0001000020297824 */ /* 0x000fe200078e00ff */
[----:B------:R-:W-:Y:S01]  /*9e70*/  LOP3.LUT R50, R33, 0xffff0000, RZ, 0xc0, !PT ;  /* 0xffff000021327812 */ /* 0x000fe200078ec0ff */
[----:B------:R-:W-:Y:S01]  /*9e80*/  IMAD.U32 R39, R28, 0x10000, RZ ;  /* 0x000100001c277824 */ /* 0x000fe200078e00ff */
[----:B------:R-:W-:-:S02]  /*9e90*/  PRMT R33, R153, 0x5410, R52 ;  /* 0x0000541099217816 */ /* 0x000fc40000000034 */
[----:B------:R-:W-:Y:S02]  /*9ea0*/  PRMT R52, R156, 0x5432, R65 ;  /* 0x000054329c347816 */ /* 0x000fe40000000041 */
[C---:B------:R-:W-:Y:S02]  /*9eb0*/  PRMT R47, R154.reuse, 0x5410, R47 ;  /* 0x000054109a2f7816 */ /* 0x040fe4000000002f */
[----:B------:R-:W-:Y:S01]  /*9ec0*/  PRMT R154, R154, 0x5432, R57 ;  /* 0x000054329a9a7816 */ /* 0x000fe20000000039 */
[----:B------:R-:W-:Y:S01]  /*9ed0*/  IMAD.U32 R54, R52, 0x10000, RZ ;  /* 0x0001000034367824 */ /* 0x000fe200078e00ff */
[----:B------:R-:W-:Y:S02]  /*9ee0*/  SHF.R.U32.HI R56, RZ, 0x10, R55 ;  /* 0x00000010ff387819 */ /* 0x000fe40000011637 */
[--C-:B------:R-:W-:Y:S02]  /*9ef0*/  SHF.R.U64 R44, R66, 0x10, R67.reuse ;  /* 0x00000010422c7819 */ /* 0x100fe40000001243 */
[----:B------:R-:W-:-:S02]  /*9f00*/  SHF.R.U32.HI R66, RZ, 0x10, R67 ;  /* 0x00000010ff427819 */ /* 0x000fc40000011643 */
[----:B------:R-:W-:Y:S01]  /*9f10*/  LOP3.LUT R45, R35, 0xffff0000, RZ, 0xc0, !PT ;  /* 0xffff0000232d7812 */ /* 0x000fe200078ec0ff */
[----:B------:R-:W-:Y:S01]  /*9f20*/  IMAD.U32 R35, R154, 0x10000, RZ ;  /* 0x000100009a237824 */ /* 0x000fe200078e00ff */
[----:B------:R-:W-:Y:S01]  /*9f30*/  PRMT R153, R153, 0x5432, R56 ;  /* 0x0000543299997816 */ /* 0x000fe20000000038 */
[CC--:B------:R-:W-:Y:S01]  /*9f40*/  FMUL.FTZ R56, R46.reuse, R54.reuse ;  /* 0x000000362e387220 */ /* 0x0c0fe20000410000 */
[C---:B------:R-:W-:Y:S01]  /*9f50*/  PRMT R44, R155.reuse, 0x5410, R44 ;  /* 0x000054109b2c7816 */ /* 0x040fe2000000002c */
[-C--:B------:R-:W-:Y:S01]  /*9f60*/  FMUL.FTZ R46, R46, R35.reuse ;  /* 0x000000232e2e7220 */ /* 0x080fe20000410000 */
[----:B------:R-:W-:Y:S01]  /*9f70*/  PRMT R155, R155, 0x5432, R66 ;  /* 0x000054329b9b7816 */ /* 0x000fe20000000042 */
[C---:B------:R-:W-:Y:S01]  /*9f80*/  FFMA.FTZ R35, R43.reuse, R35, -R56 ;  /* 0x000000232b237223 */ /* 0x040fe20000010838 */
[----:B------:R-:W-:Y:S01]  /*9f90*/  PRMT R156, R156, 0x5410, R53 ;  /* 0x000054109c9c7816 */ /* 0x000fe20000000035 */
[----:B------:R-:W-:Y:S01]  /*9fa0*/  FFMA.FTZ R43, R43, R54, R46 ;  /* 0x000000362b2b7223 */ /* 0x000fe2000001002e */
[----:B------:R-:W-:Y:S01]  /*9fb0*/  LOP3.LUT R55, R52, 0xffff0000, RZ, 0xc0, !PT ;  /* 0xffff000034377812 */ /* 0x000fe200078ec0ff */
[----:B------:R-:W-:Y:S01]  /*9fc0*/  IMAD.U32 R56, R155, 0x10000, RZ ;  /* 0x000100009b387824 */ /* 0x000fe200078e00ff */
[----:B------:R-:W-:Y:S01]  /*9fd0*/  LOP3.LUT R53, R154, 0xffff0000, RZ, 0xc0, !PT ;  /* 0xffff00009a357812 */ /* 0x000fe200078ec0ff */
[----:B------:R-:W-:Y:S01]  /*9fe0*/  IMAD.U32 R52, R153, 0x10000, RZ ;  /* 0x0001000099347824 */ /* 0x000fe200078e00ff */
[----:B------:R-:W-:Y:S01]  /*9ff0*/  LOP3.LUT R48, R29, 0xffff0000, RZ, 0xc0, !PT ;  /* 0xffff00001d307812 */ /* 0x000fe200078ec0ff */
[C---:B------:R-:W-:Y:S01]  /*a000*/  FMUL.FTZ R57, R50.reuse, R55 ;  /* 0x0000003732397220 */ /* 0x040fe20000410000 */
[----:B------:R-:W-:Y:S01]  /*a010*/  LOP3.LUT R155, R155, 0xffff0000, RZ, 0xc0, !PT ;  /* 0xffff00009b9b7812 */ /* 0x000fe200078ec0ff */
[-C--:B------:R-:W-:Y:S01]  /*a020*/  FMUL.FTZ R59, R50, R53.reuse ;  /* 0x00000035323b7220 */ /* 0x080fe20000410000 */
[C---:B------:R-:W-:Y:S01]  /*a030*/  FMUL.FTZ R50, R51.reuse, R56 ;  /* 0x0000003833327220 */ /* 0x040fe20000410000 */
[----:B------:R-:W-:Y:S01]  /*a040*/  FFMA.FTZ R46, R48, R53, -R57 ;  /* 0x00000035302e7223 */ /* 0x000fe20000010839 */
[-C--:B------:R-:W-:Y:S01]  /*a050*/  FMUL.FTZ R51, R51, R52.reuse ;  /* 0x0000003433337220 */ /* 0x080fe20000410000 */
[----:B------:R-:W-:Y:S01]  /*a060*/  LOP3.LUT R153, R153, 0xffff0000, RZ, 0xc0, !PT ;  /* 0xffff000099997812 */ /* 0x000fe200078ec0ff */
[----:B------:R-:W-:Y:S01]  /*a070*/  FFMA.FTZ R53, R49, R52, -R50 ;  /* 0x0000003431357223 */ /* 0x000fe20000010832 */
[----:B------:R-:W-:-:S02]  /*a080*/  IMAD.U32 R52, R156, 0x10000, RZ ;  /* 0x000100009c347824 */ /* 0x000fc400078e00ff */
[----:B------:R-:W-:Y:S01]  /*a090*/  FFMA.FTZ R56, R49, R56, R51 ;  /* 0x0000003831387223 */ /* 0x000fe20000010033 */
[----:B------:R-:W-:Y:S01]  /*a0a0*/  IMAD.U32 R50, R47, 0x10000, RZ ;  /* 0x000100002f327824 */ /* 0x000fe200078e00ff */
[----:B------:R-:W-:Y:S01]  /*a0b0*/  LOP3.LUT R42, R31, 0xffff0000, RZ, 0xc0, !PT ;  /* 0xffff00001f2a7812 */ /* 0x000fe200078ec0ff */
[----:B------:R-:W-:Y:S01]  /*a0c0*/  FMUL.FTZ R54, R41, R52 ;  /* 0x0000003429367220 */ /* 0x000fe20000410000 */
[----:B------:R-:W-:Y:S01]  /*a0d0*/  FMUL.FTZ R49, R45, R155 ;  /* 0x0000009b2d317220 */ /* 0x000fe20000410000 */
[-C--:B------:R-:W-:Y:S01]  /*a0e0*/  FMUL.FTZ R41, R41, R50.reuse ;  /* 0x0000003229297220 */ /* 0x080fe20000410000 */
[----:B------:R-:W-:Y:S01]  /*a0f0*/  FMUL.FTZ R51, R45, R153 ;  /* 0x000000992d337220 */ /* 0x000fe20000410000 */
[----:B------:R-:W-:Y:S01]  /*a100*/  LOP3.LUT R32, R32, 0xffff0000, RZ, 0xc0, !PT ;  /* 0xffff000020207812 */ /* 0x000fe200078ec0ff */
[----:B------:R-:W-:Y:S01]  /*a110*/  IMAD.U32 R29, R30, 0x10000, RZ ;  /* 0x000100001e1d7824 */ /* 0x000fe200078e00ff */
[----:B------:R-:W-:Y:S01]  /*a120*/  LOP3.LUT R45, R156, 0xffff0000, RZ, 0xc0, !PT ;  /* 0xffff00009c2d7812 */ /* 0x000fe200078ec0ff */
[----:B------:R-:W-:Y:S01]  /*a130*/  FFMA.FTZ R54, R39, R50, -R54 ;  /* 0x0000003227367223 */ /* 0x000fe20000010836 */
[----:B------:R-:W-:Y:S01]  /*a140*/  LOP3.LUT R47, R47, 0xffff0000, RZ, 0xc0, !PT ;  /* 0xffff00002f2f7812 */ /* 0x000fe200078ec0ff */
[----:B------:R-:W-:Y:S01]  /*a150*/  FFMA.FTZ R41, R39, R52, R41 ;  /* 0x0000003427297223 */ /* 0x000fe20000010029 */
[----:B------:R-:W-:Y:S01]  /*a160*/  LOP3.LUT R31, R30, 0xffff0000, RZ, 0xc0, !PT ;  /* 0xffff00001e1f7812 */ /* 0x000fe200078ec0ff */
[C---:B------:R-:W-:Y:S01]  /*a170*/  IMAD.U32 R30, R34.reuse, 0x10000, RZ ;  /* 0x00010000221e7824 */ /* 0x040fe200078e00ff */
[----:B------:R-:W-:Y:S01]  /*a180*/  LOP3.LUT R34, R34, 0xffff0000, RZ, 0xc0, !PT ;  /* 0xffff000022227812 */ /* 0x000fe200078ec0ff */
[----:B------:R-:W-:-:S02]  /*a190*/  IMAD.U32 R39, R44, 0x10000, RZ ;  /* 0x000100002c277824 */ /* 0x000fc400078e00ff */
[C---:B------:R-:W-:Y:S01]  /*a1a0*/  FFMA.FTZ R58, R42.reuse, R153, -R49 ;  /* 0x000000992a3a7223 */ /* 0x040fe20000010831 */
[----:B------:R-:W-:Y:S01]  /*a1b0*/  FFMA.FTZ R155, R42, R155, R51 ;  /* 0x0000009b2a9b7223 */ /* 0x000fe20000010033 */
[----:B------:R-:W-:Y:S01]  /*a1c0*/  LOP3.LUT R44, R44, 0xffff0000, RZ, 0xc0, !PT ;  /* 0xffff00002c2c7812 */ /* 0x000fe200078ec0ff */
[----:B------:R-:W-:Y:S01]  /*a1d0*/  FMUL.FTZ R49, R32, R45 ;  /* 0x0000002d20317220 */ /* 0x000fe20000410000 */
[----:B------:R-:W-:Y:S01]  /*a1e0*/  LOP3.LUT R28, R28, 0xffff0000, RZ, 0xc0, !PT ;  /* 0xffff00001c1c7812 */ /* 0x000fe200078ec0ff */
[----:B------:R-:W-:Y:S01]  /*a1f0*/  FMUL.FTZ R51, R32, R47 ;  /* 0x0000002f20337220 */ /* 0x000fe20000410000 */
[C---:B------:R-:W-:Y:S01]  /*a200*/  IMAD.U32 R32, R33.reuse, 0x10000, RZ ;  /* 0x0001000021207824 */ /* 0x040fe200078e00ff */
[----:B------:R-:W-:Y:S01]  /*a210*/  LOP3.LUT R33, R33, 0xffff0000, RZ, 0xc0, !PT ;  /* 0xffff000021217812 */ /* 0x000fe200078ec0ff */
[----:B------:R-:W-:Y:S01]  /*a220*/  FMUL.FTZ R42, R30, R39 ;  /* 0x000000271e2a7220 */ /* 0x000fe20000410000 */
[----:B------:R-:W-:Y:S01]  /*a230*/  FMUL.FTZ R50, R34, R44 ;  /* 0x0000002c22327220 */ /* 0x000fe20000410000 */
[C---:B------:R-:W-:Y:S01]  /*a240*/  FFMA.FTZ R49, R28.reuse, R47, -R49 ;  /* 0x0000002f1c317223 */ /* 0x040fe20000010831 */
[----:B------:R-:W-:Y:S01]  /*a250*/  FFMA.FTZ R28, R28, R45, R51 ;  /* 0x0000002d1c1c7223 */ /* 0x000fe20000010033 */
[----:B------:R-:W-:Y:S01]  /*a260*/  FMUL.FTZ R45, R34, R33 ;  /* 0x00000021222d7220 */ /* 0x000fe20000410000 */
[----:B------:R-:W-:Y:S01]  /*a270*/  FFMA.FTZ R48, R48, R55, R59 ;  /* 0x0000003730307223 */ /* 0x000fe2000001003b */
[-C--:B------:R-:W-:Y:S01]  /*a280*/  FMUL.FTZ R30, R30, R32.reuse ;  /* 0x000000201e1e7220 */ /* 0x080fe20000410000 */
[----:B------:R-:W-:Y:S01]  /*a290*/  FFMA.FTZ R42, R29, R32, -R42 ;  /* 0x000000201d2a7223 */ /* 0x000fe2000001082a */
[C---:B------:R-:W-:Y:S01]  /*a2a0*/  FFMA.FTZ R33, R31.reuse, R33, -R50 ;  /* 0x000000211f217223 */ /* 0x040fe20000010832 */
[----:B------:R-:W-:Y:S01]  /*a2b0*/  FFMA.FTZ R45, R31, R44, R45 ;  /* 0x0000002c1f2d7223 */ /* 0x000fe2000001002d */
[----:B------:R-:W-:Y:S01]  /*a2c0*/  FFMA.FTZ R30, R29, R39, R30 ;  /* 0x000000271d1e7223 */ /* 0x000fe2000001001e */
[----:B------:R-:W-:-:S02]  /*a2d0*/  F2FP.BF16.F32.PACK_AB R43, R48, R43 ;  /* 0x0000002b302b723e */ /* 0x000fc400000010ff */
[----:B------:R-:W-:Y:S02]  /*a2e0*/  F2FP.BF16.F32.PACK_AB R54, R49, R54 ;  /* 0x000000363136723e */ /* 0x000fe400000010ff */
[----:B------:R-:W-:Y:S01]  /*a2f0*/  F2FP.BF16.F32.PACK_AB R42, R33, R42 ;  /* 0x0000002a212a723e */ /* 0x000fe200000010ff */
[----:B------:R-:W-:Y:S01]  /*a300*/  IMAD.MOV.U32 R33, RZ, RZ, R43 ;  /* 0x000000ffff217224 */ /* 0x000fe200078e002b */
[----:B------:R-:W-:Y:S02]  /*a310*/  F2FP.BF16.F32.PACK_AB R29, R46, R35 ;  /* 0x000000232e1d723e */ /* 0x000fe400000010ff */
[----:B------:R-:W-:Y:S01]  /*a320*/  F2FP.BF16.F32.PACK_AB R32, R28, R41 ;  /* 0x000000291c20723e */ /* 0x000fe200000010ff */
[----:B------:R-:W-:Y:S01]  /*a330*/  IMAD.MOV.U32 R28, RZ, RZ, R54 ;  /* 0x000000ffff1c7224 */ /* 0x000fe200078e0036 */
[----:B------:R-:W-:Y:S01]  /*a340*/  F2FP.BF16.F32.PACK_AB R34, R45, R30 ;  /* 0x0000001e2d22723e */ /* 0x000fe200000010ff */
[----:B------:R-:W-:Y:S01]  /*a350*/  IMAD.MOV.U32 R30, RZ, RZ, R42 ;  /* 0x000000ffff1e7224 */ /* 0x000fe200078e002a */
[----:B------:R-:W-:-:S02]  /*a360*/  F2FP.BF16.F32.PACK_AB R31, R58, R53 ;  /* 0x000000353a1f723e */ /* 0x000fc400000010ff */
[----:B------:R-:W-:-:S07]  /*a370*/  F2FP.BF16.F32.PACK_AB R35, R155, R56 ;  /* 0x000000389b23723e */ /* 0x000fce00000010ff */
.L_x_1571:
[----:B------:R-:W-:Y:S05]  /*a380*/  BSYNC B1 ;  /* 0x0000000000017941 */ /* 0x000fea0003800000 */
.L_x_1570:
        /* <DEDUP_REMOVED lines=10> */
.L_x_1487:
[----:B------:R-:W-:-:S13]  /*a430*/  ISETP.NE.AND P2, PT, R200, 0x3, PT ;  /* 0x00000003c800780c */ /* 0x000fda0003f45270 */
[----:B------:R-:W-:Y:S05]  /*a440*/  @!P2 BRA `(.L_x_1572) ;  /* 0x000000000004a947 */ /* 0x000fea0003800000 */
[----:B------:R-:W-:Y:S01]  /*a450*/  BPT.TRAP 0x1 ;  /* 0x000000040000795c */ /* 0x000fe20000300000 */
.L_x_1572:
[----:B------:R-:W-:Y:S01]  /*a460*/  IMAD R86, R17, 0x8, R16 ;  /* 0x0000000811567824 */ /* 0x000fe200078e0210 */
[----:B------:R-:W-:Y:S01]  /*a470*/  SHF.L.U32 R87, R202, 0x1f, RZ ;  /* 0x0000001fca577819 */ /* 0x000fe200000006ff */
[----:B------:R-:W-:Y:S01]  /*a480*/  IMAD R85, R24, -0x60, R2 ;  /* 0xffffffa018557824 */ /* 0x000fe200078e0202 */
[----:B------:R-:W-:Y:S02]  /*a490*/  BSSY B1, `(.L_x_1573) ;  /* 0x0000004000017945 */ /* 0x000fe40003800000 */
[----:B------:R-:W0:Y:S02]  /*a4a0*/  SYNCS.PHASECHK.TRANS64.TRYWAIT P3, [R86+URZ+0x30890], R87 ;  /* 0x03089057560075a7 */ /* 0x000e24000806017f */
[----:B------:R-:W-:Y:S01]  /*a4b0*/  VIMNMX R85, R85, 0x60, PT ;  /* 0x0000006055557848 */ /* 0x000fe20003fe0100 */
[----:B0-----:R-:W-:Y:S06]  /*a4c0*/  @!P3 BRA `(.L_x_1574) ;  /* 0x0000022c0060b947 */ /* 0x001fec0003800000 */
.L_x_1949:
[----:B------:R-:W-:Y:S05]  /*a4d0*/  BSYNC B1 ;  /* 0x0000000000017941 */ /* 0x000fea0003800000 */
.L_x_1573:
[----:B------:R-:W-:Y:S01]  /*a4e0*/  ISETP.GE.AND P3, PT, R195, R85, PT ;  /* 0x00000055c300720c */ /* 0x000fe20003f66270 */
[----:B------:R-:W-:-:S12]  /*a4f0*/  BSSY B1, `(.L_x_1575) ;  /* 0x0000014000017945 */ /* 0x000fd80003800000 */
[----:B------:R-:W-:Y:S05]  /*a500*/  @P3 BRA `(.L_x_1576) ;  /* 0x0000000000483947 */ /* 0x000fea0003800000 */
[----:B------:R-:W-:-:S13]  /*a510*/  ISETP.NE.AND P3, PT, R13, RZ, PT ;  /* 0x000000ff0d00720c */ /* 0x000fda0003f65270 */
[----:B------:R-:W1:Y:S04]  /*a520*/  @P3 LDS.128 R28, [R27+0x1e000] ;  /* 0x01e000001b1c3984 */ /* 0x000e680000000c00 */
[----:B-1----:R-:W-:Y:S01]  /*a530*/  @P3 STG.E.128 desc[UR46][R34.64], R28 ;  /* 0x0000001c22003986 */ /* 0x002fe2000c101d2e */
        /* <DEDUP_REMOVED lines=14> */
[----:B-1----:R1:W-:Y:S02]  /*a620*/  @P3 STG.E.128 desc[UR46][R34.64+0x140], R28 ;  /* 0x0001401c22003986 */ /* 0x0023e4000c101d2e */
.L_x_1576:
[----:B------:R-:W-:Y:S05]  /*a630*/  BSYNC B1 ;  /* 0x0000000000017941 */ /* 0x000fea0003800000 */
.L_x_1575:
[----:B------:R-:W-:-:S13]  /*a640*/  ISETP.GE.AND P3, PT, R220, R85, PT ;  /* 0x00000055dc00720c */ /* 0x000fda0003f66270 */
[----:B------:R-:W-:Y:S05]  /*a650*/  @P3 BRA `(.L_x_1520) ;  /* 0x0000000000483947 */ /* 0x000fea0003800000 */
[----:B------:R-:W-:-:S13]  /*a660*/  ISETP.NE.AND P3, PT, R13, RZ, PT ;  /* 0x000000ff0d00720c */ /* 0x000fda0003f65270 */
[----:B-1----:R-:W1:Y:S04]  /*a670*/  @P3 LDS.128 R28, [R27+0x20000] ;  /* 0x020000001b1c3984 */ /* 0x002e680000000c00 */
        /* <DEDUP_REMOVED lines=16> */
.L_x_1520:
[----:B------:R-:W-:Y:S05]  /*a780*/  BSYNC B0 ;  /* 0x0000000000007941 */ /* 0x000fea0003800000 */
.L_x_1486:
        /* <DEDUP_REMOVED lines=17> */
.L_x_1578:
[----:B------:R-:W-:Y:S05]  /*a8a0*/  BSYNC B0 ;  /* 0x0000000000007941 */ /* 0x000fea0003800000 */
.L_x_1577:
[----:B------:R-:W1:Y:S01]  /*a8b0*/  SYNCS.PHASECHK.TRANS64.TRYWAIT P2, [R86+URZ+0x308b0], R87 ;  /* 0x0308b057560075a7 */ /* 0x000e62000804017f */
[----:B------:R-:W-:Y:S01]  /*a8c0*/  ULDC.64 UR44, c[0x0][0x328] ;  /* 0x0000ca00002c7ab9 */ /* 0x000fe20000000a00 */
[----:B------:R-:W-:Y:S01]  /*a8d0*/  ULDC.64 UR60, c[0x0][0x318] ;  /* 0x0000c600003c7ab9 */ /* 0x000fe20000000a00 */
[----:B------:R-:W-:Y:S04]  /*a8e0*/  BSSY B0, `(.L_x_1579) ;  /* 0x0000002000007945 */ /* 0x000fe80003800000 */
[----:B-1----:R-:W-:Y:S05]  /*a8f0*/  @!P2 BRA `(.L_x_1580) ;  /* 0x000002280068a947 */ /* 0x002fea0003800000 */
.L_x_1950:
[----:B------:R-:W-:Y:S05]  /*a900*/  BSYNC B0 ;  /* 0x0000000000007941 */ /* 0x000fea0003800000 */
.L_x_1579:
[----:B------:R-:W-:Y:S01]  /*a910*/  ISETP.GE.AND P2, PT, R195, R85, PT ;  /* 0x00000055c300720c */ /* 0x000fe20003f46270 */
[----:B------:R-:W-:Y:S01]  /*a920*/  BSSY B0, `(.L_x_1581) ;  /* 0x000001e000007945 */ /* 0x000fe20003800000 */
[----:B------:R-:W-:-:S11]  /*a930*/  IMAD.WIDE R32, R24, 0x60, R122 ;  /* 0x0000006018207825 */ /* 0x000fd600078e027a */
[----:B------:R-:W-:Y:S05]  /*a940*/  @P2 BRA `(.L_x_1582) ;  /* 0x00000000006c2947 */ /* 0x000fea0003800000 */
[----:B------:R-:W-:Y:S01]  /*a950*/  IMAD R31, R33, UR44, RZ ;  /* 0x0000002c211f7c24 */ /* 0x000fe2000f8e02ff */
[----:B------:R-:W-:Y:S01]  /*a960*/  ULDC UR4, c[0x0][0x2f4] ;  /* 0x0000bd0000047ab9 */ /* 0x000fe20000000800 */
[----:B0-----:R-:W-:Y:S02]  /*a970*/  IMAD.MOV.U32 R28, RZ, RZ, R102 ;  /* 0x000000ffff1c7224 */ /* 0x001fe400078e0066 */
[----:B------:R-:W-:Y:S02]  /*a980*/  IMAD.MOV.U32 R29, RZ, RZ, R26 ;  /* 0x000000ffff1d7224 */ /* 0x000fe400078e001a */
[C---:B------:R-:W-:Y:S02]  /*a990*/  IMAD R31, R32.reuse, UR45, R31 ;  /* 0x0000002d201f7c24 */ /* 0x040fe4000f8e021f */
[----:B------:R-:W-:-:S04]  /*a9a0*/  IMAD.WIDE.U32 R28, R32, UR44, R28 ;  /* 0x0000002c201c7c25 */ /* 0x000fc8000f8e001c */
[----:B------:R-:W-:Y:S01]  /*a9b0*/  IMAD.IADD R29, R29, 0x1, R31 ;  /* 0x000000011d1d7824 */ /* 0x000fe200078e021f */
[----:B------:R-:W-:-:S04]  /*a9c0*/  LEA R34, P2, R28, UR60, 0x1 ;  /* 0x0000003c1c227c11 */ /* 0x000fc8000f8408ff */
        /* <DEDUP_REMOVED lines=19> */
.L_x_1582:
[----:B------:R-:W-:Y:S05]  /*ab00*/  BSYNC B0 ;  /* 0x0000000000007941 */ /* 0x000fea0003800000 */
.L_x_1581:
[----:B------:R-:W-:Y:S01]  /*ab10*/  ISETP.GE.AND P2, PT, R220, R85, PT ;  /* 0x00000055dc00720c */ /* 0x000fe20003f46270 */
[----:B------:R-:W-:-:S12]  /*ab20*/  BSSY B0, `(.L_x_1583) ;  /* 0x000001f000007945 */ /* 0x000fd80003800000 */
[----:B------:R-:W-:Y:S05]  /*ab30*/  @P2 BRA `(.L_x_1584) ;  /* 0x0000000000742947 */ /* 0x000fea0003800000 */
[----:B--2---:R-:W-:Y:S01]  /*ab40*/  IADD3 R31, P2, R32, 0x40, RZ ;  /* 0x00000040201f7810 */ /* 0x004fe20007f5e0ff */
[----:B0-----:R-:W-:Y:S01]  /*ab50*/  IMAD.MOV.U32 R28, RZ, RZ, R102 ;  /* 0x000000ffff1c7224 */ /* 0x001fe200078e0066 */
[----:B------:R-:W-:Y:S01]  /*ab60*/  ULDC UR4, c[0x0][0x2f4] ;  /* 0x0000bd0000047ab9 */ /* 0x000fe20000000800 */
[----:B------:R-:W-:Y:S02]  /*ab70*/  IMAD.MOV.U32 R29, RZ, RZ, R26 ;  /* 0x000000ffff1d7224 */ /* 0x000fe400078e001a */
[----:B------:R-:W-:Y:S02]  /*ab80*/  IMAD.X R32, RZ, RZ, R33, P2 ;  /* 0x000000ffff207224 */ /* 0x000fe400010e0621 */
[----:B------:R-:W-:-:S04]  /*ab90*/  IMAD.WIDE.U32 R28, R31, UR44, R28 ;  /* 0x0000002c1f1c7c25 */ /* 0x000fc8000f8e001c */
[----:B------:R-:W-:-:S04]  /*aba0*/  IMAD R32, R32, UR44, RZ ;  /* 0x0000002c20207c24 */ /* 0x000fc8000f8e02ff */
[----:B------:R-:W-:Y:S01]  /*abb0*/  IMAD R31, R31, UR45, R32 ;  /* 0x0000002d1f1f7c24 */ /* 0x000fe2000f8e0220 */
[----:B------:R-:W-:-:S03]  /*abc0*/  LEA R32, P2, R28, UR60, 0x1 ;  /* 0x0000003c1c207c11 */ /* 0x000fc6000f8408ff */
        /* <DEDUP_REMOVED lines=20> */
.L_x_1584:
[----:B------:R-:W-:Y:S05]  /*ad10*/  BSYNC B0 ;  /* 0x0000000000007941 */ /* 0x000fea0003800000 */
.L_x_1583:
[----:B------:R-:W-:Y:S01]  /*ad20*/  @!PT LDS RZ, [RZ] ;  /* 0x00000000fffff984 */ /* 0x000fe20000000800 */
[----:B------:R-:W-:Y:S01]  /*ad30*/  @!PT LDS RZ, [RZ] ;  /* 0x00000000fffff984 */ /* 0x000fe20000000800 */
[----:B------:R-:W-:Y:S01]  /*ad40*/  @!PT LDS RZ, [RZ] ;  /* 0x00000000fffff984 */ /* 0x000fe20000000800 */
[----:B------:R-:W-:Y:S01]  /*ad50*/  @!PT LDS RZ, [RZ] ;  /* 0x00000000fffff984 */ /* 0x000fe20000000800 */
[----:B------:R4:W-:Y:S06]  /*ad60*/  MEMBAR.ALL.CTA ;  /* 0x0000000000007992 */ /* 0x0009ec0000008000 */
[----:B----4-:R-:W4:Y:S01]  /*ad70*/  FENCE.VIEW.ASYNC.S ;  /* 0x00000000000073c6 */ /* 0x010f220000000000 */
[----:B-1----:R-:W-:Y:S01]  /*ad80*/  @!P3 VIADD R86, R86, 0x308c0 ;  /* 0x000308c05656b836 */ /* 0x002fe20000000000 */
[----:B----4-:R1:W-:Y:S01]  /*ad90*/  BAR.SYNC.DEFER_BLOCKING R175, 0x80 ;  /* 0x000200af0000751d */ /* 0x0103e20000010000 */
[----:B------:R-:W-:Y:S01]  /*ada0*/  LOP3.LUT P4, RZ, R18, 0x2, RZ, 0xc0, !PT ;  /* 0x0000000212ff7812 */ /* 0x000fe2000788c0ff */
[----:B------:R-:W-:-:S02]  /*adb0*/  VIADD R17, R17, 0x1 ;  /* 0x0000000111117836 */ /* 0x000fc40000000000 */
[----:B------:R-:W-:Y:S02]  /*adc0*/  @!P3 PRMT R86, RZ, 0x654, R86 ;  /* 0x00000654ff56b816 */ /* 0x000fe40000000056 */
[----:B------:R-:W-:Y:S02]  /*add0*/  PLOP3.LUT P2, PT, PT, PT, PT, 0x8, 0x0 ;  /* 0x000000000000781c */ /* 0x000fe40003f4e170 */
[----:B------:R1:W-:Y:S01]  /*ade0*/  @!P3 SYNCS.ARRIVE.TRANS64.RED.A1T0 RZ, [R86+URZ], RZ ;  /* 0x000000ff56ffb9a7 */ /* 0x0003e2000810043f */
[----:B------:R-:W-:-:S04]  /*adf0*/  ISETP.NE.AND P3, PT, R17, 0x2, PT ;  /* 0x000000021100780c */ /* 0x000fc80003f65270 */
[----:B------:R-:W-:Y:S02]  /*ae00*/  SEL R27, RZ, 0x1, P3 ;  /* 0x00000001ff1b7807 */ /* 0x000fe40001800000 */
[----:B------:R-:W-:Y:S02]  /*ae10*/  SEL R17, R17, RZ, P3 ;  /* 0x000000ff11117207 */ /* 0x000fe40001800000 */
[----:B------:R-:W-:Y:S01]  /*ae20*/  LOP3.LUT R202, R202, R27, RZ, 0x3c, !PT ;  /* 0x0000001bcaca7212 */ /* 0x000fe200078e3cff */
[----:B-1----:R-:W-:Y:S06]  /*ae30*/  @P4 BRA `(.L_x_1585) ;  /* 0xffffff7c00c44947 */ /* 0x002fec000383ffff */
.L_x_1481:
[----:B------:R-:W1:Y:S01]  /*ae40*/  LDC R0, c[0x0][0x448] ;  /* 0x00011200ff007b82 */ /* 0x000e620000000800 */
[----:B------:R-:W-:Y:S01]  /*ae50*/  IADD3 R7, R197, 0x1, -R196 ;  /* 0x00000001c5077810 */ /* 0x000fe20007ffe8c4 */
[----:B------:R-:W-:Y:S06]  /*ae60*/  BSSY B0, `(.L_x_1586) ;  /* 0x000000d000007945 */ /* 0x000fec0003800000 */
[----:B------:R-:W4:Y:S01]  /*ae70*/  LDC.64 R2, c[0x0][0x9e0] ;  /* 0x00027800ff027b82 */ /* 0x000f220000000a00 */
[----:B-1----:R-:W-:Y:S01]  /*ae80*/  ISETP.NE.AND P1, PT, R0, 0x1, PT ;  /* 0x000000010000780c */ /* 0x002fe20003f25270 */
[----:B------:R-:W-:Y:S01]  /*ae90*/  VIADD R0, R213, 0x7f ;  /* 0x0000007fd5007836 */ /* 0x000fe20000000000 */
[----:B----4-:R-:W-:-:S11]  /*aea0*/  ISETP.GE.AND P3, PT, R3, 0x1, PT ;  /* 0x000000010300780c */ /* 0x010fd60003f66270 */
[----:B------:R-:W1:Y:S08]  /*aeb0*/  @P1 LDC R5, c[0x0][0x44c] ;  /* 0x00011300ff051b82 */ /* 0x000e700000000800 */
[----:B------:R-:W4:Y:S01]  /*aec0*/  @P1 LDC R4, c[0x0][0x450] ;  /* 0x00011400ff041b82 */ /* 0x000f220000000800 */
[----:B-1----:R-:W-:-:S05]  /*aed0*/  @P1 IMAD.HI.U32 R5, R0, R5, RZ ;  /* 0x0000000500051227 */ /* 0x002fca00078e00ff */
[----:B----4-:R-:W-:-:S05]  /*aee0*/  @P1 SHF.R.U32.HI R0, RZ, R4, R5 ;  /* 0x00000004ff001219 */ /* 0x010fca0000011605 */
[----:B------:R-:W-:Y:S01]  /*aef0*/  IMAD.IADD R5, R7, 0x1, R0 ;  /* 0x0000000107057824 */ /* 0x000fe200078e0200 */
[----:B------:R-:W-:Y:S06]  /*af00*/  @P2 BRA `(.L_x_1587) ;  /* 0x0000000000082947 */ /* 0x000fec0003800000 */
[----:B------:R-:W1:Y:S02]  /*af10*/  FENCE.VIEW.ASYNC.G ;  /* 0x00000000000073c6 */ /* 0x000e640000000100 */
[----:B-1----:R-:W-:Y:S06]  /*af20*/  BAR.ARV 0xc, 0x180 ;  /* 0x0306000000007b1d */ /* 0x002fec0000002000 */
.L_x_1587:
[----:B------:R-:W-:Y:S05]  /*af30*/  BSYNC B0 ;  /* 0x0000000000007941 */ /* 0x000fea0003800000 */
.L_x_1586:
        /* <DEDUP_REMOVED lines=8> */
[----:B------:R-:W1:Y:S02]  /*afc0*/  @P0 LDC.64 R6, c[0x0][0x9e8] ;  /* 0x00027a00ff060b82 */ /* 0x000e640000000a00 */
[----:B-1----:R-:W-:-:S05]  /*afd0*/  @P0 IMAD.HI.U32 R0, R5, R6, RZ ;  /* 0x0000000605000227 */ /* 0x002fca00078e00ff */
[----:B------:R-:W-:-:S04]  /*afe0*/  @P0 SHF.R.U32.HI R5, RZ, R7, R0 ;  /* 0x00000007ff050219 */ /* 0x000fc80000011600 */
[----:B------:R-:W-:Y:S01]  /*aff0*/  LOP3.LUT R0, RZ, R5, RZ, 0x33, !PT ;  /* 0x00000005ff007212 */ /* 0x000fe200078e33ff */
[----:B------:R-:W-:Y:S06]  /*b000*/  BRA `(.L_x_1591) ;  /* 0x0000000000107947 */ /* 0x000fec0003800000 */
.L_x_1590:
[----:B------:R-:W-:-:S13]  /*b010*/  ISETP.NE.AND P0, PT, R3, 0x1, PT ;  /* 0x000000010300780c */ /* 0x000fda0003f05270 */
[----:B------:R-:W1:Y:S02]  /*b020*/  @P0 LDC.64 R4, c[0x0][0x9e8] ;  /* 0x00027a00ff040b82 */ /* 0x000e640000000a00 */
[----:B-1----:R-:W-:-:S05]  /*b030*/  @P0 IMAD.HI.U32 R4, R0, R4, RZ ;  /* 0x0000000400040227 */ /* 0x002fca00078e00ff */
[----:B------:R-:W-:-:S07]  /*b040*/  @P0 SHF.R.U32.HI R0, RZ, R5, R4 ;  /* 0x00000005ff000219 */ /* 0x000fce0000011604 */
.L_x_1591:
[----:B------:R-:W-:Y:S05]  /*b050*/  BSYNC B0 ;  /* 0x0000000000007941 */ /* 0x000fea0003800000 */
.L_x_1589:
[----:B------:R-:W-:-:S05]  /*b060*/  IMAD R5, R0, R3, R3 ;  /* 0x0000000300057224 */ /* 0x000fca00078e0203 */
[----:B------:R-:W-:-:S07]  /*b070*/  VIMNMX R2, R2, R5, PT ;  /* 0x0000000502027248 */ /* 0x000fce0003fe0100 */
.L_x_1588:
[----:B------:R-:W1:Y:S01]  /*b080*/  @P1 LDC R0, c[0x0][0x44c] ;  /* 0x00011300ff001b82 */ /* 0x000e620000000800 */
[----:B------:R-:W-:Y:S01]  /*b090*/  VIADD R2, R2, 0x5f ;  /* 0x0000005f02027836 */ /* 0x000fe20000000000 */
[----:B------:R-:W-:-:S03]  /*b0a0*/  ULDC UR4, c[0x0][0x9dc] ;  /* 0x0002770000047ab9 */ /* 0x000fc60000000800 */
[----:B------:R-:W-:-:S03]  /*b0b0*/  IMAD.HI R2, R2, 0x2aaaaaab, RZ ;  /* 0x2aaaaaab02027827 */ /* 0x000fc600078e02ff */
[----:B------:R-:W4:Y:S02]  /*b0c0*/  @P1 LDC R7, c[0x0][0x450] ;  /* 0x00011400ff071b82 */ /* 0x000f240000000800 */
[----:B------:R-:W-:-:S04]  /*b0d0*/  SHF.R.U32.HI R5, RZ, 0x1f, R2 ;  /* 0x0000001fff057819 */ /* 0x000fc80000011602 */
[----:B------:R-:W-:-:S04]  /*b0e0*/  LEA.HI.SX32 R5, R2, R5, 0x1c ;  /* 0x0000000502057211 */ /* 0x000fc800078fe2ff */
[----:B------:R-:W-:Y:S01]  /*b0f0*/  VIMNMX R9, R150, R5, PT ;  /* 0x0000000596097248 */ /* 0x000fe20003fe0100 */
[----:B-1----:R-:W-:-:S04]  /*b100*/  @P1 IMAD.HI.U32 R4, R213, R0, RZ ;  /* 0x00000000d5041227 */ /* 0x002fc800078e00ff */
[----:B------:R-:W-:Y:S01]  /*b110*/  IMAD.MOV.U32 R0, RZ, RZ, R213 ;  /* 0x000000ffff007224 */ /* 0x000fe200078e00d5 */
[----:B----4-:R-:W-:-:S05]  /*b120*/  @P1 SHF.R.U32.HI R0, RZ, R7, R4 ;  /* 0x00000007ff001219 */ /* 0x010fca0000011604 */
        /* <DEDUP_REMOVED lines=8> */
[----:B------:R-:W1:Y:S02]  /*b1b0*/  @P0 LDC.64 R6, c[0x0][0x9e8] ;  /* 0x00027a00ff060b82 */ /* 0x000e640000000a00 */
[----:B-1----:R-:W-:-:S05]  /*b1c0*/  @P0 IMAD.HI.U32 R0, R5, R6, RZ ;  /* 0x0000000605000227 */ /* 0x002fca00078e00ff */
[----:B------:R-:W-:-:S04]  /*b1d0*/  @P0 SHF.R.U32.HI R5, RZ, R7, R0 ;  /* 0x00000007ff050219 */ /* 0x000fc80000011600 */
[----:B------:R-:W-:Y:S01]  /*b1e0*/  LOP3.LUT R0, RZ, R5, RZ, 0x33, !PT ;  /* 0x00000005ff007212 */ /* 0x000fe200078e33ff */
[----:B------:R-:W-:Y:S06]  /*b1f0*/  BRA `(.L_x_1595) ;  /* 0x0000000000107947 */ /* 0x000fec0003800000 */
.L_x_1594:
[----:B------:R-:W-:-:S13]  /*b200*/  ISETP.NE.AND P0, PT, R3, 0x1, PT ;  /* 0x000000010300780c */ /* 0x000fda0003f05270 */
[----:B------:R-:W1:Y:S02]  /*b210*/  @P0 LDC.64 R4, c[0x0][0x9e8] ;  /* 0x00027a00ff040b82 */ /* 0x000e640000000a00 */
[----:B-1----:R-:W-:-:S05]  /*b220*/  @P0 IMAD.HI.U32 R4, R0, R4, RZ ;  /* 0x0000000400040227 */ /* 0x002fca00078e00ff */
[----:B------:R-:W-:-:S07]  /*b230*/  @P0 SHF.R.U32.HI R0, RZ, R5, R4 ;  /* 0x00000005ff000219 */ /* 0x000fce0000011604 */
.L_x_1595:
[----:B------:R-:W-:Y:S05]  /*b240*/  BSYNC B0 ;  /* 0x0000000000007941 */ /* 0x000fea0003800000 */
.L_x_1593:
[----:B------:R-:W-:-:S05]  /*b250*/  IMAD R3, R0, R3, RZ ;  /* 0x0000000300037224 */ /* 0x000fca00078e02ff */
[----:B------:R-:W-:-:S07]  /*b260*/  VIMNMX R2, R2, R3, !PT ;  /* 0x0000000302027248 */ /* 0x000fce0007fe0100 */
.L_x_1592:
[----:B------:R-:W-:Y:S01]  /*b270*/  IMAD.HI R2, R2, 0x2aaaaaab, RZ ;  /* 0x2aaaaaab02027827 */ /* 0x000fe200078e02ff */
[----:B------:R-:W-:Y:S03]  /*b280*/  BSSY B0, `(.L_x_1596) ;  /* 0x0000026000007945 */ /* 0x000fe60003800000 */
[----:B------:R-:W-:Y:S01]  /*b290*/  IMAD.MOV.U32 R72, RZ, RZ, RZ ;  /* 0x000000ffff487224 */ /* 0x000fe200078e00ff */
[----:B------:R-:W-:-:S04]  /*b2a0*/  SHF.R.U32.HI R3, RZ, 0x1f, R2 ;  /* 0x0000001fff037819 */ /* 0x000fc80000011602 */
[----:B------:R-:W-:-:S04]  /*b2b0*/  LEA.HI.SX32 R3, R2, R3, 0x1c ;  /* 0x0000000302037211 */ /* 0x000fc800078fe2ff */
[----:B------:R-:W-:-:S04]  /*b2c0*/  VIMNMX R214, RZ, R3, !PT ;  /* 0x00000003ffd67248 */ /* 0x000fc80007fe0100 */
[----:B------:R-:W-:-:S13]  /*b2d0*/  ISETP.GT.AND P0, PT, R9, R214, PT ;  /* 0x000000d60900720c */ /* 0x000fda0003f04270 */
[----:B------:R-:W-:Y:S05]  /*b2e0*/  @!P0 BRA `(.L_x_1597) ;  /* 0x00000000007c8947 */ /* 0x000fea0003800000 */
[----:B------:R-:W-:Y:S01]  /*b2f0*/  ISETP.NE.AND P0, PT, R217, RZ, PT ;  /* 0x000000ffd900720c */ /* 0x000fe20003f05270 */
[----:B------:R-:W-:-:S03]  /*b300*/  ULDC UR4, c[0x0][0x9f0] ;  /* 0x00027c0000047ab9 */ /* 0x000fc60000000800 */
[----:B------:R-:W-:-:S04]  /*b310*/  SEL R6, R217, UR4, P0 ;  /* 0x00000004d9067c07 */ /* 0x000fc80008000000 */
[-C--:B------:R-:W-:Y:S02]  /*b320*/  IABS R5, R6.reuse ;  /* 0x0000000600057213 */ /* 0x080fe40000000000 */
[----:B------:R-:W-:Y:S02]  /*b330*/  IADD3 R0, R6, -0x1, R9 ;  /* 0xffffffff06007810 */ /* 0x000fe40007ffe009 */
[----:B------:R-:W1:Y:S01]  /*b340*/  I2F.RP R4, R5 ;  /* 0x0000000500047306 */ /* 0x000e620000209400 */
[----:B------:R-:W-:Y:S02]  /*b350*/  IABS R10, R6 ;  /* 0x00000006000a7213 */ /* 0x000fe40000000000 */
[----:B------:R-:W-:-:S05]  /*b360*/  IMAD.IADD R0, R0, 0x1, -R214 ;  /* 0x0000000100007824 */ /* 0x000fca00078e0ad6 */
[----:B-1----:R-:W1:Y:S02]  /*b370*/  MUFU.RCP R4, R4 ;  /* 0x0000000400047308 */ /* 0x002e640000001000 */
[----:B-1----:R-:W-:Y:S02]  /*b380*/  VIADD R2, R4, 0xffffffe ;  /* 0x0ffffffe04027836 */ /* 0x002fe40000000000 */
[----:B------:R-:W-:-:S04]  /*b390*/  IMAD.MOV R4, RZ, RZ, -R10 ;  /* 0x000000ffff047224 */ /* 0x000fc800078e0a0a */
[----:B------:R1:W4:Y:S02]  /*b3a0*/  F2I.FTZ.U32.TRUNC.NTZ R3, R2 ;  /* 0x0000000200037305 */ /* 0x000324000021f000 */
[----:B-1----:R-:W-:Y:S02]  /*b3b0*/  IMAD.MOV.U32 R2, RZ, RZ, RZ ;  /* 0x000000ffff027224 */ /* 0x002fe400078e00ff */
[----:B----4-:R-:W-:-:S04]  /*b3c0*/  IMAD.MOV R8, RZ, RZ, -R3 ;  /* 0x000000ffff087224 */ /* 0x010fc800078e0a03 */
[----:B------:R-:W-:Y:S01]  /*b3d0*/  IMAD R7, R8, R5, RZ ;  /* 0x0000000508077224 */ /* 0x000fe200078e02ff */
[----:B------:R-:W-:Y:S02]  /*b3e0*/  IABS R8, R0 ;  /* 0x0000000000087213 */ /* 0x000fe40000000000 */
[----:B------:R-:W-:Y:S01]  /*b3f0*/  LOP3.LUT R0, R0, R6, RZ, 0x3c, !PT ;  /* 0x0000000600007212 */ /* 0x000fe200078e3cff */
[----:B------:R-:W-:-:S03]  /*b400*/  IMAD.HI.U32 R3, R3, R7, R2 ;  /* 0x0000000703037227 */ /* 0x000fc600078e0002 */
[----:B------:R-:W-:Y:S01]  /*b410*/  ISETP.GE.AND P2, PT, R0, RZ, PT ;  /* 0x000000ff0000720c */ /* 0x000fe20003f46270 */
        /* <DEDUP_REMOVED lines=11> */
[----:B------:R-:W-:-:S07]  /*b4d0*/  IMAD.MOV.U32 R72, RZ, RZ, R3 ;  /* 0x000000ffff487224 */ /* 0x000fce00078e0003 */
.L_x_1597:
[----:B------:R-:W-:Y:S05]  /*b4e0*/  BSYNC B0 ;  /* 0x0000000000007941 */ /* 0x000fea0003800000 */
.L_x_1596:
[-C--:B------:R-:W-:Y:S01]  /*b4f0*/  IMAD R214, R223, R72.reuse, R214 ;  /* 0x00000048dfd67224 */ /* 0x080fe200078e02d6 */
[----:B------:R-:W-:Y:S01]  /*b500*/  PLOP3.LUT P0, PT, PT, PT, PT, 0x80, 0x0 ;  /* 0x000000000000781c */ /* 0x000fe20003f0f070 */
[----:B------:R-:W-:Y:S01]  /*b510*/  IMAD.MOV.U32 R5, RZ, RZ, RZ ;  /* 0x000000ffff057224 */ /* 0x000fe200078e00ff */
[----:B------:R-:W-:Y:S01]  /*b520*/  CS2R R118, SRZ ;  /* 0x0000000000767805 */ /* 0x000fe2000001ff00 */
[----:B------:R-:W-:Y:S01]  /*b530*/  IMAD.MOV.U32 R2, RZ, RZ, RZ ;  /* 0x000000ffff027224 */ /* 0x000fe200078e00ff */
[----:B------:R-:W-:Y:S02]  /*b540*/  VIADDMNMX R72, R214, R72, R9, PT ;  /* 0x00000048d6487246 */ /* 0x000fe40003800109 */
[----:B------:R-:W-:Y:S02]  /*b550*/  CS2R R116, SRZ ;  /* 0x0000000000747805 */ /* 0x000fe4000001ff00 */
[----:B------:R-:W-:Y:S02]  /*b560*/  CS2R R114, SRZ ;  /* 0x0000000000727805 */ /* 0x000fe4000001ff00 */
[----:B------:R-:W-:-:S02]  /*b570*/  CS2R R112, SRZ ;  /* 0x0000000000707805 */ /* 0x000fc4000001ff00 */
[----:B------:R-:W-:Y:S02]  /*b580*/  ISETP.GT.AND P1, PT, R72, R214, PT ;  /* 0x000000d64800720c */ /* 0x000fe40003f24270 */
        /* <DEDUP_REMOVED lines=38> */
[----:B--2---:R-:W-:Y:S02]  /*b7f0*/  CS2R R34, SRZ ;  /* 0x0000000000227805 */ /* 0x004fe4000001ff00 */
[----:B---3--:R-:W-:Y:S02]  /*b800*/  CS2R R32, SRZ ;  /* 0x0000000000207805 */ /* 0x008fe4000001ff00 */
[----:B------:R-:W-:-:S02]  /*b810*/  CS2R R30, SRZ ;  /* 0x00000000001e7805 */ /* 0x000fc4000001ff00 */
[----:B0-----:R-:W-:Y:S02]  /*b820*/  CS2R R28, SRZ ;  /* 0x00000000001c7805 */ /* 0x001fe4000001ff00 */
[----:B------:R-:W-:Y:S02]  /*b830*/  CS2R R26, SRZ ;  /* 0x00000000001a7805 */ /* 0x000fe4000001ff00 */
        /* <DEDUP_REMOVED lines=32> */
.L_x_1599:
        /* <DEDUP_REMOVED lines=12> */
.L_x_1603:
[----:B-1----:R1:W2:Y:S02]  /*bb00*/  SYNCS.PHASECHK.TRANS64.TRYWAIT P0, [R16+URZ+0x30800], R3 ;  /* 0x03080003100075a7 */ /* 0x0022a4000800017f */
[----:B--2---:R-:W-:Y:S05]  /*bb10*/  @!P0 NANOSLEEP.SYNCS 0x989680 ;  /* 0x009896800000895d */ /* 0x004fea0003900000 */
[----:B------:R-:W2:Y:S02]  /*bb20*/  @!P0 SYNCS.PHASECHK.TRANS64 P0, [R16+URZ+0x30800], R3 ;  /* 0x03080003100085a7 */ /* 0x000ea4000800007f */
[----:B--2---:R-:W-:Y:S05]  /*bb30*/  @!P0 BRA `(.L_x_1603) ;  /* 0xfffffffc00f08947 */ /* 0x004fea000383ffff */
.L_x_1602:
[----:B------:R-:W-:Y:S05]  /*bb40*/  BSYNC B0 ;  /* 0x0000000000007941 */ /* 0x000fea0003800000 */
.L_x_1601:
[----:B------:R-:W-:Y:S05]  /*bb50*/  BRA `(.L_x_1604) ;  /* 0x0000007400b47947 */ /* 0x000fea0003800000 */
.L_x_1600:
[----:B------:R-:W-:Y:S01]  /*bb60*/  LOP3.LUT P0, RZ, R221, 0x3ff, RZ, 0xc0, !PT ;  /* 0x000003ffddff7812 */ /* 0x000fe2000780c0ff */
[----:B------:R-:W-:Y:S01]  /*bb70*/  ULDC.64 UR4, c[0x0][0x3f8] ;  /* 0x0000fe0000047ab9 */ /* 0x000fe20000000a00 */
[----:B-----5:R-:W-:Y:S01]  /*bb80*/  SHF.R.S32.HI R0, RZ, 0x1f, R146 ;  /* 0x0000001fff007819 */ /* 0x020fe20000011492 */
[----:B------:R-:W-:Y:S01]  /*bb90*/  ULDC.64 UR6, c[0x0][0x408] ;  /* 0x0001020000067ab9 */ /* 0x000fe20000000a00 */
[----:B------:R-:W-:-:S04]  /*bba0*/  IMAD.WIDE.U32 R24, R146, UR4, RZ ;  /* 0x0000000492187c25 */ /* 0x000fc8000f8e00ff */
[C---:B------:R-:W-:Y:S02]  /*bbb0*/  IMAD R3, R0.reuse, UR4, RZ ;  /* 0x0000000400037c24 */ /* 0x040fe4000f8e02ff */
[----:B------:R-:W-:Y:S02]  /*bbc0*/  IMAD R5, R0, UR6, RZ ;  /* 0x0000000600057c24 */ /* 0x000fe4000f8e02ff */
[C---:B------:R-:W-:Y:S02]  /*bbd0*/  IMAD R3, R146.reuse, UR5, R3 ;  /* 0x0000000592037c24 */ /* 0x040fe4000f8e0203 */
[C---:B------:R-:W-:Y:S02]  /*bbe0*/  IMAD R5, R146.reuse, UR7, R5 ;  /* 0x0000000792057c24 */ /* 0x040fe4000f8e0205 */
[----:B------:R-:W-:-:S04]  /*bbf0*/  IMAD.WIDE.U32 R146, R146, UR6, RZ ;  /* 0x0000000692927c25 */ /* 0x000fc8000f8e00ff */
[----:B------:R-:W-:Y:S02]  /*bc00*/  IMAD.IADD R27, R3, 0x1, R25 ;  /* 0x00000001031b7824 */ /* 0x000fe400078e0219 */
[----:B------:R-:W-:Y:S01]  /*bc10*/  IMAD.IADD R29, R5, 0x1, R147 ;  /* 0x00000001051d7824 */ /* 0x000fe200078e0293 */
        /* <DEDUP_REMOVED lines=17> */
.L_x_1605:
[----:B------:R-:W-:Y:S01]  /*bd30*/  ULDC.U8 UR4, c[0x0][0x410] ;  /* 0x0001040000047ab9 */ /* 0x000fe20000000000 */
[----:B------:R-:W-:Y:S01]  /*bd40*/  BSSY B0, `(.L_x_1606) ;  /* 0x0000746000007945 */ /* 0x000fe20003800000 */
[----:B------:R-:W-:Y:S01]  /*bd50*/  ISETP.NE.AND P0, PT, RZ, UR4, PT ;  /* 0x00000004ff007c0c */ /* 0x000fe2000bf05270 */
[----:B------:R-:W-:-:S12]  /*bd60*/  IMAD.IADD R8, R195, 0x1, R213 ;  /* 0x00000001c3087824 */ /* 0x000fd800078e02d5 */
[----:B------:R-:W-:Y:S05]  /*bd70*/  @!P0 BRA `(.L_x_1607) ;  /* 0x00000038008c8947 */ /* 0x000fea0003800000 */
[----:B------:R-:W0:Y:S01]  /*bd80*/  LDC R73, c[0x0][0x448] ;  /* 0x00011200ff497b82 */ /* 0x000e220000000800 */
[----:B------:R-:W-:Y:S01]  /*bd90*/  LEA.HI R34, R31, R26, RZ, 0x2 ;  /* 0x0000001a1f227211 */ /* 0x000fe200078f10ff */
[----:B------:R-:W-:Y:S01]  /*bda0*/  ULDC.64 UR4, c[0x0][0x3f8] ;  /* 0x0000fe0000047ab9 */ /* 0x000fe20000000a00 */
[----:B------:R-:W-:Y:S01]  /*bdb0*/  ULDC.64 UR6, c[0x0][0x408] ;  /* 0x0001020000067ab9 */ /* 0x000fe20000000a00 */
[----:B------:R-:W-:Y:S01]  /*bdc0*/  IMAD.MOV.U32 R4, RZ, RZ, R24 ;  /* 0x000000ffff047224 */ /* 0x000fe200078e0018 */
[----:B------:R-:W-:Y:S01]  /*bdd0*/  LOP3.LUT R3, R34, 0xfffffffc, RZ, 0xc0, !PT ;  /* 0xfffffffc22037812 */ /* 0x000fe200078ec0ff */
[----:B------:R-:W-:Y:S01]  /*bde0*/  IMAD.MOV.U32 R6, RZ, RZ, R146 ;  /* 0x000000ffff067224 */ /* 0x000fe200078e0092 */
[----:B------:R-:W-:Y:S01]  /*bdf0*/  SHF.R.S32.HI R64, RZ, 0x1f, R205 ;  /* 0x0000001fff407819 */ /* 0x000fe200000114cd */
[----:B------:R-:W-:Y:S01]  /*be00*/  IMAD.MOV.U32 R7, RZ, RZ, R29 ;  /* 0x000000ffff077224 */ /* 0x000fe200078e001d */
[----:B------:R-:W-:Y:S01]  /*be10*/  SHF.R.S32.HI R62, RZ, 0x1f, R203 ;  /* 0x0000001fff3e7819 */ /* 0x000fe200000114cb */
[----:B------:R-:W-:Y:S01]  /*be20*/  IMAD.IADD R3, R26, 0x1, -R3 ;  /* 0x000000011a037824 */ /* 0x000fe200078e0a03 */
[----:B------:R-:W-:-:S02]  /*be30*/  SHF.R.S32.HI R85, RZ, 0x1f, R208 ;  /* 0x0000001fff557819 */ /* 0x000fc400000114d0 */
[----:B------:R-:W-:Y:S01]  /*be40*/  SHF.R.S32.HI R63, RZ, 0x1f, R204 ;  /* 0x0000001fff3f7819 */ /* 0x000fe200000114cc */
[----:B------:R-:W-:Y:S01]  /*be50*/  IMAD R3, R3, 0x40, R8 ;  /* 0x0000004003037824 */ /* 0x000fe200078e0208 */
[----:B------:R-:W-:Y:S02]  /*be60*/  SHF.R.S32.HI R65, RZ, 0x1f, R206 ;  /* 0x0000001fff417819 */ /* 0x000fe400000114ce */
[----:B0-----:R-:W-:-:S13]  /*be70*/  ISETP.NE.AND P0, PT, R73, 0x1, PT ;  /* 0x000000014900780c */ /* 0x001fda0003f05270 */
[----:B------:R-:W0:Y:S08]  /*be80*/  @P0 LDC R0, c[0x0][0x44c] ;  /* 0x00011300ff000b82 */ /* 0x000e300000000800 */
[----:B------:R-:W1:Y:S01]  /*be90*/  @P0 LDC R5, c[0x0][0x450] ;  /* 0x00011400ff050b82 */ /* 0x000e620000000800 */
[----:B0-----:R-:W-:-:S05]  /*bea0*/  @P0 IMAD.HI.U32 R0, R3, R0, RZ ;  /* 0x0000000003000227 */ /* 0x001fca00078e00ff */
[----:B-1----:R-:W-:Y:S01]  /*beb0*/  @P0 SHF.R.U32.HI R3, RZ, R5, R0 ;  /* 0x00000005ff030219 */ /* 0x002fe20000011600 */
[----:B------:R-:W-:-:S03]  /*bec0*/  IMAD.MOV.U32 R5, RZ, RZ, R27 ;  /* 0x000000ffff057224 */ /* 0x000fc600078e001b */
[----:B------:R-:W-:Y:S01]  /*bed0*/  SHF.R.S32.HI R0, RZ, 0x1f, R3 ;  /* 0x0000001fff007819 */ /* 0x000fe20000011403 */
[----:B------:R-:W-:-:S04]  /*bee0*/  IMAD.WIDE.U32 R4, R3, UR4, R4 ;  /* 0x0000000403047c25 */ /* 0x000fc8000f8e0004 */
[C---:B------:R-:W-:Y:S02]  /*bef0*/  IMAD R10, R0.reuse, UR4, RZ ;  /* 0x00000004000a7c24 */ /* 0x040fe4000f8e02ff */
[----:B------:R-:W-:Y:S02]  /*bf00*/  IMAD R0, R0, UR6, RZ ;  /* 0x0000000600007c24 */ /* 0x000fe4000f8e02ff */
[C---:B------:R-:W-:Y:S01]  /*bf10*/  IMAD R9, R3.reuse, UR5, R10 ;  /* 0x0000000503097c24 */ /* 0x040fe2000f8e020a */
[----:B------:R-:W-:Y:S01]  /*bf20*/  ULDC.64 UR4, c[0x0][0x3e8] ;  /* 0x0000fa0000047ab9 */ /* 0x000fe20000000a00 */
[----:B------:R-:W-:-:S04]  /*bf30*/  IMAD.WIDE.U32 R6, R3, UR6, R6 ;  /* 0x0000000603067c25 */ /* 0x000fc8000f8e0006 */
[----:B------:R-:W-:Y:S01]  /*bf40*/  IMAD R11, R3, UR7, R0 ;  /* 0x00000007030b7c24 */ /* 0x000fe2000f8e0200 */
[----:B------:R-:W-:Y:S01]  /*bf50*/  ULDC.64 UR6, c[0x0][0x400] ;  /* 0x0001000000067ab9 */ /* 0x000fe20000000a00 */
[----:B------:R-:W-:Y:S01]  /*bf60*/  IMAD.IADD R9, R5, 0x1, R9 ;  /* 0x0000000105097824 */ /* 0x000fe200078e0209 */
[----:B------:R-:W-:Y:S01]  /*bf70*/  LEA R3, P0, R4, UR4, 0x1 ;  /* 0x0000000404037c11 */ /* 0x000fe2000f8008ff */
[----:B------:R-:W-:Y:S01]  /*bf80*/  IMAD.IADD R5, R7, 0x1, R11 ;  /* 0x0000000107057824 */ /* 0x000fe200078e020b */
[----:B------:R-:W-:Y:S01]  /*bf90*/  LEA R0, P1, R6, UR6, 0x1 ;  /* 0x0000000606007c11 */ /* 0x000fe2000f8208ff */
[----:B------:R-:W-:Y:S01]  /*bfa0*/  UMOV UR4, 0xffffffff ;  /* 0xffffffff00047882 */ /* 0x000fe20000000000 */
[----:B------:R-:W-:Y:S02]  /*bfb0*/  LEA.HI.X R4, R4, UR5, R9, 0x1, P0 ;  /* 0x0000000504047c11 */ /* 0x000fe400080f0c09 */
[----:B------:R-:W-:Y:S01]  /*bfc0*/  LEA.HI.X R5, R6, UR7, R5, 0x1, P1 ;  /* 0x0000000706057c11 */ /* 0x000fe200088f0c05 */
[----:B------:R-:W-:Y:S08]  /*bfd0*/  BRA.DIV UR4, `(.L_x_1608) ;  /* 0x0000021204c47947 */ /* 0x000ff0000b800000 */
[----:B------:R0:W1:Y:S04]  /*bfe0*/  SHFL.IDX PT, R7, R4, RZ, 0x1c1f ;  /* 0x001c1fff04077589 */ /* 0x00006800000e0000 */
[----:B------:R0:W2:Y:S04]  /*bff0*/  SHFL.IDX PT, R6, R3, RZ, 0x1c1f ;  /* 0x001c1fff03067589 */ /* 0x0000a800000e0000 */
[----:B------:R0:W3:Y:S04]  /*c000*/  SHFL.IDX PT, R9, R5, RZ, 0x1c1f ;  /* 0x001c1fff05097589 */ /* 0x0000e800000e0000 */
[----:B------:R0:W4:Y:S02]  /*c010*/  SHFL.IDX PT, R14, R0, RZ, 0x1c1f ;  /* 0x001c1fff000e7589 */ /* 0x00012400000e0000 */
.L_x_1956:
[----:B------:R-:W-:Y:S01]  /*c020*/  IMAD R73, R196, R73, RZ ;  /* 0x00000049c4497224 */ /* 0x000fe200078e02ff */
[----:B------:R-:W-:Y:S01]  /*c030*/  BSSY B1, `(.L_x_1609) ;  /* 0x000004f000017945 */ /* 0x000fe20003800000 */
[----:B------:R-:W-:Y:S02]  /*c040*/  CS2R R58, SRZ ;  /* 0x00000000003a7805 */ /* 0x000fe4000001ff00 */
[----:B------:R-:W-:Y:S02]  /*c050*/  CS2R R54, SRZ ;  /* 0x0000000000367805 */ /* 0x000fe4000001ff00 */
[----:B------:R-:W-:Y:S02]  /*c060*/  CS2R R50, SRZ ;  /* 0x0000000000327805 */ /* 0x000fe4000001ff00 */
[----:B------:R-:W-:Y:S02]  /*c070*/  ISETP.GE.AND P0, PT, R8, R73, PT ;  /* 0x000000490800720c */ /* 0x000fe40003f06270 */
        /* <DEDUP_REMOVED lines=10> */
[----:B------:R-:W-:Y:S01]  /*c120*/  ULDC UR4, c[0x0][0x3f4] ;  /* 0x0000fd0000047ab9 */ /* 0x000fe20000000800 */
[----:B------:R-:W-:Y:S02]  /*c130*/  CS2R R60, SRZ ;  /* 0x00000000003c7805 */ /* 0x000fe4000001ff00 */
[----:B------:R-:W-:Y:S02]  /*c140*/  ISETP.GE.AND P3, PT, R206, UR4, PT ;  /* 0x00000004ce007c0c */ /* 0x000fe4000bf66270 */
[----:B------:R-:W-:Y:S02]  /*c150*/  CS2R R58, SRZ ;  /* 0x00000000003a7805 */ /* 0x000fe4000001ff00 */
[----:B------:R-:W-:Y:S02]  /*c160*/  ISETP.GE.AND P2, PT, R204, UR4, PT ;  /* 0x00000004cc007c0c */ /* 0x000fe4000bf46270 */
[----:B------:R-:W-:Y:S02]  /*c170*/  ISETP.GE.AND P1, PT, R205, UR4, PT ;  /* 0x00000004cd007c0c */ /* 0x000fe4000bf26270 */
[----:B------:R-:W-:-:S02]  /*c180*/  ISETP.GE.AND P0, PT, R203, UR4, PT ;  /* 0x00000004cb007c0c */ /* 0x000fc4000bf06270 */
[----:B------:R-:W-:-:S03]  /*c190*/  ISETP.GE.AND P4, PT, R192, UR4, PT ;  /* 0x00000004c0007c0c */ /* 0x000fc6000bf86270 */
[C---:B------:R-:W-:Y:S01]  /*c1a0*/  @!P3 IMAD.SHL.U32 R31, R206.reuse, 0x2, RZ ;  /* 0x00000002ce1fb824 */ /* 0x040fe200078e00ff */
[----:B------:R-:W-:-:S03]  /*c1b0*/  @!P3 SHF.L.U64.HI R10, R206, 0x1, R65 ;  /* 0x00000001ce0ab819 */ /* 0x000fc60000010241 */
[C---:B------:R-:W-:Y:S01]  /*c1c0*/  @!P2 IMAD.SHL.U32 R27, R204.reuse, 0x2, RZ ;  /* 0x00000002cc1ba824 */ /* 0x040fe200078e00ff */
[----:B------:R-:W-:Y:S01]  /*c1d0*/  @!P2 SHF.L.U64.HI R12, R204, 0x1, R63 ;  /* 0x00000001cc0ca819 */ /* 0x000fe2000001023f */
[----:B------:R-:W-:Y:S01]  /*c1e0*/  @!P1 IMAD.SHL.U32 R21, R205, 0x2, RZ ;  /* 0x00000002cd159824 */ /* 0x000fe200078e00ff */
[-C--:B--2---:R-:W-:Y:S01]  /*c1f0*/  @!P3 IADD3 R32, P6, R6, R31.reuse, RZ ;  /* 0x0000001f0620b210 */ /* 0x084fe20007fde0ff */
[C---:B------:R-:W-:Y:S01]  /*c200*/  @!P0 IMAD.SHL.U32 R11, R203.reuse, 0x2, RZ ;  /* 0x00000002cb0b8824 */ /* 0x040fe200078e00ff */
[----:B----4-:R-:W-:Y:S01]  /*c210*/  @!P3 IADD3 R30, P5, R14, R31, RZ ;  /* 0x0000001f0e1eb210 */ /* 0x010fe20007fbe0ff */
[----:B---3--:R-:W-:Y:S01]  /*c220*/  @!P4 IMAD.MOV.U32 R15, RZ, RZ, R9 ;  /* 0x000000ffff0fc224 */ /* 0x008fe200078e0009 */
[----:B------:R-:W-:Y:S01]  /*c230*/  @!P0 SHF.L.U64.HI R42, R203, 0x1, R62 ;  /* 0x00000001cb2a8819 */ /* 0x000fe2000001023e */
[--C-:B-1----:R-:W-:Y:S01]  /*c240*/  @!P3 IMAD.X R33, R7, 0x1, R10.reuse, P6 ;  /* 0x000000010721b824 */ /* 0x102fe200030e060a */
[-C--:B------:R-:W-:Y:S01]  /*c250*/  @!P2 IADD3 R28, P6, R6, R27.reuse, RZ ;  /* 0x0000001b061ca210 */ /* 0x080fe20007fde0ff */
[----:B------:R-:W-:Y:S01]  /*c260*/  @!P3 IMAD.X R31, R9, 0x1, R10, P5 ;  /* 0x00000001091fb824 */ /* 0x000fe200028e060a */
[----:B------:R-:W-:Y:S01]  /*c270*/  @!P2 IADD3 R26, P5, R14, R27, RZ ;  /* 0x0000001b0e1aa210 */ /* 0x000fe20007fbe0ff */
[----:B------:R-:W-:Y:S01]  /*c280*/  @!P4 IMAD.WIDE R36, R192, 0x2, R6 ;  /* 0x00000002c024c825 */ /* 0x000fe200078e0206 */
[----:B------:R-:W-:-:S03]  /*c290*/  @!P1 SHF.L.U64.HI R10, R205, 0x1, R64 ;  /* 0x00000001cd0a9819 */ /* 0x000fc60000010240 */
[--C-:B------:R-:W-:Y:S01]  /*c2a0*/  @!P2 IMAD.X R29, R7, 0x1, R12.reuse, P6 ;  /* 0x00000001071da824 */ /* 0x100fe200030e060c */
[-C--:B------:R-:W-:Y:S01]  /*c2b0*/  @!P1 IADD3 R24, P6, R6, R21.reuse, RZ ;  /* 0x0000001506189210 */ /* 0x080fe20007fde0ff */
[----:B------:R-:W-:Y:S01]  /*c2c0*/  @!P2 IMAD.X R27, R9, 0x1, R12, P5 ;  /* 0x00000001091ba824 */ /* 0x000fe200028e060c */
[----:B------:R-:W-:Y:S01]  /*c2d0*/  ISETP.GE.AND P5, PT, R208, UR4, PT ;  /* 0x00000004d0007c0c */ /* 0x000fe2000bfa6270 */
[----:B------:R-:W-:Y:S01]  /*c2e0*/  @!P4 IMAD.WIDE R38, R192, 0x2, R14 ;  /* 0x00000002c026c825 */ /* 0x000fe200078e020e */
[----:B------:R1:W5:Y:S03]  /*c2f0*/  @!P4 LD.E.64 R60, desc[UR46][R36.64] ;  /* 0x0000002e243cc980 */ /* 0x000366000c101b00 */
[--C-:B------:R-:W-:Y:S01]  /*c300*/  @!P1 IMAD.X R25, R7, 0x1, R10.reuse, P6 ;  /* 0x0000000107199824 */ /* 0x100fe200030e060a */
[----:B------:R-:W-:Y:S01]  /*c310*/  @!P1 IADD3 R20, P6, R14, R21, RZ ;  /* 0x000000150e149210 */ /* 0x000fe20007fde0ff */
[----:B------:R2:W5:Y:S04]  /*c320*/  @!P4 LD.E.64 R58, desc[UR46][R38.64] ;  /* 0x0000002e263ac980 */ /* 0x000568000c101b00 */
[----:B------:R-:W-:Y:S01]  /*c330*/  @!P1 IMAD.X R21, R9, 0x1, R10, P6 ;  /* 0x0000000109159824 */ /* 0x000fe200030e060a */
[----:B------:R-:W-:Y:S01]  /*c340*/  @!P0 IADD3 R12, P6, R6, R11, RZ ;  /* 0x0000000b060c8210 */ /* 0x000fe20007fde0ff */
[----:B------:R-:W-:-:S04]  /*c350*/  @!P5 IMAD.SHL.U32 R15, R208, 0x2, RZ ;  /* 0x00000002d00fd824 */ /* 0x000fc800078e00ff */
[--C-:B------:R-:W-:Y:S01]  /*c360*/  @!P0 IMAD.X R13, R7, 0x1, R42.reuse, P6 ;  /* 0x00000001070d8824 */ /* 0x100fe200030e062a */
[----:B------:R-:W-:Y:S02]  /*c370*/  @!P0 IADD3 R10, P6, R14, R11, RZ ;  /* 0x0000000b0e0a8210 */ /* 0x000fe40007fde0ff */
[----:B------:R-:W-:Y:S02]  /*c380*/  @!P5 SHF.L.U64.HI R40, R208, 0x1, R85 ;  /* 0x00000001d028d819 */ /* 0x000fe40000010255 */
[-C--:B------:R-:W-:Y:S01]  /*c390*/  @!P5 IADD3 R6, P4, R6, R15.reuse, RZ ;  /* 0x0000000f0606d210 */ /* 0x080fe20007f9e0ff */
[----:B------:R-:W-:Y:S01]  /*c3a0*/  @!P0 IMAD.X R11, R9, 0x1, R42, P6 ;  /* 0x00000001090b8824 */ /* 0x000fe200030e062a */
[----:B------:R-:W-:Y:S02]  /*c3b0*/  @!P5 IADD3 R14, P6, R14, R15, RZ ;  /* 0x0000000f0e0ed210 */ /* 0x000fe40007fde0ff */
        /* <DEDUP_REMOVED lines=8> */
[----:B-1----:R-:W-:Y:S02]  /*c440*/  CS2R R36, SRZ ;  /* 0x0000000000247805 */ /* 0x002fe4000001ff00 */
[----:B--2---:R-:W-:Y:S01]  /*c450*/  CS2R R38, SRZ ;  /* 0x0000000000267805 */ /* 0x004fe2000001ff00 */
[--C-:B------:R-:W-:Y:S01]  /*c460*/  @!P5 IMAD.X R7, R7, 0x1, R40.reuse, P4 ;  /* 0x000000010707d824 */ /* 0x100fe200020e0628 */
[----:B------:R1:W5:Y:S01]  /*c470*/  @!P3 LD.E.64 R56, desc[UR46][R32.64] ;  /* 0x0000002e2038b980 */ /* 0x000362000c101b00 */
[----:B------:R-:W-:-:S03]  /*c480*/  @!P5 IMAD.X R15, R9, 0x1, R40, P6 ;  /* 0x00000001090fd824 */ /* 0x000fc600030e0628 */
[----:B------:R1:W5:Y:S04]  /*c490*/  @!P3 LD.E.64 R54, desc[UR46][R30.64] ;  /* 0x0000002e1e36b980 */ /* 0x000368000c101b00 */
[----:B------:R1:W5:Y:S04]  /*c4a0*/  @!P2 LD.E.64 R52, desc[UR46][R28.64] ;  /* 0x0000002e1c34a980 */ /* 0x000368000c101b00 */
[----:B------:R1:W5:Y:S04]  /*c4b0*/  @!P2 LD.E.64 R50, desc[UR46][R26.64] ;  /* 0x0000002e1a32a980 */ /* 0x000368000c101b00 */
[----:B------:R1:W5:Y:S04]  /*c4c0*/  @!P1 LD.E.64 R48, desc[UR46][R24.64] ;  /* 0x0000002e18309980 */ /* 0x000368000c101b00 */
[----:B------:R1:W5:Y:S04]  /*c4d0*/  @!P1 LD.E.64 R46, desc[UR46][R20.64] ;  /* 0x0000002e142e9980 */ /* 0x000368000c101b00 */
[----:B------:R1:W5:Y:S04]  /*c4e0*/  @!P0 LD.E.64 R44, desc[UR46][R12.64] ;  /* 0x0000002e0c2c8980 */ /* 0x000368000c101b00 */
[----:B------:R1:W5:Y:S04]  /*c4f0*/  @!P0 LD.E.64 R42, desc[UR46][R10.64] ;  /* 0x0000002e0a2a8980 */ /* 0x000368000c101b00 */
[----:B------:R1:W5:Y:S04]  /*c500*/  @!P5 LD.E.64 R36, desc[UR46][R6.64] ;  /* 0x0000002e0624d980 */ /* 0x000368000c101b00 */
[----:B------:R1:W5:Y:S02]  /*c510*/  @!P5 LD.E.64 R38, desc[UR46][R14.64] ;  /* 0x0000002e0e26d980 */ /* 0x000364000c101b00 */
.L_x_1610:
[----:B------:R-:W-:Y:S05]  /*c520*/  BSYNC B1 ;  /* 0x0000000000017941 */ /* 0x000fea0003800000 */
.L_x_1609:
[----:B-12--5:R-:W-:Y:S01]  /*c530*/  IMAD.MOV.U32 R6, RZ, RZ, R58 ;  /* 0x000000ffff067224 */ /* 0x026fe200078e003a */
[----:B------:R-:W-:Y:S01]  /*c540*/  UMOV UR4, 0xffffffff ;  /* 0xffffffff00047882 */ /* 0x000fe20000000000 */
[----:B------:R-:W-:Y:S01]  /*c550*/  IMAD.MOV.U32 R7, RZ, RZ, R59 ;  /* 0x000000ffff077224 */ /* 0x000fe200078e003b */
[----:B------:R-:W-:Y:S01]  /*c560*/  CS2R R30, SRZ ;  /* 0x00000000001e7805 */ /* 0x000fe2000001ff00 */
[----:B---3--:R-:W-:Y:S01]  /*c570*/  IMAD.MOV.U32 R9, RZ, RZ, R54 ;  /* 0x000000ffff097224 */ /* 0x008fe200078e0036 */
        /* <DEDUP_REMOVED lines=43> */
[----:B------:R-:W-:Y:S02]  /*c830*/  PRMT R77, R9, 0x7610, R77 ;  /* 0x00007610094d7816 */ /* 0x000fe4000000004d */
[----:B------:R-:W-:Y:S01]  /*c840*/  PRMT R76, R10, 0x7610, R76 ;  /* 0x000076100a4c7816 */ /* 0x000fe2000000004c */
[----:B------:R-:W-:Y:S06]  /*c850*/  BRA.DIV UR4, `(.L_x_1611) ;  /* 0x0000020e04147947 */ /* 0x000fec000b800000 */
[----:B------:R1:W2:Y:S04]  /*c860*/  SHFL.IDX PT, R7, R4, 0x1, 0x1c1f ;  /* 0x003c1f0004077f89 */ /* 0x0002a800000e0000 */
[----:B------:R1:W3:Y:S04]  /*c870*/  SHFL.IDX PT, R6, R3, 0x1, 0x1c1f ;  /* 0x003c1f0003067f89 */ /* 0x0002e800000e0000 */
[----:B0-----:R-:W0:Y:S04]  /*c880*/  SHFL.IDX PT, R5, R5, 0x1, 0x1c1f ;  /* 0x003c1f0005057f89 */ /* 0x001e2800000e0000 */
[----:B-1----:R-:W0:Y:S02]  /*c890*/  SHFL.IDX PT, R0, R0, 0x1, 0x1c1f ;  /* 0x003c1f0000007f89 */ /* 0x002e2400000e0000 */
.L_x_1962:
[----:B------:R-:W-:Y:S01]  /*c8a0*/  VIADD R8, R8, 0x40 ;  /* 0x0000004008087836 */ /* 0x000fe20000000000 */
[----:B------:R-:W-:Y:S01]  /*c8b0*/  SHF.R.S32.HI R34, RZ, 0x1f, R34 ;  /* 0x0000001fff227819 */ /* 0x000fe20000011422 */
[----:B------:R-:W-:Y:S01]  /*c8c0*/  BSSY B1, `(.L_x_1612) ;  /* 0x0000056000017945 */ /* 0x000fe20003800000 */
[----:B------:R-:W-:Y:S02]  /*c8d0*/  LOP3.LUT R3, R209, 0x18, R22, 0xf8, !PT ;  /* 0x00000018d1037812 */ /* 0x000fe400078ef816 */
[----:B------:R-:W-:Y:S02]  /*c8e0*/  CS2R R32, SRZ ;  /* 0x0000000000207805 */ /* 0x000fe4000001ff00 */
[----:B------:R-:W-:Y:S02]  /*c8f0*/  LEA.HI R34, R34, R195, RZ, 0x3 ;  /* 0x000000c322227211 */ /* 0x000fe400078f18ff */
[----:B------:R-:W-:Y:S02]  /*c900*/  CS2R R26, SRZ ;  /* 0x00000000001a7805 */ /* 0x000fe4000001ff00 */
[----:B------:R-:W-:-:S02]  /*c910*/  ISETP.GE.AND P1, PT, R8, R73, PT ;  /* 0x000000490800720c */ /* 0x000fc40003f26270 */
[----:B------:R-:W-:Y:S02]  /*c920*/  CS2R R20, SRZ ;  /* 0x0000000000147805 */ /* 0x000fe4000001ff00 */
[----:B------:R-:W-:Y:S02]  /*c930*/  LOP3.LUT R34, R34, 0xfffffff8, RZ, 0xc0, !PT ;  /* 0xfffffff822227812 */ /* 0x000fe400078ec0ff */
[----:B------:R-:W-:Y:S02]  /*c940*/  CS2R R12, SRZ ;  /* 0x00000000000c7805 */ /* 0x000fe4000001ff00 */
[----:B------:R-:W-:Y:S02]  /*c950*/  LOP3.LUT R4, R3, R210, RZ, 0x3c, !PT ;  /* 0x000000d203047212 */ /* 0x000fe400078e3cff */
[----:B------:R-:W-:Y:S02]  /*c960*/  CS2R R8, SRZ ;  /* 0x0000000000087805 */ /* 0x000fe4000001ff00 */
[----:B------:R-:W-:Y:S01]  /*c970*/  CS2R R40, SRZ ;  /* 0x0000000000287805 */ /* 0x000fe2000001ff00 */
[----:B------:R-:W-:Y:S01]  /*c980*/  IMAD.IADD R34, R195, 0x1, -R34 ;  /* 0x00000001c3227824 */ /* 0x000fe200078e0a22 */
[----:B------:R-:W-:Y:S01]  /*c990*/  CS2R R28, SRZ ;  /* 0x00000000001c7805 */ /* 0x000fe2000001ff00 */
[----:B------:R-:W-:Y:S01]  /*c9a0*/  IMAD.IADD R3, R211, 0x1, R4 ;  /* 0x00000001d3037824 */ /* 0x000fe200078e0204 */
[----:B------:R-:W-:-:S02]  /*c9b0*/  CS2R R24, SRZ ;  /* 0x0000000000187805 */ /* 0x000fc4000001ff00 */
[----:B----4-:R-:W-:Y:S02]  /*c9c0*/  CS2R R14, SRZ ;  /* 0x00000000000e7805 */ /* 0x010fe4000001ff00 */
[----:B------:R-:W-:Y:S02]  /*c9d0*/  LOP3.LUT P0, RZ, R34, 0x4, RZ, 0xc0, !PT ;  /* 0x0000000422ff7812 */ /* 0x000fe4000780c0ff */
[----:B------:R-:W-:Y:S01]  /*c9e0*/  CS2R R34, SRZ ;  /* 0x0000000000227805 */ /* 0x000fe2000001ff00 */
[----:B------:R-:W-:Y:S01]  /*c9f0*/  IMAD R3, R3, 0x2, R16 ;  /* 0x0000000203037824 */ /* 0x000fe200078e0210 */
[----:B------:R-:W-:Y:S01]  /*ca00*/  CS2R R10, SRZ ;  /* 0x00000000000a7805 */ /* 0x000fe2000001ff00 */
[----:B------:R-:W-:Y:S08]  /*ca10*/  @P1 BRA `(.L_x_1613) ;  /* 0x0000000400001947 */ /* 0x000ff00003800000 */
[----:B------:R-:W-:Y:S01]  /*ca20*/  ULDC UR4, c[0x0][0x3f4] ;  /* 0x0000fd0000047ab9 */ /* 0x000fe20000000800 */
[----:B------:R-:W-:Y:S02]  /*ca30*/  CS2R R40, SRZ ;  /* 0x0000000000287805 */ /* 0x000fe4000001ff00 */
[----:B------:R-:W-:Y:S02]  /*ca40*/  ISETP.GE.AND P4, PT, R206, UR4, PT ;  /* 0x00000004ce007c0c */ /* 0x000fe4000bf86270 */
[----:B------:R-:W-:Y:S02]  /*ca50*/  CS2R R30, SRZ ;  /* 0x00000000001e7805 */ /* 0x000fe4000001ff00 */
[----:B------:R-:W-:Y:S02]  /*ca60*/  ISETP.GE.AND P3, PT, R204, UR4, PT ;  /* 0x00000004cc007c0c */ /* 0x000fe4000bf66270 */
[----:B------:R-:W-:Y:S02]  /*ca70*/  ISETP.GE.AND P2, PT, R205, UR4, PT ;  /* 0x00000004cd007c0c */ /* 0x000fe4000bf46270 */
[----:B------:R-:W-:-:S05]  /*ca80*/  ISETP.GE.AND P1, PT, R203, UR4, PT ;  /* 0x00000004cb007c0c */ /* 0x000fca000bf26270 */
[C---:B------:R-:W-:Y:S01]  /*ca90*/  @!P4 IMAD.SHL.U32 R9, R206.reuse, 0x2, RZ ;  /* 0x00000002ce09c824 */ /* 0x040fe200078e00ff */
[----:B------:R-:W-:-:S03]  /*caa0*/  @!P4 SHF.L.U64.HI R4, R206, 0x1, R65 ;  /* 0x00000001ce04c819 */ /* 0x000fc60000010241 */
[C---:B------:R-:W-:Y:S01]  /*cab0*/  @!P3 IMAD.SHL.U32 R71, R204.reuse, 0x2, RZ ;  /* 0x00000002cc47b824 */ /* 0x040fe200078e00ff */
[----:B------:R-:W-:Y:S01]  /*cac0*/  @!P3 SHF.L.U64.HI R12, R204, 0x1, R63 ;  /* 0x00000001cc0cb819 */ /* 0x000fe2000001023f */
[----:B------:R-:W-:Y:S01]  /*cad0*/  @!P2 IMAD.SHL.U32 R67, R205, 0x2, RZ ;  /* 0x00000002cd43a824 */ /* 0x000fe200078e00ff */
[-C--:B---3--:R-:W-:Y:S01]  /*cae0*/  @!P4 IADD3 R10, P5, R6, R9.reuse, RZ ;  /* 0x00000009060ac210 */ /* 0x088fe20007fbe0ff */
[----:B------:R-:W-:Y:S01]  /*caf0*/  @!P1 IMAD.SHL.U32 R63, R203, 0x2, RZ ;  /* 0x00000002cb3f9824 */ /* 0x000fe200078e00ff */
[----:B0-----:R-:W-:Y:S02]  /*cb00*/  @!P4 IADD3 R8, P6, R0, R9, RZ ;  /* 0x000000090008c210 */ /* 0x001fe40007fde0ff */
[----:B------:R-:W-:Y:S01]  /*cb10*/  @!P2 SHF.L.U64.HI R14, R205, 0x1, R64 ;  /* 0x00000001cd0ea819 */ /* 0x000fe20000010240 */
[--C-:B--2---:R-:W-:Y:S01]  /*cb20*/  @!P4 IMAD.X R11, R7, 0x1, R4.reuse, P5 ;  /* 0x00000001070bc824 */ /* 0x104fe200028e0604 */
[-C--:B------:R-:W-:Y:S01]  /*cb30*/  @!P3 IADD3 R74, P5, R6, R71.reuse, RZ ;  /* 0x00000047064ab210 */ /* 0x080fe20007fbe0ff */
[----:B------:R-:W-:Y:S01]  /*cb40*/  @!P4 IMAD.X R9, R5, 0x1, R4, P6 ;  /* 0x000000010509c824 */ /* 0x000fe200030e0604 */
[----:B------:R-:W-:-:S02]  /*cb50*/  @!P3 IADD3 R70, P6, R0, R71, RZ ;  /* 0x000000470046b210 */ /* 0x000fc40007fde0ff */
[----:B------:R-:W-:Y:S01]  /*cb60*/  @!P1 SHF.L.U64.HI R20, R203, 0x1, R62 ;  /* 0x00000001cb149819 */ /* 0x000fe2000001023e */
[--C-:B------:R-:W-:Y:S01]  /*cb70*/  @!P3 IMAD.X R75, R7, 0x1, R12.reuse, P5 ;  /* 0x00000001074bb824 */ /* 0x100fe200028e060c */
[-C--:B------:R-:W-:Y:S01]  /*cb80*/  @!P2 IADD3 R68, P5, R6, R67.reuse, RZ ;  /* 0x000000430644a210 */ /* 0x080fe20007fbe0ff */
[----:B------:R-:W-:Y:S01]  /*cb90*/  @!P3 IMAD.X R71, R5, 0x1, R12, P6 ;  /* 0x000000010547b824 */ /* 0x000fe200030e060c */
[----:B------:R-:W-:-:S03]  /*cba0*/  @!P2 IADD3 R66, P6, R0, R67, RZ ;  /* 0x000000430042a210 */ /* 0x000fc60007fde0ff */
[--C-:B------:R-:W-:Y:S01]  /*cbb0*/  @!P2 IMAD.X R69, R7, 0x1, R14.reuse, P5 ;  /* 0x000000010745a824 */ /* 0x100fe200028e060e */
[----:B------:R-:W-:Y:S01]  /*cbc0*/  @!P1 IADD3 R64, P5, R6, R63, RZ ;  /* 0x0000003f06409210 */ /* 0x000fe20007fbe0ff */
[----:B------:R-:W-:Y:S01]  /*cbd0*/  @!P2 IMAD.X R67, R5, 0x1, R14, P6 ;  /* 0x000000010543a824 */ /* 0x000fe200030e060e */
[----:B------:R-:W-:-:S03]  /*cbe0*/  ISETP.GE.AND P6, PT, R192, UR4, PT ;  /* 0x00000004c0007c0c */ /* 0x000fc6000bfc6270 */
[----:B------:R-:W-:Y:S01]  /*cbf0*/  @!P1 IMAD.X R65, R7, 0x1, R20, P5 ;  /* 0x0000000107419824 */ /* 0x000fe200028e0614 */
[----:B------:R-:W-:-:S05]  /*cc00*/  @!P1 IADD3 R62, P5, R0, R63, RZ ;  /* 0x0000003f003e9210 */ /* 0x000fca0007fbe0ff */
[----:B------:R-:W-:Y:S01]  /*cc10*/  @!P1 IMAD.X R63, R5, 0x1, R20, P5 ;  /* 0x00000001053f9824 */ /* 0x000fe200028e0614 */
[----:B------:R-:W-:-:S03]  /*cc20*/  ISETP.GE.AND P5, PT, R208, UR4, PT ;  /* 0x00000004d0007c0c */ /* 0x000fc6000bfa6270 */
[----:B------:R-:W-:Y:S02]  /*cc30*/  @!P6 IMAD.MOV.U32 R4, RZ, RZ, R0 ;  /* 0x000000ffff04e224 */ /* 0x000fe400078e0000 */
[----:B------:R-:W-:-:S04]  /*cc40*/  @!P6 IMAD.WIDE R12, R192, 0x2, R6 ;  /* 0x00000002c00ce825 */ /* 0x000fc800078e0206 */
[----:B------:R-:W-:Y:S01]  /*cc50*/  @!P6 IMAD.WIDE R14, R192, 0x2, R4 ;  /* 0x00000002c00ee825 */ /* 0x000fe200078e0204 */
[----:B------:R-:W5:Y:S03]  /*cc60*/  @!P6 LD.E.64 R40, desc[UR46][R12.64] ;  /* 0x0000002e0c28e980 */ /* 0x000f66000c101b00 */
[C---:B------:R-:W-:Y:S01]  /*cc70*/  @!P5 IMAD.SHL.U32 R21, R208.reuse, 0x2, RZ ;  /* 0x00000002d015d824 */ /* 0x040fe200078e00ff */
[----:B------:R0:W5:Y:S01]  /*cc80*/  @!P6 LD.E.64 R30, desc[UR46][R14.64] ;  /* 0x0000002e0e1ee980 */ /* 0x000162000c101b00 */
[----:B------:R-:W-:-:S03]  /*cc90*/  @!P5 SHF.L.U64.HI R20, R208, 0x1, R85 ;  /* 0x00000001d014d819 */ /* 0x000fc60000010255 */
[-C--:B------:R-:W-:Y:S02]  /*cca0*/  @!P5 IADD3 R6, P6, R6, R21.reuse, RZ ;  /* 0x000000150606d210 */ /* 0x080fe40007fde0ff */
[----:B------:R-:W-:Y:S02]  /*ccb0*/  CS2R R34, SRZ ;  /* 0x0000000000227805 */ /* 0x000fe4000001ff00 */
[----:B------:R-:W-:Y:S01]  /*ccc0*/  CS2R R32, SRZ ;  /* 0x0000000000207805 */ /* 0x000fe2000001ff00 */
[----:B------:R-:W-:Y:S01]  /*ccd0*/  @!P5 IMAD.X R7, R7, 0x1, R20, P6 ;  /* 0x000000010707d824 */ /* 0x000fe200030e0614 */
[----:B------:R-:W-:Y:S02]  /*cce0*/  @!P5 IADD3 R4, P6, R0, R21, RZ ;  /* 0x000000150004d210 */ /* 0x000fe40007fde0ff */
[----:B------:R1:W5:Y:S01]  /*ccf0*/  @!P4 LD.E.64 R34, desc[UR46][R10.64] ;  /* 0x0000002e0a22c980 */ /* 0x000362000c101b00 */
[----:B------:R-:W-:Y:S02]  /*cd00*/  CS2R R28, SRZ ;  /* 0x00000000001c7805 */ /* 0x000fe4000001ff00 */
[----:B------:R-:W-:-:S02]  /*cd10*/  CS2R R26, SRZ ;  /* 0x00000000001a7805 */ /* 0x000fc4000001ff00 */
[----:B------:R-:W-:Y:S01]  /*cd20*/  CS2R R24, SRZ ;  /* 0x0000000000187805 */ /* 0x000fe2000001ff00 */
[----:B------:R-:W-:Y:S01]  /*cd30*/  @!P5 IMAD.X R5, R5, 0x1, R20, P6 ;  /* 0x000000010505d824 */ /* 0x000fe200030e0614 */
[----:B------:R2:W5:Y:S01]  /*cd40*/  @!P4 LD.E.64 R32, desc[UR46][R8.64] ;  /* 0x0000002e0820c980 */ /* 0x000562000c101b00 */
[----:B------:R-:W-:Y:S02]  /*cd50*/  CS2R R20, SRZ ;  /* 0x0000000000147805 */ /* 0x000fe4000001ff00 */
[----:B0-----:R-:W-:Y:S02]  /*cd60*/  CS2R R14, SRZ ;  /* 0x00000000000e7805 */ /* 0x001fe4000001ff00 */
[----:B------:R-:W-:Y:S01]  /*cd70*/  CS2R R12, SRZ ;  /* 0x00000000000c7805 */ /* 0x000fe2000001ff00 */
[----:B------:R4:W5:Y:S01]  /*cd80*/  @!P3 LD.E.64 R28, desc[UR46][R74.64] ;  /* 0x0000002e4a1cb980 */ /* 0x000962000c101b00 */
[----:B-1----:R-:W-:-:S03]  /*cd90*/  CS2R R10, SRZ ;  /* 0x00000000000a7805 */ /* 0x002fc6000001ff00 */
[----:B------:R4:W5:Y:S01]  /*cda0*/  @!P3 LD.E.64 R26, desc[UR46][R70.64] ;  /* 0x0000002e461ab980 */ /* 0x000962000c101b00 */
[----:B--2---:R-:W-:-:S03]  /*cdb0*/  CS2R R8, SRZ ;  /* 0x0000000000087805 */ /* 0x004fc6000001ff00 */
[----:B------:R4:W5:Y:S04]  /*cdc0*/  @!P2 LD.E.64 R24, desc[UR46][R68.64] ;  /* 0x0000002e4418a980 */ /* 0x000968000c101b00 */
[----:B------:R4:W5:Y:S04]  /*cdd0*/  @!P2 LD.E.64 R20, desc[UR46][R66.64] ;  /* 0x0000002e4214a980 */ /* 0x000968000c101b00 */
[----:B------:R4:W5:Y:S04]  /*cde0*/  @!P1 LD.E.64 R14, desc[UR46][R64.64] ;  /* 0x0000002e400e9980 */ /* 0x000968000c101b00 */
[----:B------:R4:W5:Y:S04]  /*cdf0*/  @!P1 LD.E.64 R12, desc[UR46][R62.64] ;  /* 0x0000002e3e0c9980 */ /* 0x000968000c101b00 */
[----:B------:R4:W5:Y:S04]  /*ce00*/  @!P5 LD.E.64 R10, desc[UR46][R6.64] ;  /* 0x0000002e060ad980 */ /* 0x000968000c101b00 */
[----:B------:R4:W5:Y:S02]  /*ce10*/  @!P5 LD.E.64 R8, desc[UR46][R4.64] ;  /* 0x0000002e0408d980 */ /* 0x000964000c101b00 */
.L_x_1613:
[----:B------:R-:W-:Y:S05]  /*ce20*/  BSYNC B1 ;  /* 0x0000000000017941 */ /* 0x000fea0003800000 */
.L_x_1612:
[----:B----4-:R-:W-:Y:S01]  /*ce30*/  LEA.HI R4, R219, R219, RZ, 0x1 ;  /* 0x000000dbdb047211 */ /* 0x010fe200078f08ff */
[----:B0----5:R-:W-:Y:S01]  /*ce40*/  IMAD.MOV.U32 R5, RZ, RZ, R30 ;  /* 0x000000ffff057224 */ /* 0x021fe200078e001e */
[----:B------:R-:W-:Y:S01]  /*ce50*/  VIADDMNMX R73, R73, -R213, 0x80, PT ;  /* 0x0000008049497446 */ /* 0x000fe200038009d5 */
[C---:B---3--:R-:W-:Y:S01]  /*ce60*/  VIADD R6, R3.reuse, 0x12400 ;  /* 0x0001240003067836 */ /* 0x048fe20000000000 */
[----:B------:R-:W-:Y:S01]  /*ce70*/  LOP3.LUT R4, R4, 0xfffffffe, RZ, 0xc0, !PT ;  /* 0xfffffffe04047812 */ /* 0x000fe200078ec0ff */
[----:B------:R-:W-:Y:S01]  /*ce80*/  VIADD R0, R3, 0x12440 ;  /* 0x0001244003007836 */ /* 0x000fe20000000000 */
[----:B------:R-:W-:Y:S01]  /*ce90*/  PRMT R104, R5, 0x7610, R104 ;  /* 0x0000761005687816 */ /* 0x000fe20000000068 */
[----:B------:R-:W-:Y:S01]  /*cea0*/  IMAD.MOV.U32 R5, RZ, RZ, R31 ;  /* 0x000000ffff057224 */ /* 0x000fe200078e001f */
[----:B------:R-:W-:Y:S01]  /*ceb0*/  BSSY B1, `(.L_x_1614) ;  /* 0x0000031000017945 */ /* 0x000fe20003800000 */
[----:B------:R-:W-:Y:S01]  /*cec0*/  IMAD.IADD R4, R219, 0x1, -R4 ;  /* 0x00000001db047824 */ /* 0x000fe200078e0a04 */
[----:B------:R-:W-:Y:S01]  /*ced0*/  ISETP.GE.AND P1, PT, R195, R73, PT ;  /* 0x00000049c300720c */ /* 0x000fe20003f26270 */
[----:B------:R-:W-:Y:S01]  /*cee0*/  @P0 VIADD R0, R6, 0xffffffc0 ;  /* 0xffffffc006000836 */ /* 0x000fe20000000000 */
[----:B------:R-:W-:Y:S01]  /*cef0*/  PRMT R105, R5, 0x7610, R105 ;  /* 0x0000761005697816 */ /* 0x000fe20000000069 */
[----:B------:R-:W-:Y:S01]  /*cf00*/  IMAD.MOV.U32 R6, RZ, RZ, R32 ;  /* 0x000000ffff067224 */ /* 0x000fe200078e0020 */
[----:B------:R-:W-:Y:S01]  /*cf10*/  SHF.L.U32 R5, R4, 0x1f, RZ ;  /* 0x0000001f04057819 */ /* 0x000fe200000006ff */
[----:B--2---:R-:W-:-:S02]  /*cf20*/  IMAD.MOV.U32 R7, RZ, RZ, R33 ;  /* 0x000000ffff077224 */ /* 0x004fc400078e0021 */
[----:B------:R-:W-:Y:S01]  /*cf30*/  IMAD.MOV.U32 R4, RZ, RZ, R21 ;  /* 0x000000ffff047224 */ /* 0x000fe200078e0015 */
[----:B------:R-:W0:Y:S01]  /*cf40*/  SYNCS.PHASECHK.TRANS64.TRYWAIT P0, [R16+URZ+0x30800], R5 ;  /* 0x03080005100075a7 */ /* 0x000e22000800017f */
        /* <DEDUP_REMOVED lines=38> */
[----:B0-----:R-:W-:Y:S06]  /*d1b0*/  @!P0 BRA `(.L_x_1615) ;  /* 0x0000020400308947 */ /* 0x001fec0003800000 */
.L_x_1963:
[----:B------:R-:W-:Y:S05]  /*d1c0*/  BSYNC B1 ;  /* 0x0000000000017941 */ /* 0x000fea0003800000 */
.L_x_1614:
[----:B------:R-:W-:Y:S01]  /*d1d0*/  BSSY B1, `(.L_x_1616) ;  /* 0x000012f000017945 */ /* 0x000fe20003800000 */
[----:B------:R-:W-:Y:S02]  /*d1e0*/  PRMT R64, R4, 0x7610, R64 ;  /* 0x0000761004407816 */ /* 0x000fe40000000040 */
[----:B------:R-:W-:Y:S01]  /*d1f0*/  PRMT R65, R6, 0x7610, R65 ;  /* 0x0000761006417816 */ /* 0x000fe20000000041 */
[----:B------:R-:W-:Y:S06]  /*d200*/  @P1 BRA `(.L_x_1617) ;  /* 0x0000001000ac1947 */ /* 0x000fec0003800000 */
[----:B0-----:R-:W0:Y:S01]  /*d210*/  LDC R5, c[0x0][0x3f4] ;  /* 0x0000fd00ff057b82 */ /* 0x001e220000000800 */
        /* <DEDUP_REMOVED lines=9> */
[----:B------:R-:W-:Y:S02]  /*d2b0*/  SHF.R.U64 R58, R58, 0x10, R59 ;  /* 0x000000103a3a7819 */ /* 0x000fe4000000123b */
[----:B------:R-:W-:Y:S02]  /*d2c0*/  SHF.R.U64 R60, R60, 0x10, R61 ;  /* 0x000000103c3c7819 */ /* 0x000fe4000000123d */
[----:B------:R-:W-:Y:S02]  /*d2d0*/  SHF.R.U32.HI R59, RZ, 0x10, R59 ;  /* 0x00000010ff3b7819 */ /* 0x000fe4000001163b */
[----:B------:R-:W-:Y:S02]  /*d2e0*/  SHF.R.U32.HI R61, RZ, 0x10, R61 ;  /* 0x00000010ff3d7819 */ /* 0x000fe4000001163d */
[----:B------:R-:W-:Y:S02]  /*d2f0*/  PRMT R112, R108, 0x5410, R59 ;  /* 0x000054106c707816 */ /* 0x000fe4000000003b */
[----:B------:R-:W-:-:S02]  /*d300*/  PRMT R110, R110, 0x5410, R61 ;  /* 0x000054106e6e7816 */ /* 0x000fc4000000003d */
[----:B------:R-:W-:Y:S01]  /*d310*/  PRMT R109, R109, 0x5410, R58 ;  /* 0x000054106d6d7816 */ /* 0x000fe2000000003a */
[C---:B------:R-:W-:Y:S01]  /*d320*/  IMAD.U32 R113, R112.reuse, 0x10000, RZ ;  /* 0x0001000070717824 */ /* 0x040fe200078e00ff */
[----:B------:R-:W-:Y:S01]  /*d330*/  LOP3.LUT R112, R112, 0xffff0000, RZ, 0xc0, !PT ;  /* 0xffff000070707812 */ /* 0x000fe200078ec0ff */
[C---:B------:R-:W-:Y:S01]  /*d340*/  IMAD.U32 R108, R110.reuse, 0x10000, RZ ;  /* 0x000100006e6c7824 */ /* 0x040fe200078e00ff */
[----:B------:R-:W-:Y:S02]  /*d350*/  PRMT R111, R111, 0x5410, R60 ;  /* 0x000054106f6f7816 */ /* 0x000fe4000000003c */
[----:B------:R-:W-:Y:S02]  /*d360*/  LOP3.LUT R110, R110, 0xffff0000, RZ, 0xc0, !PT ;  /* 0xffff00006e6e7812 */ /* 0x000fe400078ec0ff */
[C---:B0-----:R-:W-:Y:S01]  /*d370*/  LOP3.LUT R59, R6.reuse, 0xffff0000, RZ, 0xc0, !PT ;  /* 0xffff0000063b7812 */ /* 0x041fe200078ec0ff */
[----:B------:R-:W-:Y:S01]  /*d380*/  IMAD.U32 R58, R6, 0x10000, RZ ;  /* 0x00010000063a7824 */ /* 0x000fe200078e00ff */
[C---:B------:R-:W-:Y:S01]  /*d390*/  LOP3.LUT R61, R7.reuse, 0xffff0000, RZ, 0xc0, !PT ;  /* 0xffff0000073d7812 */ /* 0x040fe200078ec0ff */
[----:B------:R-:W-:-:S02]  /*d3a0*/  IMAD.U32 R60, R7, 0x10000, RZ ;  /* 0x00010000073c7824 */ /* 0x000fc400078e00ff */
[CC--:B------:R-:W-:Y:S01]  /*d3b0*/  FMUL.FTZ R115, R59.reuse, R113.reuse ;  /* 0x000000713b737220 */ /* 0x0c0fe20000410000 */
[----:B------:R-:W-:Y:S01]  /*d3c0*/  FMUL.FTZ R114, R59, R108 ;  /* 0x0000006c3b727220 */ /* 0x000fe20000410000 */
[----:B------:R-:W-:Y:S01]  /*d3d0*/  FMUL.FTZ R59, R61, R112 ;  /* 0x000000703d3b7220 */ /* 0x000fe20000410000 */
[----:B------:R-:W-:Y:S02]  /*d3e0*/  IMAD.U32 R6, R4, 0x10000, RZ ;  /* 0x0001000004067824 */ /* 0x000fe400078e00ff */
[C---:B------:R-:W-:Y:S01]  /*d3f0*/  FFMA.FTZ R115, R58.reuse, R108, -R115 ;  /* 0x0000006c3a737223 */ /* 0x040fe20000010873 */
[----:B------:R-:W-:Y:S02]  /*d400*/  IMAD.U32 R7, R5, 0x10000, RZ ;  /* 0x0001000005077824 */ /* 0x000fe400078e00ff */
[----:B------:R-:W-:Y:S01]  /*d410*/  FFMA.FTZ R114, R58, R113, R114 ;  /* 0x000000713a727223 */ /* 0x000fe20000010072 */
[----:B------:R-:W-:Y:S01]  /*d420*/  LOP3.LUT R4, R4, 0xffff0000, RZ, 0xc0, !PT ;  /* 0xffff000004047812 */ /* 0x000fe200078ec0ff */
[-C--:B------:R-:W-:Y:S01]  /*d430*/  FMUL.FTZ R117, R61, R110.reuse ;  /* 0x0000006e3d757220 */ /* 0x080fe20000410000 */
[----:B------:R-:W-:Y:S01]  /*d440*/  LOP3.LUT R5, R5, 0xffff0000, RZ, 0xc0, !PT ;  /* 0xffff000005057812 */ /* 0x000fe200078ec0ff */
[----:B------:R-:W-:Y:S01]  /*d450*/  FFMA.FTZ R113, R60, R110, -R59 ;  /* 0x0000006e3c717223 */ /* 0x000fe2000001083b */
[C---:B------:R-:W-:Y:S01]  /*d460*/  LOP3.LUT R108, R109.reuse, 0xffff0000, RZ, 0xc0, !PT ;  /* 0xffff00006d6c7812 */ /* 0x040fe200078ec0ff */
[----:B------:R-:W-:Y:S01]  /*d470*/  IMAD.U32 R61, R109, 0x10000, RZ ;  /* 0x000100006d3d7824 */ /* 0x000fe200078e00ff */
[C---:B------:R-:W-:Y:S01]  /*d480*/  LOP3.LUT R58, R111.reuse, 0xffff0000, RZ, 0xc0, !PT ;  /* 0xffff00006f3a7812 */ /* 0x040fe200078ec0ff */
[----:B------:R-:W-:-:S02]  /*d490*/  IMAD.U32 R59, R111, 0x10000, RZ ;  /* 0x000100006f3b7824 */ /* 0x000fc400078e00ff */
[----:B------:R-:W-:Y:S01]  /*d4a0*/  FFMA.FTZ R112, R60, R112, R117 ;  /* 0x000000703c707223 */ /* 0x000fe20000010075 */
        /* <DEDUP_REMOVED lines=8> */
[----:B------:R-:W-:Y:S02]  /*d530*/  F2FP.BF16.F32.PACK_AB R6, R114, R115 ;  /* 0x000000737206723e */ /* 0x000fe400000010ff */
[----:B------:R-:W-:-:S02]  /*d540*/  F2FP.BF16.F32.PACK_AB R7, R112, R113 ;  /* 0x000000717007723e */ /* 0x000fc400000010ff */
[----:B------:R-:W-:Y:S02]  /*d550*/  F2FP.BF16.F32.PACK_AB R4, R61, R4 ;  /* 0x000000043d04723e */ /* 0x000fe400000010ff */
[----:B------:R-:W-:-:S05]  /*d560*/  F2FP.BF16.F32.PACK_AB R5, R108, R5 ;  /* 0x000000056c05723e */ /* 0x000fca00000010ff */
[----:B------:R0:W-:Y:S02]  /*d570*/  STS.128 [R3+0x12400], R4 ;  /* 0x0124000403007388 */ /* 0x0001e40000000c00 */
.L_x_1619:
[----:B------:R-:W-:Y:S05]  /*d580*/  BSYNC B2 ;  /* 0x0000000000027941 */ /* 0x000fea0003800000 */
.L_x_1618:
[----:B------:R-:W-:Y:S04]  /*d590*/  BSSY B2, `(.L_x_1620) ;  /* 0x0000030000027945 */ /* 0x000fe80003800000 */
[----:B------:R-:W-:Y:S05]  /*d5a0*/  @P1 BRA `(.L_x_1621) ;  /* 0x0000000000b81947 */ /* 0x000fea0003800000 */
[----:B0-----:R-:W0:Y:S01]  /*d5b0*/  LDS.128 R4, [R0] ;  /* 0x0000000000047984 */ /* 0x001e220000000c00 */
[--C-:B------:R-:W-:Y:S02]  /*d5c0*/  SHF.R.U64 R59, R56, 0x10, R57.reuse ;  /* 0x00000010383b7819 */ /* 0x100fe40000001239 */
[----:B------:R-:W-:Y:S02]  /*d5d0*/  SHF.R.U32.HI R56, RZ, 0x10, R57 ;  /* 0x00000010ff387819 */ /* 0x000fe40000011639 */
[--C-:B------:R-:W-:Y:S02]  /*d5e0*/  SHF.R.U64 R57, R54, 0x10, R55.reuse ;  /* 0x0000001036397819 */ /* 0x100fe40000001237 */
[----:B------:R-:W-:Y:S02]  /*d5f0*/  SHF.R.U32.HI R54, RZ, 0x10, R55 ;  /* 0x00000010ff367819 */ /* 0x000fe40000011637 */
[----:B------:R-:W-:Y:S02]  /*d600*/  PRMT R99, R99, 0x5410, R56 ;  /* 0x0000541063637816 */ /* 0x000fe40000000038 */
[----:B------:R-:W-:-:S02]  /*d610*/  PRMT R97, R97, 0x5410, R54 ;  /* 0x0000541061617816 */ /* 0x000fc40000000036 */
[----:B------:R-:W-:Y:S01]  /*d620*/  PRMT R98, R98, 0x5410, R59 ;  /* 0x0000541062627816 */ /* 0x000fe2000000003b */
[----:B------:R-:W-:Y:S01]  /*d630*/  IMAD.U32 R58, R99, 0x10000, RZ ;  /* 0x00010000633a7824 */ /* 0x000fe200078e00ff */
[----:B------:R-:W-:Y:S01]  /*d640*/  PRMT R96, R96, 0x5410, R57 ;  /* 0x0000541060607816 */ /* 0x000fe20000000039 */
[C---:B------:R-:W-:Y:S01]  /*d650*/  IMAD.U32 R59, R97.reuse, 0x10000, RZ ;  /* 0x00010000613b7824 */ /* 0x040fe200078e00ff */
[----:B------:R-:W-:Y:S02]  /*d660*/  LOP3.LUT R97, R97, 0xffff0000, RZ, 0xc0, !PT ;  /* 0xffff000061617812 */ /* 0x000fe400078ec0ff */
[----:B------:R-:W-:Y:S02]  /*d670*/  LOP3.LUT R99, R99, 0xffff0000, RZ, 0xc0, !PT ;  /* 0xffff000063637812 */ /* 0x000fe400078ec0ff */
[C---:B0-----:R-:W-:Y:S01]  /*d680*/  LOP3.LUT R55, R6.reuse, 0xffff0000, RZ, 0xc0, !PT ;  /* 0xffff000006377812 */ /* 0x041fe200078ec0ff */
[----:B------:R-:W-:Y:S01]  /*d690*/  IMAD.U32 R54, R6, 0x10000, RZ ;  /* 0x0001000006367824 */ /* 0x000fe200078e00ff */
[C---:B------:R-:W-:Y:S01]  /*d6a0*/  LOP3.LUT R57, R7.reuse, 0xffff0000, RZ, 0xc0, !PT ;  /* 0xffff000007397812 */ /* 0x040fe200078ec0ff */
[----:B------:R-:W-:-:S02]  /*d6b0*/  IMAD.U32 R56, R7, 0x10000, RZ ;  /* 0x0001000007387824 */ /* 0x000fc400078e00ff */
[CC--:B------:R-:W-:Y:S01]  /*d6c0*/  FMUL.FTZ R60, R55.reuse, R58.reuse ;  /* 0x0000003a373c7220 */ /* 0x0c0fe20000410000 */
[----:B------:R-:W-:Y:S01]  /*d6d0*/  FMUL.FTZ R61, R55, R59 ;  /* 0x0000003b373d7220 */ /* 0x000fe20000410000 */
[C---:B------:R-:W-:Y:S01]  /*d6e0*/  FMUL.FTZ R55, R57.reuse, R97 ;  /* 0x0000006139377220 */ /* 0x040fe20000410000 */
[----:B------:R-:W-:Y:S02]  /*d6f0*/  IMAD.U32 R6, R4, 0x10000, RZ ;  /* 0x0001000004067824 */ /* 0x000fe400078e00ff */
[----:B------:R-:W-:Y:S01]  /*d700*/  FFMA.FTZ R109, R54, R59, R60 ;  /* 0x0000003b366d7223 */ /* 0x000fe2000001003c */
[-C--:B------:R-:W-:Y:S01]  /*d710*/  FMUL.FTZ R59, R57, R99.reuse ;  /* 0x00000063393b7220 */ /* 0x080fe20000410000 */
[----:B------:R-:W-:Y:S01]  /*d720*/  FFMA.FTZ R99, R56, R99, -R55 ;  /* 0x0000006338637223 */ /* 0x000fe20000010837 */
[C---:B------:R-:W-:Y:S01]  /*d730*/  IMAD.U32 R7, R5.reuse, 0x10000, RZ ;  /* 0x0001000005077824 */ /* 0x040fe200078e00ff */
[----:B------:R-:W-:Y:S01]  /*d740*/  LOP3.LUT R4, R4, 0xffff0000, RZ, 0xc0, !PT ;  /* 0xffff000004047812 */ /* 0x000fe200078ec0ff */
[----:B------:R-:W-:Y:S01]  /*d750*/  IMAD.U32 R57, R96, 0x10000, RZ ;  /* 0x0001000060397824 */ /* 0x000fe200078e00ff */
[----:B------:R-:W-:Y:S01]  /*d760*/  LOP3.LUT R5, R5, 0xffff0000, RZ, 0xc0, !PT ;  /* 0xffff000005057812 */ /* 0x000fe200078ec0ff */
[----:B------:R-:W-:Y:S01]  /*d770*/  IMAD.U32 R55, R98, 0x10000, RZ ;  /* 0x0001000062377824 */ /* 0x000fe200078e00ff */
[----:B------:R-:W-:Y:S01]  /*d780*/  LOP3.LUT R96, R96, 0xffff0000, RZ, 0xc0, !PT ;  /* 0xffff000060607812 */ /* 0x000fe200078ec0ff */
[----:B------:R-:W-:Y:S01]  /*d790*/  FFMA.FTZ R58, R54, R58, -R61 ;  /* 0x0000003a363a7223 */ /* 0x000fe2000001083d */
[----:B------:R-:W-:Y:S01]  /*d7a0*/  LOP3.LUT R98, R98, 0xffff0000, RZ, 0xc0, !PT ;  /* 0xffff000062627812 */ /* 0x000fe200078ec0ff */
        /* <DEDUP_REMOVED lines=14> */
.L_x_1621:
[----:B------:R-:W-:Y:S05]  /*d890*/  BSYNC B2 ;  /* 0x0000000000027941 */ /* 0x000fea0003800000 */
.L_x_1620:
[----:B------:R-:W-:Y:S04]  /*d8a0*/  BSSY B2, `(.L_x_1622) ;  /* 0x0000030000027945 */ /* 0x000fe80003800000 */
[----:B------:R-:W-:Y:S05]  /*d8b0*/  @P2 BRA `(.L_x_1623) ;  /* 0x0000000000b82947 */ /* 0x000fea0003800000 */
[----:B01----:R-:W0:Y:S01]  /*d8c0*/  LDS.128 R4, [R3+0x16400] ;  /* 0x0164000003047984 */ /* 0x003e220000000c00 */
        /* <DEDUP_REMOVED lines=10> */
[----:B------:R-:W-:Y:S02]  /*d970*/  LOP3.LUT R90, R90, 0xffff0000, RZ, 0xc0, !PT ;  /* 0xffff00005a5a7812 */ /* 0x000fe400078ec0ff */
[----:B------:R-:W-:Y:S02]  /*d980*/  PRMT R91, R91, 0x5410, R52 ;  /* 0x000054105b5b7816 */ /* 0x000fe40000000034 */
[C---:B0-----:R-:W-:Y:S01]  /*d990*/  LOP3.LUT R51, R6.reuse, 0xffff0000, RZ, 0xc0, !PT ;  /* 0xffff000006337812 */ /* 0x041fe200078ec0ff */
[----:B------:R-:W-:Y:S01]  /*d9a0*/  IMAD.U32 R50, R6, 0x10000, RZ ;  /* 0x0001000006327824 */ /* 0x000fe200078e00ff */
[C---:B------:R-:W-:Y:S01]  /*d9b0*/  LOP3.LUT R53, R7.reuse, 0xffff0000, RZ, 0xc0, !PT ;  /* 0xffff000007357812 */ /* 0x040fe200078ec0ff */
[----:B------:R-:W-:-:S02]  /*d9c0*/  IMAD.U32 R52, R7, 0x10000, RZ ;  /* 0x0001000007347824 */ /* 0x000fc400078e00ff */
[C---:B------:R-:W-:Y:S01]  /*d9d0*/  FMUL.FTZ R56, R51.reuse, R54 ;  /* 0x0000003633387220 */ /* 0x040fe20000410000 */
[-C--:B------:R-:W-:Y:S01]  /*d9e0*/  FMUL.FTZ R57, R51, R55.reuse ;  /* 0x0000003733397220 */ /* 0x080fe20000410000 */
[----:B------:R-:W-:Y:S01]  /*d9f0*/  FMUL.FTZ R51, R53, R90 ;  /* 0x0000005a35337220 */ /* 0x000fe20000410000 */
[----:B------:R-:W-:Y:S02]  /*da00*/  IMAD.U32 R6, R4, 0x10000, RZ ;  /* 0x0001000004067824 */ /* 0x000fe400078e00ff */
[C---:B------:R-:W-:Y:S01]  /*da10*/  FFMA.FTZ R59, R50.reuse, R55, R56 ;  /* 0x00000037323b7223 */ /* 0x040fe20000010038 */
[----:B------:R-:W-:Y:S02]  /*da20*/  IMAD.U32 R7, R5, 0x10000, RZ ;  /* 0x0001000005077824 */ /* 0x000fe400078e00ff */
[----:B------:R-:W-:Y:S01]  /*da30*/  FFMA.FTZ R58, R50, R54, -R57 ;  /* 0x00000036323a7223 */ /* 0x000fe20000010839 */
[-C--:B------:R-:W-:Y:S01]  /*da40*/  FMUL.FTZ R55, R53, R92.reuse ;  /* 0x0000005c35377220 */ /* 0x080fe20000410000 */
[----:B------:R-:W-:Y:S01]  /*da50*/  LOP3.LUT R4, R4, 0xffff0000, RZ, 0xc0, !PT ;  /* 0xffff000004047812 */ /* 0x000fe200078ec0ff */
[C---:B------:R-:W-:Y:S01]  /*da60*/  FFMA.FTZ R92, R52.reuse, R92, -R51 ;  /* 0x0000005c345c7223 */ /* 0x040fe20000010833 */
[----:B------:R-:W-:Y:S01]  /*da70*/  LOP3.LUT R5, R5, 0xffff0000, RZ, 0xc0, !PT ;  /* 0xffff000005057812 */ /* 0x000fe200078ec0ff */
[C---:B------:R-:W-:Y:S01]  /*da80*/  IMAD.U32 R53, R89.reuse, 0x10000, RZ ;  /* 0x0001000059357824 */ /* 0x040fe200078e00ff */
[----:B------:R-:W-:Y:S01]  /*da90*/  LOP3.LUT R54, R89, 0xffff0000, RZ, 0xc0, !PT ;  /* 0xffff000059367812 */ /* 0x000fe200078ec0ff */
[C---:B------:R-:W-:Y:S01]  /*daa0*/  IMAD.U32 R51, R91.reuse, 0x10000, RZ ;  /* 0x000100005b337824 */ /* 0x040fe200078e00ff */
        /* <DEDUP_REMOVED lines=15> */
.L_x_1623:
[----:B------:R-:W-:Y:S05]  /*dba0*/  BSYNC B2 ;  /* 0x0000000000027941 */ /* 0x000fea0003800000 */
.L_x_1622:
[----:B------:R-:W-:Y:S04]  /*dbb0*/  BSSY B2, `(.L_x_1624) ;  /* 0x0000030000027945 */ /* 0x000fe80003800000 */
[----:B------:R-:W-:Y:S05]  /*dbc0*/  @P3 BRA `(.L_x_1625) ;  /* 0x0000000000b83947 */ /* 0x000fea0003800000 */
[----:B012---:R-:W0:Y:S01]  /*dbd0*/  LDS.128 R4, [R0+0x4000] ;  /* 0x0040000000047984 */ /* 0x007e220000000c00 */
[--C-:B------:R-:W-:Y:S02]  /*dbe0*/  SHF.R.U64 R48, R48, 0x10, R49.reuse ;  /* 0x0000001030307819 */ /* 0x100fe40000001231 */
[----:B------:R-:W-:Y:S02]  /*dbf0*/  SHF.R.U32.HI R51, RZ, 0x10, R49 ;  /* 0x00000010ff337819 */ /* 0x000fe40000011631 */
[--C-:B------:R-:W-:Y:S02]  /*dc00*/  SHF.R.U64 R49, R46, 0x10, R47.reuse ;  /* 0x000000102e317819 */ /* 0x100fe4000000122f */
        /* <DEDUP_REMOVED lines=15> */
[C---:B------:R-:W-:Y:S01]  /*dd00*/  FMUL.FTZ R47, R49.reuse, R86 ;  /* 0x00000056312f7220 */ /* 0x040fe20000410000 */
[----:B------:R-:W-:Y:S02]  /*dd10*/  IMAD.U32 R6, R4, 0x10000, RZ ;  /* 0x0001000004067824 */ /* 0x000fe400078e00ff */
[C---:B------:R-:W-:Y:S01]  /*dd20*/  FFMA.FTZ R55, R46.reuse, R51, R54 ;  /* 0x000000332e377223 */ /* 0x040fe20000010036 */
[----:B------:R-:W-:Y:S01]  /*dd30*/  FMUL.FTZ R51, R49, R88 ;  /* 0x0000005831337220 */ /* 0x000fe20000410000 */
[C---:B------:R-:W-:Y:S02]  /*dd40*/  IMAD.U32 R7, R5.reuse, 0x10000, RZ ;  /* 0x0001000005077824 */ /* 0x040fe400078e00ff */
[----:B------:R-:W-:Y:S01]  /*dd50*/  FFMA.FTZ R52, R46, R50, -R53 ;  /* 0x000000322e347223 */ /* 0x000fe20000010835 */
[----:B------:R-:W-:Y:S01]  /*dd60*/  IMAD.U32 R49, R84, 0x10000, RZ ;  /* 0x0001000054317824 */ /* 0x000fe200078e00ff */
        /* <DEDUP_REMOVED lines=8> */
[----:B------:R-:W-:Y:S01]  /*ddf0*/  FMUL.FTZ R48, R4, R47 ;  /* 0x0000002f04307220 */ /* 0x000fe20000410000 */
[----:B------:R-:W-:-:S02]  /*de00*/  FMUL.FTZ R50, R5, R84 ;  /* 0x0000005405327220 */ /* 0x000fc40000410000 */
[-C--:B------:R-:W-:Y:S01]  /*de10*/  FMUL.FTZ R53, R5, R46.reuse ;  /* 0x0000002e05357220 */ /* 0x080fe20000410000 */
[C---:B------:R-:W-:Y:S01]  /*de20*/  FFMA.FTZ R4, R6.reuse, R47, -R51 ;  /* 0x0000002f06047223 */ /* 0x040fe20000010833 */
[----:B------:R-:W-:Y:S01]  /*de30*/  FFMA.FTZ R49, R6, R49, R48 ;  /* 0x0000003106317223 */ /* 0x000fe20000010030 */
[C---:B------:R-:W-:Y:S01]  /*de40*/  FFMA.FTZ R5, R7.reuse, R46, -R50 ;  /* 0x0000002e07057223 */ /* 0x040fe20000010832 */
[----:B------:R-:W-:Y:S01]  /*de50*/  FFMA.FTZ R84, R7, R84, R53 ;  /* 0x0000005407547223 */ /* 0x000fe20000010035 */
[----:B------:R-:W-:Y:S02]  /*de60*/  F2FP.BF16.F32.PACK_AB R6, R55, R52 ;  /* 0x000000343706723e */ /* 0x000fe400000010ff */
[----:B------:R-:W-:Y:S02]  /*de70*/  F2FP.BF16.F32.PACK_AB R7, R57, R88 ;  /* 0x000000583907723e */ /* 0x000fe400000010ff */
[----:B------:R-:W-:Y:S02]  /*de80*/  F2FP.BF16.F32.PACK_AB R4, R49, R4 ;  /* 0x000000043104723e */ /* 0x000fe400000010ff */
[----:B------:R-:W-:-:S05]  /*de90*/  F2FP.BF16.F32.PACK_AB R5, R84, R5 ;  /* 0x000000055405723e */ /* 0x000fca00000010ff */
[----:B------:R3:W-:Y:S02]  /*dea0*/  STS.128 [R0+0x4000], R4 ;  /* 0x0040000400007388 */ /* 0x0007e40000000c00 */
.L_x_1625:
[----:B------:R-:W-:Y:S05]  /*deb0*/  BSYNC B2 ;  /* 0x0000000000027941 */ /* 0x000fea0003800000 */
.L_x_1624:
[----:B------:R-:W-:Y:S04]  /*dec0*/  BSSY B2, `(.L_x_1626) ;  /* 0x0000030000027945 */ /* 0x000fe80003800000 */
[----:B------:R-:W-:Y:S05]  /*ded0*/  @P4 BRA `(.L_x_1627) ;  /* 0x0000000000b84947 */ /* 0x000fea0003800000 */
[----:B0123--:R-:W0:Y:S01]  /*dee0*/  LDS.128 R4, [R3+0x1a400] ;  /* 0x01a4000003047984 */ /* 0x00fe220000000c00 */
        /* <DEDUP_REMOVED lines=45> */
.L_x_1627:
[----:B------:R-:W-:Y:S05]  /*e1c0*/  BSYNC B2 ;  /* 0x0000000000027941 */ /* 0x000fea0003800000 */
.L_x_1626:
[----:B------:R-:W-:Y:S05]  /*e1d0*/  @P5 BRA `(.L_x_1617) ;  /* 0x0000000000b85947 */ /* 0x000fea0003800000 */
[----:B01234-:R-:W0:Y:S01]  /*e1e0*/  LDS.128 R4, [R0+0x8000] ;  /* 0x0080000000047984 */ /* 0x01fe220000000c00 */
[----:B------:R-:W-:Y:S02]  /*e1f0*/  SHF.R.U64 R42, R36, 0x10, R37 ;  /* 0x00000010242a7819 */ /* 0x000fe40000001225 */
[----:B------:R-:W-:Y:S02]  /*e200*/  SHF.R.U64 R36, R38, 0x10, R39 ;  /* 0x0000001026247819 */ /* 0x000fe40000001227 */
[----:B------:R-:W-:Y:S02]  /*e210*/  SHF.R.U32.HI R37, RZ, 0x10, R37 ;  /* 0x00000010ff257819 */ /* 0x000fe40000011625 */
        /* <DEDUP_REMOVED lines=42> */
.L_x_1617:
[----:B------:R-:W-:Y:S05]  /*e4c0*/  BSYNC B1 ;  /* 0x0000000000017941 */ /* 0x000fea0003800000 */
.L_x_1616:
        /* <DEDUP_REMOVED lines=57> */
.L_x_1630:
[----:B------:R-:W-:Y:S05]  /*e860*/  BSYNC B1 ;  /* 0x0000000000017941 */ /* 0x000fea0003800000 */
.L_x_1629:
[----:B------:R-:W-:Y:S04]  /*e870*/  BSSY B1, `(.L_x_1631) ;  /* 0x0000030000017945 */ /* 0x000fe80003800000 */
[----:B------:R-:W-:Y:S05]  /*e880*/  @P1 BRA `(.L_x_1632) ;  /* 0x0000000000b81947 */ /* 0x000fea0003800000 */
[----:B0-----:R-:W0:Y:S01]  /*e890*/  LDS.128 R4, [R0+0x2000] ;  /* 0x0020000000047984 */ /* 0x001e220000000c00 */
        /* <DEDUP_REMOVED lines=45> */
.L_x_1632:
[----:B------:R-:W-:Y:S05]  /*eb70*/  BSYNC B1 ;  /* 0x0000000000017941 */ /* 0x000fea0003800000 */
.L_x_1631:
        /* <DEDUP_REMOVED lines=26> */
[----:B------:R-:W-:Y:S02]  /*ed20*/  IMAD.U32 R7, R5, 0x10000, RZ ;  /* 0x0001000005077824 */ /* 0x000fe400078e00ff */
[----:B------:R-:W-:Y:S01]  /*ed30*/  FFMA.FTZ R32, R26, R30, -R33 ;  /* 0x0000001e1a207223 */ /* 0x000fe20000010821 */
[----:B------:R-:W-:Y:S01]  /*ed40*/  IMAD.U32 R27, R94, 0x10000, RZ ;  /* 0x000100005e1b7824 */ /* 0x000fe200078e00ff */
[----:B------:R-:W-:Y:S01]  /*ed50*/  LOP3.LUT R4, R4, 0xffff0000, RZ, 0xc0, !PT ;  /* 0xffff000004047812 */ /* 0x000fe200078ec0ff */
[----:B------:R-:W-:Y:S01]  /*ed60*/  IMAD.U32 R29, R85, 0x10000, RZ ;  /* 0x00010000551d7824 */ /* 0x000fe200078e00ff */
[----:B------:R-:W-:Y:S01]  /*ed70*/  LOP3.LUT R5, R5, 0xffff0000, RZ, 0xc0, !PT ;  /* 0xffff000005057812 */ /* 0x000fe200078ec0ff */
[----:B------:R-:W-:Y:S01]  /*ed80*/  FFMA.FTZ R34, R28, R93, R31 ;  /* 0x0000005d1c227223 */ /* 0x000fe2000001001f */
[----:B------:R-:W-:Y:S01]  /*ed90*/  LOP3.LUT R26, R85, 0xffff0000, RZ, 0xc0, !PT ;  /* 0xffff0000551a7812 */ /* 0x000fe200078ec0ff */
[----:B------:R-:W-:Y:S01]  /*eda0*/  FMUL.FTZ R31, R4, R29 ;  /* 0x0000001d041f7220 */ /* 0x000fe20000410000 */
[----:B------:R-:W-:Y:S01]  /*edb0*/  LOP3.LUT R94, R94, 0xffff0000, RZ, 0xc0, !PT ;  /* 0xffff00005e5e7812 */ /* 0x000fe200078ec0ff */
[----:B------:R-:W-:-:S02]  /*edc0*/  FMUL.FTZ R28, R4, R27 ;  /* 0x0000001b041c7220 */ /* 0x000fc40000410000 */
[C---:B------:R-:W-:Y:S01]  /*edd0*/  FMUL.FTZ R30, R5.reuse, R26 ;  /* 0x0000001a051e7220 */ /* 0x040fe20000410000 */
[C---:B------:R-:W-:Y:S01]  /*ede0*/  FFMA.FTZ R4, R6.reuse, R27, -R31 ;  /* 0x0000001b06047223 */ /* 0x040fe2000001081f */
[-C--:B------:R-:W-:Y:S01]  /*edf0*/  FMUL.FTZ R33, R5, R94.reuse ;  /* 0x0000005e05217220 */ /* 0x080fe20000410000 */
[----:B------:R-:W-:Y:S01]  /*ee00*/  FFMA.FTZ R29, R6, R29, R28 ;  /* 0x0000001d061d7223 */ /* 0x000fe2000001001c */
[----:B------:R-:W-:Y:S01]  /*ee10*/  FFMA.FTZ R5, R7, R94, -R30 ;  /* 0x0000005e07057223 */ /* 0x000fe2000001081e */
[----:B------:R-:W-:Y:S01]  /*ee20*/  F2FP.BF16.F32.PACK_AB R6, R35, R32 ;  /* 0x000000202306723e */ /* 0x000fe200000010ff */
[----:B------:R-:W-:Y:S01]  /*ee30*/  FFMA.FTZ R26, R7, R26, R33 ;  /* 0x0000001a071a7223 */ /* 0x000fe20000010021 */
[----:B------:R-:W-:Y:S02]  /*ee40*/  F2FP.BF16.F32.PACK_AB R7, R34, R95 ;  /* 0x0000005f2207723e */ /* 0x000fe400000010ff */
[----:B------:R-:W-:Y:S02]  /*ee50*/  F2FP.BF16.F32.PACK_AB R4, R29, R4 ;  /* 0x000000041d04723e */ /* 0x000fe400000010ff */
[----:B------:R-:W-:-:S05]  /*ee60*/  F2FP.BF16.F32.PACK_AB R5, R26, R5 ;  /* 0x000000051a05723e */ /* 0x000fca00000010ff */
[----:B------:R2:W-:Y:S02]  /*ee70*/  STS.128 [R3+0x18400], R4 ;  /* 0x0184000403007388 */ /* 0x0005e40000000c00 */
.L_x_1634:
[----:B------:R-:W-:Y:S05]  /*ee80*/  BSYNC B1 ;  /* 0x0000000000017941 */ /* 0x000fea0003800000 */
.L_x_1633:
        /* <DEDUP_REMOVED lines=48> */
.L_x_1636:
[----:B------:R-:W-:Y:S05]  /*f190*/  BSYNC B1 ;  /* 0x0000000000017941 */ /* 0x000fea0003800000 */
.L_x_1635:
[----:B------:R-:W-:Y:S04]  /*f1a0*/  BSSY B1, `(.L_x_1637) ;  /* 0x0000030000017945 */ /* 0x000fe80003800000 */
[----:B------:R-:W-:Y:S05]  /*f1b0*/  @P4 BRA `(.L_x_1638) ;  /* 0x0000000000b84947 */ /* 0x000fea0003800000 */
[----:B0123--:R-:W0:Y:S01]  /*f1c0*/  LDS.128 R4, [R3+0x1c400] ;  /* 0x01c4000003047984 */ /* 0x00fe220000000c00 */
        /* <DEDUP_REMOVED lines=45> */
.L_x_1638:
[----:B------:R-:W-:Y:S05]  /*f4a0*/  BSYNC B1 ;  /* 0x0000000000017941 */ /* 0x000fea0003800000 */
.L_x_1637:
        /* <DEDUP_REMOVED lines=15> */
[C---:B------:R-:W-:Y:S01]  /*f5a0*/  IMAD.U32 R10, R7.reuse, 0x10000, RZ ;  /* 0x00010000070a7824 */ /* 0x040fe200078e00ff */
[----:B------:R-:W-:Y:S01]  /*f5b0*/  LOP3.LUT R7, R7, 0xffff0000, RZ, 0xc0, !PT ;  /* 0xffff000007077812 */ /* 0x000fe200078ec0ff */
[----:B------:R-:W-:-:S02]  /*f5c0*/  IMAD.U32 R8, R6, 0x10000, RZ ;  /* 0x0001000006087824 */ /* 0x000fc400078e00ff */
[CC--:B------:R-:W-:Y:S01]  /*f5d0*/  FMUL.FTZ R13, R9.reuse, R12.reuse ;  /* 0x0000000c090d7220 */ /* 0x0c0fe20000410000 */
[----:B------:R-:W-:Y:S01]  /*f5e0*/  FMUL.FTZ R9, R9, R11 ;  /* 0x0000000b09097220 */ /* 0x000fe20000410000 */
[C---:B------:R-:W-:Y:S01]  /*f5f0*/  FMUL.FTZ R21, R7.reuse, R63 ;  /* 0x0000003f07157220 */ /* 0x040fe20000410000 */
[----:B------:R-:W-:Y:S02]  /*f600*/  IMAD.U32 R3, R4, 0x10000, RZ ;  /* 0x0001000004037824 */ /* 0x000fe400078e00ff */
[C---:B------:R-:W-:Y:S01]  /*f610*/  FFMA.FTZ R14, R8.reuse, R11, -R13 ;  /* 0x0000000b080e7223 */ /* 0x040fe2000001080d */
[----:B------:R-:W-:Y:S01]  /*f620*/  FFMA.FTZ R15, R8, R12, R9 ;  /* 0x0000000c080f7223 */ /* 0x000fe20000010009 */
[-C--:B------:R-:W-:Y:S01]  /*f630*/  FMUL.FTZ R9, R7, R65.reuse ;  /* 0x0000004107097220 */ /* 0x080fe20000410000 */
        /* <DEDUP_REMOVED lines=21> */
[----:B------:R0:W-:Y:S01]  /*f790*/  STS.128 [R0+0xa000], R4 ;  /* 0x00a0000400007388 */ /* 0x0001e20000000c00 */
[----:B------:R-:W-:Y:S05]  /*f7a0*/  BRA `(.L_x_1628) ;  /* 0x00000038007c7947 */ /* 0x000fea0003800000 */
.L_x_1607:
        /* <DEDUP_REMOVED lines=8> */
[----:B------:R-:W-:Y:S02]  /*f830*/  IMAD.MOV.U32 R7, RZ, RZ, R29 ;  /* 0x000000ffff077224 */ /* 0x000fe400078e001d */
[----:B------:R-:W-:Y:S01]  /*f840*/  IMAD.IADD R73, R26, 0x1, -R31 ;  /* 0x000000011a497824 */ /* 0x000fe200078e0a1f */
[----:B------:R-:W-:-:S03]  /*f850*/  LEA.HI R70, R71, R198, RZ, 0x3 ;  /* 0x000000c647467211 */ /* 0x000fc600078f18ff */
        /* <DEDUP_REMOVED lines=14> */
[C---:B------:R-:W-:Y:S01]  /*f940*/  IMAD.WIDE.U32 R6, R3.reuse, UR6, R6 ;  /* 0x0000000603067c25 */ /* 0x040fe2000f8e0006 */
[----:B------:R-:W-:Y:S01]  /*f950*/  LEA R62, P0, R4, UR4, 0x1 ;  /* 0x00000004043e7c11 */ /* 0x000fe2000f8008ff */
[----:B------:R-:W-:Y:S02]  /*f960*/  UMOV UR4, 0xffffffff ;  /* 0xffffffff00047882 */ /* 0x000fe40000000000 */
[----:B------:R-:W-:Y:S01]  /*f970*/  IMAD R69, R3, UR7, R0 ;  /* 0x0000000703457c24 */ /* 0x000fe2000f8e0200 */
[----:B------:R-:W-:Y:S01]  /*f980*/  ULDC.64 UR6, c[0x0][0x400] ;  /* 0x0001000000067ab9 */ /* 0x000fe20000000a00 */
[----:B------:R-:W-:Y:S01]  /*f990*/  IMAD.IADD R63, R5, 0x1, R63 ;  /* 0x00000001053f7824 */ /* 0x000fe200078e023f */
[----:B------:R-:W-:Y:S01]  /*f9a0*/  SHF.R.S32.HI R0, RZ, 0x1f, R199 ;  /* 0x0000001fff007819 */ /* 0x000fe200000114c7 */
[----:B------:R-:W-:Y:S01]  /*f9b0*/  IMAD.IADD R69, R7, 0x1, R69 ;  /* 0x0000000107457824 */ /* 0x000fe200078e0245 */
[----:B------:R-:W-:-:S02]  /*f9c0*/  LEA R68, P1, R6, UR6, 0x1 ;  /* 0x0000000606447c11 */ /* 0x000fc4000f8208ff */
[----:B------:R-:W-:Y:S02]  /*f9d0*/  LEA.HI R3, R0, R199, RZ, 0x3 ;  /* 0x000000c700037211 */ /* 0x000fe400078f18ff */
[----:B------:R-:W-:Y:S02]  /*f9e0*/  LEA.HI.X R63, R4, UR5, R63, 0x1, P0 ;  /* 0x00000005043f7c11 */ /* 0x000fe400080f0c3f */
[----:B------:R-:W-:Y:S02]  /*f9f0*/  LEA.HI.X R69, R6, UR7, R69, 0x1, P1 ;  /* 0x0000000706457c11 */ /* 0x000fe400088f0c45 */
[----:B------:R-:W-:Y:S01]  /*fa00*/  SHF.R.S32.HI R20, RZ, 0x3, R3 ;  /* 0x00000003ff147819 */ /* 0x000fe20000011403 */
[----:B------:R-:W-:Y:S06]  /*fa10*/  BRA.DIV UR4, `(.L_x_1639) ;  /* 0x000001de042c7947 */ /* 0x000fec000b800000 */
[----:B------:R-:W0:Y:S04]  /*fa20*/  SHFL.IDX PT, R5, R63, RZ, 0x1c1f ;  /* 0x001c1fff3f057589 */ /* 0x000e2800000e0000 */
[----:B------:R-:W1:Y:S04]  /*fa30*/  SHFL.IDX PT, R4, R62, RZ, 0x1c1f ;  /* 0x001c1fff3e047589 */ /* 0x000e6800000e0000 */
[----:B------:R2:W3:Y:S04]  /*fa40*/  SHFL.IDX PT, R7, R69, RZ, 0x1c1f ;  /* 0x001c1fff45077589 */ /* 0x0004e800000e0000 */
[----:B------:R2:W4:Y:S01]  /*fa50*/  SHFL.IDX PT, R14, R68, RZ, 0x1c1f ;  /* 0x001c1fff440e7589 */ /* 0x00052200000e0000 */
[----:B0-----:R-:W-:-:S02]  /*fa60*/  IMAD.MOV.U32 R11, RZ, RZ, R5 ;  /* 0x000000ffff0b7224 */ /* 0x001fc400078e0005 */
[----:B-12---:R-:W-:-:S07]  /*fa70*/  IMAD.MOV.U32 R10, RZ, RZ, R4 ;  /* 0x000000ffff0a7224 */ /* 0x006fce00078e0004 */
.L_x_1969:
[----:B------:R-:W-:Y:S01]  /*fa80*/  IMAD R80, R196, R9, RZ ;  /* 0x00000009c4507224 */ /* 0x000fe200078e02ff */
[----:B------:R-:W-:Y:S01]  /*fa90*/  BSSY B1, `(.L_x_1640) ;  /* 0x000002e000017945 */ /* 0x000fe20003800000 */
[----:B---3--:R-:W-:Y:S01]  /*faa0*/  IMAD.MOV.U32 R15, RZ, RZ, R7 ;  /* 0x000000ffff0f7224 */ /* 0x008fe200078e0007 */
[----:B------:R-:W-:Y:S02]  /*fab0*/  CS2R R44, SRZ ;  /* 0x00000000002c7805 */ /* 0x000fe4000001ff00 */
[----:B------:R-:W-:Y:S02]  /*fac0*/  CS2R R46, SRZ ;  /* 0x00000000002e7805 */ /* 0x000fe4000001ff00 */
[----:B------:R-:W-:Y:S02]  /*fad0*/  ISETP.GE.AND P0, PT, R8, R80, PT ;  /* 0x000000500800720c */ /* 0x000fe40003f06270 */
        /* <DEDUP_REMOVED lines=17> */
[----:B------:R-:W-:-:S02]  /*fbf0*/  CS2R R44, SRZ ;  /* 0x00000000002c7805 */ /* 0x000fc4000001ff00 */
[----:B------:R-:W-:Y:S02]  /*fc00*/  CS2R R46, SRZ ;  /* 0x00000000002e7805 */ /* 0x000fe4000001ff00 */
[----:B------:R-:W-:Y:S01]  /*fc10*/  CS2R R28, SRZ ;  /* 0x00000000001c7805 */ /* 0x000fe2000001ff00 */
[----:B------:R-:W-:-:S04]  /*fc20*/  @!P0 IMAD.WIDE R6, R22, 0x2, R10 ;  /* 0x0000000216068825 */ /* 0x000fc800078e020a */
[----:B------:R-:W-:Y:S01]  /*fc30*/  @!P1 IMAD.SHL.U32 R9, R21, 0x8, RZ ;  /* 0x0000000815099824 */ /* 0x000fe200078e00ff */
[----:B------:R4:W5:Y:S01]  /*fc40*/  @!P0 LD.E.128 R32, desc[UR46][R6.64] ;  /* 0x0000002e06208980 */ /* 0x000962000c101d00 */
[----:B------:R-:W-:Y:S01]  /*fc50*/  @!P2 IMAD.SHL.U32 R13, R20, 0x8, RZ ;  /* 0x00000008140da824 */ /* 0x000fe200078e00ff */
[----:B------:R-:W-:Y:S01]  /*fc60*/  CS2R R30, SRZ ;  /* 0x00000000001e7805 */ /* 0x000fe2000001ff00 */
[--C-:B------:R-:W-:Y:S01]  /*fc70*/  @!P1 IMAD.WIDE R4, R9, 0x2, R10.reuse ;  /* 0x0000000209049825 */ /* 0x100fe200078e020a */
[----:B------:R-:W-:Y:S02]  /*fc80*/  CS2R R40, SRZ ;  /* 0x0000000000287805 */ /* 0x000fe4000001ff00 */
[----:B------:R-:W-:Y:S02]  /*fc90*/  CS2R R42, SRZ ;  /* 0x00000000002a7805 */ /* 0x000fe4000001ff00 */
[----:B------:R-:W-:Y:S01]  /*fca0*/  CS2R R24, SRZ ;  /* 0x0000000000187805 */ /* 0x000fe2000001ff00 */
[----:B------:R-:W-:Y:S01]  /*fcb0*/  @!P2 IMAD.WIDE R10, R13, 0x2, R10 ;  /* 0x000000020d0aa825 */ /* 0x000fe200078e020a */
[----:B------:R-:W-:-:S02]  /*fcc0*/  CS2R R26, SRZ ;  /* 0x00000000001a7805 */ /* 0x000fc4000001ff00 */
[----:B------:R-:W-:Y:S02]  /*fcd0*/  CS2R R36, SRZ ;  /* 0x0000000000247805 */ /* 0x000fe4000001ff00 */
[----:B------:R-:W-:Y:S01]  /*fce0*/  CS2R R38, SRZ ;  /* 0x0000000000267805 */ /* 0x000fe2000001ff00 */
[--C-:B----4-:R-:W-:Y:S01]  /*fcf0*/  @!P1 IMAD.WIDE R6, R9, 0x2, R14.reuse ;  /* 0x0000000209069825 */ /* 0x110fe200078e020e */
[----:B------:R0:W5:Y:S03]  /*fd00*/  @!P1 LD.E.128 R28, desc[UR46][R4.64] ;  /* 0x0000002e041c9980 */ /* 0x000166000c101d00 */
[--C-:B------:R-:W-:Y:S01]  /*fd10*/  @!P2 IMAD.WIDE R12, R13, 0x2, R14.reuse ;  /* 0x000000020d0ca825 */ /* 0x100fe200078e020e */
[----:B------:R0:W5:Y:S03]  /*fd20*/  @!P1 LD.E.128 R40, desc[UR46][R6.64] ;  /* 0x0000002e06289980 */ /* 0x000166000c101d00 */
[----:B------:R-:W-:Y:S01]  /*fd30*/  @!P0 IMAD.WIDE R14, R22, 0x2, R14 ;  /* 0x00000002160e8825 */ /* 0x000fe200078e020e */
[----:B------:R0:W5:Y:S04]  /*fd40*/  @!P2 LD.E.128 R24, desc[UR46][R10.64] ;  /* 0x0000002e0a18a980 */ /* 0x000168000c101d00 */
[----:B------:R0:W5:Y:S04]  /*fd50*/  @!P0 LD.E.128 R44, desc[UR46][R14.64] ;  /* 0x0000002e0e2c8980 */ /* 0x000168000c101d00 */
[----:B------:R0:W5:Y:S02]  /*fd60*/  @!P2 LD.E.128 R36, desc[UR46][R12.64] ;  /* 0x0000002e0c24a980 */ /* 0x000164000c101d00 */
.L_x_1641:
[----:B------:R-:W-:Y:S05]  /*fd70*/  BSYNC B1 ;  /* 0x0000000000017941 */ /* 0x000fea0003800000 */
.L_x_1640:
[----:B0----5:R-:W-:Y:S01]  /*fd80*/  IMAD.MOV.U32 R4, RZ, RZ, R44 ;  /* 0x000000ffff047224 */ /* 0x021fe200078e002c */
[----:B------:R-:W-:Y:S01]  /*fd90*/  UMOV UR4, 0xffffffff ;  /* 0xffffffff00047882 */ /* 0x000fe20000000000 */
        /* <DEDUP_REMOVED lines=45> */
[----:B------:R-:W-:Y:S02]  /*10070*/  CS2R R4, SRZ ;  /* 0x0000000000047805 */ /* 0x000fe4000001ff00 */
[----:B------:R-:W-:Y:S02]  /*10080*/  PRMT R95, R6, 0x7610, R95 ;  /* 0x00007610065f7816 */ /* 0x000fe4000000005f */
[----:B------:R-:W-:Y:S01]  /*10090*/  PRMT R96, R7, 0x7610, R96 ;  /* 0x0000761007607816 */ /* 0x000fe20000000060 */
[----:B------:R-:W-:Y:S06]  /*100a0*/  BRA.DIV UR4, `(.L_x_1642) ;  /* 0x000001da04007947 */ /* 0x000fec000b800000 */
[----:B------:R-:W0:Y:S04]  /*100b0*/  SHFL.IDX PT, R63, R63, 0x1, 0x1c1f ;  /* 0x003c1f003f3f7f89 */ /* 0x000e2800000e0000 */
[----:B------:R-:W1:Y:S04]  /*100c0*/  SHFL.IDX PT, R62, R62, 0x1, 0x1c1f ;  /* 0x003c1f003e3e7f89 */ /* 0x000e6800000e0000 */
[----:B------:R-:W2:Y:S04]  /*100d0*/  SHFL.IDX PT, R69, R69, 0x1, 0x1c1f ;  /* 0x003c1f0045457f89 */ /* 0x000ea800000e0000 */
[----:B------:R-:W3:Y:S02]  /*100e0*/  SHFL.IDX PT, R68, R68, 0x1, 0x1c1f ;  /* 0x003c1f0044447f89 */ /* 0x000ee400000e0000 */
.L_x_1975:
[----:B------:R-:W-:Y:S01]  /*100f0*/  VIADD R9, R8, 0x40 ;  /* 0x0000004008097836 */ /* 0x000fe20000000000 */
[----:B------:R-:W-:Y:S01]  /*10100*/  BSSY B1, `(.L_x_1643) ;  /* 0x000002c000017945 */ /* 0x000fe20003800000 */
[----:B------:R-:W-:Y:S02]  /*10110*/  CS2R R6, SRZ ;  /* 0x0000000000067805 */ /* 0x000fe4000001ff00 */
[----:B------:R-:W-:Y:S02]  /*10120*/  CS2R R10, SRZ ;  /* 0x00000000000a7805 */ /* 0x000fe4000001ff00 */
[----:B------:R-:W-:Y:S02]  /*10130*/  CS2R R12, SRZ ;  /* 0x00000000000c7805 */ /* 0x000fe4000001ff00 */
[----:B------:R-:W-:Y:S02]  /*10140*/  ISETP.GE.AND P0, PT, R9, R80, PT ;  /* 0x000000500900720c */ /* 0x000fe40003f06270 */
[----:B------:R-:W-:-:S02]  /*10150*/  CS2R R8, SRZ ;  /* 0x0000000000087805 */ /* 0x000fc4000001ff00 */
[----:B----4-:R-:W-:Y:S02]  /*10160*/  CS2R R14, SRZ ;  /* 0x00000000000e7805 */ /* 0x010fe4000001ff00 */
[----:B------:R-:W-:Y:S02]  /*10170*/  CS2R R48, SRZ ;  /* 0x0000000000307805 */ /* 0x000fe4000001ff00 */
[----:B------:R-:W-:Y:S02]  /*10180*/  CS2R R50, SRZ ;  /* 0x0000000000327805 */ /* 0x000fe4000001ff00 */
[----:B------:R-:W-:Y:S02]  /*10190*/  CS2R R52, SRZ ;  /* 0x0000000000347805 */ /* 0x000fe4000001ff00 */
[----:B------:R-:W-:Y:S02]  /*101a0*/  CS2R R54, SRZ ;  /* 0x0000000000367805 */ /* 0x000fe4000001ff00 */
[----:B------:R-:W-:-:S02]  /*101b0*/  CS2R R56, SRZ ;  /* 0x0000000000387805 */ /* 0x000fc4000001ff00 */
        /* <DEDUP_REMOVED lines=11> */
[----:B01----:R-:W-:-:S04]  /*10270*/  @!P0 IMAD.WIDE R12, R22, 0x2, R62 ;  /* 0x00000002160c8825 */ /* 0x003fc800078e023e */
        /* <DEDUP_REMOVED lines=11> */
[----:B0-----:R-:W-:Y:S01]  /*10330*/  CS2R R12, SRZ ;  /* 0x00000000000c7805 */ /* 0x001fe2000001ff00 */
[--C-:B--23--:R-:W-:Y:S01]  /*10340*/  @!P1 IMAD.WIDE R64, R65, 0x2, R68.reuse ;  /* 0x0000000241409825 */ /* 0x10cfe200078e0244 */
[----:B------:R4:W5:Y:S03]  /*10350*/  @!P1 LD.E.128 R52, desc[UR46][R60.64] ;  /* 0x0000002e3c349980 */ /* 0x000966000c101d00 */
[--C-:B------:R-:W-:Y:S01]  /*10360*/  @!P2 IMAD.WIDE R66, R67, 0x2, R68.reuse ;  /* 0x000000024342a825 */ /* 0x100fe200078e0244 */
[----:B------:R4:W5:Y:S03]  /*10370*/  @!P1 LD.E.128 R8, desc[UR46][R64.64] ;  /* 0x0000002e40089980 */ /* 0x000966000c101d00 */
[----:B------:R-:W-:Y:S01]  /*10380*/  @!P0 IMAD.WIDE R68, R22, 0x2, R68 ;  /* 0x0000000216448825 */ /* 0x000fe200078e0244 */
[----:B------:R4:W5:Y:S04]  /*10390*/  @!P2 LD.E.128 R56, desc[UR46][R62.64] ;  /* 0x0000002e3e38a980 */ /* 0x000968000c101d00 */
[----:B------:R4:W5:Y:S04]  /*103a0*/  @!P0 LD.E.128 R4, desc[UR46][R68.64] ;  /* 0x0000002e44048980 */ /* 0x000968000c101d00 */
[----:B------:R4:W5:Y:S02]  /*103b0*/  @!P2 LD.E.128 R12, desc[UR46][R66.64] ;  /* 0x0000002e420ca980 */ /* 0x000964000c101d00 */
.L_x_1644:
[----:B------:R-:W-:Y:S05]  /*103c0*/  BSYNC B1 ;  /* 0x0000000000017941 */ /* 0x000fea0003800000 */
.L_x_1643:
[----:B----4-:R-:W-:Y:S01]  /*103d0*/  LEA.HI R60, R219, R219, RZ, 0x1 ;  /* 0x000000dbdb3c7211 */ /* 0x010fe200078f08ff */
[----:B-----5:R-:W-:Y:S01]  /*103e0*/  IMAD.MOV.U32 R61, RZ, RZ, R4 ;  /* 0x000000ffff3d7224 */ /* 0x020fe200078e0004 */
[----:B------:R-:W-:Y:S01]  /*103f0*/  VIADDMNMX R80, R80, -R213, 0x80, PT ;  /* 0x0000008050507446 */ /* 0x000fe200038009d5 */
[----:B-1----:R-:W-:Y:S01]  /*10400*/  IMAD.MOV.U32 R62, RZ, RZ, R5 ;  /* 0x000000ffff3e7224 */ /* 0x002fe200078e0005 */
[----:B------:R-:W-:Y:S01]  /*10410*/  LOP3.LUT R60, R60, 0xfffffffe, RZ, 0xc0, !PT ;  /* 0xfffffffe3c3c7812 */ /* 0x000fe200078ec0ff */
[----:B0-----:R-:W-:Y:S01]  /*10420*/  IMAD.MOV.U32 R63, RZ, RZ, R7 ;  /* 0x000000ffff3f7224 */ /* 0x001fe200078e0007 */
[----:B------:R-:W-:Y:S01]  /*10430*/  PRMT R98, R61, 0x7610, R98 ;  /* 0x000076103d627816 */ /* 0x000fe20000000062 */
[----:B------:R-:W-:Y:S01]  /*10440*/  IMAD.MOV.U32 R61, RZ, RZ, R6 ;  /* 0x000000ffff3d7224 */ /* 0x000fe200078e0006 */
[----:B------:R-:W-:Y:S01]  /*10450*/  PRMT R99, R62, 0x7610, R99 ;  /* 0x000076103e637816 */ /* 0x000fe20000000063 */
[----:B------:R-:W-:Y:S01]  /*10460*/  IMAD.IADD R60, R219, 0x1, -R60 ;  /* 0x00000001db3c7824 */ /* 0x000fe200078e0a3c */
[----:B------:R-:W-:Y:S01]  /*10470*/  PRMT R101, R63, 0x7610, R101 ;  /* 0x000076103f657816 */ /* 0x000fe20000000065 */
[----:B------:R-:W-:Y:S01]  /*10480*/  IMAD.MOV.U32 R62, RZ, RZ, R8 ;  /* 0x000000ffff3e7224 */ /* 0x000fe200078e0008 */
[----:B------:R-:W-:Y:S01]  /*10490*/  PRMT R100, R61, 0x7610, R100 ;  /* 0x000076103d647816 */ /* 0x000fe20000000064 */
[----:B------:R-:W-:Y:S01]  /*104a0*/  IMAD.MOV.U32 R63, RZ, RZ, R9 ;  /* 0x000000ffff3f7224 */ /* 0x000fe200078e0009 */
[----:B------:R-:W-:Y:S01]  /*104b0*/  SHF.L.U32 R61, R60, 0x1f, RZ ;  /* 0x0000001f3c3d7819 */ /* 0x000fe200000006ff */
[----:B------:R-:W-:Y:S01]  /*104c0*/  IMAD.MOV.U32 R60, RZ, RZ, R11 ;  /* 0x000000ffff3c7224 */ /* 0x000fe200078e000b */
[----:B------:R-:W-:Y:S01]  /*104d0*/  PRMT R81, R62, 0x7610, R81 ;  /* 0x000076103e517816 */ /* 0x000fe20000000051 */
[----:B------:R-:W-:Y:S01]  /*104e0*/  IMAD.MOV.U32 R62, RZ, RZ, R12 ;  /* 0x000000ffff3e7224 */ /* 0x000fe200078e000c */
[----:B------:R-:W0:Y:S01]  /*104f0*/  SYNCS.PHASECHK.TRANS64.TRYWAIT P0, [R16+URZ+0x30800], R61 ;  /* 0x0308003d100075a7 */ /* 0x000e22000800017f */
[----:B------:R-:W-:Y:S01]  /*10500*/  PRMT R82, R63, 0x7610, R82 ;  /* 0x000076103f527816 */ /* 0x000fe20000000052 */
[----:B------:R-:W-:Y:S01]  /*10510*/  IMAD.MOV.U32 R64, RZ, RZ, R10 ;  /* 0x000000ffff407224 */ /* 0x000fe200078e000a */
[----:B------:R-:W-:Y:S01]  /*10520*/  PRMT R84, R60, 0x7610, R84 ;  /* 0x000076103c547816 */ /* 0x000fe20000000054 */
[----:B------:R-:W-:Y:S01]  /*10530*/  IMAD.MOV.U32 R63, RZ, RZ, R13 ;  /* 0x000000ffff3f7224 */ /* 0x000fe200078e000d */
[----:B---3--:R-:W-:Y:S01]  /*10540*/  PRMT R68, R62, 0x7610, R68 ;  /* 0x000076103e447816 */ /* 0x008fe20000000044 */
[----:B------:R-:W-:Y:S01]  /*10550*/  IMAD.MOV.U32 R60, RZ, RZ, R15 ;  /* 0x000000ffff3c7224 */ /* 0x000fe200078e000f */
[----:B------:R-:W-:Y:S01]  /*10560*/  PRMT R83, R64, 0x7610, R83 ;  /* 0x0000761040537816 */ /* 0x000fe20000000053 */
[----:B------:R-:W-:Y:S01]  /*10570*/  IMAD.MOV.U32 R62, RZ, RZ, R48 ;  /* 0x000000ffff3e7224 */ /* 0x000fe200078e0030 */
[----:B--2---:R-:W-:Y:S01]  /*10580*/  PRMT R69, R63, 0x7610, R69 ;  /* 0x000076103f457816 */ /* 0x004fe20000000045 */
        /* <DEDUP_REMOVED lines=17> */
[----:B------:R-:W-:Y:S01]  /*106a0*/  BSSY B1, `(.L_x_1645) ;  /* 0x000000a000017945 */ /* 0x000fe20003800000 */
[----:B------:R-:W-:Y:S01]  /*106b0*/  IMAD.MOV.U32 R64, RZ, RZ, R57 ;  /* 0x000000ffff407224 */ /* 0x000fe200078e0039 */
[----:B------:R-:W-:Y:S01]  /*106c0*/  PRMT R87, R60, 0x7610, R87 ;  /* 0x000076103c577816 */ /* 0x000fe20000000057 */
[----:B------:R-:W-:Y:S01]  /*106d0*/  IMAD.MOV.U32 R60, RZ, RZ, R58 ;  /* 0x000000ffff3c7224 */ /* 0x000fe200078e003a */
[----:B------:R-:W-:Y:S01]  /*106e0*/  PRMT R88, R62, 0x7610, R88 ;  /* 0x000076103e587816 */ /* 0x000fe20000000058 */
[----:B------:R-:W-:Y:S01]  /*106f0*/  IMAD.MOV.U32 R62, RZ, RZ, R59 ;  /* 0x000000ffff3e7224 */ /* 0x000fe200078e003b */
[----:B------:R-:W-:-:S02]  /*10700*/  ISETP.GE.AND P1, PT, R195, R80, PT ;  /* 0x00000050c300720c */ /* 0x000fc40003f26270 */
[----:B------:R-:W-:Y:S02]  /*10710*/  PRMT R76, R63, 0x7610, R76 ;  /* 0x000076103f4c7816 */ /* 0x000fe4000000004c */
[----:B------:R-:W-:Y:S01]  /*10720*/  PRMT R77, R64, 0x7610, R77 ;  /* 0x00007610404d7816 */ /* 0x000fe2000000004d */
[----:B0-----:R-:W-:Y:S08]  /*10730*/  @!P0 BRA `(.L_x_1646) ;  /* 0x000001d000d08947 */ /* 0x001ff00003800000 */
.L_x_1976:
[----:B------:R-:W-:Y:S05]  /*10740*/  BSYNC B1 ;  /* 0x0000000000017941 */ /* 0x000fea0003800000 */
.L_x_1645:
[----:B------:R-:W-:Y:S01]  /*10750*/  BSSY B1, `(.L_x_1647) ;  /* 0x0000153000017945 */ /* 0x000fe20003800000 */
[----:B------:R-:W-:Y:S02]  /*10760*/  PRMT R78, R60, 0x7610, R78 ;  /* 0x000076103c4e7816 */ /* 0x000fe4000000004e */
[----:B------:R-:W-:Y:S01]  /*10770*/  PRMT R79, R62, 0x7610, R79 ;  /* 0x000076103e4f7816 */ /* 0x000fe2000000004f */
[----:B------:R-:W-:Y:S06]  /*10780*/  @P1 BRA `(.L_x_1648) ;  /* 0x00000014003c1947 */ /* 0x000fec0003800000 */
[----:B------:R-:W1:Y:S01]  /*10790*/  LDC R97, c[0x0][0x3f4] ;  /* 0x0000fd00ff617b82 */ /* 0x000e620000000800 */
[----:B------:R-:W-:Y:S01]  /*107a0*/  BSSY B2, `(.L_x_1649) ;  /* 0x000006f000027945 */ /* 0x000fe20003800000 */
[-C--:B-1----:R-:W-:Y:S02]  /*107b0*/  ISETP.GE.AND P0, PT, R22, R97.reuse, PT ;  /* 0x000000611600720c */ /* 0x082fe40003f06270 */
[-C--:B------:R-:W-:Y:S02]  /*107c0*/  ISETP.GE.AND P1, PT, R198, R97.reuse, PT ;  /* 0x00000061c600720c */ /* 0x080fe40003f26270 */
[----:B------:R-:W-:-:S09]  /*107d0*/  ISETP.GE.AND P2, PT, R199, R97, PT ;  /* 0x00000061c700720c */ /* 0x000fd20003f46270 */
[----:B------:R-:W-:Y:S05]  /*107e0*/  @P0 BRA `(.L_x_1650) ;  /* 0x0000000400a80947 */ /* 0x000fea0003800000 */
[----:B------:R-:W-:Y:S02]  /*107f0*/  LEA.HI R62, R97, R73, RZ, 0x1d ;  /* 0x00000049613e7211 */ /* 0x000fe400078fe8ff */
[----:B0-----:R-:W-:Y:S02]  /*10800*/  LOP3.LUT R61, R209, 0x38, R22, 0xf8, !PT ;  /* 0x00000038d13d7812 */ /* 0x001fe400078ef816 */
[----:B------:R-:W-:Y:S01]  /*10810*/  SHF.R.S32.HI R63, RZ, 0x1f, R62 ;  /* 0x0000001fff3f7819 */ /* 0x000fe2000001143e */
[----:B------:R-:W-:Y:S01]  /*10820*/  IMAD.SHL.U32 R64, R62, 0x8, RZ ;  /* 0x000000083e407824 */ /* 0x000fe200078e00ff */
[----:B------:R-:W-:Y:S02]  /*10830*/  LOP3.LUT R60, R61, R210, RZ, 0x3c, !PT ;  /* 0x000000d23d3c7212 */ /* 0x000fe400078e3cff */
[----:B------:R-:W-:Y:S02]  /*10840*/  LEA.HI R62, R63, R62, RZ, 0x3 ;  /* 0x0000003e3f3e7211 */ /* 0x000fe400078f18ff */
[----:B------:R-:W-:Y:S01]  /*10850*/  LOP3.LUT R63, R209, 0x38, R64, 0xf8, !PT ;  /* 0x00000038d13f7812 */ /* 0x000fe200078ef840 */
[----:B------:R-:W-:Y:S01]  /*10860*/  IMAD.IADD R61, R211, 0x1, R60 ;  /* 0x00000001d33d7824 */ /* 0x000fe200078e023c */
[----:B------:R-:W-:Y:S01]  /*10870*/  SHF.R.U64 R117, R32, 0x10, R33 ;  /* 0x0000001020757819 */ /* 0x000fe20000001221 */
[----:B------:R-:W-:Y:S01]  /*10880*/  IMAD.SHL.U32 R62, R62, 0x400, RZ ;  /* 0x000004003e3e7824 */ /* 0x000fe200078e00ff */
[----:B------:R-:W-:Y:S01]  /*10890*/  LOP3.LUT R63, R63, R210, RZ, 0x3c, !PT ;  /* 0x000000d23f3f7212 */ /* 0x000fe200078e3cff */
[----:B------:R-:W-:Y:S01]  /*108a0*/  IMAD R114, R61, 0x2, R16 ;  /* 0x000000023d727824 */ /* 0x000fe200078e0210 */
[----:B------:R-:W-:-:S02]  /*108b0*/  SHF.R.U64 R118, R44, 0x10, R45 ;  /* 0x000000102c767819 */ /* 0x000fc4000000122d */
[----:B------:R-:W-:Y:S02]  /*108c0*/  LOP3.LUT R62, R62, 0x7fffe000, RZ, 0xc0, !PT ;  /* 0x7fffe0003e3e7812 */ /* 0x000fe400078ec0ff */
[----:B------:R-:W-:Y:S02]  /*108d0*/  SHF.R.U32.HI R45, RZ, 0x10, R45 ;  /* 0x00000010ff2d7819 */ /* 0x000fe4000001162d */
[----:B------:R-:W-:Y:S02]  /*108e0*/  IADD3 R115, R63, R62, R211 ;  /* 0x0000003e3f737210 */ /* 0x000fe40007ffe0d3 */
[----:B------:R-:W0:Y:S01]  /*108f0*/  LDS.128 R60, [R114+0x12400] ;  /* 0x01240000723c7984 */ /* 0x000e220000000c00 */
[----:B------:R-:W-:Y:S02]  /*10900*/  SHF.R.U32.HI R32, RZ, 0x10, R33 ;  /* 0x00000010ff207819 */ /* 0x000fe40000011621 */
[----:B------:R-:W-:Y:S01]  /*10910*/  IMAD R115, R115, 0x2, R16 ;  /* 0x0000000273737824 */ /* 0x000fe200078e0210 */
[----:B------:R-:W-:-:S02]  /*10920*/  SHF.R.U64 R33, R34, 0x10, R35 ;  /* 0x0000001022217819 */ /* 0x000fc40000001223 */
[----:B------:R-:W-:Y:S02]  /*10930*/  SHF.R.U64 R46, R46, 0x10, R47 ;  /* 0x000000102e2e7819 */ /* 0x000fe4000000122f */
[----:B------:R-:W1:Y:S01]  /*10940*/  LDS.128 R64, [R115+0x12400] ;  /* 0x0124000073407984 */ /* 0x000e620000000c00 */
[----:B------:R-:W-:Y:S02]  /*10950*/  PRMT R44, R76, 0x5432, R117 ;  /* 0x000054324c2c7816 */ /* 0x000fe40000000075 */
        /* <DEDUP_REMOVED lines=8> */
[----:B------:R-:W-:Y:S02]  /*109e0*/  PRMT R45, R75, 0x5432, R46 ;  /* 0x000054324b2d7816 */ /* 0x000fe4000000002e */
[----:B------:R-:W-:Y:S02]  /*109f0*/  PRMT R33, R79, 0x5432, R120 ;  /* 0x000054324f217816 */ /* 0x000fe40000000078 */
[----:B------:R-:W-:Y:S02]  /*10a00*/  PRMT R35, R74, 0x5432, R35 ;  /* 0x000054324a237816 */ /* 0x000fe40000000023 */
[----:B------:R-:W-:-:S03]  /*10a10*/  LOP3.LUT R116, R116, 0xffff0000, RZ, 0xc0, !PT ;  /* 0xffff000074747812 */ /* 0x000fc600078ec0ff */
[C---:B------:R-:W-:Y:S01]  /*10a20*/  IMAD.U32 R129, R35.reuse, 0x10000, RZ ;  /* 0x0001000023817824 */ /* 0x040fe200078e00ff */
[----:B------:R-:W-:Y:S01]  /*10a30*/  LOP3.LUT R35, R35, 0xffff0000, RZ, 0xc0, !PT ;  /* 0xffff000023237812 */ /* 0x000fe200078ec0ff */
        /* <DEDUP_REMOVED lines=10> */
[----:B------:R-:W-:Y:S01]  /*10ae0*/  IMAD.U32 R64, R44, 0x10000, RZ ;  /* 0x000100002c407824 */ /* 0x000fe200078e00ff */
[----:B------:R-:W-:Y:S01]  /*10af0*/  LOP3.LUT R61, R66, 0xffff0000, RZ, 0xc0, !PT ;  /* 0xffff0000423d7812 */ /* 0x000fe200078ec0ff */
[----:B------:R-:W-:-:S02]  /*10b00*/  IMAD.U32 R124, R65, 0x10000, RZ ;  /* 0x00010000417c7824 */ /* 0x000fc400078e00ff */
[----:B------:R-:W-:Y:S01]  /*10b10*/  FMUL.FTZ R127, R123, R126 ;  /* 0x0000007e7b7f7220 */ /* 0x000fe20000410000 */
[----:B------:R-:W-:Y:S01]  /*10b20*/  IMAD.U32 R63, R66, 0x10000, RZ ;  /* 0x00010000423f7824 */ /* 0x000fe200078e00ff */
[C---:B------:R-:W-:Y:S01]  /*10b30*/  LOP3.LUT R66, R67.reuse, 0xffff0000, RZ, 0xc0, !PT ;  /* 0xffff000043427812 */ /* 0x040fe200078ec0ff */
[----:B------:R-:W-:Y:S02]  /*10b40*/  IMAD.U32 R125, R67, 0x10000, RZ ;  /* 0x00010000437d7824 */ /* 0x000fe400078e00ff */
[----:B------:R-:W-:Y:S01]  /*10b50*/  FMUL.FTZ R67, R123, R64 ;  /* 0x000000407b437220 */ /* 0x000fe20000410000 */
[----:B------:R-:W-:Y:S02]  /*10b60*/  IMAD.U32 R123, R34, 0x10000, RZ ;  /* 0x00010000227b7824 */ /* 0x000fe400078e00ff */
[----:B------:R-:W-:Y:S01]  /*10b70*/  FMUL.FTZ R130, R124, R128 ;  /* 0x000000807c827220 */ /* 0x000fe20000410000 */
[C---:B------:R-:W-:Y:S01]  /*10b80*/  FFMA.FTZ R64, R118.reuse, R64, -R127 ;  /* 0x0000004076407223 */ /* 0x040fe2000001087f */
[----:B------:R-:W-:Y:S01]  /*10b90*/  FFMA.FTZ R67, R118, R126, R67 ;  /* 0x0000007e76437223 */ /* 0x000fe20000010043 */
[-C--:B------:R-:W-:Y:S01]  /*10ba0*/  FMUL.FTZ R124, R124, R123.reuse ;  /* 0x0000007b7c7c7220 */ /* 0x080fe20000410000 */
[----:B------:R-:W-:Y:S01]  /*10bb0*/  FFMA.FTZ R118, R121, R123, -R130 ;  /* 0x0000007b79767223 */ /* 0x000fe20000010882 */
[----:B------:R-:W-:-:S02]  /*10bc0*/  IMAD.U32 R126, R33, 0x10000, RZ ;  /* 0x00010000217e7824 */ /* 0x000fc400078e00ff */
[----:B------:R-:W-:Y:S01]  /*10bd0*/  FMUL.FTZ R123, R125, R129 ;  /* 0x000000817d7b7220 */ /* 0x000fe20000410000 */
[----:B------:R-:W-:Y:S01]  /*10be0*/  LOP3.LUT R127, R119, 0xffff0000, RZ, 0xc0, !PT ;  /* 0xffff0000777f7812 */ /* 0x000fe200078ec0ff */
[----:B------:R-:W-:Y:S01]  /*10bf0*/  FFMA.FTZ R121, R121, R128, R124 ;  /* 0x0000008079797223 */ /* 0x000fe2000001007c */
[----:B------:R-:W-:Y:S01]  /*10c00*/  LOP3.LUT R65, R65, 0xffff0000, RZ, 0xc0, !PT ;  /* 0xffff000041417812 */ /* 0x000fe200078ec0ff */
[-C--:B------:R-:W-:Y:S01]  /*10c10*/  FFMA.FTZ R119, R120, R126.reuse, -R123 ;  /* 0x0000007e78777223 */ /* 0x080fe2000001087b */
[----:B------:R-:W-:Y:S01]  /*10c20*/  FMUL.FTZ R130, R125, R126 ;  /* 0x0000007e7d827220 */ /* 0x000fe20000410000 */
[----:B------:R-:W-:Y:S01]  /*10c30*/  LOP3.LUT R123, R44, 0xffff0000, RZ, 0xc0, !PT ;  /* 0xffff00002c7b7812 */ /* 0x000fe200078ec0ff */
[----:B------:R-:W-:Y:S01]  /*10c40*/  FMUL.FTZ R125, R122, R127 ;  /* 0x0000007f7a7d7220 */ /* 0x000fe20000410000 */
[----:B------:R-:W-:Y:S01]  /*10c50*/  LOP3.LUT R34, R34, 0xffff0000, RZ, 0xc0, !PT ;  /* 0xffff000022227812 */ /* 0x000fe200078ec0ff */
[----:B------:R-:W-:Y:S01]  /*10c60*/  FFMA.FTZ R120, R120, R129, R130 ;  /* 0x0000008178787223 */ /* 0x000fe20000010082 */
[----:B------:R-:W-:Y:S01]  /*10c70*/  FMUL.FTZ R124, R65, R116 ;  /* 0x00000074417c7220 */ /* 0x000fe20000410000 */
[----:B------:R-:W-:Y:S01]  /*10c80*/  FMUL.FTZ R129, R122, R123 ;  /* 0x0000007b7a817220 */ /* 0x000fe20000410000 */
[----:B------:R-:W-:-:S02]  /*10c90*/  IMAD.U32 R122, R45, 0x10000, RZ ;  /* 0x000100002d7a7824 */ /* 0x000fc400078e00ff */
[----:B------:R-:W-:Y:S01]  /*10ca0*/  FFMA.FTZ R125, R60, R123, -R125 ;  /* 0x0000007b3c7d7223 */ /* 0x000fe2000001087d */
[----:B------:R-:W-:Y:S02]  /*10cb0*/  IMAD.U32 R44, R32, 0x10000, RZ ;  /* 0x00010000202c7824 */ /* 0x000fe400078e00ff */
[-C--:B------:R-:W-:Y:S01]  /*10cc0*/  FMUL.FTZ R123, R65, R34.reuse ;  /* 0x00000022417b7220 */ /* 0x080fe20000410000 */
[----:B------:R-:W-:Y:S01]  /*10cd0*/  FFMA.FTZ R65, R117, R34, -R124 ;  /* 0x0000002275417223 */ /* 0x000fe2000001087c */
[C---:B------:R-:W-:Y:S01]  /*10ce0*/  FMUL.FTZ R126, R63.reuse, R122 ;  /* 0x0000007a3f7e7220 */ /* 0x040fe20000410000 */
[-C--:B------:R-:W-:Y:S01]  /*10cf0*/  FMUL.FTZ R124, R63, R44.reuse ;  /* 0x0000002c3f7c7220 */ /* 0x080fe20000410000 */
[----:B------:R-:W-:Y:S01]  /*10d00*/  LOP3.LUT R45, R45, 0xffff0000, RZ, 0xc0, !PT ;  /* 0xffff00002d2d7812 */ /* 0x000fe200078ec0ff */
[----:B------:R-:W-:Y:S01]  /*10d10*/  FMUL.FTZ R63, R66, R35 ;  /* 0x00000023423f7220 */ /* 0x000fe20000410000 */
[----:B------:R-:W-:Y:S01]  /*10d20*/  LOP3.LUT R32, R32, 0xffff0000, RZ, 0xc0, !PT ;  /* 0xffff000020207812 */ /* 0x000fe200078ec0ff */
[----:B------:R-:W-:Y:S01]  /*10d30*/  FFMA.FTZ R34, R47, R44, -R126 ;  /* 0x0000002c2f227223 */ /* 0x000fe2000001087e */
[----:B------:R-:W-:Y:S01]  /*10d40*/  LOP3.LUT R33, R33, 0xffff0000, RZ, 0xc0, !PT ;  /* 0xffff000021217812 */ /* 0x000fe200078ec0ff */
[----:B------:R-:W-:Y:S01]  /*10d50*/  FFMA.FTZ R124, R47, R122, R124 ;  /* 0x0000007a2f7c7223 */ /* 0x000fe2000001007c */
[C---:B------:R-:W-:Y:S01]  /*10d60*/  FMUL.FTZ R47, R61.reuse, R45 ;  /* 0x0000002d3d2f7220 */ /* 0x040fe20000410000 */
[-C--:B------:R-:W-:Y:S01]  /*10d70*/  FMUL.FTZ R44, R61, R32.reuse ;  /* 0x000000203d2c7220 */ /* 0x080fe20000410000 */
[----:B------:R-:W-:Y:S01]  /*10d80*/  FFMA.FTZ R60, R60, R127, R129 ;  /* 0x0000007f3c3c7223 */ /* 0x000fe20000010081 */
[-C--:B------:R-:W-:Y:S01]  /*10d90*/  FMUL.FTZ R122, R66, R33.reuse ;  /* 0x00000021427a7220 */ /* 0x080fe20000410000 */
[----:B------:R-:W-:Y:S01]  /*10da0*/  FFMA.FTZ R47, R46, R32, -R47 ;  /* 0x000000202e2f7223 */ /* 0x000fe2000001082f */
[----:B------:R-:W-:Y:S01]  /*10db0*/  FFMA.FTZ R66, R62, R33, -R63 ;  /* 0x000000213e427223 */ /* 0x000fe2000001083f */
[----:B------:R-:W-:Y:S01]  /*10dc0*/  FFMA.FTZ R116, R117, R116, R123 ;  /* 0x0000007475747223 */ /* 0x000fe2000001007b */
        /* <DEDUP_REMOVED lines=8> */
[----:B------:R1:W-:Y:S01]  /*10e50*/  STS.128 [R114+0x12400], R32 ;  /* 0x0124002072007388 */ /* 0x0003e20000000c00 */
[----:B------:R-:W-:-:S02]  /*10e60*/  F2FP.BF16.F32.PACK_AB R46, R61, R124 ;  /* 0x0000007c3d2e723e */ /* 0x000fc400000010ff */
[----:B------:R-:W-:-:S05]  /*10e70*/  F2FP.BF16.F32.PACK_AB R47, R63, R120 ;  /* 0x000000783f2f723e */ /* 0x000fca00000010ff */
[----:B------:R1:W-:Y:S02]  /*10e80*/  STS.128 [R115+0x12400], R44 ;  /* 0x0124002c73007388 */ /* 0x0003e40000000c00 */
.L_x_1650:
[----:B------:R-:W-:Y:S05]  /*10e90*/  BSYNC B2 ;  /* 0x0000000000027941 */ /* 0x000fea0003800000 */
.L_x_1649:
[----:B------:R-:W-:Y:S04]  /*10ea0*/  BSSY B2, `(.L_x_1651) ;  /* 0x000006f000027945 */ /* 0x000fe80003800000 */
[----:B------:R-:W-:Y:S05]  /*10eb0*/  @P1 BRA `(.L_x_1652) ;  /* 0x0000000400b41947 */ /* 0x000fea0003800000 */
[----:B-1----:R-:W-:Y:S02]  /*10ec0*/  LEA.HI R32, R97, R21, RZ, 0x1d ;  /* 0x0000001561207211 */ /* 0x002fe400078fe8ff */
[----:B------:R-:W-:Y:S02]  /*10ed0*/  LEA.HI R34, R71, R198, RZ, 0x6 ;  /* 0x000000c647227211 */ /* 0x000fe400078f30ff */
[----:B------:R-:W-:Y:S02]  /*10ee0*/  SHF.R.S32.HI R33, RZ, 0x1f, R32 ;  /* 0x0000001fff217819 */ /* 0x000fe40000011420 */
[----:B------:R-:W-:Y:S01]  /*10ef0*/  LOP3.LUT R35, R209, 0x38, R70, 0xf8, !PT ;  /* 0x00000038d1237812 */ /* 0x000fe200078ef846 */
[----:B------:R-:W-:Y:S01]  /*10f00*/  IMAD.SHL.U32 R44, R34, 0x80, RZ ;  /* 0x00000080222c7824 */ /* 0x000fe200078e00ff */
[----:B------:R-:W-:Y:S01]  /*10f10*/  LEA.HI R34, R33, R32, RZ, 0x3 ;  /* 0x0000002021227211 */ /* 0x000fe200078f18ff */
[----:B------:R-:W-:Y:S01]  /*10f20*/  IMAD.SHL.U32 R32, R32, 0x8, RZ ;  /* 0x0000000820207824 */ /* 0x000fe200078e00ff */
[----:B------:R-:W-:-:S02]  /*10f30*/  LOP3.LUT R35, R35, R210, RZ, 0x3c, !PT ;  /* 0x000000d223237212 */ /* 0x000fc400078e3cff */
[----:B------:R-:W-:Y:S01]  /*10f40*/  LOP3.LUT R44, R44, 0xffffe000, RZ, 0xc0, !PT ;  /* 0xffffe0002c2c7812 */ /* 0x000fe200078ec0ff */
[----:B------:R-:W-:Y:S01]  /*10f50*/  IMAD.SHL.U32 R34, R34, 0x400, RZ ;  /* 0x0000040022227824 */ /* 0x000fe200078e00ff */
[----:B------:R-:W-:Y:S02]  /*10f60*/  LOP3.LUT R33, R209, 0x38, R32, 0xf8, !PT ;  /* 0x00000038d1217812 */ /* 0x000fe400078ef820 */
[----:B------:R-:W-:Y:S02]  /*10f70*/  IADD3 R44, R35, R44, R211 ;  /* 0x0000002c232c7210 */ /* 0x000fe40007ffe0d3 */
[----:B------:R-:W-:Y:S02]  /*10f80*/  LOP3.LUT R33, R33, R210, RZ, 0x3c, !PT ;  /* 0x000000d221217212 */ /* 0x000fe400078e3cff */
[----:B------:R-:W-:Y:S01]  /*10f90*/  LOP3.LUT R34, R34, 0x7fffe000, RZ, 0xc0, !PT ;  /* 0x7fffe00022227812 */ /* 0x000fe200078ec0ff */
[----:B------:R-:W-:Y:S01]  /*10fa0*/  IMAD R60, R44, 0x2, R221 ;  /* 0x000000022c3c7824 */ /* 0x000fe200078e02dd */
[----:B------:R-:W-:-:S02]  /*10fb0*/  SHF.R.U64 R62, R30, 0x10, R31 ;  /* 0x000000101e3e7819 */ /* 0x000fc4000000121f */
[----:B0-----:R-:W-:Y:S02]  /*10fc0*/  IADD3 R61, R33, R34, R211 ;  /* 0x00000022213d7210 */ /* 0x001fe40007ffe0d3 */
[----:B------:R-:W0:Y:S01]  /*10fd0*/  LDS.128 R32, [R60] ;  /* 0x000000003c207984 */ /* 0x000e220000000c00 */
[----:B------:R-:W-:Y:S02]  /*10fe0*/  SHF.R.U64 R30, R40, 0x10, R41 ;  /* 0x00000010281e7819 */ /* 0x000fe40000001229 */
[----:B------:R-:W-:Y:S01]  /*10ff0*/  IMAD R61, R61, 0x2, R16 ;  /* 0x000000023d3d7824 */ /* 0x000fe200078e0210 */
[----:B------:R-:W-:Y:S02]  /*11000*/  SHF.R.U64 R64, R28, 0x10, R29 ;  /* 0x000000101c407819 */ /* 0x000fe4000000121d */
[----:B------:R-:W-:Y:S02]  /*11010*/  SHF.R.U32.HI R31, RZ, 0x10, R31 ;  /* 0x00000010ff1f7819 */ /* 0x000fe4000001161f */
[----:B------:R-:W1:Y:S01]  /*11020*/  LDS.128 R44, [R61+0x12400] ;  /* 0x012400003d2c7984 */ /* 0x000e620000000c00 */
[----:B------:R-:W-:-:S02]  /*11030*/  SHF.R.U32.HI R41, RZ, 0x10, R41 ;  /* 0x00000010ff297819 */ /* 0x000fc40000011629 */
[----:B------:R-:W-:Y:S02]  /*11040*/  PRMT R109, R109, 0x5410, R30 ;  /* 0x000054106d6d7816 */ /* 0x000fe4000000001e */
[----:B------:R-:W-:Y:S02]  /*11050*/  SHF.R.U32.HI R29, RZ, 0x10, R29 ;  /* 0x00000010ff1d7819 */ /* 0x000fe4000001161d */
[--C-:B------:R-:W-:Y:S02]  /*11060*/  SHF.R.U64 R28, R42, 0x10, R43.reuse ;  /* 0x000000102a1c7819 */ /* 0x100fe4000000122b */
[----:B------:R-:W-:Y:S01]  /*11070*/  PRMT R111, R111, 0x5410, R64 ;  /* 0x000054106f6f7816 */ /* 0x000fe20000000040 */
[----:B------:R-:W-:Y:S01]  /*11080*/  IMAD.U32 R64, R109, 0x10000, RZ ;  /* 0x000100006d407824 */ /* 0x000fe200078e00ff */
[----:B------:R-:W-:Y:S02]  /*11090*/  SHF.R.U32.HI R43, RZ, 0x10, R43 ;  /* 0x00000010ff2b7819 */ /* 0x000fe4000001162b */
[----:B------:R-:W-:-:S02]  /*110a0*/  PRMT R110, R110, 0x5410, R31 ;  /* 0x000054106e6e7816 */ /* 0x000fc4000000001f */
[----:B------:R-:W-:Y:S02]  /*110b0*/  PRMT R108, R108, 0x5410, R41 ;  /* 0x000054106c6c7816 */ /* 0x000fe40000000029 */
[----:B------:R-:W-:Y:S02]  /*110c0*/  PRMT R112, R112, 0x5410, R29 ;  /* 0x0000541070707816 */ /* 0x000fe4000000001d */
[----:B------:R-:W-:Y:S01]  /*110d0*/  PRMT R107, R107, 0x5410, R28 ;  /* 0x000054106b6b7816 */ /* 0x000fe2000000001c */
[----:B------:R-:W-:Y:S01]  /*110e0*/  IMAD.U32 R65, R108, 0x10000, RZ ;  /* 0x000100006c417824 */ /* 0x000fe200078e00ff */
[----:B------:R-:W-:Y:S02]  /*110f0*/  PRMT R106, R106, 0x5410, R43 ;  /* 0x000054106a6a7816 */ /* 0x000fe4000000002b */
[----:B------:R-:W-:Y:S02]  /*11100*/  PRMT R113, R113, 0x5410, R62 ;  /* 0x0000541071717816 */ /* 0x000fe4000000003e */
[----:B------:R-:W-:Y:S01]  /*11110*/  LOP3.LUT R108, R108, 0xffff0000, RZ, 0xc0, !PT ;  /* 0xffff00006c6c7812 */ /* 0x000fe200078ec0ff */
[----:B------:R-:W-:-:S02]  /*11120*/  IMAD.U32 R66, R106, 0x10000, RZ ;  /* 0x000100006a427824 */ /* 0x000fc400078e00ff */
[C---:B0-----:R-:W-:Y:S01]  /*11130*/  IMAD.U32 R40, R32.reuse, 0x10000, RZ ;  /* 0x0001000020287824 */ /* 0x041fe200078e00ff */
[----:B------:R-:W-:Y:S01]  /*11140*/  LOP3.LUT R41, R32, 0xffff0000, RZ, 0xc0, !PT ;  /* 0xffff000020297812 */ /* 0x000fe200078ec0ff */
[C---:B------:R-:W-:Y:S01]  /*11150*/  IMAD.U32 R29, R34.reuse, 0x10000, RZ ;  /* 0x00010000221d7824 */ /* 0x040fe200078e00ff */
[----:B------:R-:W-:Y:S01]  /*11160*/  LOP3.LUT R28, R34, 0xffff0000, RZ, 0xc0, !PT ;  /* 0xffff0000221c7812 */ /* 0x000fe200078ec0ff */
[----:B------:R-:W-:Y:S01]  /*11170*/  IMAD.U32 R32, R111, 0x10000, RZ ;  /* 0x000100006f207824 */ /* 0x000fe200078e00ff */
[C---:B------:R-:W-:Y:S01]  /*11180*/  LOP3.LUT R34, R35.reuse, 0xffff0000, RZ, 0xc0, !PT ;  /* 0xffff000023227812 */ /* 0x040fe200078ec0ff */
[----:B------:R-:W-:Y:S02]  /*11190*/  IMAD.U32 R43, R35, 0x10000, RZ ;  /* 0x00010000232b7824 */ /* 0x000fe400078e00ff */
[C---:B-1----:R-:W-:Y:S01]  /*111a0*/  IMAD.U32 R31, R44.reuse, 0x10000, RZ ;  /* 0x000100002c1f7824 */ /* 0x042fe200078e00ff */
[----:B------:R-:W-:Y:S01]  /*111b0*/  LOP3.LUT R35, R44, 0xffff0000, RZ, 0xc0, !PT ;  /* 0xffff00002c237812 */ /* 0x000fe200078ec0ff */
[C---:B------:R-:W-:Y:S01]  /*111c0*/  IMAD.U32 R62, R45.reuse, 0x10000, RZ ;  /* 0x000100002d3e7824 */ /* 0x040fe200078e00ff */
[----:B------:R-:W-:Y:S01]  /*111d0*/  LOP3.LUT R44, R45, 0xffff0000, RZ, 0xc0, !PT ;  /* 0xffff00002d2c7812 */ /* 0x000fe200078ec0ff */
[C---:B------:R-:W-:Y:S01]  /*111e0*/  FMUL.FTZ R67, R31.reuse, R64 ;  /* 0x000000401f437220 */ /* 0x040fe20000410000 */
[C---:B------:R-:W-:Y:S01]  /*111f0*/  IMAD.U32 R45, R46.reuse, 0x10000, RZ ;  /* 0x000100002e2d7824 */ /* 0x040fe200078e00ff */
[----:B------:R-:W-:Y:S01]  /*11200*/  LOP3.LUT R30, R46, 0xffff0000, RZ, 0xc0, !PT ;  /* 0xffff00002e1e7812 */ /* 0x000fe200078ec0ff */
[----:B------:R-:W-:Y:S01]  /*11210*/  FMUL.FTZ R115, R31, R32 ;  /* 0x000000201f737220 */ /* 0x000fe20000410000 */
[C---:B------:R-:W-:Y:S01]  /*11220*/  IMAD.U32 R63, R47.reuse, 0x10000, RZ ;  /* 0x000100002f3f7824 */ /* 0x040fe200078e00ff */
[----:B------:R-:W-:Y:S01]  /*11230*/  LOP3.LUT R46, R47, 0xffff0000, RZ, 0xc0, !PT ;  /* 0xffff00002f2e7812 */ /* 0x000fe200078ec0ff */
[----:B------:R-:W-:-:S02]  /*11240*/  IMAD.U32 R47, R112, 0x10000, RZ ;  /* 0x00010000702f7824 */ /* 0x000fc400078e00ff */
[----:B------:R-:W-:Y:S01]  /*11250*/  FFMA.FTZ R31, R40, R32, -R67 ;  /* 0x00000020281f7223 */ /* 0x000fe20000010843 */
[----:B------:R-:W-:Y:S02]  /*11260*/  IMAD.U32 R42, R33, 0x10000, RZ ;  /* 0x00010000212a7824 */ /* 0x000fe400078e00ff */
[----:B------:R-:W-:Y:S01]  /*11270*/  FMUL.FTZ R67, R62, R65 ;  /* 0x000000413e437220 */ /* 0x000fe20000410000 */
[----:B------:R-:W-:Y:S01]  /*11280*/  FFMA.FTZ R32, R40, R64, R115 ;  /* 0x0000004028207223 */ /* 0x000fe20000010073 */
[----:B------:R-:W-:Y:S02]  /*11290*/  IMAD.U32 R40, R110, 0x10000, RZ ;  /* 0x000100006e287824 */ /* 0x000fe400078e00ff */
[----:B------:R-:W-:Y:S01]  /*112a0*/  FMUL.FTZ R64, R63, R66 ;  /* 0x000000423f407220 */ /* 0x000fe20000410000 */
[-C--:B------:R-:W-:Y:S01]  /*112b0*/  FMUL.FTZ R115, R62, R47.reuse ;  /* 0x0000002f3e737220 */ /* 0x080fe20000410000 */
[----:B------:R-:W-:Y:S01]  /*112c0*/  LOP3.LUT R62, R109, 0xffff0000, RZ, 0xc0, !PT ;  /* 0xffff00006d3e7812 */ /* 0x000fe200078ec0ff */
[C---:B------:R-:W-:Y:S01]  /*112d0*/  FFMA.FTZ R67, R42.reuse, R47, -R67 ;  /* 0x0000002f2a437223 */ /* 0x040fe20000010843 */
[-C--:B------:R-:W-:Y:S01]  /*112e0*/  FMUL.FTZ R63, R63, R40.reuse ;  /* 0x000000283f3f7220 */ /* 0x080fe20000410000 */
[----:B------:R-:W-:Y:S01]  /*112f0*/  FFMA.FTZ R47, R43, R40, -R64 ;  /* 0x000000282b2f7223 */ /* 0x000fe20000010840 */
[----:B------:R-:W-:Y:S01]  /*11300*/  LOP3.LUT R40, R111, 0xffff0000, RZ, 0xc0, !PT ;  /* 0xffff00006f287812 */ /* 0x000fe200078ec0ff */
[----:B------:R-:W-:Y:S01]  /*11310*/  FFMA.FTZ R115, R42, R65, R115 ;  /* 0x000000412a737223 */ /* 0x000fe20000010073 */
[----:B------:R-:W-:Y:S01]  /*11320*/  LOP3.LUT R112, R112, 0xffff0000, RZ, 0xc0, !PT ;  /* 0xffff000070707812 */ /* 0x000fe200078ec0ff */
[----:B------:R-:W-:Y:S01]  /*11330*/  FMUL.FTZ R42, R35, R62 ;  /* 0x0000003e232a7220 */ /* 0x000fe20000410000 */
[----:B------:R-:W-:Y:S01]  /*11340*/  FFMA.FTZ R63, R43, R66, R63 ;  /* 0x000000422b3f7223 */ /* 0x000fe2000001003f */
[----:B------:R-:W-:Y:S01]  /*11350*/  LOP3.LUT R33, R33, 0xffff0000, RZ, 0xc0, !PT ;  /* 0xffff000021217812 */ /* 0x000fe200078ec0ff */
[-C--:B------:R-:W-:Y:S01]  /*11360*/  FMUL.FTZ R66, R35, R40.reuse ;  /* 0x0000002823427220 */ /* 0x080fe20000410000 */
[----:B------:R-:W-:Y:S01]  /*11370*/  FFMA.FTZ R64, R41, R40, -R42 ;  /* 0x0000002829407223 */ /* 0x000fe2000001082a */
[----:B------:R-:W-:Y:S01]  /*11380*/  FMUL.FTZ R35, R44, R112 ;  /* 0x000000702c237220 */ /* 0x000fe20000410000 */
[----:B------:R-:W-:-:S02]  /*11390*/  IMAD.U32 R42, R107, 0x10000, RZ ;  /* 0x000100006b2a7824 */ /* 0x000fc400078e00ff */
[----:B------:R-:W-:Y:S01]  /*113a0*/  FMUL.FTZ R114, R44, R108 ;  /* 0x0000006c2c727220 */ /* 0x000fe20000410000 */
[----:B------:R-:W-:Y:S02]  /*113b0*/  IMAD.U32 R40, R113, 0x10000, RZ ;  /* 0x0001000071287824 */ /* 0x000fe400078e00ff */
[----:B------:R-:W-:Y:S01]  /*113c0*/  FFMA.FTZ R41, R41, R62, R66 ;  /* 0x0000003e29297223 */ /* 0x000fe20000010042 */
[----:B------:R-:W-:Y:S01]  /*113d0*/  FFMA.FTZ R108, R33, R108, R35 ;  /* 0x0000006c216c7223 */ /* 0x000fe20000010023 */
[----:B------:R-:W-:Y:S01]  /*113e0*/  FMUL.FTZ R44, R45, R42 ;  /* 0x0000002a2d2c7220 */ /* 0x000fe20000410000 */
[----:B------:R-:W-:Y:S01]  /*113f0*/  FFMA.FTZ R114, R33, R112, -R114 ;  /* 0x0000007021727223 */ /* 0x000fe20000010872 */
[-C--:B------:R-:W-:Y:S01]  /*11400*/  FMUL.FTZ R62, R45, R40.reuse ;  /* 0x000000282d3e7220 */ /* 0x080fe20000410000 */
[----:B------:R-:W-:Y:S01]  /*11410*/  LOP3.LUT R107, R107, 0xffff0000, RZ, 0xc0, !PT ;  /* 0xffff00006b6b7812 */ /* 0x000fe200078ec0ff */
[C---:B------:R-:W-:Y:S01]  /*11420*/  FFMA.FTZ R44, R29.reuse, R40, -R44 ;  /* 0x000000281d2c7223 */ /* 0x040fe2000001082c */
[----:B------:R-:W-:Y:S01]  /*11430*/  LOP3.LUT R35, R106, 0xffff0000, RZ, 0xc0, !PT ;  /* 0xffff00006a237812 */ /* 0x000fe200078ec0ff */
[----:B------:R-:W-:Y:S01]  /*11440*/  FFMA.FTZ R62, R29, R42, R62 ;  /* 0x0000002a1d3e7223 */ /* 0x000fe2000001003e */
[----:B------:R-:W-:Y:S01]  /*11450*/  LOP3.LUT R113, R113, 0xffff0000, RZ, 0xc0, !PT ;  /* 0xffff000071717812 */ /* 0x000fe200078ec0ff */
[----:B------:R-:W-:Y:S01]  /*11460*/  FMUL.FTZ R29, R30, R107 ;  /* 0x0000006b1e1d7220 */ /* 0x000fe20000410000 */
[----:B------:R-:W-:Y:S01]  /*11470*/  LOP3.LUT R33, R110, 0xffff0000, RZ, 0xc0, !PT ;  /* 0xffff00006e217812 */ /* 0x000fe200078ec0ff */
[----:B------:R-:W-:Y:S01]  /*11480*/  FMUL.FTZ R43, R46, R35 ;  /* 0x000000232e2b7220 */ /* 0x000fe20000410000 */
[----:B------:R-:W-:Y:S01]  /*11490*/  F2FP.BF16.F32.PACK_AB R32, R41, R32 ;  /* 0x000000202920723e */ /* 0x000fe200000010ff */
        /* <DEDUP_REMOVED lines=13> */
[----:B------:R-:W-:-:S05]  /*11570*/  F2FP.BF16.F32.PACK_AB R35, R46, R63 ;  /* 0x0000003f2e23723e */ /* 0x000fca00000010ff */
[----:B------:R2:W-:Y:S02]  /*11580*/  STS.128 [R61+0x12400], R32 ;  /* 0x012400203d007388 */ /* 0x0005e40000000c00 */
.L_x_1652:
[----:B------:R-:W-:Y:S05]  /*11590*/  BSYNC B2 ;  /* 0x0000000000027941 */ /* 0x000fea0003800000 */
.L_x_1651:
[----:B------:R-:W-:Y:S05]  /*115a0*/  @P2 BRA `(.L_x_1648) ;  /* 0x0000000400b42947 */ /* 0x000fea0003800000 */
[----:B------:R-:W-:Y:S02]  /*115b0*/  LEA.HI R97, R97, R20, RZ, 0x1d ;  /* 0x0000001461617211 */ /* 0x000fe400078fe8ff */
[----:B--2---:R-:W-:Y:S02]  /*115c0*/  LEA.HI R30, R0, R199, RZ, 0x6 ;  /* 0x000000c7001e7211 */ /* 0x004fe400078f30ff */
[----:B------:R-:W-:Y:S02]  /*115d0*/  SHF.R.S32.HI R28, RZ, 0x1f, R97 ;  /* 0x0000001fff1c7819 */ /* 0x000fe40000011461 */
[----:B------:R-:W-:Y:S01]  /*115e0*/  LOP3.LUT R29, R209, 0x38, R3, 0xf8, !PT ;  /* 0x00000038d11d7812 */ /* 0x000fe200078ef803 */
[----:B------:R-:W-:Y:S01]  /*115f0*/  IMAD.SHL.U32 R31, R30, 0x80, RZ ;  /* 0x000000801e1f7824 */ /* 0x000fe200078e00ff */
[----:B------:R-:W-:Y:S01]  /*11600*/  LEA.HI R30, R28, R97, RZ, 0x3 ;  /* 0x000000611c1e7211 */ /* 0x000fe200078f18ff */
[----:B------:R-:W-:Y:S01]  /*11610*/  IMAD.SHL.U32 R28, R97, 0x8, RZ ;  /* 0x00000008611c7824 */ /* 0x000fe200078e00ff */
[----:B-1----:R-:W-:-:S02]  /*11620*/  LOP3.LUT R33, R29, R210, RZ, 0x3c, !PT ;  /* 0x000000d21d217212 */ /* 0x002fc400078e3cff */
        /* <DEDUP_REMOVED lines=8> */
[----:B------:R-:W-:Y:S02]  /*116b0*/  IADD3 R41, R29, R30, R211 ;  /* 0x0000001e1d297210 */ /* 0x000fe40007ffe0d3 */
[----:B------:R-:W1:Y:S01]  /*116c0*/  LDS.128 R28, [R40] ;  /* 0x00000000281c7984 */ /* 0x000e620000000c00 */
[----:B------:R-:W-:Y:S02]  /*116d0*/  SHF.R.U64 R42, R26, 0x10, R27 ;  /* 0x000000101a2a7819 */ /* 0x000fe4000000121b */
[----:B------:R-:W-:Y:S01]  /*116e0*/  IMAD R41, R41, 0x2, R16 ;  /* 0x0000000229297824 */ /* 0x000fe200078e0210 */
[----:B------:R-:W-:Y:S02]  /*116f0*/  SHF.R.U32.HI R25, RZ, 0x10, R25 ;  /* 0x00000010ff197819 */ /* 0x000fe40000011619 */
[----:B------:R-:W-:Y:S02]  /*11700*/  SHF.R.U64 R26, R36, 0x10, R37 ;  /* 0x00000010241a7819 */ /* 0x000fe40000001225 */
[----:B------:R-:W2:Y:S01]  /*11710*/  LDS.128 R32, [R41+0x12400] ;  /* 0x0124000029207984 */ /* 0x000ea20000000c00 */
[----:B------:R-:W-:-:S02]  /*11720*/  SHF.R.U64 R24, R38, 0x10, R39 ;  /* 0x0000001026187819 */ /* 0x000fc40000001227 */
[----:B------:R-:W-:Y:S02]  /*11730*/  SHF.R.U32.HI R27, RZ, 0x10, R27 ;  /* 0x00000010ff1b7819 */ /* 0x000fe4000001161b */
[----:B------:R-:W-:Y:S02]  /*11740*/  SHF.R.U32.HI R37, RZ, 0x10, R37 ;  /* 0x00000010ff257819 */ /* 0x000fe40000011625 */
[----:B------:R-:W-:Y:S02]  /*11750*/  PRMT R94, R94, 0x5410, R25 ;  /* 0x000054105e5e7816 */ /* 0x000fe40000000019 */
[----:B------:R-:W-:Y:S02]  /*11760*/  PRMT R89, R89, 0x5410, R26 ;  /* 0x0000541059597816 */ /* 0x000fe4000000001a */
[----:B------:R-:W-:Y:S02]  /*11770*/  PRMT R91, R91, 0x5410, R24 ;  /* 0x000054105b5b7816 */ /* 0x000fe40000000018 */
[----:B------:R-:W-:Y:S01]  /*11780*/  PRMT R96, R96, 0x5410, R27 ;  /* 0x0000541060607816 */ /* 0x000fe2000000001b */
[----:B------:R-:W-:Y:S01]  /*11790*/  IMAD.U32 R43, R89, 0x10000, RZ ;  /* 0x00010000592b7824 */ /* 0x000fe200078e00ff */
[----:B------:R-:W-:-:S02]  /*117a0*/  PRMT R93, R93, 0x5410, R44 ;  /* 0x000054105d5d7816 */ /* 0x000fc4000000002c */
[----:B------:R-:W-:Y:S02]  /*117b0*/  PRMT R90, R90, 0x5410, R37 ;  /* 0x000054105a5a7816 */ /* 0x000fe40000000025 */
[----:B------:R-:W-:Y:S02]  /*117c0*/  SHF.R.U32.HI R39, RZ, 0x10, R39 ;  /* 0x00000010ff277819 */ /* 0x000fe40000011627 */
[----:B------:R-:W-:Y:S01]  /*117d0*/  PRMT R95, R95, 0x5410, R42 ;  /* 0x000054105f5f7816 */ /* 0x000fe2000000002a */
[----:B------:R-:W-:Y:S01]  /*117e0*/  IMAD.U32 R42, R93, 0x10000, RZ ;  /* 0x000100005d2a7824 */ /* 0x000fe200078e00ff */
[----:B------:R-:W-:Y:S01]  /*117f0*/  PRMT R92, R92, 0x5410, R39 ;  /* 0x000054105c5c7816 */ /* 0x000fe20000000027 */
[----:B------:R-:W-:Y:S01]  /*11800*/  IMAD.U32 R44, R90, 0x10000, RZ ;  /* 0x000100005a2c7824 */ /* 0x000fe200078e00ff */
[----:B------:R-:W-:Y:S02]  /*11810*/  LOP3.LUT R89, R89, 0xffff0000, RZ, 0xc0, !PT ;  /* 0xffff000059597812 */ /* 0x000fe400078ec0ff */
[----:B------:R-:W-:-:S02]  /*11820*/  LOP3.LUT R93, R93, 0xffff0000, RZ, 0xc0, !PT ;  /* 0xffff00005d5d7812 */ /* 0x000fc400078ec0ff */
[----:B------:R-:W-:Y:S01]  /*11830*/  LOP3.LUT R90, R90, 0xffff0000, RZ, 0xc0, !PT ;  /* 0xffff00005a5a7812 */ /* 0x000fe200078ec0ff */
[C---:B-1----:R-:W-:Y:S01]  /*11840*/  IMAD.U32 R24, R28.reuse, 0x10000, RZ ;  /* 0x000100001c187824 */ /* 0x042fe200078e00ff */
[----:B------:R-:W-:Y:S01]  /*11850*/  LOP3.LUT R25, R28, 0xffff0000, RZ, 0xc0, !PT ;  /* 0xffff00001c197812 */ /* 0x000fe200078ec0ff */
[C---:B------:R-:W-:Y:S01]  /*11860*/  IMAD.U32 R26, R29.reuse, 0x10000, RZ ;  /* 0x000100001d1a7824 */ /* 0x040fe200078e00ff */
[----:B------:R-:W-:Y:S01]  /*11870*/  LOP3.LUT R28, R29, 0xffff0000, RZ, 0xc0, !PT ;  /* 0xffff00001d1c7812 */ /* 0x000fe200078ec0ff */
[C---:B------:R-:W-:Y:S01]  /*11880*/  IMAD.U32 R27, R30.reuse, 0x10000, RZ ;  /* 0x000100001e1b7824 */ /* 0x040fe200078e00ff */
[----:B------:R-:W-:Y:S01]  /*11890*/  LOP3.LUT R29, R30, 0xffff0000, RZ, 0xc0, !PT ;  /* 0xffff00001e1d7812 */ /* 0x000fe200078ec0ff */
[C---:B------:R-:W-:Y:S01]  /*118a0*/  IMAD.U32 R36, R31.reuse, 0x10000, RZ ;  /* 0x000100001f247824 */ /* 0x040fe200078e00ff */
[----:B------:R-:W-:Y:S01]  /*118b0*/  LOP3.LUT R30, R31, 0xffff0000, RZ, 0xc0, !PT ;  /* 0xffff00001f1e7812 */ /* 0x000fe200078ec0ff */
[C---:B--2---:R-:W-:Y:S01]  /*118c0*/  IMAD.U32 R31, R32.reuse, 0x10000, RZ ;  /* 0x00010000201f7824 */ /* 0x044fe200078e00ff */
[----:B------:R-:W-:Y:S01]  /*118d0*/  LOP3.LUT R32, R32, 0xffff0000, RZ, 0xc0, !PT ;  /* 0xffff000020207812 */ /* 0x000fe200078ec0ff */
[C---:B------:R-:W-:Y:S01]  /*118e0*/  IMAD.U32 R37, R33.reuse, 0x10000, RZ ;  /* 0x0001000021257824 */ /* 0x040fe200078e00ff */
[----:B------:R-:W-:Y:S01]  /*118f0*/  LOP3.LUT R33, R33, 0xffff0000, RZ, 0xc0, !PT ;  /* 0xffff000021217812 */ /* 0x000fe200078ec0ff */
[C---:B------:R-:W-:Y:S01]  /*11900*/  FMUL.FTZ R45, R31.reuse, R43 ;  /* 0x0000002b1f2d7220 */ /* 0x040fe20000410000 */
[----:B------:R-:W-:Y:S01]  /*11910*/  FMUL.FTZ R47, R31, R42 ;  /* 0x0000002a1f2f7220 */ /* 0x000fe20000410000 */
[----:B------:R-:W-:-:S02]  /*11920*/  IMAD.U32 R31, R94, 0x10000, RZ ;  /* 0x000100005e1f7824 */ /* 0x000fc400078e00ff */
[----:B0-----:R-:W-:Y:S01]  /*11930*/  FMUL.FTZ R61, R37, R44 ;  /* 0x0000002c253d7220 */ /* 0x001fe20000410000 */
[C---:B------:R-:W-:Y:S01]  /*11940*/  FFMA.FTZ R45, R24.reuse, R42, -R45 ;  /* 0x0000002a182d7223 */ /* 0x040fe2000001082d */
[----:B------:R-:W-:Y:S02]  /*11950*/  IMAD.U32 R39, R35, 0x10000, RZ ;  /* 0x0001000023277824 */ /* 0x000fe400078e00ff */
[----:B------:R-:W-:Y:S01]  /*11960*/  FFMA.FTZ R47, R24, R43, R47 ;  /* 0x0000002b182f7223 */ /* 0x000fe2000001002f */
[----:B------:R-:W-:Y:S02]  /*11970*/  IMAD.U32 R42, R92, 0x10000, RZ ;  /* 0x000100005c2a7824 */ /* 0x000fe400078e00ff */
[-C--:B------:R-:W-:Y:S01]  /*11980*/  FMUL.FTZ R37, R37, R31.reuse ;  /* 0x0000001f25257220 */ /* 0x080fe20000410000 */
[----:B------:R-:W-:Y:S02]  /*11990*/  IMAD.U32 R24, R96, 0x10000, RZ ;  /* 0x0001000060187824 */ /* 0x000fe400078e00ff */
[C---:B------:R-:W-:Y:S01]  /*119a0*/  FFMA.FTZ R61, R26.reuse, R31, -R61 ;  /* 0x0000001f1a3d7223 */ /* 0x040fe2000001083d */
[C---:B------:R-:W-:Y:S01]  /*119b0*/  FMUL.FTZ R31, R39.reuse, R42 ;  /* 0x0000002a271f7220 */ /* 0x040fe20000410000 */
[----:B------:R-:W-:Y:S01]  /*119c0*/  FFMA.FTZ R37, R26, R44, R37 ;  /* 0x0000002c1a257223 */ /* 0x000fe20000010025 */
[----:B------:R-:W-:Y:S01]  /*119d0*/  FMUL.FTZ R43, R39, R24 ;  /* 0x00000018272b7220 */ /* 0x000fe20000410000 */
[----:B------:R-:W-:-:S02]  /*119e0*/  IMAD.U32 R38, R34, 0x10000, RZ ;  /* 0x0001000022267824 */ /* 0x000fc400078e00ff */
[----:B------:R-:W-:Y:S01]  /*119f0*/  FFMA.FTZ R39, R36, R24, -R31 ;  /* 0x0000001824277223 */ /* 0x000fe2000001081f */
[----:B------:R-:W-:Y:S01]  /*11a00*/  FMUL.FTZ R24, R32, R89 ;  /* 0x0000005920187220 */ /* 0x000fe20000410000 */
[----:B------:R-:W-:Y:S02]  /*11a10*/  IMAD.U32 R26, R91, 0x10000, RZ ;  /* 0x000100005b1a7824 */ /* 0x000fe400078e00ff */
[----:B------:R-:W-:Y:S01]  /*11a20*/  FFMA.FTZ R43, R36, R42, R43 ;  /* 0x0000002a242b7223 */ /* 0x000fe2000001002b */
[-C--:B------:R-:W-:Y:S01]  /*11a30*/  FMUL.FTZ R36, R32, R93.reuse ;  /* 0x0000005d20247220 */ /* 0x080fe20000410000 */
[----:B------:R-:W-:Y:S01]  /*11a40*/  FFMA.FTZ R32, R25, R93, -R24 ;  /* 0x0000005d19207223 */ /* 0x000fe20000010818 */
[----:B------:R-:W-:Y:S01]  /*11a50*/  LOP3.LUT R34, R34, 0xffff0000, RZ, 0xc0, !PT ;  /* 0xffff000022227812 */ /* 0x000fe200078ec0ff */
[----:B------:R-:W-:Y:S01]  /*11a60*/  IMAD.U32 R24, R95, 0x10000, RZ ;  /* 0x000100005f187824 */ /* 0x000fe200078e00ff */
[----:B------:R-:W-:Y:S01]  /*11a70*/  LOP3.LUT R35, R35, 0xffff0000, RZ, 0xc0, !PT ;  /* 0xffff000023237812 */ /* 0x000fe200078ec0ff */
[----:B------:R-:W-:Y:S01]  /*11a80*/  FMUL.FTZ R42, R38, R26 ;  /* 0x0000001a262a7220 */ /* 0x000fe20000410000 */
[----:B------:R-:W-:Y:S01]  /*11a90*/  LOP3.LUT R91, R91, 0xffff0000, RZ, 0xc0, !PT ;  /* 0xffff00005b5b7812 */ /* 0x000fe200078ec0ff */
[----:B------:R-:W-:Y:S01]  /*11aa0*/  FFMA.FTZ R36, R25, R89, R36 ;  /* 0x0000005919247223 */ /* 0x000fe20000010024 */
[----:B------:R-:W-:Y:S01]  /*11ab0*/  LOP3.LUT R92, R92, 0xffff0000, RZ, 0xc0, !PT ;  /* 0xffff00005c5c7812 */ /* 0x000fe200078ec0ff */
[-C--:B------:R-:W-:Y:S01]  /*11ac0*/  FMUL.FTZ R38, R38, R24.reuse ;  /* 0x0000001826267220 */ /* 0x080fe20000410000 */
[----:B------:R-:W-:Y:S01]  /*11ad0*/  LOP3.LUT R94, R94, 0xffff0000, RZ, 0xc0, !PT ;  /* 0xffff00005e5e7812 */ /* 0x000fe200078ec0ff */
[----:B------:R-:W-:Y:S01]  /*11ae0*/  FFMA.FTZ R42, R27, R24, -R42 ;  /* 0x000000181b2a7223 */ /* 0x000fe2000001082a */
[----:B------:R-:W-:Y:S01]  /*11af0*/  LOP3.LUT R95, R95, 0xffff0000, RZ, 0xc0, !PT ;  /* 0xffff00005f5f7812 */ /* 0x000fe200078ec0ff */
[----:B------:R-:W-:Y:S01]  /*11b00*/  FMUL.FTZ R31, R33, R90 ;  /* 0x0000005a211f7220 */ /* 0x000fe20000410000 */
[----:B------:R-:W-:Y:S01]  /*11b10*/  LOP3.LUT R96, R96, 0xffff0000, RZ, 0xc0, !PT ;  /* 0xffff000060607812 */ /* 0x000fe200078ec0ff */
[C---:B------:R-:W-:Y:S01]  /*11b20*/  FMUL.FTZ R24, R34.reuse, R91 ;  /* 0x0000005b22187220 */ /* 0x040fe20000410000 */
[----:B------:R-:W-:Y:S01]  /*11b30*/  FMUL.FTZ R25, R35, R92 ;  /* 0x0000005c23197220 */ /* 0x000fe20000410000 */
[----:B------:R-:W-:Y:S01]  /*11b40*/  FMUL.FTZ R33, R33, R94 ;  /* 0x0000005e21217220 */ /* 0x000fe20000410000 */
[-C--:B------:R-:W-:Y:S01]  /*11b50*/  FMUL.FTZ R34, R34, R95.reuse ;  /* 0x0000005f22227220 */ /* 0x080fe20000410000 */
[----:B------:R-:W-:Y:S01]  /*11b60*/  FMUL.FTZ R35, R35, R96 ;  /* 0x0000006023237220 */ /* 0x000fe20000410000 */
[----:B------:R-:W-:Y:S01]  /*11b70*/  FFMA.FTZ R94, R28, R94, -R31 ;  /* 0x0000005e1c5e7223 */ /* 0x000fe2000001081f */
[----:B------:R-:W-:Y:S01]  /*11b80*/  FFMA.FTZ R95, R29, R95, -R24 ;  /* 0x0000005f1d5f7223 */ /* 0x000fe20000010818 */
[----:B------:R-:W-:Y:S01]  /*11b90*/  FFMA.FTZ R96, R30, R96, -R25 ;  /* 0x000000601e607223 */ /* 0x000fe20000010819 */
[----:B------:R-:W-:Y:S01]  /*11ba0*/  FFMA.FTZ R90, R28, R90, R33 ;  /* 0x0000005a1c5a7223 */ /* 0x000fe20000010021 */
        /* <DEDUP_REMOVED lines=13> */
.L_x_1648:
[----:B------:R-:W-:Y:S05]  /*11c80*/  BSYNC B1 ;  /* 0x0000000000017941 */ /* 0x000fea0003800000 */
.L_x_1647:
[----:B------:R-:W-:-:S13]  /*11c90*/  ISETP.GE.AND P0, PT, R220, R80, PT ;  /* 0x00000050dc00720c */ /* 0x000fda0003f06270 */
[----:B------:R-:W-:Y:S05]  /*11ca0*/  @P0 BRA `(.L_x_1628) ;  /* 0x00000014003c0947 */ /* 0x000fea0003800000 */
[----:B-12---:R-:W1:Y:S01]  /*11cb0*/  LDC R32, c[0x0][0x3f4] ;  /* 0x0000fd00ff207b82 */ /* 0x006e620000000800 */
[----:B------:R-:W-:Y:S01]  /*11cc0*/  BSSY B1, `(.L_x_1653) ;  /* 0x000006f000017945 */ /* 0x000fe20003800000 */
[----:B------:R-:W-:Y:S02]  /*11cd0*/  SHF.R.U32.HI R44, RZ, 0x3, R207 ;  /* 0x00000003ff2c7819 */ /* 0x000fe400000116cf */
[-C--:B-1----:R-:W-:Y:S02]  /*11ce0*/  ISETP.GE.AND P0, PT, R22, R32.reuse, PT ;  /* 0x000000201600720c */ /* 0x082fe40003f06270 */
[-C--:B------:R-:W-:Y:S02]  /*11cf0*/  ISETP.GE.AND P1, PT, R198, R32.reuse, PT ;  /* 0x00000020c600720c */ /* 0x080fe40003f26270 */
[----:B------:R-:W-:-:S09]  /*11d00*/  ISETP.GE.AND P2, PT, R199, R32, PT ;  /* 0x00000020c700720c */ /* 0x000fd20003f46270 */
[----:B------:R-:W-:Y:S05]  /*11d10*/  @P0 BRA `(.L_x_1654) ;  /* 0x0000000400a40947 */ /* 0x000fea0003800000 */
[----:B------:R-:W-:Y:S02]  /*11d20*/  LEA.HI R73, R32, R73, RZ, 0x1d ;  /* 0x0000004920497211 */ /* 0x000fe400078fe8ff */
[----:B---3--:R-:W-:Y:S02]  /*11d30*/  LOP3.LUT R25, R207, 0x38, R22, 0xf8, !PT ;  /* 0x00000038cf197812 */ /* 0x008fe400078ef816 */
[----:B------:R-:W-:Y:S01]  /*11d40*/  SHF.R.S32.HI R26, RZ, 0x1f, R73 ;  /* 0x0000001fff1a7819 */ /* 0x000fe20000011449 */
[----:B------:R-:W-:Y:S01]  /*11d50*/  IMAD.SHL.U32 R24, R73, 0x8, RZ ;  /* 0x0000000849187824 */ /* 0x000fe200078e00ff */
[----:B------:R-:W-:Y:S02]  /*11d60*/  LOP3.LUT R28, R212, R25, R44, 0xf6, !PT ;  /* 0x00000019d41c7212 */ /* 0x000fe400078ef62c */
[----:B------:R-:W-:Y:S02]  /*11d70*/  LEA.HI R26, R26, R73, RZ, 0x3 ;  /* 0x000000491a1a7211 */ /* 0x000fe400078f18ff */
[----:B------:R-:W-:Y:S01]  /*11d80*/  LOP3.LUT R24, R207, 0x38, R24, 0xf8, !PT ;  /* 0x00000038cf187812 */ /* 0x000fe200078ef818 */
[----:B------:R-:W-:Y:S01]  /*11d90*/  IMAD R33, R28, 0x2, R221 ;  /* 0x000000021c217824 */ /* 0x000fe200078e02dd */
[----:B------:R-:W-:Y:S01]  /*11da0*/  SHF.R.U64 R35, R4, 0x10, R5 ;  /* 0x0000001004237819 */ /* 0x000fe20000001205 */
[----:B------:R-:W-:Y:S01]  /*11db0*/  IMAD.SHL.U32 R26, R26, 0x400, RZ ;  /* 0x000004001a1a7824 */ /* 0x000fe200078e00ff */
[----:B------:R-:W-:-:S02]  /*11dc0*/  LOP3.LUT R25, R24, R44, RZ, 0x3c, !PT ;  /* 0x0000002c18197212 */ /* 0x000fc400078e3cff */
[----:B------:R-:W-:Y:S02]  /*11dd0*/  SHF.R.U32.HI R4, RZ, 0x10, R5 ;  /* 0x00000010ff047819 */ /* 0x000fe40000011605 */
[----:B------:R-:W-:Y:S02]  /*11de0*/  LOP3.LUT R26, R26, 0x7fffe000, RZ, 0xc0, !PT ;  /* 0x7fffe0001a1a7812 */ /* 0x000fe400078ec0ff */
[--C-:B------:R-:W-:Y:S02]  /*11df0*/  SHF.R.U64 R5, R6, 0x10, R7.reuse ;  /* 0x0000001006057819 */ /* 0x100fe40000001207 */
[----:B------:R-:W-:Y:S02]  /*11e00*/  IADD3 R29, R25, R26, R212 ;  /* 0x0000001a191d7210 */ /* 0x000fe40007ffe0d4 */
[----:B------:R-:W1:Y:S01]  /*11e10*/  LDS.128 R24, [R33] ;  /* 0x0000000021187984 */ /* 0x000e620000000c00 */
[----:B------:R-:W-:Y:S02]  /*11e20*/  SHF.R.U32.HI R6, RZ, 0x10, R7 ;  /* 0x00000010ff067819 */ /* 0x000fe40000011607 */
[----:B------:R-:W-:Y:S01]  /*11e30*/  IMAD R34, R29, 0x2, R16 ;  /* 0x000000021d227824 */ /* 0x000fe200078e0210 */
[----:B------:R-:W-:-:S02]  /*11e40*/  SHF.R.U64 R39, R48, 0x10, R49 ;  /* 0x0000001030277819 */ /* 0x000fc40000001231 */
[----:B------:R-:W-:Y:S02]  /*11e50*/  PRMT R98, R98, 0x5410, R35 ;  /* 0x0000541062627816 */ /* 0x000fe40000000023 */
[----:B------:R-:W2:Y:S01]  /*11e60*/  LDS.128 R28, [R34+0x12400] ;  /* 0x01240000221c7984 */ /* 0x000ea20000000c00 */
[----:B------:R-:W-:Y:S02]  /*11e70*/  PRMT R99, R99, 0x5410, R4 ;  /* 0x0000541063637816 */ /* 0x000fe40000000004 */
[----:B------:R-:W-:Y:S01]  /*11e80*/  PRMT R100, R100, 0x5410, R5 ;  /* 0x0000541064647816 */ /* 0x000fe20000000005 */
[----:B------:R-:W-:Y:S01]  /*11e90*/  IMAD.U32 R40, R98, 0x10000, RZ ;  /* 0x0001000062287824 */ /* 0x000fe200078e00ff */
[----:B------:R-:W-:Y:S01]  /*11ea0*/  PRMT R101, R101, 0x5410, R6 ;  /* 0x0000541065657816 */ /* 0x000fe20000000006 */
[----:B------:R-:W-:Y:S01]  /*11eb0*/  IMAD.U32 R41, R99, 0x10000, RZ ;  /* 0x0001000063297824 */ /* 0x000fe200078e00ff */
[----:B------:R-:W-:Y:S02]  /*11ec0*/  PRMT R102, R102, 0x5410, R39 ;  /* 0x0000541066667816 */ /* 0x000fe40000000027 */
[----:B------:R-:W-:-:S02]  /*11ed0*/  SHF.R.U32.HI R48, RZ, 0x10, R49 ;  /* 0x00000010ff307819 */ /* 0x000fc40000011631 */
[--C-:B------:R-:W-:Y:S01]  /*11ee0*/  SHF.R.U64 R37, R50, 0x10, R51.reuse ;  /* 0x0000001032257819 */ /* 0x100fe20000001233 */
[----:B------:R-:W-:Y:S01]  /*11ef0*/  IMAD.U32 R39, R102, 0x10000, RZ ;  /* 0x0001000066277824 */ /* 0x000fe200078e00ff */
[----:B------:R-:W-:Y:S02]  /*11f00*/  PRMT R103, R103, 0x5410, R48 ;  /* 0x0000541067677816 */ /* 0x000fe40000000030 */
[----:B------:R-:W-:Y:S02]  /*11f10*/  SHF.R.U32.HI R50, RZ, 0x10, R51 ;  /* 0x00000010ff327819 */ /* 0x000fe40000011633 */
[----:B------:R-:W-:Y:S02]  /*11f20*/  LOP3.LUT R98, R98, 0xffff0000, RZ, 0xc0, !PT ;  /* 0xffff000062627812 */ /* 0x000fe400078ec0ff */
[----:B------:R-:W-:Y:S02]  /*11f30*/  PRMT R105, R105, 0x5410, R50 ;  /* 0x0000541069697816 */ /* 0x000fe40000000032 */
[----:B------:R-:W-:-:S02]  /*11f40*/  LOP3.LUT R102, R102, 0xffff0000, RZ, 0xc0, !PT ;  /* 0xffff000066667812 */ /* 0x000fc400078ec0ff */
[----:B------:R-:W-:Y:S02]  /*11f50*/  LOP3.LUT R99, R99, 0xffff0000, RZ, 0xc0, !PT ;  /* 0xffff000063637812 */ /* 0x000fe400078ec0ff */
[----:B------:R-:W-:Y:S01]  /*11f60*/  PRMT R104, R104, 0x5410, R37 ;  /* 0x0000541068687816 */ /* 0x000fe20000000025 */
        /* <DEDUP_REMOVED lines=15> */
[----:B------:R-:W-:Y:S01]  /*12060*/  FMUL.FTZ R47, R36, R41 ;  /* 0x00000029242f7220 */ /* 0x000fe20000410000 */
[C---:B------:R-:W-:Y:S01]  /*12070*/  FFMA.FTZ R43, R4.reuse, R39, -R43 ;  /* 0x00000027042b7223 */ /* 0x040fe2000001082b */
[----:B------:R-:W-:Y:S02]  /*12080*/  IMAD.U32 R38, R31, 0x10000, RZ ;  /* 0x000100001f267824 */ /* 0x000fe400078e00ff */
[----:B------:R-:W-:Y:S01]  /*12090*/  FFMA.FTZ R45, R4, R40, R45 ;  /* 0x00000028042d7223 */ /* 0x000fe2000001002d */
[----:B------:R-:W-:Y:S02]  /*120a0*/  IMAD.U32 R39, R101, 0x10000, RZ ;  /* 0x0001000065277824 */ /* 0x000fe400078e00ff */
[----:B------:R-:W-:Y:S01]  /*120b0*/  FMUL.FTZ R49, R36, R27 ;  /* 0x0000001b24317220 */ /* 0x000fe20000410000 */
[----:B------:R-:W-:Y:S01]  /*120c0*/  IMAD.U32 R4, R105, 0x10000, RZ ;  /* 0x0001000069047824 */ /* 0x000fe200078e00ff */
[----:B------:R-:W-:Y:S01]  /*120d0*/  LOP3.LUT R103, R103, 0xffff0000, RZ, 0xc0, !PT ;  /* 0xffff000067677812 */ /* 0x000fe200078ec0ff */
[----:B------:R-:W-:Y:S01]  /*120e0*/  FMUL.FTZ R36, R38, R39 ;  /* 0x0000002726247220 */ /* 0x000fe20000410000 */
[----:B------:R-:W-:Y:S01]  /*120f0*/  FFMA.FTZ R49, R6, R41, R49 ;  /* 0x0000002906317223 */ /* 0x000fe20000010031 */
[-C--:B------:R-:W-:Y:S01]  /*12100*/  FMUL.FTZ R38, R38, R4.reuse ;  /* 0x0000000426267220 */ /* 0x080fe20000410000 */
[----:B------:R-:W-:Y:S01]  /*12110*/  FFMA.FTZ R47, R6, R27, -R47 ;  /* 0x0000001b062f7223 */ /* 0x000fe2000001082f */
[C---:B------:R-:W-:Y:S01]  /*12120*/  FFMA.FTZ R41, R35.reuse, R4, -R36 ;  /* 0x0000000423297223 */ /* 0x040fe20000010824 */
[C---:B------:R-:W-:Y:S01]  /*12130*/  FMUL.FTZ R4, R28.reuse, R98 ;  /* 0x000000621c047220 */ /* 0x040fe20000410000 */
[----:B------:R-:W-:Y:S01]  /*12140*/  FFMA.FTZ R35, R35, R39, R38 ;  /* 0x0000002723237223 */ /* 0x000fe20000010026 */
[----:B------:R-:W-:Y:S01]  /*12150*/  FMUL.FTZ R28, R28, R102 ;  /* 0x000000661c1c7220 */ /* 0x000fe20000410000 */
[----:B------:R-:W-:-:S02]  /*12160*/  IMAD.U32 R37, R30, 0x10000, RZ ;  /* 0x000100001e257824 */ /* 0x000fc400078e00ff */
[----:B------:R-:W-:Y:S01]  /*12170*/  FFMA.FTZ R102, R5, R102, -R4 ;  /* 0x0000006605667223 */ /* 0x000fe20000010804 */
[----:B------:R-:W-:Y:S02]  /*12180*/  IMAD.U32 R6, R100, 0x10000, RZ ;  /* 0x0001000064067824 */ /* 0x000fe400078e00ff */
[C---:B------:R-:W-:Y:S01]  /*12190*/  FMUL.FTZ R27, R29.reuse, R99 ;  /* 0x000000631d1b7220 */ /* 0x040fe20000410000 */
[-C--:B------:R-:W-:Y:S01]  /*121a0*/  FMUL.FTZ R38, R29, R103.reuse ;  /* 0x000000671d267220 */ /* 0x080fe20000410000 */
[----:B------:R-:W-:Y:S01]  /*121b0*/  IMAD.U32 R4, R104, 0x10000, RZ ;  /* 0x0001000068047824 */ /* 0x000fe200078e00ff */
[----:B------:R-:W-:Y:S01]  /*121c0*/  LOP3.LUT R30, R30, 0xffff0000, RZ, 0xc0, !PT ;  /* 0xffff00001e1e7812 */ /* 0x000fe200078ec0ff */
[----:B------:R-:W-:Y:S01]  /*121d0*/  FMUL.FTZ R40, R37, R6 ;  /* 0x0000000625287220 */ /* 0x000fe20000410000 */
[----:B------:R-:W-:Y:S01]  /*121e0*/  LOP3.LUT R104, R104, 0xffff0000, RZ, 0xc0, !PT ;  /* 0xffff000068687812 */ /* 0x000fe200078ec0ff */
[C---:B------:R-:W-:Y:S01]  /*121f0*/  FFMA.FTZ R36, R24.reuse, R103, -R27 ;  /* 0x0000006718247223 */ /* 0x040fe2000001081b */
[----:B------:R-:W-:Y:S01]  /*12200*/  LOP3.LUT R31, R31, 0xffff0000, RZ, 0xc0, !PT ;  /* 0xffff00001f1f7812 */ /* 0x000fe200078ec0ff */
[----:B------:R-:W-:Y:S01]  /*12210*/  FFMA.FTZ R38, R24, R99, R38 ;  /* 0x0000006318267223 */ /* 0x000fe20000010026 */
[----:B------:R-:W-:Y:S01]  /*12220*/  LOP3.LUT R100, R100, 0xffff0000, RZ, 0xc0, !PT ;  /* 0xffff000064647812 */ /* 0x000fe200078ec0ff */
[----:B------:R-:W-:Y:S01]  /*12230*/  FMUL.FTZ R24, R37, R4 ;  /* 0x0000000425187220 */ /* 0x000fe20000410000 */
[----:B------:R-:W-:Y:S01]  /*12240*/  LOP3.LUT R101, R101, 0xffff0000, RZ, 0xc0, !PT ;  /* 0xffff000065657812 */ /* 0x000fe200078ec0ff */
[----:B------:R-:W-:Y:S01]  /*12250*/  FFMA.FTZ R28, R5, R98, R28 ;  /* 0x00000062051c7223 */ /* 0x000fe2000001001c */
[----:B------:R-:W-:Y:S01]  /*12260*/  LOP3.LUT R105, R105, 0xffff0000, RZ, 0xc0, !PT ;  /* 0xffff000069697812 */ /* 0x000fe200078ec0ff */
[C---:B------:R-:W-:Y:S01]  /*12270*/  FFMA.FTZ R40, R7.reuse, R4, -R40 ;  /* 0x0000000407287223 */ /* 0x040fe20000010828 */
[C---:B------:R-:W-:Y:S01]  /*12280*/  FMUL.FTZ R5, R30.reuse, R104 ;  /* 0x000000681e057220 */ /* 0x040fe20000410000 */
[----:B------:R-:W-:Y:S01]  /*12290*/  FFMA.FTZ R7, R7, R6, R24 ;  /* 0x0000000607077223 */ /* 0x000fe20000010018 */
[-C--:B------:R-:W-:Y:S01]  /*122a0*/  FMUL.FTZ R4, R30, R100.reuse ;  /* 0x000000641e047220 */ /* 0x080fe20000410000 */
[C---:B------:R-:W-:Y:S01]  /*122b0*/  FMUL.FTZ R29, R31.reuse, R101 ;  /* 0x000000651f1d7220 */ /* 0x040fe20000410000 */
[-C--:B------:R-:W-:Y:S01]  /*122c0*/  FMUL.FTZ R6, R31, R105.reuse ;  /* 0x000000691f067220 */ /* 0x080fe20000410000 */
[C---:B------:R-:W-:Y:S01]  /*122d0*/  FFMA.FTZ R100, R25.reuse, R100, R5 ;  /* 0x0000006419647223 */ /* 0x040fe20000010005 */
[----:B------:R-:W-:Y:S01]  /*122e0*/  FFMA.FTZ R27, R25, R104, -R4 ;  /* 0x00000068191b7223 */ /* 0x000fe20000010804 */
[C---:B------:R-:W-:Y:S01]  /*122f0*/  FFMA.FTZ R30, R26.reuse, R105, -R29 ;  /* 0x000000691a1e7223 */ /* 0x040fe2000001081d */
[----:B------:R-:W-:Y:S01]  /*12300*/  FFMA.FTZ R42, R26, R101, R6 ;  /* 0x000000651a2a7223 */ /* 0x000fe20000010006 */
[----:B------:R-:W-:-:S02]  /*12310*/  F2FP.BF16.F32.PACK_AB R4, R102, R43 ;  /* 0x0000002b6604723e */ /* 0x000fc400000010ff */
[----:B------:R-:W-:Y:S02]  /*12320*/  F2FP.BF16.F32.PACK_AB R26, R100, R7 ;  /* 0x00000007641a723e */ /* 0x000fe400000010ff */
[----:B------:R-:W-:Y:S02]  /*12330*/  F2FP.BF16.F32.PACK_AB R5, R36, R47 ;  /* 0x0000002f2405723e */ /* 0x000fe400000010ff */
[----:B------:R-:W-:Y:S02]  /*12340*/  F2FP.BF16.F32.PACK_AB R6, R27, R40 ;  /* 0x000000281b06723e */ /* 0x000fe400000010ff */
[----:B------:R-:W-:Y:S02]  /*12350*/  F2FP.BF16.F32.PACK_AB R7, R30, R41 ;  /* 0x000000291e07723e */ /* 0x000fe400000010ff */
[----:B------:R-:W-:Y:S02]  /*12360*/  F2FP.BF16.F32.PACK_AB R24, R28, R45 ;  /* 0x0000002d1c18723e */ /* 0x000fe400000010ff */
[----:B------:R-:W-:Y:S01]  /*12370*/  F2FP.BF16.F32.PACK_AB R25, R38, R49 ;  /* 0x000000312619723e */ /* 0x000fe200000010ff */
[----:B------:R1:W-:Y:S01]  /*12380*/  STS.128 [R33], R4 ;  /* 0x0000000421007388 */ /* 0x0003e20000000c00 */
[----:B------:R-:W-:-:S05]  /*12390*/  F2FP.BF16.F32.PACK_AB R27, R42, R35 ;  /* 0x000000232a1b723e */ /* 0x000fca00000010ff */
[----:B------:R1:W-:Y:S02]  /*123a0*/  STS.128 [R34+0x12400], R24 ;  /* 0x0124001822007388 */ /* 0x0003e40000000c00 */
.L_x_1654:
[----:B------:R-:W-:Y:S05]  /*123b0*/  BSYNC B1 ;  /* 0x0000000000017941 */ /* 0x000fea0003800000 */
.L_x_1653:
[----:B------:R-:W-:Y:S04]  /*123c0*/  BSSY B1, `(.L_x_1655) ;  /* 0x000006f000017945 */ /* 0x000fe80003800000 */
[----:B------:R-:W-:Y:S05]  /*123d0*/  @P1 BRA `(.L_x_1656) ;  /* 0x0000000400b41947 */ /* 0x000fea0003800000 */
[----:B------:R-:W-:Y:S02]  /*123e0*/  LEA.HI R21, R32, R21, RZ, 0x1d ;  /* 0x0000001520157211 */ /* 0x000fe400078fe8ff */
[----:B------:R-:W-:Y:S02]  /*123f0*/  LEA.HI R71, R71, R198, RZ, 0x6 ;  /* 0x000000c647477211 */ /* 0x000fe400078f30ff */
[----:B-1----:R-:W-:Y:S01]  /*12400*/  SHF.R.S32.HI R6, RZ, 0x1f, R21 ;  /* 0x0000001fff067819 */ /* 0x002fe20000011415 */
[----:B------:R-:W-:Y:S01]  /*12410*/  IMAD.SHL.U32 R4, R21, 0x8, RZ ;  /* 0x0000000815047824 */ /* 0x000fe200078e00ff */
[----:B------:R-:W-:Y:S01]  /*12420*/  LOP3.LUT R70, R207, 0x38, R70, 0xf8, !PT ;  /* 0x00000038cf467812 */ /* 0x000fe200078ef846 */
[----:B------:R-:W-:Y:S01]  /*12430*/  IMAD.SHL.U32 R71, R71, 0x80, RZ ;  /* 0x0000008047477824 */ /* 0x000fe200078e00ff */
[----:B------:R-:W-:Y:S02]  /*12440*/  LEA.HI R6, R6, R21, RZ, 0x3 ;  /* 0x0000001506067211 */ /* 0x000fe400078f18ff */
[----:B------:R-:W-:-:S02]  /*12450*/  LOP3.LUT R4, R207, 0x38, R4, 0xf8, !PT ;  /* 0x00000038cf047812 */ /* 0x000fc400078ef804 */
[-C--:B------:R-:W-:Y:S01]  /*12460*/  LOP3.LUT R70, R70, R44.reuse, RZ, 0x3c, !PT ;  /* 0x0000002c46467212 */ /* 0x080fe200078e3cff */
[----:B------:R-:W-:Y:S01]  /*12470*/  IMAD.SHL.U32 R6, R6, 0x400, RZ ;  /* 0x0000040006067824 */ /* 0x000fe200078e00ff */
[----:B------:R-:W-:Y:S02]  /*12480*/  LOP3.LUT R5, R4, R44, RZ, 0x3c, !PT ;  /* 0x0000002c04057212 */ /* 0x000fe400078e3cff */
[----:B------:R-:W-:Y:S02]  /*12490*/  LOP3.LUT R71, R71, 0xffffe000, RZ, 0xc0, !PT ;  /* 0xffffe00047477812 */ /* 0x000fe400078ec0ff */
[----:B------:R-:W-:Y:S02]  /*124a0*/  LOP3.LUT R6, R6, 0x7fffe000, RZ, 0xc0, !PT ;  /* 0x7fffe00006067812 */ /* 0x000fe400078ec0ff */
[--C-:B------:R-:W-:Y:S02]  /*124b0*/  IADD3 R70, R70, R71, R212.reuse ;  /* 0x0000004746467210 */ /* 0x100fe40007ffe0d4 */
[----:B------:R-:W-:-:S02]  /*124c0*/  IADD3 R21, R5, R6, R212 ;  /* 0x0000000605157210 */ /* 0x000fc40007ffe0d4 */
[----:B------:R-:W-:Y:S01]  /*124d0*/  SHF.R.U64 R34, R52, 0x10, R53 ;  /* 0x0000001034227819 */ /* 0x000fe20000001235 */
[----:B------:R-:W-:Y:S01]  /*124e0*/  IMAD R70, R70, 0x2, R221 ;  /* 0x0000000246467824 */ /* 0x000fe200078e02dd */
[--C-:B---3--:R-:W-:Y:S01]  /*124f0*/  SHF.R.U64 R28, R8, 0x10, R9.reuse ;  /* 0x00000010081c7819 */ /* 0x108fe20000001209 */
[----:B------:R-:W-:Y:S01]  /*12500*/  IMAD R21, R21, 0x2, R16 ;  /* 0x0000000215157824 */ /* 0x000fe200078e0210 */
[----:B------:R-:W-:Y:S02]  /*12510*/  SHF.R.U32.HI R9, RZ, 0x10, R9 ;  /* 0x00000010ff097819 */ /* 0x000fe40000011609 */
[----:B------:R-:W1:Y:S01]  /*12520*/  LDS.128 R4, [R70] ;  /* 0x0000000046047984 */ /* 0x000e620000000c00 */
[----:B------:R-:W-:Y:S02]  /*12530*/  PRMT R85, R85, 0x5410, R34 ;  /* 0x0000541055557816 */ /* 0x000fe40000000022 */
[----:B------:R-:W-:Y:S01]  /*12540*/  PRMT R81, R81, 0x5410, R28 ;  /* 0x0000541051517816 */ /* 0x000fe2000000001c */
[----:B------:R-:W2:Y:S01]  /*12550*/  LDS.128 R24, [R21+0x12400] ;  /* 0x0124000015187984 */ /* 0x000ea20000000c00 */
[----:B------:R-:W-:Y:S01]  /*12560*/  SHF.R.U32.HI R53, RZ, 0x10, R53 ;  /* 0x00000010ff357819 */ /* 0x000fe20000011635 */
[----:B------:R-:W-:Y:S01]  /*12570*/  IMAD.U32 R33, R85, 0x10000, RZ ;  /* 0x0001000055217824 */ /* 0x000fe200078e00ff */
[----:B------:R-:W-:Y:S01]  /*12580*/  SHF.R.U64 R8, R10, 0x10, R11 ;  /* 0x000000100a087819 */ /* 0x000fe2000000120b */
[----:B------:R-:W-:Y:S01]  /*12590*/  IMAD.U32 R35, R81, 0x10000, RZ ;  /* 0x0001000051237824 */ /* 0x000fe200078e00ff */
[----:B------:R-:W-:-:S02]  /*125a0*/  PRMT R82, R82, 0x5410, R9 ;  /* 0x0000541052527816 */ /* 0x000fc40000000009 */
[----:B------:R-:W-:Y:S02]  /*125b0*/  SHF.R.U64 R30, R54, 0x10, R55 ;  /* 0x00000010361e7819 */ /* 0x000fe40000001237 */
[----:B------:R-:W-:Y:S01]  /*125c0*/  SHF.R.U32.HI R11, RZ, 0x10, R11 ;  /* 0x00000010ff0b7819 */ /* 0x000fe2000001160b */
[----:B------:R-:W-:Y:S01]  /*125d0*/  IMAD.U32 R34, R82, 0x10000, RZ ;  /* 0x0001000052227824 */ /* 0x000fe200078e00ff */
[----:B------:R-:W-:Y:S02]  /*125e0*/  SHF.R.U32.HI R55, RZ, 0x10, R55 ;  /* 0x00000010ff377819 */ /* 0x000fe40000011637 */
[----:B------:R-:W-:Y:S02]  /*125f0*/  PRMT R86, R86, 0x5410, R53 ;  /* 0x0000541056567816 */ /* 0x000fe40000000035 */
[----:B------:R-:W-:Y:S02]  /*12600*/  PRMT R83, R83, 0x5410, R8 ;  /* 0x0000541053537816 */ /* 0x000fe40000000008 */
[----:B------:R-:W-:-:S02]  /*12610*/  PRMT R84, R84, 0x5410, R11 ;  /* 0x0000541054547816 */ /* 0x000fc4000000000b */
[----:B------:R-:W-:Y:S02]  /*12620*/  PRMT R88, R88, 0x5410, R55 ;  /* 0x0000541058587816 */ /* 0x000fe40000000037 */
[----:B------:R-:W-:Y:S01]  /*12630*/  LOP3.LUT R81, R81, 0xffff0000, RZ, 0xc0, !PT ;  /* 0xffff000051517812 */ /* 0x000fe200078ec0ff */
[----:B------:R-:W-:Y:S01]  /*12640*/  IMAD.U32 R36, R84, 0x10000, RZ ;  /* 0x0001000054247824 */ /* 0x000fe200078e00ff */
[----:B------:R-:W-:Y:S02]  /*12650*/  LOP3.LUT R85, R85, 0xffff0000, RZ, 0xc0, !PT ;  /* 0xffff000055557812 */ /* 0x000fe400078ec0ff */
[----:B------:R-:W-:Y:S02]  /*12660*/  LOP3.LUT R82, R82, 0xffff0000, RZ, 0xc0, !PT ;  /* 0xffff000052527812 */ /* 0x000fe400078ec0ff */
[----:B------:R-:W-:Y:S02]  /*12670*/  PRMT R87, R87, 0x5410, R30 ;  /* 0x0000541057577816 */ /* 0x000fe4000000001e */
[----:B------:R-:W-:Y:S01]  /*12680*/  LOP3.LUT R84, R84, 0xffff0000, RZ, 0xc0, !PT ;  /* 0xffff000054547812 */ /* 0x000fe200078ec0ff */
[C---:B-1----:R-:W-:Y:S01]  /*12690*/  IMAD.U32 R8, R4.reuse, 0x10000, RZ ;  /* 0x0001000004087824 */ /* 0x042fe200078e00ff */
        /* <DEDUP_REMOVED lines=11> */
[----:B------:R-:W-:Y:S02]  /*12750*/  IMAD.U32 R31, R27, 0x10000, RZ ;  /* 0x000100001b1f7824 */ /* 0x000fe400078e00ff */
[C---:B------:R-:W-:Y:S01]  /*12760*/  FFMA.FTZ R37, R8.reuse, R33, -R37 ;  /* 0x0000002108257223 */ /* 0x040fe20000010825 */
[----:B------:R-:W-:Y:S01]  /*12770*/  FFMA.FTZ R39, R8, R35, R39 ;  /* 0x0000002308277223 */ /* 0x000fe20000010027 */
[----:B------:R-:W-:Y:S02]  /*12780*/  IMAD.U32 R8, R88, 0x10000, RZ ;  /* 0x0001000058087824 */ /* 0x000fe400078e00ff */
[-C--:B------:R-:W-:Y:S01]  /*12790*/  FMUL.FTZ R40, R29, R28.reuse ;  /* 0x0000001c1d287220 */ /* 0x080fe20000410000 */
[----:B------:R-:W-:Y:S01]  /*127a0*/  FFMA.FTZ R38, R9, R28, -R38 ;  /* 0x0000001c09267223 */ /* 0x000fe20000010826 */
[----:B------:R-:W-:Y:S01]  /*127b0*/  FMUL.FTZ R28, R31, R36 ;  /* 0x000000241f1c7220 */ /* 0x000fe20000410000 */
[----:B------:R-:W-:-:S02]  /*127c0*/  IMAD.U32 R11, R7, 0x10000, RZ ;  /* 0x00010000070b7824 */ /* 0x000fc400078e00ff */
[----:B------:R-:W-:Y:S01]  /*127d0*/  FMUL.FTZ R31, R31, R8 ;  /* 0x000000081f1f7220 */ /* 0x000fe20000410000 */
[----:B------:R-:W-:Y:S01]  /*127e0*/  FFMA.FTZ R40, R9, R34, R40 ;  /* 0x0000002209287223 */ /* 0x000fe20000010028 */
[----:B------:R-:W-:Y:S01]  /*127f0*/  LOP3.LUT R86, R86, 0xffff0000, RZ, 0xc0, !PT ;  /* 0xffff000056567812 */ /* 0x000fe200078ec0ff */
[C---:B------:R-:W-:Y:S01]  /*12800*/  FMUL.FTZ R9, R24.reuse, R81 ;  /* 0x0000005118097220 */ /* 0x040fe20000410000 */
[C---:B------:R-:W-:Y:S01]  /*12810*/  FFMA.FTZ R33, R11.reuse, R8, -R28 ;  /* 0x000000080b217223 */ /* 0x040fe2000001081c */
[----:B------:R-:W-:Y:S01]  /*12820*/  FFMA.FTZ R36, R11, R36, R31 ;  /* 0x000000240b247223 */ /* 0x000fe2000001001f */
[-C--:B------:R-:W-:Y:S01]  /*12830*/  FMUL.FTZ R29, R24, R85.reuse ;  /* 0x00000055181d7220 */ /* 0x080fe20000410000 */
[----:B------:R-:W-:Y:S02]  /*12840*/  IMAD.U32 R30, R26, 0x10000, RZ ;  /* 0x000100001a1e7824 */ /* 0x000fe400078e00ff */
[----:B------:R-:W-:Y:S01]  /*12850*/  FFMA.FTZ R8, R4, R85, -R9 ;  /* 0x0000005504087223 */ /* 0x000fe20000010809 */
[----:B------:R-:W-:-:S02]  /*12860*/  IMAD.U32 R11, R83, 0x10000, RZ ;  /* 0x00010000530b7824 */ /* 0x000fc400078e00ff */
[C---:B------:R-:W-:Y:S01]  /*12870*/  FMUL.FTZ R28, R25.reuse, R82 ;  /* 0x00000052191c7220 */ /* 0x040fe20000410000 */
[-C--:B------:R-:W-:Y:S01]  /*12880*/  FMUL.FTZ R31, R25, R86.reuse ;  /* 0x00000056191f7220 */ /* 0x080fe20000410000 */
[----:B------:R-:W-:Y:S02]  /*12890*/  IMAD.U32 R9, R87, 0x10000, RZ ;  /* 0x0001000057097824 */ /* 0x000fe400078e00ff */
[----:B------:R-:W-:Y:S01]  /*128a0*/  FFMA.FTZ R24, R4, R81, R29 ;  /* 0x0000005104187223 */ /* 0x000fe2000001001d */
[----:B------:R-:W-:Y:S02]  /*128b0*/  IMAD.U32 R10, R6, 0x10000, RZ ;  /* 0x00010000060a7824 */ /* 0x000fe400078e00ff */
[----:B------:R-:W-:Y:S01]  /*128c0*/  FMUL.FTZ R29, R30, R11 ;  /* 0x0000000b1e1d7220 */ /* 0x000fe20000410000 */
[C---:B------:R-:W-:Y:S01]  /*128d0*/  FFMA.FTZ R25, R5.reuse, R86, -R28 ;  /* 0x0000005605197223 */ /* 0x040fe2000001081c */
[----:B------:R-:W-:Y:S01]  /*128e0*/  FFMA.FTZ R31, R5, R82, R31 ;  /* 0x00000052051f7223 */ /* 0x000fe2000001001f */
[----:B------:R-:W-:Y:S01]  /*128f0*/  LOP3.LUT R26, R26, 0xffff0000, RZ, 0xc0, !PT ;  /* 0xffff00001a1a7812 */ /* 0x000fe200078ec0ff */
        /* <DEDUP_REMOVED lines=9> */
[----:B------:R-:W-:Y:S01]  /*12990*/  LOP3.LUT R6, R6, 0xffff0000, RZ, 0xc0, !PT ;  /* 0xffff000006067812 */ /* 0x000fe200078ec0ff */
[-C--:B------:R-:W-:Y:S01]  /*129a0*/  FMUL.FTZ R4, R26, R87.reuse ;  /* 0x000000571a047220 */ /* 0x080fe20000410000 */
[----:B------:R-:W-:Y:S01]  /*129b0*/  LOP3.LUT R7, R7, 0xffff0000, RZ, 0xc0, !PT ;  /* 0xffff000007077812 */ /* 0x000fe200078ec0ff */
[----:B------:R-:W-:Y:S01]  /*129c0*/  FMUL.FTZ R27, R27, R88 ;  /* 0x000000581b1b7220 */ /* 0x000fe20000410000 */
[----:B------:R-:W-:Y:S01]  /*129d0*/  F2FP.BF16.F32.PACK_AB R9, R31, R40 ;  /* 0x000000281f09723e */ /* 0x000fe200000010ff */
[C---:B------:R-:W-:Y:S01]  /*129e0*/  FFMA.FTZ R26, R6.reuse, R87, -R5 ;  /* 0x00000057061a7223 */ /* 0x040fe20000010805 */
[----:B------:R-:W-:Y:S01]  /*129f0*/  FFMA.FTZ R83, R6, R83, R4 ;  /* 0x0000005306537223 */ /* 0x000fe20000010004 */
[C---:B------:R-:W-:Y:S01]  /*12a00*/  FFMA.FTZ R28, R7.reuse, R88, -R28 ;  /* 0x00000058071c7223 */ /* 0x040fe2000001081c */
        /* <DEDUP_REMOVED lines=10> */
.L_x_1656:
[----:B------:R-:W-:Y:S05]  /*12ab0*/  BSYNC B1 ;  /* 0x0000000000017941 */ /* 0x000fea0003800000 */
.L_x_1655:
[----:B------:R-:W-:Y:S05]  /*12ac0*/  @P2 BRA `(.L_x_1628) ;  /* 0x0000000400b42947 */ /* 0x000fea0003800000 */
[----:B------:R-:W-:Y:S02]  /*12ad0*/  LEA.HI R20, R32, R20, RZ, 0x1d ;  /* 0x0000001420147211 */ /* 0x000fe400078fe8ff */
[----:B------:R-:W-:Y:S02]  /*12ae0*/  LEA.HI R0, R0, R199, RZ, 0x6 ;  /* 0x000000c700007211 */ /* 0x000fe400078f30ff */
[----:B-12---:R-:W-:Y:S02]  /*12af0*/  LOP3.LUT R5, R207, 0x38, R3, 0xf8, !PT ;  /* 0x00000038cf057812 */ /* 0x006fe400078ef803 */
[----:B------:R-:W-:Y:S01]  /*12b00*/  SHF.R.S32.HI R3, RZ, 0x1f, R20 ;  /* 0x0000001fff037819 */ /* 0x000fe20000011414 */
[----:B------:R-:W-:Y:S01]  /*12b10*/  IMAD.SHL.U32 R4, R0, 0x80, RZ ;  /* 0x0000008000047824 */ /* 0x000fe200078e00ff */
[----:B------:R-:W-:Y:S01]  /*12b20*/  LOP3.LUT R6, R5, R44, RZ, 0x3c, !PT ;  /* 0x0000002c05067212 */ /* 0x000fe200078e3cff */
[----:B------:R-:W-:Y:S01]  /*12b30*/  IMAD.SHL.U32 R0, R20, 0x8, RZ ;  /* 0x0000000814007824 */ /* 0x000fe200078e00ff */
[----:B------:R-:W-:-:S02]  /*12b40*/  LEA.HI R3, R3, R20, RZ, 0x3 ;  /* 0x0000001403037211 */ /* 0x000fc400078f18ff */
[----:B------:R-:W-:Y:S02]  /*12b50*/  LOP3.LUT R5, R4, 0xffffe000, RZ, 0xc0, !PT ;  /* 0xffffe00004057812 */ /* 0x000fe400078ec0ff */
[----:B------:R-:W-:Y:S01]  /*12b60*/  LOP3.LUT R0, R207, 0x38, R0, 0xf8, !PT ;  /* 0x00000038cf007812 */ /* 0x000fe200078ef800 */
[----:B------:R-:W-:Y:S01]  /*12b70*/  IMAD.SHL.U32 R4, R3, 0x400, RZ ;  /* 0x0000040003047824 */ /* 0x000fe200078e00ff */
[----:B------:R-:W-:Y:S02]  /*12b80*/  IADD3 R6, R6, R5, R212 ;  /* 0x0000000506067210 */ /* 0x000fe40007ffe0d4 */
[----:B------:R-:W-:Y:S02]  /*12b90*/  LOP3.LUT R3, R0, R44, RZ, 0x3c, !PT ;  /* 0x0000002c00037212 */ /* 0x000fe400078e3cff */
[----:B------:R-:W-:Y:S01]  /*12ba0*/  LOP3.LUT R4, R4, 0x7fffe000, RZ, 0xc0, !PT ;  /* 0x7fffe00004047812 */ /* 0x000fe200078ec0ff */
[----:B------:R-:W-:Y:S01]  /*12bb0*/  IMAD R32, R6, 0x2, R221 ;  /* 0x0000000206207824 */ /* 0x000fe200078e02dd */
[----:B------:R-:W-:-:S02]  /*12bc0*/  SHF.R.U64 R21, R12, 0x10, R13 ;  /* 0x000000100c157819 */ /* 0x000fc4000000120d */
[----:B------:R-:W-:Y:S02]  /*12bd0*/  IADD3 R3, R3, R4, R212 ;  /* 0x0000000403037210 */ /* 0x000fe40007ffe0d4 */
[----:B------:R-:W1:Y:S01]  /*12be0*/  LDS.128 R4, [R32] ;  /* 0x0000000020047984 */ /* 0x000e620000000c00 */
[----:B---3--:R-:W-:Y:S02]  /*12bf0*/  SHF.R.U64 R27, R56, 0x10, R57 ;  /* 0x00000010381b7819 */ /* 0x008fe40000001239 */
[----:B------:R-:W-:Y:S01]  /*12c00*/  IMAD R3, R3, 0x2, R16 ;  /* 0x0000000203037824 */ /* 0x000fe200078e0210 */
[----:B------:R-:W-:Y:S02]  /*12c10*/  PRMT R68, R68, 0x5410, R21 ;  /* 0x0000541044447816 */ /* 0x000fe40000000015 */
[----:B------:R-:W-:Y:S02]  /*12c20*/  SHF.R.U32.HI R12, RZ, 0x10, R13 ;  /* 0x00000010ff0c7819 */ /* 0x000fe4000001160d */
[----:B------:R-:W2:Y:S01]  /*12c30*/  LDS.128 R8, [R3+0x12400] ;  /* 0x0124000003087984 */ /* 0x000ea20000000c00 */
[----:B------:R-:W-:Y:S01]  /*12c40*/  SHF.R.U64 R13, R14, 0x10, R15 ;  /* 0x000000100e0d7819 */ /* 0x000fe2000000120f */
[----:B------:R-:W-:Y:S01]  /*12c50*/  IMAD.U32 R26, R68, 0x10000, RZ ;  /* 0x00010000441a7824 */ /* 0x000fe200078e00ff */
[----:B------:R-:W-:-:S02]  /*12c60*/  SHF.R.U64 R25, R58, 0x10, R59 ;  /* 0x000000103a197819 */ /* 0x000fc4000000123b */
[----:B------:R-:W-:Y:S02]  /*12c70*/  SHF.R.U32.HI R14, RZ, 0x10, R15 ;  /* 0x00000010ff0e7819 */ /* 0x000fe4000001160f */
[----:B------:R-:W-:Y:S02]  /*12c80*/  PRMT R76, R76, 0x5410, R27 ;  /* 0x000054104c4c7816 */ /* 0x000fe4000000001b */
[----:B------:R-:W-:Y:S02]  /*12c90*/  SHF.R.U32.HI R56, RZ, 0x10, R57 ;  /* 0x00000010ff387819 */ /* 0x000fe40000011639 */
[----:B------:R-:W-:Y:S02]  /*12ca0*/  PRMT R69, R69, 0x5410, R12 ;  /* 0x0000541045457816 */ /* 0x000fe4000000000c */
[----:B------:R-:W-:Y:S01]  /*12cb0*/  PRMT R78, R78, 0x5410, R25 ;  /* 0x000054104e4e7816 */ /* 0x000fe20000000019 */
[----:B------:R-:W-:Y:S01]  /*12cc0*/  IMAD.U32 R25, R76, 0x10000, RZ ;  /* 0x000100004c197824 */ /* 0x000fe200078e00ff */
[----:B------:R-:W-:Y:S01]  /*12cd0*/  PRMT R77, R77, 0x5410, R56 ;  /* 0x000054104d4d7816 */ /* 0x000fe20000000038 */
[----:B------:R-:W-:Y:S01]  /*12ce0*/  IMAD.U32 R29, R69, 0x10000, RZ ;  /* 0x00010000451d7824 */ /* 0x000fe200078e00ff */
[----:B------:R-:W-:-:S02]  /*12cf0*/  SHF.R.U32.HI R58, RZ, 0x10, R59 ;  /* 0x00000010ff3a7819 */ /* 0x000fc4000001163b */
[----:B------:R-:W-:Y:S02]  /*12d00*/  PRMT R75, R75, 0x5410, R14 ;  /* 0x000054104b4b7816 */ /* 0x000fe4000000000e */
[----:B------:R-:W-:Y:S02]  /*12d10*/  PRMT R79, R79, 0x5410, R58 ;  /* 0x000054104f4f7816 */ /* 0x000fe4000000003a */
[----:B------:R-:W-:Y:S01]  /*12d20*/  PRMT R74, R74, 0x5410, R13 ;  /* 0x000054104a4a7816 */ /* 0x000fe2000000000d */
[----:B------:R-:W-:Y:S02]  /*12d30*/  IMAD.U32 R31, R75, 0x10000, RZ ;  /* 0x000100004b1f7824 */ /* 0x000fe400078e00ff */
        /* <DEDUP_REMOVED lines=21> */
[----:B------:R-:W-:Y:S02]  /*12e90*/  IMAD.U32 R25, R79, 0x10000, RZ ;  /* 0x000100004f197824 */ /* 0x000fe400078e00ff */
[----:B------:R-:W-:Y:S01]  /*12ea0*/  FMUL.FTZ R15, R24, R31 ;  /* 0x0000001f180f7220 */ /* 0x000fe20000410000 */
[----:B------:R-:W-:Y:S01]  /*12eb0*/  LOP3.LUT R27, R68, 0xffff0000, RZ, 0xc0, !PT ;  /* 0xffff0000441b7812 */ /* 0x000fe200078ec0ff */
[----:B------:R-:W-:Y:S01]  /*12ec0*/  FFMA.FTZ R35, R12, R29, R35 ;  /* 0x0000001d0c237223 */ /* 0x000fe20000010023 */
[-C--:B------:R-:W-:Y:S01]  /*12ed0*/  FMUL.FTZ R24, R24, R25.reuse ;  /* 0x0000001918187220 */ /* 0x080fe20000410000 */
[----:B------:R-:W-:Y:S01]  /*12ee0*/  FFMA.FTZ R30, R14, R25, -R15 ;  /* 0x000000190e1e7223 */ /* 0x000fe2000001080f */
[----:B------:R-:W-:Y:S01]  /*12ef0*/  LOP3.LUT R15, R76, 0xffff0000, RZ, 0xc0, !PT ;  /* 0xffff00004c0f7812 */ /* 0x000fe200078ec0ff */
[----:B------:R-:W-:Y:S01]  /*12f00*/  FMUL.FTZ R25, R8, R27 ;  /* 0x0000001b08197220 */ /* 0x000fe20000410000 */
[----:B------:R-:W-:Y:S01]  /*12f10*/  LOP3.LUT R12, R69, 0xffff0000, RZ, 0xc0, !PT ;  /* 0xffff0000450c7812 */ /* 0x000fe200078ec0ff */
[----:B------:R-:W-:Y:S01]  /*12f20*/  FFMA.FTZ R31, R14, R31, R24 ;  /* 0x0000001f0e1f7223 */ /* 0x000fe20000010018 */
[----:B------:R-:W-:Y:S01]  /*12f30*/  LOP3.LUT R0, R77, 0xffff0000, RZ, 0xc0, !PT ;  /* 0xffff00004d007812 */ /* 0x000fe200078ec0ff */
[----:B------:R-:W-:Y:S01]  /*12f40*/  FMUL.FTZ R29, R8, R15 ;  /* 0x0000000f081d7220 */ /* 0x000fe20000410000 */
[----:B------:R-:W-:-:S02]  /*12f50*/  IMAD.U32 R21, R10, 0x10000, RZ ;  /* 0x000100000a157824 */ /* 0x000fc400078e00ff */
[C---:B------:R-:W-:Y:S01]  /*12f60*/  FMUL.FTZ R24, R9.reuse, R12 ;  /* 0x0000000c09187220 */ /* 0x040fe20000410000 */
[----:B------:R-:W-:Y:S02]  /*12f70*/  IMAD.U32 R14, R74, 0x10000, RZ ;  /* 0x000100004a0e7824 */ /* 0x000fe400078e00ff */
[----:B------:R-:W-:Y:S01]  /*12f80*/  FFMA.FTZ R25, R4, R15, -R25 ;  /* 0x0000000f04197223 */ /* 0x000fe20000010819 */
[----:B------:R-:W-:Y:S02]  /*12f90*/  IMAD.U32 R8, R78, 0x10000, RZ ;  /* 0x000100004e087824 */ /* 0x000fe400078e00ff */
[----:B------:R-:W-:Y:S01]  /*12fa0*/  FMUL.FTZ R9, R9, R0 ;  /* 0x0000000009097220 */ /* 0x000fe20000410000 */
[----:B------:R-:W-:Y:S01]  /*12fb0*/  FFMA.FTZ R20, R4, R27, R29 ;  /* 0x0000001b04147223 */ /* 0x000fe2000001001d */
[----:B------:R-:W-:Y:S01]  /*12fc0*/  FMUL.FTZ R4, R21, R14 ;  /* 0x0000000e15047220 */ /* 0x000fe20000410000 */
[C---:B------:R-:W-:Y:S01]  /*12fd0*/  FFMA.FTZ R15, R5.reuse, R0, -R24 ;  /* 0x00000000050f7223 */ /* 0x040fe20000010818 */
[----:B------:R-:W-:Y:S01]  /*12fe0*/  FFMA.FTZ R12, R5, R12, R9 ;  /* 0x0000000c050c7223 */ /* 0x000fe20000010009 */
[-C--:B------:R-:W-:Y:S01]  /*12ff0*/  FMUL.FTZ R24, R21, R8.reuse ;  /* 0x0000000815187220 */ /* 0x080fe20000410000 */
[----:B------:R-:W-:Y:S01]  /*13000*/  LOP3.LUT R10, R10, 0xffff0000, RZ, 0xc0, !PT ;  /* 0xffff00000a0a7812 */ /* 0x000fe200078ec0ff */
[C---:B------:R-:W-:Y:S01]  /*13010*/  FFMA.FTZ R21, R13.reuse, R8, -R4 ;  /* 0x000000080d157223 */ /* 0x040fe20000010804 */
[----:B------:R-:W-:Y:S01]  /*13020*/  LOP3.LUT R9, R74, 0xffff0000, RZ, 0xc0, !PT ;  /* 0xffff00004a097812 */ /* 0x000fe200078ec0ff */
[----:B------:R-:W-:Y:S01]  /*13030*/  FFMA.FTZ R24, R13, R14, R24 ;  /* 0x0000000e0d187223 */ /* 0x000fe20000010018 */
[----:B------:R-:W-:-:S02]  /*13040*/  LOP3.LUT R11, R11, 0xffff0000, RZ, 0xc0, !PT ;  /* 0xffff00000b0b7812 */ /* 0x000fc400078ec0ff */
[----:B------:R-:W-:Y:S01]  /*13050*/  LOP3.LUT R5, R78, 0xffff0000, RZ, 0xc0, !PT ;  /* 0xffff00004e057812 */ /* 0x000fe200078ec0ff */
[C---:B------:R-:W-:Y:S01]  /*13060*/  FMUL.FTZ R13, R10.reuse, R9 ;  /* 0x000000090a0d7220 */ /* 0x040fe20000410000 */
[----:B------:R-:W-:Y:S02]  /*13070*/  LOP3.LUT R4, R75, 0xffff0000, RZ, 0xc0, !PT ;  /* 0xffff00004b047812 */ /* 0x000fe400078ec0ff */
[----:B------:R-:W-:Y:S01]  /*13080*/  LOP3.LUT R0, R79, 0xffff0000, RZ, 0xc0, !PT ;  /* 0xffff00004f007812 */ /* 0x000fe200078ec0ff */
[-C--:B------:R-:W-:Y:S01]  /*13090*/  FMUL.FTZ R8, R10, R5.reuse ;  /* 0x000000050a087220 */ /* 0x080fe20000410000 */
[C---:B------:R-:W-:Y:S01]  /*130a0*/  FFMA.FTZ R10, R6.reuse, R5, -R13 ;  /* 0x00000005060a7223 */ /* 0x040fe2000001080d */
[----:B------:R-:W-:Y:S01]  /*130b0*/  FMUL.FTZ R14, R11, R4 ;  /* 0x000000040b0e7220 */ /* 0x000fe20000410000 */
[----:B------:R-:W-:Y:S01]  /*130c0*/  F2FP.BF16.F32.PACK_AB R5, R15, R26 ;  /* 0x0000001a0f05723e */ /* 0x000fe200000010ff */
[-C--:B------:R-:W-:Y:S01]  /*130d0*/  FMUL.FTZ R27, R11, R0.reuse ;  /* 0x000000000b1b7220 */ /* 0x080fe20000410000 */
[----:B------:R-:W-:Y:S01]  /*130e0*/  FFMA.FTZ R11, R6, R9, R8 ;  /* 0x00000009060b7223 */ /* 0x000fe20000010008 */
[C---:B------:R-:W-:Y:S01]  /*130f0*/  FFMA.FTZ R13, R7.reuse, R0, -R14 ;  /* 0x00000000070d7223 */ /* 0x040fe2000001080e */
        /* <DEDUP_REMOVED lines=10> */
.L_x_1628:
[----:B------:R-:W-:Y:S05]  /*131a0*/  BSYNC B0 ;  /* 0x0000000000007941 */ /* 0x000fea0003800000 */
.L_x_1606:
        /* <DEDUP_REMOVED lines=8> */
.L_x_1604:
[----:B------:R-:W-:-:S13]  /*13230*/  ISETP.NE.AND P0, PT, R200, 0x3, PT ;  /* 0x00000003c800780c */ /* 0x000fda0003f05270 */
[----:B------:R-:W-:Y:S05]  /*13240*/  @!P0 BRA `(.L_x_1657) ;  /* 0x0000000000048947 */ /* 0x000fea0003800000 */
[----:B------:R-:W-:Y:S01]  /*13250*/  BPT.TRAP 0x1 ;  /* 0x000000040000795c */ /* 0x000fe20000300000 */
.L_x_1657:
[----:B01234-:R-:W-:Y:S01]  /*13260*/  IMAD R5, R19, 0x8, R16 ;  /* 0x0000000813057824 */ /* 0x01ffe200078e0210 */
[----:B------:R-:W-:-:S04]  /*13270*/  SHF.L.U32 R0, R194, 0x1f, RZ ;  /* 0x0000001fc2007819 */ /* 0x000fc800000006ff */
[----:B------:R0:W1:Y:S01]  /*13280*/  SYNCS.PHASECHK.TRANS64.TRYWAIT P2, [R5+URZ+0x30830], R0 ;  /* 0x03083000050075a7 */ /* 0x000062000804017f */
[----:B------:R-:W-:Y:S05]  /*13290*/  @!P0 BRA `(.L_x_1658) ;  /* 0x0000000000048947 */ /* 0x000fea0003800000 */
[----:B------:R-:W-:Y:S01]  /*132a0*/  BPT.TRAP 0x1 ;  /* 0x000000040000795c */ /* 0x000fe20000300000 */
.L_x_1658:
[----:B------:R-:W2:Y:S02]  /*132b0*/  S2R R3, SR_TID.X ;  /* 0x0000000000037919 */ /* 0x000ea40000002100 */
[----:B--2---:R-:W-:-:S04]  /*132c0*/  LOP3.LUT R3, R3, 0x7f, RZ, 0xc0, !PT ;  /* 0x0000007f03037812 */ /* 0x004fc800078ec0ff */
[----:B------:R-:W-:Y:S01]  /*132d0*/  ISETP.NE.AND P1, PT, R3, RZ, PT ;  /* 0x000000ff0300720c */ /* 0x000fe20003f25270 */
[----:B-1----:R-:W-:-:S12]  /*132e0*/  @P2 BRA `(.L_x_1659) ;  /* 0x0000000000082947 */ /* 0x002fd80003800000 */
[----:B------:R-:W1:Y:S02]  /*132f0*/  SYNCS.PHASECHK.TRANS64.TRYWAIT P2, [R5+URZ+0x30830], R0 ;  /* 0x03083000050075a7 */ /* 0x000e64000804017f */
[----:B-1----:R-:W-:Y:S05]  /*13300*/  @!P2 BRA `(.L_x_1660) ;  /* 0x000001a400f0a947 */ /* 0x002fea0003800000 */
.L_x_1659:
[----:B------:R-:W-:Y:S05]  /*13310*/  WARPSYNC.ALL ;  /* 0x0000000000007948 */ /* 0x000fea0003800000 */
[----:B01----:R-:W-:Y:S01]  /*13320*/  VIADD R0, R16, 0x1e400 ;  /* 0x0001e40010007836 */ /* 0x003fe20000000000 */
[----:B------:R-:W-:Y:S01]  /*13330*/  R2UR UR52, R2 ;  /* 0x00000000023472ca */ /* 0x000fe200000e0000 */
[----:B------:R-:W-:Y:S01]  /*13340*/  IMAD.MOV.U32 R3, RZ, RZ, 0x40000040 ;  /* 0x40000040ff037424 */ /* 0x000fe200078e00ff */
[----:B------:R-:W-:Y:S01]  /*13350*/  WARPGROUP.ARRIVE ;  /* 0x00000000000079c5 */ /* 0x000fe20000000000 */
[----:B------:R-:W-:Y:S01]  /*13360*/  UMOV UR53, 0x40000040 ;  /* 0x4000004000357882 */ /* 0x000fe20000000000 */
[----:B------:R-:W-:Y:S01]  /*13370*/  SHF.R.U32.HI R0, RZ, 0x4, R0 ;  /* 0x00000004ff007819 */ /* 0x000fe20000011600 */
[----:B------:R-:W-:Y:S01]  /*13380*/  IMAD.MOV.U32 R7, RZ, RZ, 0x40000040 ;  /* 0x40000040ff077424 */ /* 0x000fe200078e00ff */
[----:B------:R-:W-:Y:S01]  /*13390*/  R2UR UR55, R3 ;  /* 0x00000000033772ca */ /* 0x000fe200000e0000 */
[----:B------:R-:W-:Y:S01]  /*133a0*/  UMOV UR49, 0x40000040 ;  /* 0x4000004000317882 */ /* 0x000fe20000000000 */
[----:B------:R-:W-:Y:S01]  /*133b0*/  LOP3.LUT R0, R0, 0x3fff, RZ, 0xc0, !PT ;  /* 0x00003fff00007812 */ /* 0x000fe200078ec0ff */
[----:B------:R-:W-:Y:S01]  /*133c0*/  UMOV UR9, 0x40000040 ;  /* 0x4000004000097882 */ /* 0x000fe20000000000 */
[----:B------:R-:W-:Y:S01]  /*133d0*/  R2UR UR51, R7 ;  /* 0x00000000073372ca */ /* 0x000fe200000e0000 */
[----:B------:R-:W-:Y:S01]  /*133e0*/  IMAD.MOV.U32 R7, RZ, RZ, 0x40000040 ;  /* 0x40000040ff077424 */ /* 0x000fe200078e00ff */
[----:B------:R-:W-:Y:S01]  /*133f0*/  LOP3.LUT R8, R0, 0x10000, RZ, 0xfc, !PT ;  /* 0x0001000000087812 */ /* 0x000fe200078efcff */
[----:B------:R-:W-:Y:S01]  /*13400*/  ULOP3.LUT UR52, UR52, 0x10000, URZ, 0xfc, !UPT ;  /* 0x0001000034347892 */ /* 0x000fe2000f8efc3f */
[----:B------:R-:W-:Y:S01]  /*13410*/  IMAD.U32 R11, RZ, RZ, UR9 ;  /* 0x00000009ff0b7e24 */ /* 0x000fe2000f8e00ff */
[----:B------:R-:W-:Y:S01]  /*13420*/  UMOV UR57, 0x40000040 ;  /* 0x4000004000397882 */ /* 0x000fe20000000000 */
[----:B------:R-:W-:Y:S01]  /*13430*/  R2UR UR11, R7 ;  /* 0x00000000070b72ca */ /* 0x000fe200000e0000 */
[----:B------:R-:W-:Y:S01]  /*13440*/  IMAD R2, R19, 0x900, R8 ;  /* 0x0000090013027824 */ /* 0x000fe200078e0208 */
[----:B------:R-:W-:Y:S01]  /*13450*/  UIADD3 UR48, UR52, 0x2, URZ ;  /* 0x0000000234307890 */ /* 0x000fe2000fffe03f */
[----:B------:R-:W-:Y:S01]  /*13460*/  IMAD.MOV.U32 R7, RZ, RZ, 0x40000040 ;  /* 0x40000040ff077424 */ /* 0x000fe200078e00ff */
[----:B------:R-:W-:Y:S01]  /*13470*/  UIADD3 UR4, UR52, 0x4, URZ ;  /* 0x0000000434047890 */ /* 0x000fe2000fffe03f */
[C---:B------:R-:W-:Y:S01]  /*13480*/  VIADD R6, R2.reuse, 0x2 ;  /* 0x0000000202067836 */ /* 0x040fe20000000000 */
[----:B------:R-:W-:Y:S01]  /*13490*/  R2UR UR54, R2 ;  /* 0x00000000023672ca */ /* 0x000fe200000e0000 */
[----:B------:R-:W-:Y:S01]  /*134a0*/  UIADD3 UR56, UR52, 0x802, URZ ;  /* 0x0000080234387890 */ /* 0x000fe2000fffe03f */
[----:B------:R-:W-:Y:S01]  /*134b0*/  IMAD.MOV.U32 R3, RZ, RZ, 0x40000040 ;  /* 0x40000040ff037424 */ /* 0x000fe200078e00ff */
[----:B------:R-:W-:Y:S01]  /*134c0*/  UIADD3 UR40, UR52, 0x804, URZ ;  /* 0x0000080434287890 */ /* 0x000fe2000fffe03f */
[----:B------:R-:W-:Y:S01]  /*134d0*/  R2UR UR50, R6 ;  /* 0x00000000063272ca */ /* 0x000fe200000e0000 */
[----:B------:R-:W-:Y:S01]  /*134e0*/  VIADD R6, R2, 0x4 ;  /* 0x0000000402067836 */ /* 0x000fe20000000000 */
[----:B------:R-:W-:Y:S01]  /*134f0*/  UMOV UR8, UR4 ;  /* 0x0000000400087c82 */ /* 0x000fe20008000000 */
[----:B------:R-:W-:Y:S01]  /*13500*/  UIADD3 UR4, UR52, 0x6, URZ ;  /* 0x0000000634047890 */ /* 0x000fe2000fffe03f */
[----:B------:R-:W-:Y:S01]  /*13510*/  IMAD.U32 R10, RZ, RZ, UR8 ;  /* 0x00000008ff0a7e24 */ /* 0x000fe2000f8e00ff */
[----:B------:R-:W-:Y:S01]  /*13520*/  UMOV UR41, 0x40000040 ;  /* 0x4000004000297882 */ /* 0x000fe20000000000 */
[----:B------:R-:W-:Y:S01]  /*13530*/  R2UR UR10, R6 ;  /* 0x00000000060a72ca */ /* 0x000fe200000e0000 */
[----:B------:R-:W-:Y:S01]  /*13540*/  VIADD R6, R2, 0x6 ;  /* 0x0000000602067836 */ /* 0x000fe20000000000 */
[----:B------:R-:W-:Y:S01]  /*13550*/  R2UR UR39, R3 ;  /* 0x00000000032772ca */ /* 0x000fe200000e0000 */
[----:B------:R-:W-:Y:S01]  /*13560*/  HGMMA.64x96x16.F32.BF16 R24, gdesc[UR52], RZ, !UPT, gsb0 ;  /* 0x01600000341879f0 */ /* 0x000fe2000c0018ff */
[----:B------:R0:W-:Y:S01]  /*13570*/  STL.64 [R1+0x30], R10 ;  /* 0x0000300a01007387 */ /* 0x0001e20000100a00 */
[----:B------:R-:W-:Y:S01]  /*13580*/  UIADD3 UR36, UR52, 0x806, URZ ;  /* 0x0000080634247890 */ /* 0x000fe2000fffe03f */
[----:B------:R-:W1:Y:S01]  /*13590*/  LDC R92, c[0x0][0x448] ;  /* 0x00011200ff5c7b82 */ /* 0x000e620000000800 */
[----:B------:R-:W-:Y:S01]  /*135a0*/  UMOV UR37, 0x40000040 ;  /* 0x4000004000257882 */ /* 0x000fe20000000000 */
[----:B------:R-:W-:Y:S01]  /*135b0*/  IMAD.IADD R0, R215, 0x1, R213 ;  /* 0x00000001d7007824 */ /* 0x000fe200078e02d5 */
[----:B------:R-:W-:-:S03]  /*135c0*/  LOP3.LUT R18, R18, 0xffdfffff, RZ, 0xc0, !PT ;  /* 0xffdfffff12127812 */ /* 0x000fc600078ec0ff */
[----:B------:R-:W-:Y:S02]  /*135d0*/  IMAD.MOV.U32 R4, RZ, RZ, R0 ;  /* 0x000000ffff047224 */ /* 0x000fe400078e0000 */
[----:B------:R-:W2:Y:S01]  /*135e0*/  LDC.64 R12, c[0x0][0x9e0] ;  /* 0x00027800ff0c7b82 */ /* 0x000ea20000000a00 */
[----:B-1----:R-:W-:-:S13]  /*135f0*/  ISETP.NE.AND P2, PT, R92, 0x1, PT ;  /* 0x000000015c00780c */ /* 0x002fda0003f45270 */
[----:B------:R-:W1:Y:S01]  /*13600*/  @P2 LDC R3, c[0x0][0x44c] ;  /* 0x00011300ff032b82 */ /* 0x000e620000000800 */
[----:B------:R-:W-:-:S04]  /*13610*/  @P2 LOP3.LUT R18, R18, 0x200000, RZ, 0xfc, !PT ;  /* 0x0020000012122812 */ /* 0x000fc800078efcff */
[----:B------:R-:W-:Y:S01]  /*13620*/  LOP3.LUT R18, R18, 0xffefffff, RZ, 0xc0, !PT ;  /* 0xffefffff12127812 */ /* 0x000fe200078ec0ff */
[----:B------:R-:W-:Y:S02]  /*13630*/  WARPGROUP.DEPBAR.LE gsb0, 0x0 ;  /* 0x00008000000079c5 */ /* 0x000fe40000010000 */
[----:B------:R-:W-:-:S06]  /*13640*/  WARPGROUP.ARRIVE ;  /* 0x00000000000079c5 */ /* 0x000fcc0000000000 */
[----:B------:R-:W-:Y:S03]  /*13650*/  HGMMA.64x96x16.F32.BF16 R24, gdesc[UR48], R24, gsb0 ;  /* 0x01600000301879f0 */ /* 0x000fe60008001818 */
[----:B------:R-:W-:Y:S02]  /*13660*/  WARPGROUP.DEPBAR.LE gsb0, 0x0 ;  /* 0x00008000000079c5 */ /* 0x000fe40000010000 */
[----:B------:R-:W-:-:S06]  /*13670*/  WARPGROUP.ARRIVE ;  /* 0x00000000000079c5 */ /* 0x000fcc0000000000 */
[----:B------:R-:W-:Y:S01]  /*13680*/  HGMMA.64x96x16.F32.BF16 R24, gdesc[UR8], R24, gsb0 ;  /* 0x01600000081879f0 */ /* 0x000fe20008001818 */
[----:B------:R-:W-:Y:S01]  /*13690*/  R2UR UR10, R6 ;  /* 0x00000000060a72ca */ /* 0x000fe200000e0000 */
[----:B------:R-:W-:Y:S01]  /*136a0*/  UMOV UR8, UR4 ;  /* 0x0000000400087c82 */ /* 0x000fe20008000000 */
[----:B------:R-:W-:Y:S01]  /*136b0*/  R2UR UR11, R7 ;  /* 0x00000000070b72ca */ /* 0x000fe200000e0000 */
[----:B------:R-:W-:Y:S01]  /*136c0*/  UMOV UR9, 0x40000040 ;  /* 0x4000004000097882 */ /* 0x000fe20000000000 */
[----:B------:R-:W-:Y:S01]  /*136d0*/  VIADD R6, R2, 0x300 ;  /* 0x0000030002067836 */ /* 0x000fe20000000000 */
[----:B------:R-:W-:Y:S01]  /*136e0*/  UIADD3 UR4, UR52, 0x400, URZ ;  /* 0x0000040034047890 */ /* 0x000fe2000fffe03f */
[----:B------:R-:W-:Y:S02]  /*136f0*/  IMAD.MOV.U32 R7, RZ, RZ, 0x40000040 ;  /* 0x40000040ff077424 */ /* 0x000fe400078e00ff */
[----:B0-----:R-:W-:Y:S02]  /*13700*/  IMAD.U32 R10, RZ, RZ, UR8 ;  /* 0x00000008ff0a7e24 */ /* 0x001fe4000f8e00ff */
[----:B------:R-:W-:-:S05]  /*13710*/  IMAD.U32 R11, RZ, RZ, UR9 ;  /* 0x00000009ff0b7e24 */ /* 0x000fca000f8e00ff */
[----:B------:R0:W-:Y:S01]  /*13720*/  STL.64 [R1+0x28], R10 ;  /* 0x0000280a01007387 */ /* 0x0001e20000100a00 */
        /* <DEDUP_REMOVED lines=60> */
[----:B------:R-:W-:Y:S01]  /*13af0*/  ULDC UR4, c[0x0][0x9dc] ;  /* 0x0002770000047ab9 */ /* 0x000fe20000000800 */
[----:B------:R-:W-:Y:S02]  /*13b00*/  IMAD.MOV.U32 R7, RZ, RZ, 0x40000040 ;  /* 0x40000040ff077424 */ /* 0x000fe400078e00ff */
[----:B0-----:R-:W-:Y:S01]  /*13b10*/  IMAD.U32 R10, RZ, RZ, UR8 ;  /* 0x00000008ff0a7e24 */ /* 0x001fe2000f8e00ff */
[----:B------:R-:W-:Y:S01]  /*13b20*/  R2UR UR58, R6 ;  /* 0x00000000063a72ca */ /* 0x000fe200000e0000 */
[----:B------:R-:W-:Y:S01]  /*13b30*/  VIADD R6, R2, 0x604 ;  /* 0x0000060402067836 */ /* 0x000fe20000000000 */
[----:B------:R-:W-:Y:S01]  /*13b40*/  R2UR UR59, R7 ;  /* 0x00000000073b72ca */ /* 0x000fe200000e0000 */
[----:B------:R-:W-:-:S02]  /*13b50*/  IMAD.MOV.U32 R7, RZ, RZ, 0x40000040 ;  /* 0x40000040ff077424 */ /* 0x000fc400078e00ff */
[----:B------:R-:W-:Y:S01]  /*13b60*/  VIADD R2, R2, 0x606 ;  /* 0x0000060602027836 */ /* 0x000fe20000000000 */
[----:B------:R-:W-:Y:S01]  /*13b70*/  R2UR UR42, R6 ;  /* 0x00000000062a72ca */ /* 0x000fe200000e0000 */
[----:B------:R-:W-:Y:S01]  /*13b80*/  IMAD.U32 R11, RZ, RZ, UR9 ;  /* 0x00000009ff0b7e24 */ /* 0x000fe2000f8e00ff */
[----:B------:R-:W-:Y:S02]  /*13b90*/  R2UR UR43, R7 ;  /* 0x00000000072b72ca */ /* 0x000fe400000e0000 */
[----:B------:R-:W-:Y:S01]  /*13ba0*/  R2UR UR38, R2 ;  /* 0x00000000022672ca */ /* 0x000fe200000e0000 */
[----:B------:R-:W0:Y:S01]  /*13bb0*/  @P2 LDC R7, c[0x0][0x450] ;  /* 0x00011400ff072b82 */ /* 0x000e220000000800 */
[----:B-1----:R-:W-:Y:S01]  /*13bc0*/  @P2 IMAD.HI.U32 R2, R0, R3, RZ ;  /* 0x0000000300022227 */ /* 0x002fe200078e00ff */
[----:B------:R1:W-:Y:S03]  /*13bd0*/  STL.64 [R1], R10 ;  /* 0x0000000a01007387 */ /* 0x0003e60000100a00 */
[----:B------:R-:W-:-:S02]  /*13be0*/  @!P1 VIADD R0, R5, 0x30840 ;  /* 0x0003084005009836 */ /* 0x000fc40000000000 */
[----:B------:R-:W-:-:S03]  /*13bf0*/  IMAD.MOV.U32 R3, RZ, RZ, -0x60 ;  /* 0xffffffa0ff037424 */ /* 0x000fc600078e00ff */
[----:B------:R-:W-:Y:S01]  /*13c00*/  @!P1 PRMT R0, RZ, 0x654, R0 ;  /* 0x00000654ff009816 */ /* 0x000fe20000000000 */
[----:B-1----:R-:W-:-:S05]  /*13c10*/  IMAD.U32 R10, RZ, RZ, UR4 ;  /* 0x00000004ff0a7e24 */ /* 0x002fca000f8e00ff */
[----:B------:R-:W-:Y:S02]  /*13c20*/  LOP3.LUT R6, RZ, R10, RZ, 0x33, !PT ;  /* 0x0000000aff067212 */ /* 0x000fe400078e33ff */
[----:B0-----:R-:W-:Y:S01]  /*13c30*/  @P2 SHF.R.U32.HI R4, RZ, R7, R2 ;  /* 0x00000007ff042219 */ /* 0x001fe20000011602 */
[----:B------:R-:W-:Y:S01]  /*13c40*/  IMAD R2, R72, R3, 0x61 ;  /* 0x0000006148027424 */ /* 0x000fe200078e0203 */
[----:B--2---:R-:W-:-:S03]  /*13c50*/  ISETP.GE.AND P2, PT, R13, 0x1, PT ;  /* 0x000000010d00780c */ /* 0x004fc60003f46270 */
[----:B------:R-:W0:Y:S01]  /*13c60*/  SHFL.IDX PT, R5, R4, RZ, 0x1c1f ;  /* 0x001c1fff04057589 */ /* 0x000e2200000e0000 */
[----:B------:R-:W-:Y:S01]  /*13c70*/  IADD3 R3, R197, R2, -R201 ;  /* 0x00000002c5037210 */ /* 0x000fe20007ffe8c9 */
[----:B------:R-:W-:-:S04]  /*13c80*/  VIADD R74, R2, 0xffffffff ;  /* 0xffffffff024a7836 */ /* 0x000fc80000000000 */
[----:B------:R-:W-:Y:S02]  /*13c90*/  IMAD.IADD R3, R3, 0x1, -R196 ;  /* 0x0000000103037824 */ /* 0x000fe400078e0ac4 */
[----:B------:R-:W-:Y:S02]  /*13ca0*/  IMAD.IADD R76, R74, 0x1, -R201 ;  /* 0x000000014a4c7824 */ /* 0x000fe400078e0ac9 */
[C---:B------:R-:W-:Y:S01]  /*13cb0*/  IMAD.IADD R75, R3.reuse, 0x1, R12 ;  /* 0x00000001034b7824 */ /* 0x040fe200078e020c */
[----:B------:R-:W-:Y:S01]  /*13cc0*/  @P2 LOP3.LUT R18, R18, 0x100000, RZ, 0xfc, !PT ;  /* 0x0010000012122812 */ /* 0x000fe200078efcff */
[----:B------:R-:W-:-:S04]  /*13cd0*/  IMAD.IADD R20, R3, 0x1, R6 ;  /* 0x0000000103147824 */ /* 0x000fc800078e0206 */
        /* <DEDUP_REMOVED lines=18> */
[----:B------:R-:W-:Y:S06]  /*13e00*/  @!P2 BRA `(.L_x_1661) ;  /* 0x00000000004ca947 */ /* 0x000fec0003800000 */
[----:B------:R-:W-:Y:S01]  /*13e10*/  IADD3 R5, -R196, R197, R5 ;  /* 0x000000c5c4057210 */ /* 0x000fe20007ffe105 */
[----:B------:R-:W-:Y:S03]  /*13e20*/  BSSY B0, `(.L_x_1662) ;  /* 0x000000e000007945 */ /* 0x000fe60003800000 */
[----:B------:R-:W-:-:S13]  /*13e30*/  ISETP.GT.AND P2, PT, R5, -0x1, PT ;  /* 0xffffffff0500780c */ /* 0x000fda0003f44270 */
        /* <DEDUP_REMOVED lines=8> */
.L_x_1663:
[----:B------:R-:W-:-:S13]  /*13ec0*/  ISETP.NE.AND P2, PT, R13, 0x1, PT ;  /* 0x000000010d00780c */ /* 0x000fda0003f45270 */
[----:B------:R-:W0:Y:S02]  /*13ed0*/  @P2 LDC.64 R2, c[0x0][0x9e8] ;  /* 0x00027a00ff022b82 */ /* 0x000e240000000a00 */
[----:B0-----:R-:W-:-:S05]  /*13ee0*/  @P2 IMAD.HI.U32 R2, R5, R2, RZ ;  /* 0x0000000205022227 */ /* 0x001fca00078e00ff */
[----:B------:R-:W-:-:S07]  /*13ef0*/  @P2 SHF.R.U32.HI R5, RZ, R3, R2 ;  /* 0x00000003ff052219 */ /* 0x000fce0000011602 */
.L_x_1664:
[----:B------:R-:W-:Y:S05]  /*13f00*/  BSYNC B0 ;  /* 0x0000000000007941 */ /* 0x000fea0003800000 */
.L_x_1662:
[----:B------:R-:W-:-:S05]  /*13f10*/  IMAD R5, R5, R13, R76 ;  /* 0x0000000d05057224 */ /* 0x000fca00078e024c */
[----:B------:R-:W-:Y:S02]  /*13f20*/  VIMNMX R6, R6, R5, !PT ;  /* 0x0000000506067248 */ /* 0x000fe40007fe0100 */
[----:B------:R-:W-:-:S07]  /*13f30*/  VIADDMNMX R0, R5, R13, R0, PT ;  /* 0x0000000d05007246 */ /* 0x000fce0003800100 */
.L_x_1661:
        /* <DEDUP_REMOVED lines=8> */
[----:B------:R-:W-:-:S04]  /*13fc0*/  ISETP.GT.AND P3, PT, R6, 0x8, !P6 ;  /* 0x000000080600780c */ /* 0x000fc80007764270 */
[----:B------:R-:W-:-:S04]  /*13fd0*/  ISETP.LT.OR P3, PT, R0, 0x9, P3 ;  /* 0x000000090000780c */ /* 0x000fc80001f61670 */
[----:B------:R-:W-:Y:S02]  /*13fe0*/  FSEL R97, R28, -INF , !P3 ;  /* 0xff8000001c617808 */ /* 0x000fe40005800000 */
[----:B------:R-:W-:Y:S02]  /*13ff0*/  ISETP.GT.AND P3, PT, R6, 0x9, !P4 ;  /* 0x000000090600780c */ /* 0x000fe40006764270 */
[----:B------:R-:W-:Y:S02]  /*14000*/  ISETP.GE.AND P4, PT, R74, 0x11, PT ;  /* 0x000000114a00780c */ /* 0x000fe40003f86270 */
[----:B------:R-:W-:Y:S02]  /*14010*/  ISETP.LT.OR P3, PT, R0, 0xa, P3 ;  /* 0x0000000a0000780c */ /* 0x000fe40001f61670 */
[----:B------:R-:W-:Y:S02]  /*14020*/  P2R R78, PR, RZ, 0x10 ;  /* 0x00000010ff4e7803 */ /* 0x000fe40000000000 */
[----:B------:R-:W-:-:S02]  /*14030*/  FSEL R95, R29, -INF , !P3 ;  /* 0xff8000001d5f7808 */ /* 0x000fc40005800000 */
[----:B------:R-:W-:Y:S02]  /*14040*/  ISETP.GT.AND P3, PT, R6, 0x10, !P4 ;  /* 0x000000100600780c */ /* 0x000fe40006764270 */
[----:B------:R-:W-:Y:S02]  /*14050*/  ISETP.GE.AND P4, PT, R74, 0x12, PT ;  /* 0x000000124a00780c */ /* 0x000fe40003f86270 */
[----:B------:R-:W-:Y:S02]  /*14060*/  ISETP.LT.OR P3, PT, R0, 0x11, P3 ;  /* 0x000000110000780c */ /* 0x000fe40001f61670 */
[----:B------:R-:W-:Y:S02]  /*14070*/  P2R R79, PR, RZ, 0x10 ;  /* 0x00000010ff4f7803 */ /* 0x000fe40000000000 */
[----:B------:R-:W-:Y:S02]  /*14080*/  FSEL R91, R32, -INF , !P3 ;  /* 0xff800000205b7808 */ /* 0x000fe40005800000 */
[----:B------:R-:W-:-:S02]  /*14090*/  ISETP.GT.AND P3, PT, R6, 0x11, !P4 ;  /* 0x000000110600780c */ /* 0x000fc40006764270 */
[----:B------:R-:W-:Y:S02]  /*140a0*/  ISETP.GE.AND P4, PT, R74, 0x19, PT ;  /* 0x000000194a00780c */ /* 0x000fe40003f86270 */
[----:B------:R-:W-:Y:S02]  /*140b0*/  ISETP.LT.OR P3, PT, R0, 0x12, P3 ;  /* 0x000000120000780c */ /* 0x000fe40001f61670 */
[----:B------:R-:W-:Y:S02]  /*140c0*/  P2R R80, PR, RZ, 0x10 ;  /* 0x00000010ff507803 */ /* 0x000fe40000000000 */
[----:B------:R-:W-:Y:S02]  /*140d0*/  FSEL R73, R33, -INF , !P3 ;  /* 0xff80000021497808 */ /* 0x000fe40005800000 */
[----:B------:R-:W-:Y:S02]  /*140e0*/  ISETP.GT.AND P3, PT, R6, 0x18, !P4 ;  /* 0x000000180600780c */ /* 0x000fe40006764270 */
[----:B------:R-:W-:-:S02]  /*140f0*/  ISETP.GE.AND P4, PT, R74, 0x1a, PT ;  /* 0x0000001a4a00780c */ /* 0x000fc40003f86270 */
[----:B------:R-:W-:-:S04]  /*14100*/  ISETP.LT.OR P3, PT, R0, 0x19, P3 ;  /* 0x000000190000780c */ /* 0x000fc80001f61670 */
        /* <DEDUP_REMOVED lines=73> */
[----:B------:R-:W-:-:S04]  /*145a0*/  ISETP.LT.OR P3, PT, R0, 0x52, P3 ;  /* 0x000000520000780c */ /* 0x000fc80001f61670 */
[----:B------:R-:W-:Y:S02]  /*145b0*/  FSEL R65, R65, -INF , !P3 ;  /* 0xff80000041417808 */ /* 0x000fe40005800000 */
[----:B------:R-:W-:-:S04]  /*145c0*/  ISETP.GE.AND P3, PT, R74, 0x59, PT ;  /* 0x000000594a00780c */ /* 0x000fc80003f66270 */
[----:B------:R-:W-:-:S04]  /*145d0*/  ISETP.GT.AND P4, PT, R6, 0x58, !P3 ;  /* 0x000000580600780c */ /* 0x000fc80005f84270 */
[----:B------:R-:W-:-:S04]  /*145e0*/  ISETP.LT.OR P4, PT, R0, 0x59, P4 ;  /* 0x000000590000780c */ /* 0x000fc80002781670 */
[----:B------:R-:W-:Y:S02]  /*145f0*/  FSEL R5, R68, -INF , !P4 ;  /* 0xff80000044057808 */ /* 0x000fe40006000000 */
[----:B------:R-:W-:-:S04]  /*14600*/  ISETP.GE.AND P4, PT, R74, 0x1, PT ;  /* 0x000000014a00780c */ /* 0x000fc80003f86270 */
[----:B------:R-:W-:-:S04]  /*14610*/  ISETP.GT.AND P5, PT, R6, RZ, !P4 ;  /* 0x000000ff0600720c */ /* 0x000fc800067a4270 */
[----:B------:R-:W-:-:S04]  /*14620*/  ISETP.LT.OR P5, PT, R0, 0x1, P5 ;  /* 0x000000010000780c */ /* 0x000fc80002fa1670 */
[----:B------:R-:W-:Y:S02]  /*14630*/  FSEL R24, R24, -INF , !P5 ;  /* 0xff80000018187808 */ /* 0x000fe40006800000 */
[----:B------:R-:W-:-:S04]  /*14640*/  ISETP.GE.AND P5, PT, R74, 0x5a, PT ;  /* 0x0000005a4a00780c */ /* 0x000fc80003fa6270 */
[----:B------:R-:W-:Y:S02]  /*14650*/  P2R R32, PR, RZ, 0x20 ;  /* 0x00000020ff207803 */ /* 0x000fe40000000000 */
[----:B------:R-:W-:Y:S02]  /*14660*/  ISETP.GT.AND P5, PT, R6, 0x59, !P5 ;  /* 0x000000590600780c */ /* 0x000fe40006fa4270 */
[----:B0-----:R-:W-:Y:S01]  /*14670*/  VIADDMNMX R6, R3, R75, R14, PT ;  /* 0x0000004b03067246 */ /* 0x001fe2000380010e */
[----:B------:R-:W-:Y:S01]  /*14680*/  IMAD.IADD R14, R20, 0x1, R3 ;  /* 0x00000001140e7824 */ /* 0x000fe200078e0203 */
[----:B------:R-:W-:-:S04]  /*14690*/  ISETP.LT.OR P5, PT, R0, 0x5a, P5 ;  /* 0x0000005a0000780c */ /* 0x000fc80002fa1670 */
[----:B------:R-:W-:Y:S02]  /*146a0*/  FSEL R69, R69, -INF , !P5 ;  /* 0xff80000045457808 */ /* 0x000fe40006800000 */
[----:B------:R-:W-:-:S13]  /*146b0*/  ISETP.GE.AND P5, PT, R13, 0x1, PT ;  /* 0x000000010d00780c */ /* 0x000fda0003fa6270 */
[----:B------:R-:W-:Y:S05]  /*146c0*/  @!P5 BRA `(.L_x_1665) ;  /* 0x00000000004cd947 */ /* 0x000fea0003800000 */
        /* <DEDUP_REMOVED lines=11> */
.L_x_1667:
[----:B------:R-:W-:-:S13]  /*14780*/  ISETP.NE.AND P5, PT, R13, 0x1, PT ;  /* 0x000000010d00780c */ /* 0x000fda0003fa5270 */
[----:B------:R-:W0:Y:S02]  /*14790*/  @P5 LDC.64 R2, c[0x0][0x9e8] ;  /* 0x00027a00ff025b82 */ /* 0x000e240000000a00 */
[----:B0-----:R-:W-:-:S05]  /*147a0*/  @P5 IMAD.HI.U32 R2, R0, R2, RZ ;  /* 0x0000000200025227 */ /* 0x001fca00078e00ff */
[----:B------:R-:W-:-:S07]  /*147b0*/  @P5 SHF.R.U32.HI R0, RZ, R3, R2 ;  /* 0x00000003ff005219 */ /* 0x000fce0000011602 */
.L_x_1668:
[----:B------:R-:W-:Y:S05]  /*147c0*/  BSYNC B0 ;  /* 0x0000000000007941 */ /* 0x000fea0003800000 */
.L_x_1666:
[----:B------:R-:W-:-:S05]  /*147d0*/  IMAD R3, R0, R13, R76 ;  /* 0x0000000d00037224 */ /* 0x000fca00078e024c */
[----:B------:R-:W-:Y:S02]  /*147e0*/  VIMNMX R14, R14, R3, !PT ;  /* 0x000000030e0e7248 */ /* 0x000fe40007fe0100 */
[----:B------:R-:W-:-:S07]  /*147f0*/  VIADDMNMX R6, R3, R13, R6, PT ;  /* 0x0000000d03067246 */ /* 0x000fce0003800106 */
.L_x_1665:
[----:B------:R-:W-:Y:S01]  /*14800*/  ISETP.GT.AND P2, PT, R14, 0x1, !P2 ;  /* 0x000000010e00780c */ /* 0x000fe20005744270 */
[----:B------:R-:W-:Y:S01]  /*14810*/  ULDC UR4, c[0x0][0x988] ;  /* 0x0002620000047ab9 */ /* 0x000fe20000000800 */
[----:B------:R-:W-:Y:S02]  /*14820*/  FMNMX.FTZ R0, R24, R99, !PT ;  /* 0x0000006318007209 */ /* 0x000fe40007810000 */
[----:B------:R-:W-:Y:S02]  /*14830*/  ISETP.LT.OR P2, PT, R6, 0x2, P2 ;  /* 0x000000020600780c */ /* 0x000fe40001741670 */
[----:B------:R-:W-:Y:S02]  /*14840*/  FMNMX.FTZ R0, R97, R0, !PT ;  /* 0x0000000061007209 */ /* 0x000fe40007810000 */
[----:B------:R-:W-:Y:S02]  /*14850*/  FSEL R87, R27, -INF , !P2 ;  /* 0xff8000001b577808 */ /* 0x000fe40005000000 */
[----:B------:R-:W-:-:S02]  /*14860*/  ISETP.NE.AND P2, PT, R77, RZ, PT ;  /* 0x000000ff4d00720c */ /* 0x000fc40003f45270 */
[C---:B------:R-:W-:Y:S02]  /*14870*/  ISETP.GT.AND P6, PT, R14.reuse, 0x8, !P6 ;  /* 0x000000080e00780c */ /* 0x040fe400077c4270 */
[----:B------:R-:W-:Y:S02]  /*14880*/  ISETP.GT.AND P2, PT, R14, 0x9, !P2 ;  /* 0x000000090e00780c */ /* 0x000fe40005744270 */
[----:B------:R-:W-:Y:S02]  /*14890*/  FMNMX.FTZ R0, R95, R0, !PT ;  /* 0x000000005f007209 */ /* 0x000fe40007810000 */
[C---:B------:R-:W-:Y:S02]  /*148a0*/  ISETP.LT.OR P2, PT, R6.reuse, 0xa, P2 ;  /* 0x0000000a0600780c */ /* 0x040fe40001741670 */
[----:B------:R-:W-:Y:S02]  /*148b0*/  ISETP.LT.OR P6, PT, R6, 0x9, P6 ;  /* 0x000000090600780c */ /* 0x000fe400037c1670 */
[----:B------:R-:W-:-:S02]  /*148c0*/  FSEL R85, R31, -INF , !P2 ;  /* 0xff8000001f557808 */ /* 0x000fc40005000000 */
[----:B------:R-:W-:Y:S02]  /*148d0*/  ISETP.NE.AND P2, PT, R78, RZ, PT ;  /* 0x000000ff4e00720c */ /* 0x000fe40003f45270 */
[----:B------:R-:W-:Y:S02]  /*148e0*/  FMNMX.FTZ R0, R91, R0, !PT ;  /* 0x000000005b007209 */ /* 0x000fe40007810000 */
[----:B------:R-:W-:Y:S02]  /*148f0*/  ISETP.GT.AND P2, PT, R14, 0x10, !P2 ;  /* 0x000000100e00780c */ /* 0x000fe40005744270 */
[----:B------:R-:W-:Y:S02]  /*14900*/  FSEL R27, R30, -INF , !P6 ;  /* 0xff8000001e1b7808 */ /* 0x000fe40007000000 */
[----:B------:R-:W-:Y:S02]  /*14910*/  ISETP.LT.OR P2, PT, R6, 0x11, P2 ;  /* 0x000000110600780c */ /* 0x000fe40001741670 */
[----:B------:R-:W-:-:S02]  /*14920*/  ISETP.NE.AND P6, PT, R36, RZ, PT ;  /* 0x000000ff2400720c */ /* 0x000fc40003fc5270 */
[----:B------:R-:W-:Y:S02]  /*14930*/  FSEL R31, R34, -INF , !P2 ;  /* 0xff800000221f7808 */ /* 0x000fe40005000000 */
[----:B------:R-:W-:Y:S02]  /*14940*/  ISETP.NE.AND P2, PT, R79, RZ, PT ;  /* 0x000000ff4f00720c */ /* 0x000fe40003f45270 */
[----:B------:R-:W-:Y:S02]  /*14950*/  FMNMX.FTZ R0, R73, R0, !PT ;  /* 0x0000000049007209 */ /* 0x000fe40007810000 */
[----:B------:R-:W-:Y:S02]  /*14960*/  ISETP.GT.AND P2, PT, R14, 0x11, !P2 ;  /* 0x000000110e00780c */ /* 0x000fe40005744270 */
[----:B------:R-:W-:Y:S02]  /*14970*/  FMNMX.FTZ R0, R33, R0, !PT ;  /* 0x0000000021007209 */ /* 0x000fe40007810000 */
[----:B------:R-:W-:-:S02]  /*14980*/  ISETP.LT.OR P2, PT, R6, 0x12, P2 ;  /* 0x000000120600780c */ /* 0x000fc40001741670 */
[----:B------:R-:W-:Y:S02]  /*14990*/  ISETP.NE.AND P5, PT, R81, RZ, PT ;  /* 0x000000ff5100720c */ /* 0x000fe40003fa5270 */
        /* <DEDUP_REMOVED lines=18> */
[----:B------:R-:W-:Y:S01]  /*14ac0*/  ISETP.NE.AND P2, PT, R40, RZ, PT ;  /* 0x000000ff2800720c */ /* 0x000fe20003f45270 */
[----:B------:R-:W-:Y:S01]  /*14ad0*/  IMAD.MOV.U32 R40, RZ, RZ, R213 ;  /* 0x000000ffff287224 */ /* 0x000fe200078e00d5 */
        /* <DEDUP_REMOVED lines=21> */
[----:B------:R-:W-:Y:S01]  /*14c30*/  FMNMX.FTZ R2, R69, R0, !PT ;  /* 0x0000000045027209 */ /* 0x000fe20007810000 */
[----:B------:R-:W-:Y:S01]  /*14c40*/  IMAD.U32 R0, RZ, RZ, UR4 ;  /* 0x00000004ff007e24 */ /* 0x000fe2000f8e00ff */
[----:B------:R-:W-:-:S02]  /*14c50*/  ISETP.GT.AND P2, PT, R14, 0x30, !P2 ;  /* 0x000000300e00780c */ /* 0x000fc40005744270 */
[----:B------:R-:W-:Y:S01]  /*14c60*/  ISETP.GT.AND P4, PT, R14, RZ, !P4 ;  /* 0x000000ff0e00720c */ /* 0x000fe20006784270 */
[----:B------:R-:W0:Y:S01]  /*14c70*/  SHFL.BFLY PT, R3, R2, 0x2, 0x1f ;  /* 0x0c401f0002037f89 */ /* 0x000e2200000e0000 */
[C---:B------:R-:W-:Y:S02]  /*14c80*/  ISETP.LT.OR P2, PT, R6.reuse, 0x31, P2 ;  /* 0x000000310600780c */ /* 0x040fe40001741670 */
[----:B------:R-:W-:Y:S02]  /*14c90*/  ISETP.LT.OR P4, PT, R6, 0x1, P4 ;  /* 0x000000010600780c */ /* 0x000fe40002781670 */
[----:B------:R-:W-:Y:S02]  /*14ca0*/  FSEL R43, R50, -INF , !P2 ;  /* 0xff800000322b7808 */ /* 0x000fe40005000000 */
[----:B------:R-:W-:Y:S02]  /*14cb0*/  ISETP.NE.AND P2, PT, R48, RZ, PT ;  /* 0x000000ff3000720c */ /* 0x000fe40003f45270 */
[----:B------:R-:W-:-:S02]  /*14cc0*/  FSEL R26, R26, -INF , !P4 ;  /* 0xff8000001a1a7808 */ /* 0x000fc40006000000 */
[----:B------:R-:W-:Y:S02]  /*14cd0*/  ISETP.GT.AND P2, PT, R14, 0x31, !P2 ;  /* 0x000000310e00780c */ /* 0x000fe40005744270 */
[----:B------:R-:W-:Y:S02]  /*14ce0*/  ISETP.NE.AND P6, PT, R89, RZ, PT ;  /* 0x000000ff5900720c */ /* 0x000fe40003fc5270 */
[----:B------:R-:W-:Y:S02]  /*14cf0*/  ISETP.LT.OR P2, PT, R6, 0x32, P2 ;  /* 0x000000320600780c */ /* 0x000fe40001741670 */
[----:B------:R-:W-:Y:S02]  /*14d00*/  ISETP.NE.AND P5, PT, R60, RZ, PT ;  /* 0x000000ff3c00720c */ /* 0x000fe40003fa5270 */
[----:B------:R-:W-:Y:S02]  /*14d10*/  FSEL R51, R51, -INF , !P2 ;  /* 0xff80000033337808 */ /* 0x000fe40005000000 */
[----:B------:R-:W-:-:S02]  /*14d20*/  ISETP.NE.AND P2, PT, R86, RZ, PT ;  /* 0x000000ff5600720c */ /* 0x000fc40003f45270 */
[C---:B------:R-:W-:Y:S02]  /*14d30*/  ISETP.GT.AND P3, PT, R14.reuse, 0x58, !P3 ;  /* 0x000000580e00780c */ /* 0x040fe40005f64270 */
[----:B------:R-:W-:Y:S02]  /*14d40*/  ISETP.GT.AND P2, PT, R14, 0x38, !P2 ;  /* 0x000000380e00780c */ /* 0x000fe40005744270 */
[----:B0-----:R-:W-:Y:S02]  /*14d50*/  FMNMX.FTZ R3, R2, R3, !PT ;  /* 0x0000000302037209 */ /* 0x001fe40007810000 */
[----:B------:R-:W-:Y:S02]  /*14d60*/  ISETP.LT.OR P2, PT, R6, 0x39, P2 ;  /* 0x000000390600780c */ /* 0x000fe40001741670 */
[----:B------:R-:W-:Y:S01]  /*14d70*/  FMNMX.FTZ R2, R26, R87, !PT ;  /* 0x000000571a027209 */ /* 0x000fe20007810000 */
[----:B------:R-:W0:Y:S01]  /*14d80*/  SHFL.BFLY PT, R4, R3, 0x1, 0x1f ;  /* 0x0c201f0003047f89 */ /* 0x000e2200000e0000 */
        /* <DEDUP_REMOVED lines=28> */
[----:B0-----:R-:W-:Y:S02]  /*14f50*/  FMNMX.FTZ R4, R3, R4, !PT ;  /* 0x0000000403047209 */ /* 0x001fe40007810000 */
[----:B------:R-:W-:Y:S02]  /*14f60*/  FMNMX.FTZ R2, R51, R2, !PT ;  /* 0x0000000233027209 */ /* 0x000fe40007810000 */
[----:B------:R-:W-:Y:S01]  /*14f70*/  ISETP.LT.OR P2, PT, R6, 0x4a, P2 ;  /* 0x0000004a0600780c */ /* 0x000fe20001741670 */
[----:B------:R-:W-:Y:S01]  /*14f80*/  FMUL.FTZ R20, R4, R0 ;  /* 0x0000000004147220 */ /* 0x000fe20000410000 */
[----:B------:R-:W-:-:S02]  /*14f90*/  FMNMX.FTZ R2, R47, R2, !PT ;  /* 0x000000022f027209 */ /* 0x000fc40007810000 */
[----:B------:R-:W-:Y:S02]  /*14fa0*/  FSEL R63, R63, -INF , !P2 ;  /* 0xff8000003f3f7808 */ /* 0x000fe40005000000 */
[----:B------:R-:W-:Y:S02]  /*14fb0*/  FSETP.NEU.FTZ.AND P2, PT, R4, -INF , PT ;  /* 0xff8000000400780b */ /* 0x000fe40003f5d000 */
[----:B------:R-:W-:Y:S02]  /*14fc0*/  ISETP.NE.AND P5, PT, R90, RZ, PT ;  /* 0x000000ff5a00720c */ /* 0x000fe40003fa5270 */
[----:B------:R-:W-:Y:S02]  /*14fd0*/  FMNMX.FTZ R2, R55, R2, !PT ;  /* 0x0000000237027209 */ /* 0x000fe40007810000 */
[----:B------:R-:W-:Y:S02]  /*14fe0*/  FSEL R20, R20, RZ, P2 ;  /* 0x000000ff14147208 */ /* 0x000fe40001000000 */
[----:B------:R-:W-:-:S02]  /*14ff0*/  ISETP.GT.AND P2, PT, R14, 0x50, !P5 ;  /* 0x000000500e00780c */ /* 0x000fc40006f44270 */
[----:B------:R-:W-:Y:S01]  /*15000*/  FMNMX.FTZ R2, R89, R2, !PT ;  /* 0x0000000259027209 */ /* 0x000fe20007810000 */
[-CC-:B------:R-:W-:Y:S01]  /*15010*/  FFMA.FTZ R186, R33, R0.reuse, -R20.reuse ;  /* 0x0000000021ba7223 */ /* 0x180fe20000010814 */
[----:B------:R-:W-:Y:S01]  /*15020*/  ISETP.LT.OR P2, PT, R6, 0x51, P2 ;  /* 0x000000510600780c */ /* 0x000fe20001741670 */
[-CC-:B------:R-:W-:Y:S01]  /*15030*/  FFMA.FTZ R33, R37, R0.reuse, -R20.reuse ;  /* 0x0000000025217223 */ /* 0x180fe20000010814 */
[----:B------:R-:W-:Y:S01]  /*15040*/  ISETP.NE.AND P6, PT, R28, RZ, PT ;  /* 0x000000ff1c00720c */ /* 0x000fe20003fc5270 */
[--C-:B------:R-:W-:Y:S01]  /*15050*/  FFMA.FTZ R188, R24, R0, -R20.reuse ;  /* 0x0000000018bc7223 */ /* 0x100fe20000010814 */
[----:B------:R-:W-:Y:S01]  /*15060*/  FMNMX.FTZ R2, R59, R2, !PT ;  /* 0x000000023b027209 */ /* 0x000fe20007810000 */
[-CC-:B------:R-:W-:Y:S01]  /*15070*/  FFMA.FTZ R99, R99, R0.reuse, -R20.reuse ;  /* 0x0000000063637223 */ /* 0x180fe20000010814 */
[----:B------:R-:W-:Y:S01]  /*15080*/  FSEL R101, R66, -INF , !P2 ;  /* 0xff80000042657808 */ /* 0x000fe20005000000 */
[--C-:B------:R-:W-:Y:S01]  /*15090*/  FFMA.FTZ R190, R97, R0, -R20.reuse ;  /* 0x0000000061be7223 */ /* 0x100fe20000010814 */
[----:B------:R-:W-:Y:S01]  /*150a0*/  ISETP.GT.AND P2, PT, R14, 0x51, !P6 ;  /* 0x000000510e00780c */ /* 0x000fe20007744270 */
[----:B------:R-:W-:Y:S01]  /*150b0*/  MUFU.EX2 R188, R188 ;  /* 0x000000bc00bc7308 */ /* 0x000fe20000000800 */
[----:B------:R-:W-:Y:S01]  /*150c0*/  FMNMX.FTZ R2, R93, R2, !PT ;  /* 0x000000025d027209 */ /* 0x000fe20007810000 */
[-CC-:B------:R-:W-:Y:S01]  /*150d0*/  FFMA.FTZ R95, R95, R0.reuse, -R20.reuse ;  /* 0x000000005f5f7223 */ /* 0x180fe20000010814 */
[----:B------:R-:W-:Y:S01]  /*150e0*/  ISETP.NE.AND P5, PT, R32, RZ, PT ;  /* 0x000000ff2000720c */ /* 0x000fe20003fa5270 */
[-CC-:B------:R-:W-:Y:S01]  /*150f0*/  FFMA.FTZ R184, R91, R0.reuse, -R20.reuse ;  /* 0x000000005bb87223 */ /* 0x180fe20000010814 */
[----:B------:R-:W-:Y:S01]  /*15100*/  ISETP.LT.OR P2, PT, R6, 0x52, P2 ;  /* 0x000000520600780c */ /* 0x000fe20001741670 */
[--C-:B------:R-:W-:Y:S01]  /*15110*/  FFMA.FTZ R73, R73, R0, -R20.reuse ;  /* 0x0000000049497223 */ /* 0x100fe20000010814 */
[----:B------:R-:W-:Y:S01]  /*15120*/  FMNMX.FTZ R2, R63, R2, !PT ;  /* 0x000000023f027209 */ /* 0x000fe20007810000 */
[----:B------:R-:W0:Y:S01]  /*15130*/  MUFU.EX2 R99, R99 ;  /* 0x0000006300637308 */ /* 0x000e220000000800 */
[----:B------:R-:W-:Y:S01]  /*15140*/  ISETP.GT.AND P4, PT, R14, 0x59, !P5 ;  /* 0x000000590e00780c */ /* 0x000fe20006f84270 */
[-CC-:B------:R-:W-:Y:S01]  /*15150*/  FFMA.FTZ R180, R29, R0.reuse, -R20.reuse ;  /* 0x000000001db47223 */ /* 0x180fe20000010814 */
[C---:B------:R-:W-:Y:S01]  /*15160*/  ISETP.LT.OR P3, PT, R6.reuse, 0x59, P3 ;  /* 0x000000590600780c */ /* 0x040fe20001f61670 */
[-CC-:B------:R-:W-:Y:S01]  /*15170*/  FFMA.FTZ R182, R7, R0.reuse, -R20.reuse ;  /* 0x0000000007b67223 */ /* 0x180fe20000010814 */
[----:B------:R-:W-:Y:S01]  /*15180*/  FSEL R67, R67, -INF , !P2 ;  /* 0xff80000043437808 */ /* 0x000fe20005000000 */
[--C-:B------:R-:W-:Y:S01]  /*15190*/  FFMA.FTZ R176, R21, R0, -R20.reuse ;  /* 0x0000000015b07223 */ /* 0x100fe20000010814 */
[----:B------:R-:W-:Y:S01]  /*151a0*/  FMNMX.FTZ R2, R101, R2, !PT ;  /* 0x0000000265027209 */ /* 0x000fe20007810000 */
[----:B------:R-:W1:Y:S01]  /*151b0*/  MUFU.EX2 R190, R190 ;  /* 0x000000be00be7308 */ /* 0x000e620000000800 */
[----:B------:R-:W-:Y:S01]  /*151c0*/  ISETP.LT.OR P4, PT, R6, 0x5a, P4 ;  /* 0x0000005a0600780c */ /* 0x000fe20002781670 */
[-CC-:B------:R-:W-:Y:S01]  /*151d0*/  FFMA.FTZ R178, R9, R0.reuse, -R20.reuse ;  /* 0x0000000009b27223 */ /* 0x180fe20000010814 */
[----:B------:R-:W-:Y:S01]  /*151e0*/  FSEL R37, R70, -INF , !P3 ;  /* 0xff80000046257808 */ /* 0x000fe20005800000 */
[--C-:B------:R-:W-:Y:S01]  /*151f0*/  FFMA.FTZ R172, R15, R0, -R20.reuse ;  /* 0x000000000fac7223 */ /* 0x100fe20000010814 */
[----:B------:R-:W-:Y:S01]  /*15200*/  FMNMX.FTZ R2, R67, R2, !PT ;  /* 0x0000000243027209 */ /* 0x000fe20007810000 */
[--C-:B------:R-:W-:Y:S01]  /*15210*/  FFMA.FTZ R174, R25, R0, -R20.reuse ;  /* 0x0000000019ae7223 */ /* 0x100fe20000010814 */
[----:B------:R-:W-:Y:S01]  /*15220*/  FSEL R71, R71, -INF , !P4 ;  /* 0xff80000047477808 */ /* 0x000fe20006000000 */
[----:B------:R-:W2:Y:S01]  /*15230*/  MUFU.EX2 R95, R95 ;  /* 0x0000005f005f7308 */ /* 0x000ea20000000800 */
[----:B------:R-:W-:Y:S01]  /*15240*/  FMNMX.FTZ R2, R37, R2, !PT ;  /* 0x0000000225027209 */ /* 0x000fe20007810000 */
[-CC-:B------:R-:W-:Y:S01]  /*15250*/  FFMA.FTZ R168, R11, R0.reuse, -R20.reuse ;  /* 0x000000000ba87223 */ /* 0x180fe20000010814 */
[----:B------:R-:W-:Y:S01]  /*15260*/  ISETP.NE.AND P5, PT, R92, 0x1, PT ;  /* 0x000000015c00780c */ /* 0x000fe20003fa5270 */
[--C-:B------:R-:W-:Y:S01]  /*15270*/  FFMA.FTZ R170, R5, R0, -R20.reuse ;  /* 0x0000000005aa7223 */ /* 0x100fe20000010814 */
[----:B------:R-:W-:Y:S01]  /*15280*/  FMNMX.FTZ R2, R71, R2, !PT ;  /* 0x0000000247027209 */ /* 0x000fe20007810000 */
[-CC-:B------:R-:W-:Y:S01]  /*15290*/  FFMA.FTZ R29, R41, R0.reuse, -R20.reuse ;  /* 0x00000000291d7223 */ /* 0x180fe20000010814 */
[-CC-:B------:R-:W-:Y:S01]  /*152a0*/  FFMA.FTZ R7, R45, R0.reuse, -R20.reuse ;  /* 0x000000002d077223 */ /* 0x180fe20000010814 */
[----:B------:R-:W3:Y:S01]  /*152b0*/  MUFU.EX2 R184, R184 ;  /* 0x000000b800b87308 */ /* 0x000ee20000000800 */
[-CC-:B------:R-:W-:Y:S01]  /*152c0*/  FFMA.FTZ R21, R49, R0.reuse, -R20.reuse ;  /* 0x0000000031157223 */ /* 0x180fe20000010814 */
[----:B------:R-:W4:Y:S01]  /*152d0*/  SHFL.BFLY PT, R3, R2, 0x2, 0x1f ;  /* 0x0c401f0002037f89 */ /* 0x000f2200000e0000 */
[-CC-:B------:R-:W-:Y:S01]  /*152e0*/  FFMA.FTZ R9, R53, R0.reuse, -R20.reuse ;  /* 0x0000000035097223 */ /* 0x180fe20000010814 */
[-CC-:B------:R-:W-:Y:S01]  /*152f0*/  FFMA.FTZ R15, R57, R0.reuse, -R20.reuse ;  /* 0x00000000390f7223 */ /* 0x180fe20000010814 */
[-CC-:B------:R-:W-:Y:S01]  /*15300*/  FFMA.FTZ R25, R61, R0.reuse, -R20.reuse ;  /* 0x000000003d197223 */ /* 0x180fe20000010814 */
[-CC-:B------:R-:W-:Y:S01]  /*15310*/  FFMA.FTZ R11, R65, R0.reuse, -R20.reuse ;  /* 0x00000000410b7223 */ /* 0x180fe20000010814 */
[----:B------:R-:W-:Y:S01]  /*15320*/  FFMA.FTZ R5, R69, R0, -R20 ;  /* 0x0000000045057223 */ /* 0x000fe20000010814 */
[----:B------:R-:W3:Y:S01]  /*15330*/  MUFU.EX2 R73, R73 ;  /* 0x0000004900497308 */ /* 0x000ee20000000800 */
[----:B------:R-:W3:Y:S07]  /*15340*/  @P5 LDC R38, c[0x0][0x44c] ;  /* 0x00011300ff265b82 */ /* 0x000eee0000000800 */
[----:B------:R-:W3:Y:S01]  /*15350*/  MUFU.EX2 R186, R186 ;  /* 0x000000ba00ba7308 */ /* 0x000ee20000000800 */
[----:B------:R-:W3:Y:S07]  /*15360*/  @P5 LDC R42, c[0x0][0x450] ;  /* 0x00011400ff2a5b82 */ /* 0x000eee0000000800 */
[----:B------:R-:W3:Y:S01]  /*15370*/  MUFU.EX2 R33, R33 ;  /* 0x0000002100217308 */ /* 0x000ee20000000800 */
[----:B----4-:R-:W-:-:S05]  /*15380*/  FMNMX.FTZ R6, R2, R3, !PT ;  /* 0x0000000302067209 */ /* 0x010fca0007810000 */
[----:B------:R-:W4:Y:S02]  /*15390*/  SHFL.BFLY PT, R3, R6, 0x1, 0x1f ;  /* 0x0c201f0006037f89 */ /* 0x000f2400000e0000 */
[----:B------:R-:W-:Y:S08]  /*153a0*/  MUFU.EX2 R180, R180 ;  /* 0x000000b400b47308 */ /* 0x000ff00000000800 */
[----:B------:R-:W-:Y:S08]  /*153b0*/  MUFU.EX2 R29, R29 ;  /* 0x0000001d001d7308 */ /* 0x000ff00000000800 */
[----:B------:R-:W-:Y:S01]  /*153c0*/  MUFU.EX2 R182, R182 ;  /* 0x000000b600b67308 */ /* 0x000fe20000000800 */
[----:B----4-:R-:W-:-:S07]  /*153d0*/  FMNMX.FTZ R3, R6, R3, !PT ;  /* 0x0000000306037209 */ /* 0x010fce0007810000 */
[----:B------:R-:W-:Y:S01]  /*153e0*/  MUFU.EX2 R7, R7 ;  /* 0x0000000700077308 */ /* 0x000fe20000000800 */
[C---:B------:R-:W-:Y:S01]  /*153f0*/  FSETP.NEU.FTZ.AND P2, PT, R3.reuse, -INF , PT ;  /* 0xff8000000300780b */ /* 0x040fe20003f5d000 */
[----:B------:R-:W-:-:S06]  /*15400*/  FMUL.FTZ R2, R3, R0 ;  /* 0x0000000003027220 */ /* 0x000fcc0000410000 */
[----:B------:R-:W-:Y:S01]  /*15410*/  MUFU.EX2 R176, R176 ;  /* 0x000000b000b07308 */ /* 0x000fe20000000800 */
        /* <DEDUP_REMOVED lines=17> */
[----:B---3--:R-:W-:Y:S01]  /*15530*/  FADD.FTZ R34, R184, R27 ;  /* 0x0000001bb8227221 */ /* 0x008fe20000010000 */
[-CC-:B------:R-:W-:Y:S01]  /*15540*/  FFMA.FTZ R28, R77, R0.reuse, -R6.reuse ;  /* 0x000000004d1c7223 */ /* 0x180fe20000010806 */
[----:B------:R-:W-:Y:S01]  /*15550*/  FFMA.FTZ R177, R43, R0, -R6 ;  /* 0x000000002bb17223 */ /* 0x000fe20000010806 */
[----:B------:R-:W-:-:S04]  /*15560*/  @P5 IMAD.HI.U32 R35, R213, R38, RZ ;  /* 0x00000026d5235227 */ /* 0x000fc800078e00ff */
        /* <DEDUP_REMOVED lines=22> */
[----:B------:R-:W-:-:S02]  /*156d0*/  @P5 SHF.R.U32.HI R40, RZ, R42, R35 ;  /* 0x0000002aff285219 */ /* 0x000fc40000011623 */
[C---:B------:R-:W-:Y:S01]  /*156e0*/  FADD.FTZ R31, R7.reuse, R38 ;  /* 0x00000026071f7221 */ /* 0x040fe20000010000 */
[----:B------:R-:W-:Y:S01]  /*156f0*/  F2FP.BF16.F32.PACK_AB R182, R7, R182 ;  /* 0x000000b607b6723e */ /* 0x000fe200000010ff */
[----:B------:R-:W1:Y:S01]  /*15700*/  MUFU.EX2 R20, R20 ;  /* 0x0000001400147308 */ /* 0x000e620000000800 */
[----:B--2---:R-:W-:Y:S01]  /*15710*/  FADD.FTZ R34, R14, R27 ;  /* 0x0000001b0e227221 */ /* 0x004fe20000010000 */
[----:B------:R-:W-:Y:S01]  /*15720*/  FADD.FTZ R38, R176, R31 ;  /* 0x0000001fb0267221 */ /* 0x000fe20000010000 */
[----:B------:R-:W-:Y:S01]  /*15730*/  IMAD.IADD R151, R151, 0x1, R40 ;  /* 0x0000000197977824 */ /* 0x000fe200078e0228 */
[----:B------:R-:W-:Y:S02]  /*15740*/  ISETP.GE.AND P5, PT, R13, 0x1, PT ;  /* 0x000000010d00780c */ /* 0x000fe40003fa6270 */
[----:B------:R-:W-:Y:S01]  /*15750*/  F2FP.BF16.F32.PACK_AB R189, R2, R189 ;  /* 0x000000bd02bd723e */ /* 0x000fe200000010ff */
[----:B------:R-:W-:Y:S01]  /*15760*/  IMAD.IADD R12, R151, 0x1, R12 ;  /* 0x00000001970c7824 */ /* 0x000fe200078e020c */
[----:B------:R-:W2:Y:S01]  /*15770*/  MUFU.EX2 R187, R187 ;  /* 0x000000bb00bb7308 */ /* 0x000ea20000000800 */
[----:B0-----:R-:W-:Y:S01]  /*15780*/  FADD.FTZ R27, R185, R34 ;  /* 0x00000022b91b7221 */ /* 0x001fe20000010000 */
[----:B------:R-:W-:-:S02]  /*15790*/  F2FP.BF16.F32.PACK_AB R188, R99, R188 ;  /* 0x000000bc63bc723e */ /* 0x000fc400000010ff */
[----:B------:R-:W-:Y:S02]  /*157a0*/  F2FP.BF16.F32.PACK_AB R190, R95, R190 ;  /* 0x000000be5fbe723e */ /* 0x000fe400000010ff */
[----:B------:R-:W-:Y:S02]  /*157b0*/  F2FP.BF16.F32.PACK_AB R184, R73, R184 ;  /* 0x000000b849b8723e */ /* 0x000fe400000010ff */
[----:B------:R-:W0:Y:S01]  /*157c0*/  MUFU.EX2 R24, R24 ;  /* 0x0000001800187308 */ /* 0x000e220000000800 */
[----:B-1----:R-:W-:Y:S01]  /*157d0*/  FADD.FTZ R34, R20, R27 ;  /* 0x0000001b14227221 */ /* 0x002fe20000010000 */
[----:B------:R-:W-:Y:S02]  /*157e0*/  F2FP.BF16.F32.PACK_AB R186, R33, R186 ;  /* 0x000000ba21ba723e */ /* 0x000fe400000010ff */
[----:B------:R-:W-:Y:S02]  /*157f0*/  F2FP.BF16.F32.PACK_AB R180, R29, R180 ;  /* 0x000000b41db4723e */ /* 0x000fe400000010ff */
[----:B------:R-:W-:-:S02]  /*15800*/  F2FP.BF16.F32.PACK_AB R191, R14, R191 ;  /* 0x000000bf0ebf723e */ /* 0x000fc400000010ff */
[----:B------:R-:W1:Y:S01]  /*15810*/  MUFU.EX2 R181, R181 ;  /* 0x000000b500b57308 */ /* 0x000e620000000800 */
[----:B--2---:R-:W-:Y:S01]  /*15820*/  FADD.FTZ R27, R187, R34 ;  /* 0x00000022bb1b7221 */ /* 0x004fe20000010000 */
[----:B------:R-:W-:-:S06]  /*15830*/  F2FP.BF16.F32.PACK_AB R185, R20, R185 ;  /* 0x000000b914b9723e */ /* 0x000fcc00000010ff */
        /* <DEDUP_REMOVED lines=58> */
[----:B------:R-:W-:-:S05]  /*15be0*/  VIADD R7, R72, 0xfffffffe ;  /* 0xfffffffe48077836 */ /* 0x000fca0000000000 */
        /* <DEDUP_REMOVED lines=23> */
.L_x_1671:
[----:B------:R-:W-:-:S13]  /*15d60*/  ISETP.NE.AND P2, PT, R13, 0x1, PT ;  /* 0x000000010d00780c */ /* 0x000fda0003f45270 */
[----:B------:R-:W0:Y:S02]  /*15d70*/  @P2 LDC.64 R14, c[0x0][0x9e8] ;  /* 0x00027a00ff0e2b82 */ /* 0x000e240000000a00 */
[----:B0-----:R-:W-:-:S05]  /*15d80*/  @P2 IMAD.HI.U32 R14, R2, R14, RZ ;  /* 0x0000000e020e2227 */ /* 0x001fca00078e00ff */
[----:B------:R-:W-:-:S07]  /*15d90*/  @P2 SHF.R.U32.HI R2, RZ, R15, R14 ;  /* 0x0000000fff022219 */ /* 0x000fce000001160e */
.L_x_1672:
[----:B------:R-:W-:Y:S05]  /*15da0*/  BSYNC B0 ;  /* 0x0000000000007941 */ /* 0x000fea0003800000 */
.L_x_1670:
[----:B------:R-:W-:-:S05]  /*15db0*/  IMAD R13, R2, R13, R13 ;  /* 0x0000000d020d7224 */ /* 0x000fca00078e020d */
[----:B------:R-:W-:-:S07]  /*15dc0*/  VIMNMX R12, R12, R13, PT ;  /* 0x0000000d0c0c7248 */ /* 0x000fce0003fe0100 */
.L_x_1669:
[----:B------:R-:W-:Y:S01]  /*15dd0*/  IMAD.HI R12, R12, 0x2aaaaaab, RZ ;  /* 0x2aaaaaab0c0c7827 */ /* 0x000fe200078e02ff */
[----:B------:R-:W-:Y:S01]  /*15de0*/  ULDC UR59, c[0x0][0x9e4] ;  /* 0x00027900003b7ab9 */ /* 0x000fe20000000800 */
[----:B------:R-:W-:Y:S01]  /*15df0*/  ULDC UR58, c[0x0][0x9e4] ;  /* 0x00027900003a7ab9 */ /* 0x000fe20000000800 */
[----:B------:R-:W-:Y:S01]  /*15e00*/  BSSY B0, `(.L_x_1673) ;  /* 0x000037c000007945 */ /* 0x000fe20003800000 */
[----:B------:R-:W-:Y:S01]  /*15e10*/  IMAD.MOV.U32 R2, RZ, RZ, 0x3f800000 ;  /* 0x3f800000ff027424 */ /* 0x000fe200078e00ff */
[----:B------:R-:W-:Y:S02]  /*15e20*/  SHF.R.U32.HI R9, RZ, 0x1f, R12 ;  /* 0x0000001fff097819 */ /* 0x000fe4000001160c */
[----:B------:R-:W-:Y:S02]  /*15e30*/  CS2R R118, SRZ ;  /* 0x0000000000767805 */ /* 0x000fe4000001ff00 */
[----:B------:R-:W-:Y:S02]  /*15e40*/  CS2R R116, SRZ ;  /* 0x0000000000747805 */ /* 0x000fe4000001ff00 */
[----:B------:R-:W-:-:S02]  /*15e50*/  CS2R R114, SRZ ;  /* 0x0000000000727805 */ /* 0x000fc4000001ff00 */
[----:B------:R-:W-:Y:S01]  /*15e60*/  LEA.HI.SX32 R11, R12, R9, 0x1c ;  /* 0x000000090c0b7211 */ /* 0x000fe200078fe2ff */
[----:B------:R-:W-:Y:S01]  /*15e70*/  IMAD.MOV.U32 R9, RZ, RZ, 0x3f800000 ;  /* 0x3f800000ff097424 */ /* 0x000fe200078e00ff */
[----:B------:R-:W-:Y:S02]  /*15e80*/  CS2R R112, SRZ ;  /* 0x0000000000707805 */ /* 0x000fe4000001ff00 */
[----:B------:R-:W-:Y:S02]  /*15e90*/  CS2R R110, SRZ ;  /* 0x00000000006e7805 */ /* 0x000fe4000001ff00 */
[----:B------:R-:W-:Y:S02]  /*15ea0*/  VIMNMX R14, R214, R11, !PT ;  /* 0x0000000bd60e7248 */ /* 0x000fe40007fe0100 */
[----:B------:R-:W-:Y:S02]  /*15eb0*/  CS2R R108, SRZ ;  /* 0x00000000006c7805 */ /* 0x000fe4000001ff00 */
[----:B------:R-:W-:-:S02]  /*15ec0*/  CS2R R106, SRZ ;  /* 0x00000000006a7805 */ /* 0x000fc4000001ff00 */
[----:B------:R-:W-:Y:S02]  /*15ed0*/  CS2R R104, SRZ ;  /* 0x0000000000687805 */ /* 0x000fe4000001ff00 */
[----:B------:R-:W-:Y:S02]  /*15ee0*/  ISETP.GE.AND P2, PT, R7, R14, PT ;  /* 0x0000000e0700720c */ /* 0x000fe40003f46270 */
        /* <DEDUP_REMOVED lines=40> */
[----:B------:R-:W-:Y:S06]  /*16170*/  @!P2 BRA `(.L_x_1674) ;  /* 0x000000340010a947 */ /* 0x000fec0003800000 */
[----:B------:R-:W-:Y:S01]  /*16180*/  BSSY B1, `(.L_x_1675) ;  /* 0x000033f000017945 */ /* 0x000fe20003800000 */
[----:B------:R-:W-:Y:S02]  /*16190*/  IMAD.MOV.U32 R2, RZ, RZ, 0x3f800000 ;  /* 0x3f800000ff027424 */ /* 0x000fe400078e00ff */
[----:B------:R-:W-:-:S07]  /*161a0*/  IMAD.MOV.U32 R119, RZ, RZ, RZ ;  /* 0x000000ffff777224 */ /* 0x000fce00078e00ff */
.L_x_1694:
[----:B------:R-:W-:-:S05]  /*161b0*/  VIADD R15, R19, 0x1 ;  /* 0x00000001130f7836 */ /* 0x000fca0000000000 */
[----:B------:R-:W-:-:S04]  /*161c0*/  ISETP.NE.AND P2, PT, R15, 0x2, PT ;  /* 0x000000020f00780c */ /* 0x000fc80003f45270 */
[----:B------:R-:W-:Y:S02]  /*161d0*/  SEL R11, RZ, 0x1, P2 ;  /* 0x00000001ff0b7807 */ /* 0x000fe40001000000 */
[----:B------:R-:W-:Y:S02]  /*161e0*/  SEL R15, R15, RZ, P2 ;  /* 0x000000ff0f0f7207 */ /* 0x000fe40001000000 */
[----:B------:R-:W-:Y:S01]  /*161f0*/  LOP3.LUT R20, R194, R11, RZ, 0x3c, !PT ;  /* 0x0000000bc2147212 */ /* 0x000fe200078e3cff */
[----:B------:R-:W-:Y:S06]  /*16200*/  @!P0 BRA `(.L_x_1676) ;  /* 0x0000000000048947 */ /* 0x000fec0003800000 */
[----:B------:R-:W-:Y:S01]  /*16210*/  BPT.TRAP 0x1 ;  /* 0x000000040000795c */ /* 0x000fe20000300000 */
.L_x_1676:
[----:B------:R-:W-:Y:S01]  /*16220*/  IMAD R0, R15, 0x8, R16 ;  /* 0x000000080f007824 */ /* 0x000fe200078e0210 */
[----:B------:R-:W-:-:S04]  /*16230*/  SHF.L.U32 R11, R20, 0x1f, RZ ;  /* 0x0000001f140b7819 */ /* 0x000fc800000006ff */
[----:B------:R0:W1:Y:S01]  /*16240*/  SYNCS.PHASECHK.TRANS64.TRYWAIT P2, [R0+URZ+0x30830], R11 ;  /* 0x0308300b000075a7 */ /* 0x000062000804017f */
[----:B------:R-:W-:Y:S05]  /*16250*/  @!P0 BRA `(.L_x_1677) ;  /* 0x0000000000048947 */ /* 0x000fea0003800000 */
[----:B------:R-:W-:Y:S01]  /*16260*/  BPT.TRAP 0x1 ;  /* 0x000000040000795c */ /* 0x000fe20000300000 */
.L_x_1677:
[----:B------:R-:W-:Y:S01]  /*16270*/  IMAD R21, R15, 0x900, R8 ;  /* 0x000009000f157824 */ /* 0x000fe200078e0208 */
[----:B------:R-:W-:Y:S03]  /*16280*/  BSSY B2, `(.L_x_1678) ;  /* 0x0000006000027945 */ /* 0x000fe60003800000 */
[C---:B------:R-:W-:Y:S02]  /*16290*/  VIADD R12, R21.reuse, 0x2 ;  /* 0x00000002150c7836 */ /* 0x040fe40000000000 */
[----:B------:R-:W-:Y:S01]  /*162a0*/  VIADD R120, R21, 0x4 ;  /* 0x0000000415787836 */ /* 0x000fe20000000000 */
[----:B-1----:R-:W-:Y:S06]  /*162b0*/  @P2 BRA `(.L_x_1679) ;  /* 0x0000000000082947 */ /* 0x002fec0003800000 */
[----:B------:R-:W1:Y:S02]  /*162c0*/  SYNCS.PHASECHK.TRANS64.TRYWAIT P2, [R0+URZ+0x30830], R11 ;  /* 0x0308300b000075a7 */ /* 0x000e64000804017f */
[----:B-1----:R-:W-:Y:S05]  /*162d0*/  @!P2 BRA `(.L_x_1680) ;  /* 0x000001780010a947 */ /* 0x002fea0003800000 */
.L_x_1679:
[----:B------:R-:W-:Y:S05]  /*162e0*/  BSYNC B2 ;  /* 0x0000000000027941 */ /* 0x000fea0003800000 */
.L_x_1678:
[----:B------:R-:W-:Y:S01]  /*162f0*/  IMAD.MOV.U32 R10, RZ, RZ, R21 ;  /* 0x000000ffff0a7224 */ /* 0x000fe200078e0015 */
[----:B------:R2:W-:Y:S04]  /*16300*/  STL.64 [R1+0x90], R16 ;  /* 0x0000901001007387 */ /* 0x0005e80000100a00 */
[----:B------:R-:W-:Y:S01]  /*16310*/  R2UR UR54, R10 ;  /* 0x000000000a3672ca */ /* 0x000fe200000e0000 */
[----:B------:R-:W-:-:S05]  /*16320*/  VIADD R10, R21, 0x6 ;  /* 0x00000006150a7836 */ /* 0x000fca0000000000 */
[----:B------:R-:W-:Y:S01]  /*16330*/  R2UR UR30, R10 ;  /* 0x000000000a1e72ca */ /* 0x000fe200000e0000 */
[C---:B------:R-:W-:Y:S01]  /*16340*/  VIADD R10, R21.reuse, 0x302 ;  /* 0x00000302150a7836 */ /* 0x040fe20000000000 */
[----:B--2---:R-:W2:Y:S04]  /*16350*/  LDL.64 R16, [R1+0x28] ;  /* 0x0000280001107983 */ /* 0x004ea80000100a00 */
[----:B------:R-:W-:Y:S01]  /*16360*/  R2UR UR22, R10 ;  /* 0x000000000a1672ca */ /* 0x000fe200000e0000 */
[----:B------:R-:W-:Y:S01]  /*16370*/  VIADD R10, R21, 0x600 ;  /* 0x00000600150a7836 */ /* 0x000fe20000000000 */
[----:B------:R3:W-:Y:S01]  /*16380*/  STL.64 [R1+0x88], R14 ;  /* 0x0000880e01007387 */ /* 0x0007e20000100a00 */
[----:B01----:R-:W-:-:S03]  /*16390*/  IMAD.MOV.U32 R11, RZ, RZ, 0x40000040 ;  /* 0x40000040ff0b7424 */ /* 0x003fc600078e00ff */
[----:B------:R-:W-:Y:S01]  /*163a0*/  R2UR UR10, R10 ;  /* 0x000000000a0a72ca */ /* 0x000fe200000e0000 */
[----:B------:R-:W-:Y:S01]  /*163b0*/  VIADD R10, R21, 0x602 ;  /* 0x00000602150a7836 */ /* 0x000fe20000000000 */
[C---:B------:R-:W-:Y:S02]  /*163c0*/  R2UR UR55, R11.reuse ;  /* 0x000000000b3772ca */ /* 0x040fe400000e0000 */
[C---:B------:R-:W-:Y:S01]  /*163d0*/  R2UR UR31, R11.reuse ;  /* 0x000000000b1f72ca */ /* 0x040fe200000e0000 */
[----:B---3--:R-:W3:Y:S01]  /*163e0*/  LDL.64 R14, [R1+0x20] ;  /* 0x00002000010e7983 */ /* 0x008ee20000100a00 */
[----:B------:R-:W-:-:S03]  /*163f0*/  R2UR UR23, R11 ;  /* 0x000000000b1772ca */ /* 0x000fc600000e0000 */
[----:B------:R0:W-:Y:S01]  /*16400*/  STL.64 [R1+0x80], R6 ;  /* 0x0000800601007387 */ /* 0x0001e20000100a00 */
[C---:B------:R-:W-:Y:S02]  /*16410*/  R2UR UR11, R11.reuse ;  /* 0x000000000b0b72ca */ /* 0x040fe400000e0000 */
[----:B------:R-:W-:Y:S02]  /*16420*/  R2UR UR6, R10 ;  /* 0x000000000a0672ca */ /* 0x000fe400000e0000 */
[----:B------:R-:W-:Y:S01]  /*16430*/  R2UR UR7, R11 ;  /* 0x000000000b0772ca */ /* 0x000fe200000e0000 */
[----:B0-----:R-:W4:Y:S04]  /*16440*/  LDL.64 R6, [R1+0x18] ;  /* 0x0000180001067983 */ /* 0x001f280000100a00 */
[----:B------:R0:W-:Y:S04]  /*16450*/  STL.64 [R1+0x78], R4 ;  /* 0x0000780401007387 */ /* 0x0001e80000100a00 */
[----:B------:R-:W2:Y:S01]  /*16460*/  LDL.64 R10, [R1+0x30] ;  /* 0x00003000010a7983 */ /* 0x000ea20000100a00 */
[----:B------:R-:W-:Y:S01]  /*16470*/  R2UR UR34, R120 ;  /* 0x00000000782272ca */ /* 0x000fe200000e0000 */
[----:B------:R-:W-:-:S02]  /*16480*/  VIADD R120, R21, 0x304 ;  /* 0x0000030415787836 */ /* 0x000fc40000000000 */
[----:B------:R-:W-:-:S03]  /*16490*/  IMAD.MOV.U32 R121, RZ, RZ, 0x40000040 ;  /* 0x40000040ff797424 */ /* 0x000fc600078e00ff */
[----:B------:R-:W-:Y:S01]  /*164a0*/  R2UR UR18, R120 ;  /* 0x00000000781272ca */ /* 0x000fe200000e0000 */
[----:B------:R-:W-:Y:S01]  /*164b0*/  VIADD R120, R21, 0x606 ;  /* 0x0000060615787836 */ /* 0x000fe20000000000 */
[C---:B------:R-:W-:Y:S01]  /*164c0*/  R2UR UR35, R121.reuse ;  /* 0x00000000792372ca */ /* 0x040fe200000e0000 */
[----:B------:R-:W-:Y:S01]  /*164d0*/  IMAD.MOV.U32 R13, RZ, RZ, 0x40000040 ;  /* 0x40000040ff0d7424 */ /* 0x000fe200078e00ff */
[C---:B------:R-:W-:Y:S01]  /*164e0*/  R2UR UR19, R121.reuse ;  /* 0x00000000791372ca */ /* 0x040fe200000e0000 */
[----:B0-----:R-:W4:Y:S01]  /*164f0*/  LDL.64 R4, [R1+0x10] ;  /* 0x0000100001047983 */ /* 0x001f220000100a00 */
[----:B------:R-:W-:Y:S01]  /*16500*/  R2UR UR38, R120 ;  /* 0x00000000782672ca */ /* 0x000fe200000e0000 */
[-C--:B------:R-:W-:Y:S01]  /*16510*/  FMUL.FTZ R24, R24, R9.reuse ;  /* 0x0000000918187220 */ /* 0x080fe20000410000 */
[----:B------:R-:W-:Y:S01]  /*16520*/  R2UR UR39, R121 ;  /* 0x00000000792772ca */ /* 0x000fe200000e0000 */
[-C--:B------:R-:W-:Y:S01]  /*16530*/  FMUL.FTZ R25, R25, R9.reuse ;  /* 0x0000000919197220 */ /* 0x080fe20000410000 */
[----:B-----5:R-:W-:Y:S01]  /*16540*/  WARPGROUP.ARRIVE ;  /* 0x00000000000079c5 */ /* 0x020fe20000000000 */
[----:B------:R-:W-:Y:S01]  /*16550*/  R2UR UR50, R12 ;  /* 0x000000000c3272ca */ /* 0x000fe200000e0000 */
[----:B------:R-:W-:Y:S01]  /*16560*/  VIADD R12, R21, 0x300 ;  /* 0x00000300150c7836 */ /* 0x000fe20000000000 */
[C---:B------:R-:W-:Y:S01]  /*16570*/  R2UR UR51, R13.reuse ;  /* 0x000000000d3372ca */ /* 0x040fe200000e0000 */
[-C--:B------:R-:W-:Y:S01]  /*16580*/  FMUL.FTZ R28, R28, R9.reuse ;  /* 0x000000091c1c7220 */ /* 0x080fe20000410000 */
[----:B------:R-:W-:Y:S01]  /*16590*/  R2UR UR27, R13 ;  /* 0x000000000d1b72ca */ /* 0x000fe200000e0000 */
[----:B------:R-:W-:Y:S01]  /*165a0*/  HGMMA.64x96x16.F32.BF16 R120, gdesc[UR52], RZ, !UPT, gsb0 ;  /* 0x01600000347879f0 */ /* 0x000fe2000c0018ff */
[----:B------:R-:W-:Y:S01]  /*165b0*/  R2UR UR26, R12 ;  /* 0x000000000c1a72ca */ /* 0x000fe200000e0000 */
[----:B------:R-:W-:Y:S01]  /*165c0*/  VIADD R12, R21, 0x306 ;  /* 0x00000306150c7836 */ /* 0x000fe20000000000 */
[----:B------:R-:W-:Y:S01]  /*165d0*/  R2UR UR15, R13 ;  /* 0x000000000d0f72ca */ /* 0x000fe200000e0000 */
[-C--:B------:R-:W-:Y:S01]  /*165e0*/  FMUL.FTZ R29, R29, R9.reuse ;  /* 0x000000091d1d7220 */ /* 0x080fe20000410000 */
[-C--:B------:R-:W-:Y:S01]  /*165f0*/  FMUL.FTZ R32, R32, R9.reuse ;  /* 0x0000000920207220 */ /* 0x080fe20000410000 */
[----:B------:R-:W-:Y:S01]  /*16600*/  FMUL.FTZ R33, R33, R9 ;  /* 0x0000000921217220 */ /* 0x000fe20000410000 */
[----:B------:R-:W-:Y:S01]  /*16610*/  R2UR UR14, R12 ;  /* 0x000000000c0e72ca */ /* 0x000fe200000e0000 */
[----:B------:R-:W-:-:S02]  /*16620*/  VIADD R12, R21, 0x604 ;  /* 0x00000604150c7836 */ /* 0x000fc40000000000 */
        /* <DEDUP_REMOVED lines=92> */
[----:B------:R-:W-:Y:S03]  /*16bf0*/  HGMMA.64x96x16.F32.BF16 R120, gdesc[UR48], R120, gsb0 ;  /* 0x01600000307879f0 */ /* 0x000fe60008001878 */
[----:B------:R-:W-:Y:S02]  /*16c00*/  WARPGROUP.DEPBAR.LE gsb0, 0x0 ;  /* 0x00008000000079c5 */ /* 0x000fe40000010000 */
[----:B------:R-:W-:Y:S01]  /*16c10*/  WARPGROUP.ARRIVE ;  /* 0x00000000000079c5 */ /* 0x000fe20000000000 */
[----:B--2---:R-:W-:Y:S02]  /*16c20*/  R2UR UR32, R10 ;  /* 0x000000000a2072ca */ /* 0x004fe400000e0000 */
[----:B------:R-:W-:Y:S02]  /*16c30*/  R2UR UR33, R11 ;  /* 0x000000000b2172ca */ /* 0x000fe400000e0000 */
[----:B------:R-:W-:Y:S01]  /*16c40*/  R2UR UR28, R16 ;  /* 0x00000000101c72ca */ /* 0x000fe200000e0000 */
[----:B------:R-:W2:Y:S10]  /*16c50*/  LDL.64 R10, [R1] ;  /* 0x00000000010a7983 */ /* 0x000eb40000100a00 */
[----:B------:R-:W-:Y:S01]  /*16c60*/  HGMMA.64x96x16.F32.BF16 R120, gdesc[UR32], R120, gsb0 ;  /* 0x01600000207879f0 */ /* 0x000fe20008001878 */
[----:B------:R-:W-:-:S02]  /*16c70*/  R2UR UR29, R17 ;  /* 0x00000000111d72ca */ /* 0x000fc400000e0000 */
[----:B------:R-:W-:Y:S02]  /*16c80*/  R2UR UR42, R12 ;  /* 0x000000000c2a72ca */ /* 0x000fe400000e0000 */
[----:B------:R-:W-:Y:S02]  /*16c90*/  R2UR UR43, R13 ;  /* 0x000000000d2b72ca */ /* 0x000fe400000e0000 */
[----:B------:R-:W2:Y:S01]  /*16ca0*/  LDL.64 R12, [R1+0x8] ;  /* 0x00000800010c7983 */ /* 0x000ea20000100a00 */
[----:B---3--:R-:W-:Y:S02]  /*16cb0*/  R2UR UR24, R14 ;  /* 0x000000000e1872ca */ /* 0x008fe400000e0000 */
[----:B------:R-:W-:Y:S01]  /*16cc0*/  R2UR UR25, R15 ;  /* 0x000000000f1972ca */ /* 0x000fe200000e0000 */
[----:B------:R0:W5:Y:S01]  /*16cd0*/  LDL.LU.64 R16, [R1+0x90] ;  /* 0x0000900001107983 */ /* 0x0001620000300a00 */
[----:B----4-:R-:W-:Y:S02]  /*16ce0*/  R2UR UR20, R6 ;  /* 0x00000000061472ca */ /* 0x010fe400000e0000 */
[----:B------:R-:W-:Y:S01]  /*16cf0*/  R2UR UR21, R7 ;  /* 0x00000000071572ca */ /* 0x000fe200000e0000 */
[----:B------:R0:W5:Y:S01]  /*16d00*/  LDL.LU.64 R14, [R1+0x88] ;  /* 0x00008800010e7983 */ /* 0x0001620000300a00 */
[----:B------:R-:W-:-:S02]  /*16d10*/  R2UR UR16, R4 ;  /* 0x00000000041072ca */ /* 0x000fc400000e0000 */
[----:B------:R-:W-:Y:S01]  /*16d20*/  R2UR UR17, R5 ;  /* 0x00000000051172ca */ /* 0x000fe200000e0000 */
[----:B------:R0:W5:Y:S01]  /*16d30*/  LDL.LU.64 R6, [R1+0x80] ;  /* 0x0000800001067983 */ /* 0x0001620000300a00 */
[----:B------:R-:W-:Y:S01]  /*16d40*/  UMOV UR4, UR56 ;  /* 0x0000003800047c82 */ /* 0x000fe20008000000 */
[----:B------:R-:W-:Y:S02]  /*16d50*/  UMOV UR5, UR57 ;  /* 0x0000003900057c82 */ /* 0x000fe40008000000 */
[----:B------:R0:W5:Y:S01]  /*16d60*/  LDL.LU.64 R4, [R1+0x78] ;  /* 0x0000780001047983 */ /* 0x0001620000300a00 */
        /* <DEDUP_REMOVED lines=9> */
[----:B--2---:R-:W-:Y:S02]  /*16e00*/  R2UR UR12, R12 ;  /* 0x000000000c0c72ca */ /* 0x004fe400000e0000 */
[----:B------:R-:W-:Y:S01]  /*16e10*/  R2UR UR13, R13 ;  /* 0x000000000d0d72ca */ /* 0x000fe200000e0000 */
[----:B------:R-:W-:Y:S02]  /*16e20*/  WARPGROUP.DEPBAR.LE gsb0, 0x0 ;  /* 0x00008000000079c5 */ /* 0x000fe40000010000 */
[----:B------:R-:W-:-:S06]  /*16e30*/  WARPGROUP.ARRIVE ;  /* 0x00000000000079c5 */ /* 0x000fcc0000000000 */
[----:B------:R-:W-:Y:S01]  /*16e40*/  HGMMA.64x96x16.F32.BF16 R120, gdesc[UR16], R120, gsb0 ;  /* 0x01600000107879f0 */ /* 0x000fe20008001878 */
[----:B------:R-:W-:Y:S02]  /*16e50*/  R2UR UR8, R10 ;  /* 0x000000000a0872ca */ /* 0x000fe400000e0000 */
[----:B------:R-:W-:Y:S01]  /*16e60*/  R2UR UR9, R11 ;  /* 0x000000000b0972ca */ /* 0x000fe200000e0000 */
        /* <DEDUP_REMOVED lines=16> */
[----:B0-----:R-:W-:Y:S05]  /*16f70*/  @!P0 BRA `(.L_x_1681) ;  /* 0x0000000000048947 */ /* 0x001fea0003800000 */
[----:B------:R-:W-:Y:S01]  /*16f80*/  BPT.TRAP 0x1 ;  /* 0x000000040000795c */ /* 0x000fe20000300000 */
.L_x_1681:
[----:B------:R-:W-:Y:S01]  /*16f90*/  SHF.L.U32 R9, R194, 0x1f, RZ ;  /* 0x0000001fc2097819 */ /* 0x000fe200000006ff */
[----:B-----5:R-:W-:-:S04]  /*16fa0*/  IMAD R2, R19, 0x8, R16 ;  /* 0x0000000813027824 */ /* 0x020fc800078e0210 */
[----:B------:R0:W1:Y:S01]  /*16fb0*/  SYNCS.PHASECHK.TRANS64.TRYWAIT P2, [R2+URZ+0x30850], R9 ;  /* 0x03085009020075a7 */ /* 0x000062000804017f */
[----:B------:R-:W-:Y:S05]  /*16fc0*/  @!P0 BRA `(.L_x_1682) ;  /* 0x0000000000048947 */ /* 0x000fea0003800000 */
[----:B------:R-:W-:Y:S01]  /*16fd0*/  BPT.TRAP 0x1 ;  /* 0x000000040000795c */ /* 0x000fe20000300000 */
.L_x_1682:
[----:B------:R-:W-:Y:S04]  /*16fe0*/  BSSY B2, `(.L_x_1683) ;  /* 0x0000004000027945 */ /* 0x000fe80003800000 */
[----:B-1----:R-:W-:Y:S05]  /*16ff0*/  @P2 BRA `(.L_x_1684) ;  /* 0x0000000000082947 */ /* 0x002fea0003800000 */
[----:B------:R-:W1:Y:S02]  /*17000*/  SYNCS.PHASECHK.TRANS64.TRYWAIT P2, [R2+URZ+0x30850], R9 ;  /* 0x03085009020075a7 */ /* 0x000e64000804017f */
[----:B-1----:R-:W-:Y:S05]  /*17010*/  @!P2 BRA `(.L_x_1685) ;  /* 0x0000016800d4a947 */ /* 0x002fea0003800000 */
.L_x_1684:
[----:B------:R-:W-:Y:S05]  /*17020*/  BSYNC B2 ;  /* 0x0000000000027941 */ /* 0x000fea0003800000 */
.L_x_1683:
[----:B01----:R-:W-:Y:S01]  /*17030*/  VIADD R9, R16, 0x400 ;  /* 0x0000040010097836 */ /* 0x003fe20000000000 */
[----:B------:R-:W-:Y:S01]  /*17040*/  WARPGROUP.ARRIVE ;  /* 0x00000000000079c5 */ /* 0x000fe20000000000 */
[----:B------:R-:W-:Y:S01]  /*17050*/  IMAD.MOV.U32 R11, RZ, RZ, 0x40000040 ;  /* 0x40000040ff0b7424 */ /* 0x000fe200078e00ff */
[----:B------:R-:W0:Y:S01]  /*17060*/  LDC R21, c[0x0][0x448] ;  /* 0x00011200ff157b82 */ /* 0x000e220000000800 */
[----:B------:R-:W-:Y:S01]  /*17070*/  IMAD.MOV.U32 R13, RZ, RZ, 0x40000040 ;  /* 0x40000040ff0d7424 */ /* 0x000fe200078e00ff */
[----:B------:R-:W-:Y:S01]  /*17080*/  SHF.R.U32.HI R9, RZ, 0x4, R9 ;  /* 0x00000004ff097819 */ /* 0x000fe20000011609 */
[----:B------:R-:W-:Y:S01]  /*17090*/  @!P1 VIADD R0, R0, 0x30840 ;  /* 0x0003084000009836 */ /* 0x000fe20000000000 */
[----:B------:R-:W-:Y:S01]  /*170a0*/  R2UR UR7, R11 ;  /* 0x000000000b0772ca */ /* 0x000fe200000e0000 */
[----:B------:R-:W-:Y:S01]  /*170b0*/  IMAD.MOV.U32 R11, RZ, RZ, 0x40000040 ;  /* 0x40000040ff0b7424 */ /* 0x000fe200078e00ff */
[----:B------:R-:W-:Y:S01]  /*170c0*/  LOP3.LUT R9, R9, 0x3fff, RZ, 0xc0, !PT ;  /* 0x00003fff09097812 */ /* 0x000fe200078ec0ff */
[----:B------:R-:W-:Y:S01]  /*170d0*/  ULDC UR5, c[0x0][0x9dc] ;  /* 0x0002770000057ab9 */ /* 0x000fe20000000800 */
[----:B------:R-:W-:Y:S01]  /*170e0*/  LOP3.LUT P2, RZ, R18, 0x100000, RZ, 0xc0, !PT ;  /* 0x0010000012ff7812 */ /* 0x000fe2000784c0ff */
[----:B------:R-:W-:Y:S01]  /*170f0*/  ULDC UR4, c[0x0][0x9e0] ;  /* 0x0002780000047ab9 */ /* 0x000fe20000000800 */
[----:B------:R-:W-:-:S02]  /*17100*/  LOP3.LUT R9, R9, 0x3000000, RZ, 0xfc, !PT ;  /* 0x0300000009097812 */ /* 0x000fc400078efcff */
[----:B------:R-:W-:-:S03]  /*17110*/  @!P1 PRMT R0, RZ, 0x654, R0 ;  /* 0x00000654ff009816 */ /* 0x000fc60000000000 */
[----:B------:R-:W-:Y:S02]  /*17120*/  IMAD R10, R19, 0x900, R9 ;  /* 0x00000900130a7824 */ /* 0x000fe400078e0209 */
[----:B------:R-:W-:Y:S02]  /*17130*/  IMAD.IADD R9, R215, 0x1, R213 ;  /* 0x00000001d7097824 */ /* 0x000fe400078e02d5 */
[C---:B------:R-:W-:Y:S01]  /*17140*/  VIADD R12, R10.reuse, 0x80 ;  /* 0x000000800a0c7836 */ /* 0x040fe20000000000 */
[----:B------:R-:W-:Y:S02]  /*17150*/  R2UR UR6, R10 ;  /* 0x000000000a0672ca */ /* 0x000fe400000e0000 */
[----:B0-----:R-:W-:-:S11]  /*17160*/  ISETP.NE.AND P3, PT, R21, 0x1, PT ;  /* 0x000000011500780c */ /* 0x001fd60003f65270 */
        /* <DEDUP_REMOVED lines=25> */
[----:B------:R-:W-:Y:S02]  /*17300*/  WARPGROUP.DEPBAR.LE gsb0, 0x0 ;  /* 0x00008000000079c5 */ /* 0x000fe40000010000 */
[----:B------:R-:W-:-:S14]  /*17310*/  WARPGROUP.ARRIVE ;  /* 0x00000000000079c5 */ /* 0x000fdc0000000000 */
[----:B------:R-:W-:Y:S01]  /*17320*/  HGMMA.64x192x16.F32.BF16 R24, R172, gdesc[UR4].tnspB, R24, gsb0 ;  /* 0x42e00004ac187df0 */ /* 0x000fe20008001818 */
[----:B------:R-:W-:Y:S02]  /*17330*/  R2UR UR6, R10 ;  /* 0x000000000a0672ca */ /* 0x000fe400000e0000 */
[----:B------:R-:W-:Y:S01]  /*17340*/  R2UR UR7, R11 ;  /* 0x000000000b0772ca */ /* 0x000fe200000e0000 */
[----:B------:R-:W0:Y:S08]  /*17350*/  @P3 LDC R10, c[0x0][0x450] ;  /* 0x00011400ff0a3b82 */ /* 0x000e300000000800 */
[----:B------:R-:W1:Y:S02]  /*17360*/  @P3 LDC R11, c[0x0][0x44c] ;  /* 0x00011300ff0b3b82 */ /* 0x000e640000000800 */
[----:B-1----:R-:W-:-:S05]  /*17370*/  @P3 IMAD.HI.U32 R11, R9, R11, RZ ;  /* 0x0000000b090b3227 */ /* 0x002fca00078e00ff */
[----:B0-----:R-:W-:Y:S01]  /*17380*/  @P3 SHF.R.U32.HI R9, RZ, R10, R11 ;  /* 0x0000000aff093219 */ /* 0x001fe2000001160b */
[----:B------:R-:W-:Y:S01]  /*17390*/  IMAD.U32 R10, RZ, RZ, UR5 ;  /* 0x00000005ff0a7e24 */ /* 0x000fe2000f8e00ff */
[----:B------:R-:W-:Y:S02]  /*173a0*/  WARPGROUP.DEPBAR.LE gsb0, 0x0 ;  /* 0x00008000000079c5 */ /* 0x000fe40000010000 */
[----:B------:R-:W-:-:S06]  /*173b0*/  WARPGROUP.ARRIVE ;  /* 0x00000000000079c5 */ /* 0x000fcc0000000000 */
[----:B------:R-:W-:Y:S03]  /*173c0*/  HGMMA.64x192x16.F32.BF16 R24, R168, gdesc[UR4].tnspB, R24, gsb0 ;  /* 0x42e00004a8187df0 */ /* 0x000fe60008001818 */
[----:B------:R-:W-:Y:S02]  /*173d0*/  WARPGROUP.DEPBAR.LE gsb0, 0x0 ;  /* 0x00008000000079c5 */ /* 0x000fe40000010000 */
[----:B------:R-:W0:Y:S01]  /*173e0*/  SHFL.IDX PT, R170, R9, RZ, 0x1c1f ;  /* 0x001c1fff09aa7589 */ /* 0x000e2200000e0000 */
[----:B------:R-:W-:Y:S01]  /*173f0*/  IMAD R169, R7, -0x60, RZ ;  /* 0xffffffa007a97824 */ /* 0x000fe200078e02ff */
[----:B------:R1:W-:Y:S04]  /*17400*/  @!P1 SYNCS.ARRIVE.TRANS64.RED.A1T0 RZ, [R0+URZ], RZ ;  /* 0x000000ff00ff99a7 */ /* 0x0003e8000810043f */
[----:B------:R-:W-:-:S04]  /*17410*/  IADD3 R21, -R201, 0x1, R169 ;  /* 0x00000001c9157810 */ /* 0x000fc80007ffe1a9 */
[----:B------:R-:W-:Y:S02]  /*17420*/  IADD3 R21, -R196, R21, R197 ;  /* 0x00000015c4157210 */ /* 0x000fe40007ffe1c5 */
[----:B-1----:R-:W-:-:S03]  /*17430*/  LOP3.LUT R0, RZ, R10, RZ, 0x33, !PT ;  /* 0x0000000aff007212 */ /* 0x002fc600078e33ff */
[----:B------:R-:W-:Y:S02]  /*17440*/  VIADD R168, R21, UR4 ;  /* 0x0000000415a87c36 */ /* 0x000fe40008000000 */
[----:B------:R-:W-:Y:S02]  /*17450*/  IMAD.IADD R21, R0, 0x1, R21 ;  /* 0x0000000100157824 */ /* 0x000fe400078e0215 */
[----:B------:R-:W-:Y:S02]  /*17460*/  IMAD.IADD R0, R169, 0x1, -R201 ;  /* 0x00000001a9007824 */ /* 0x000fe400078e0ac9 */
[--C-:B0-----:R-:W-:Y:S02]  /*17470*/  IMAD.IADD R19, R168, 0x1, R170.reuse ;  /* 0x00000001a8137824 */ /* 0x101fe400078e02aa */
[----:B------:R-:W-:Y:S01]  /*17480*/  IMAD.IADD R11, R21, 0x1, R170 ;  /* 0x00000001150b7824 */ /* 0x000fe200078e02aa */
[----:B------:R-:W-:Y:S06]  /*17490*/  @!P2 BRA `(.L_x_1686) ;  /* 0x000000000054a947 */ /* 0x000fec0003800000 */
        /* <DEDUP_REMOVED lines=12> */
.L_x_1688:
[----:B------:R-:W-:-:S05]  /*17560*/  IMAD.U32 R171, RZ, RZ, UR59 ;  /* 0x0000003bffab7e24 */ /* 0x000fca000f8e00ff */
[----:B------:R-:W-:-:S13]  /*17570*/  ISETP.NE.AND P2, PT, R171, 0x1, PT ;  /* 0x00000001ab00780c */ /* 0x000fda0003f45270 */
[----:B------:R-:W0:Y:S02]  /*17580*/  @P2 LDC.64 R12, c[0x0][0x9e8] ;  /* 0x00027a00ff0c2b82 */ /* 0x000e240000000a00 */
[----:B0-----:R-:W-:-:S05]  /*17590*/  @P2 IMAD.HI.U32 R12, R170, R12, RZ ;  /* 0x0000000caa0c2227 */ /* 0x001fca00078e00ff */
[----:B------:R-:W-:-:S07]  /*175a0*/  @P2 SHF.R.U32.HI R170, RZ, R13, R12 ;  /* 0x0000000dffaa2219 */ /* 0x000fce000001160c */
.L_x_1689:
[----:B------:R-:W-:Y:S05]  /*175b0*/  BSYNC B2 ;  /* 0x0000000000027941 */ /* 0x000fea0003800000 */
.L_x_1687:
[----:B------:R-:W-:-:S05]  /*175c0*/  IMAD R170, R170, R171, R0 ;  /* 0x000000abaaaa7224 */ /* 0x000fca00078e0200 */
[----:B------:R-:W-:Y:S02]  /*175d0*/  VIMNMX R11, R11, R170, !PT ;  /* 0x000000aa0b0b7248 */ /* 0x000fe40007fe0100 */
[----:B------:R-:W-:-:S07]  /*175e0*/  VIADDMNMX R19, R170, R171, R19, PT ;  /* 0x000000abaa137246 */ /* 0x000fce0003800113 */
.L_x_1686:
[C---:B------:R-:W-:Y:S01]  /*175f0*/  ISETP.GE.AND P2, PT, R169.reuse, 0x2, PT ;  /* 0x00000002a900780c */ /* 0x040fe20003f46270 */
[----:B------:R-:W0:Y:S01]  /*17600*/  SHFL.IDX PT, R9, R9, 0x1, 0x1c1f ;  /* 0x003c1f0009097f89 */ /* 0x000e2200000e0000 */
[----:B------:R-:W-:Y:S02]  /*17610*/  ISETP.GE.AND P5, PT, R169, 0xa, PT ;  /* 0x0000000aa900780c */ /* 0x000fe40003fa6270 */
[----:B------:R-:W-:Y:S02]  /*17620*/  ISETP.GT.AND P3, PT, R11, 0x1, !P2 ;  /* 0x000000010b00780c */ /* 0x000fe40005764270 */
[----:B------:R-:W-:Y:S02]  /*17630*/  LOP3.LUT R18, R18, 0xfffffffb, RZ, 0xc0, !PT ;  /* 0xfffffffb12127812 */ /* 0x000fe400078ec0ff */
[----:B------:R-:W-:Y:S02]  /*17640*/  ISETP.LT.OR P4, PT, R19, 0x2, P3 ;  /* 0x000000021300780c */ /* 0x000fe40001f81670 */
[----:B------:R-:W-:-:S02]  /*17650*/  ISETP.GE.AND P3, PT, R169, 0x9, PT ;  /* 0x00000009a900780c */ /* 0x000fc40003f66270 */
[----:B------:R-:W-:Y:S02]  /*17660*/  FSEL R121, R121, -INF , !P4 ;  /* 0xff80000079797808 */ /* 0x000fe40006000000 */
[----:B------:R-:W-:Y:S02]  /*17670*/  ISETP.GT.AND P4, PT, R11, 0x8, !P3 ;  /* 0x000000080b00780c */ /* 0x000fe40005f84270 */
[----:B------:R-:W-:Y:S02]  /*17680*/  @P5 LOP3.LUT R18, R18, 0x4, RZ, 0xfc, !PT ;  /* 0x0000000412125812 */ /* 0x000fe400078efcff */
[----:B------:R-:W-:Y:S02]  /*17690*/  ISETP.LT.OR P4, PT, R19, 0x9, P4 ;  /* 0x000000091300780c */ /* 0x000fe40002781670 */
[----:B------:R-:W-:Y:S02]  /*176a0*/  LOP3.LUT R18, R18, 0xfffffff7, RZ, 0xc0, !PT ;  /* 0xfffffff712127812 */ /* 0x000fe400078ec0ff */
[----:B------:R-:W-:-:S02]  /*176b0*/  FSEL R124, R124, -INF , !P4 ;  /* 0xff8000007c7c7808 */ /* 0x000fc40006000000 */
[----:B------:R-:W-:Y:S01]  /*176c0*/  ISETP.GT.AND P4, PT, R11, 0x9, !P5 ;  /* 0x000000090b00780c */ /* 0x000fe20006f84270 */
[--C-:B0-----:R-:W-:Y:S01]  /*176d0*/  IMAD.IADD R168, R168, 0x1, R9.reuse ;  /* 0x00000001a8a87824 */ /* 0x101fe200078e0209 */
[----:B------:R-:W-:Y:S01]  /*176e0*/  ISETP.GE.AND P5, PT, R169, 0x11, PT ;  /* 0x00000011a900780c */ /* 0x000fe20003fa6270 */
[----:B------:R-:W-:Y:S01]  /*176f0*/  IMAD.IADD R21, R21, 0x1, R9 ;  /* 0x0000000115157824 */ /* 0x000fe200078e0209 */
[----:B------:R-:W-:-:S04]  /*17700*/  ISETP.LT.OR P4, PT, R19, 0xa, P4 ;  /* 0x0000000a1300780c */ /* 0x000fc80002781670 */
        /* <DEDUP_REMOVED lines=118> */
[----:B------:R-:W-:-:S04]  /*17e70*/  ISETP.GT.AND P6, PT, R11, 0x59, !P6 ;  /* 0x000000590b00780c */ /* 0x000fc800077c4270 */
[----:B------:R-:W-:-:S04]  /*17e80*/  ISETP.LT.OR P6, PT, R19, 0x5a, P6 ;  /* 0x0000005a1300780c */ /* 0x000fc800037c1670 */
[----:B------:R-:W-:Y:S02]  /*17e90*/  FSEL R165, R165, -INF , !P6 ;  /* 0xff800000a5a57808 */ /* 0x000fe40007000000 */
[----:B------:R-:W-:-:S13]  /*17ea0*/  LOP3.LUT P6, RZ, R18, 0x100000, RZ, 0xc0, !PT ;  /* 0x0010000012ff7812 */ /* 0x000fda00078cc0ff */
[----:B------:R-:W-:Y:S05]  /*17eb0*/  @!P6 BRA `(.L_x_1690) ;  /* 0x000000000054e947 */ /* 0x000fea0003800000 */
        /* <DEDUP_REMOVED lines=12> */
.L_x_1692:
[----:B------:R-:W-:-:S05]  /*17f80*/  IMAD.U32 R11, RZ, RZ, UR59 ;  /* 0x0000003bff0b7e24 */ /* 0x000fca000f8e00ff */
[----:B------:R-:W-:-:S13]  /*17f90*/  ISETP.NE.AND P6, PT, R11, 0x1, PT ;  /* 0x000000010b00780c */ /* 0x000fda0003fc5270 */
[----:B------:R-:W0:Y:S02]  /*17fa0*/  @P6 LDC.64 R12, c[0x0][0x9e8] ;  /* 0x00027a00ff0c6b82 */ /* 0x000e240000000a00 */
[----:B0-----:R-:W-:-:S05]  /*17fb0*/  @P6 IMAD.HI.U32 R12, R9, R12, RZ ;  /* 0x0000000c090c6227 */ /* 0x001fca00078e00ff */
[----:B------:R-:W-:-:S07]  /*17fc0*/  @P6 SHF.R.U32.HI R9, RZ, R13, R12 ;  /* 0x0000000dff096219 */ /* 0x000fce000001160c */
.L_x_1693:
[----:B------:R-:W-:Y:S05]  /*17fd0*/  BSYNC B2 ;  /* 0x0000000000027941 */ /* 0x000fea0003800000 */
.L_x_1691:
[----:B------:R-:W-:-:S05]  /*17fe0*/  IMAD R0, R9, R11, R0 ;  /* 0x0000000b09007224 */ /* 0x000fca00078e0200 */
[----:B------:R-:W-:Y:S02]  /*17ff0*/  VIADDMNMX R168, R0, R11, R168, PT ;  /* 0x0000000b00a87246 */ /* 0x000fe400038001a8 */
[----:B------:R-:W-:-:S07]  /*18000*/  VIMNMX R21, R21, R0, !PT ;  /* 0x0000000015157248 */ /* 0x000fce0007fe0100 */
.L_x_1690:
[C---:B------:R-:W-:Y:S01]  /*18010*/  ISETP.GT.AND P2, PT, R21.reuse, 0x1, !P2 ;  /* 0x000000011500780c */ /* 0x040fe20005744270 */
[----:B------:R-:W-:Y:S01]  /*18020*/  ULDC UR4, c[0x0][0x988] ;  /* 0x0002620000047ab9 */ /* 0x000fe20000000800 */
[----:B------:R-:W-:Y:S01]  /*18030*/  ISETP.GT.AND P3, PT, R21, 0x8, !P3 ;  /* 0x000000081500780c */ /* 0x000fe20005f64270 */
[----:B------:R-:W-:Y:S01]  /*18040*/  @!P1 VIADD R2, R2, 0x30860 ;  /* 0x0003086002029836 */ /* 0x000fe20000000000 */
[C---:B------:R-:W-:Y:S01]  /*18050*/  ISETP.LT.OR P2, PT, R168.reuse, 0x2, P2 ;  /* 0x00000002a800780c */ /* 0x040fe20001741670 */
[----:B------:R-:W-:Y:S01]  /*18060*/  IMAD.MOV.U32 R194, RZ, RZ, R20 ;  /* 0x000000ffffc27224 */ /* 0x000fe200078e0014 */
[----:B------:R-:W-:Y:S02]  /*18070*/  ISETP.LT.OR P3, PT, R168, 0x9, P3 ;  /* 0x00000009a800780c */ /* 0x000fe40001f61670 */
[----:B------:R-:W-:Y:S02]  /*18080*/  FSEL R123, R123, -INF , !P2 ;  /* 0xff8000007b7b7808 */ /* 0x000fe40005000000 */
[----:B------:R-:W-:-:S02]  /*18090*/  LOP3.LUT P2, RZ, R18, 0x4, RZ, 0xc0, !PT ;  /* 0x0000000412ff7812 */ /* 0x000fc4000784c0ff */
[----:B------:R-:W-:Y:S02]  /*180a0*/  FSEL R126, R126, -INF , !P3 ;  /* 0xff8000007e7e7808 */ /* 0x000fe40005800000 */
[----:B------:R-:W-:Y:S02]  /*180b0*/  ISETP.GT.AND P2, PT, R21, 0x9, !P2 ;  /* 0x000000091500780c */ /* 0x000fe40005744270 */
[----:B------:R-:W-:Y:S02]  /*180c0*/  LOP3.LUT P3, RZ, R18, 0x10000, RZ, 0xc0, !PT ;  /* 0x0001000012ff7812 */ /* 0x000fe4000786c0ff */
[----:B------:R-:W-:Y:S02]  /*180d0*/  ISETP.LT.OR P2, PT, R168, 0xa, P2 ;  /* 0x0000000aa800780c */ /* 0x000fe40001741670 */
[----:B------:R-:W-:Y:S02]  /*180e0*/  FMNMX.FTZ R0, R120, R4, !PT ;  /* 0x0000000478007209 */ /* 0x000fe40007810000 */
[----:B------:R-:W-:-:S02]  /*180f0*/  FSEL R127, R127, -INF , !P2 ;  /* 0xff8000007f7f7808 */ /* 0x000fc40005000000 */
[C---:B------:R-:W-:Y:S02]  /*18100*/  LOP3.LUT P2, RZ, R18.reuse, 0x8, RZ, 0xc0, !PT ;  /* 0x0000000812ff7812 */ /* 0x040fe4000784c0ff */
[----:B------:R-:W-:Y:S02]  /*18110*/  FMNMX.FTZ R0, R121, R0, !PT ;  /* 0x0000000079007209 */ /* 0x000fe40007810000 */
[----:B------:R-:W-:Y:S02]  /*18120*/  ISETP.GT.AND P2, PT, R21, 0x10, !P2 ;  /* 0x000000101500780c */ /* 0x000fe40005744270 */
[----:B------:R-:W-:Y:S02]  /*18130*/  LOP3.LUT P6, RZ, R18, 0x8000, RZ, 0xc0, !PT ;  /* 0x0000800012ff7812 */ /* 0x000fe400078cc0ff */
        /* <DEDUP_REMOVED lines=48> */
[----:B------:R-:W-:Y:S02]  /*18440*/  LOP3.LUT P2, RZ, R18, 0x1000, RZ, 0xc0, !PT ;  /* 0x0000100012ff7812 */ /* 0x000fe4000784c0ff */
[----:B------:R-:W-:-:S02]  /*18450*/  FMNMX.FTZ R0, R164, R0, !PT ;  /* 0x00000000a4007209 */ /* 0x000fc40007810000 */
[----:B------:R-:W-:Y:S02]  /*18460*/  ISETP.GT.AND P2, PT, R21, 0x30, !P2 ;  /* 0x000000301500780c */ /* 0x000fe40005744270 */
[----:B------:R-:W-:Y:S02]  /*18470*/  FMNMX.FTZ R0, R165, R0, !PT ;  /* 0x00000000a5007209 */ /* 0x000fe40007810000 */
[----:B------:R-:W-:Y:S02]  /*18480*/  ISETP.LT.OR P2, PT, R168, 0x31, P2 ;  /* 0x00000031a800780c */ /* 0x000fe40001741670 */
[----:B------:R-:W-:Y:S01]  /*18490*/  LOP3.LUT P3, RZ, R18, 0x20, RZ, 0xc0, !PT ;  /* 0x0000002012ff7812 */ /* 0x000fe2000786c0ff */
[----:B------:R-:W0:Y:S01]  /*184a0*/  SHFL.BFLY PT, R9, R0, 0x2, 0x1f ;  /* 0x0c401f0000097f89 */ /* 0x000e2200000e0000 */
[----:B------:R-:W-:Y:S02]  /*184b0*/  FSEL R146, R146, -INF , !P2 ;  /* 0xff80000092927808 */ /* 0x000fe40005000000 */
[----:B------:R-:W-:-:S02]  /*184c0*/  LOP3.LUT P2, RZ, R18, 0x800, RZ, 0xc0, !PT ;  /* 0x0000080012ff7812 */ /* 0x000fc4000784c0ff */
[----:B------:R-:W-:Y:S02]  /*184d0*/  LOP3.LUT P6, RZ, R18, 0x10, RZ, 0xc0, !PT ;  /* 0x0000001012ff7812 */ /* 0x000fe400078cc0ff */
[C---:B------:R-:W-:Y:S02]  /*184e0*/  ISETP.GT.AND P2, PT, R21.reuse, 0x31, !P2 ;  /* 0x000000311500780c */ /* 0x040fe40005744270 */
[C---:B------:R-:W-:Y:S02]  /*184f0*/  ISETP.GT.AND P4, PT, R21.reuse, 0x51, !P4 ;  /* 0x000000511500780c */ /* 0x040fe40006784270 */
[----:B------:R-:W-:Y:S02]  /*18500*/  ISETP.LT.OR P2, PT, R168, 0x32, P2 ;  /* 0x00000032a800780c */ /* 0x000fe40001741670 */
[----:B------:R-:W-:Y:S02]  /*18510*/  ISETP.GT.AND P5, PT, R21, 0x58, !P5 ;  /* 0x000000581500780c */ /* 0x000fe40006fa4270 */
[----:B------:R-:W-:-:S02]  /*18520*/  FSEL R147, R147, -INF , !P2 ;  /* 0xff80000093937808 */ /* 0x000fc40005000000 */
[----:B------:R-:W-:Y:S02]  /*18530*/  LOP3.LUT P2, RZ, R18, 0x400, RZ, 0xc0, !PT ;  /* 0x0000040012ff7812 */ /* 0x000fe4000784c0ff */
[C---:B------:R-:W-:Y:S02]  /*18540*/  ISETP.LT.OR P4, PT, R168.reuse, 0x52, P4 ;  /* 0x00000052a800780c */ /* 0x040fe40002781670 */
[----:B------:R-:W-:Y:S02]  /*18550*/  ISETP.GT.AND P2, PT, R21, 0x38, !P2 ;  /* 0x000000381500780c */ /* 0x000fe40005744270 */
[C---:B------:R-:W-:Y:S02]  /*18560*/  ISETP.LT.OR P5, PT, R168.reuse, 0x59, P5 ;  /* 0x00000059a800780c */ /* 0x040fe40002fa1670 */
[----:B------:R-:W-:Y:S02]  /*18570*/  ISETP.LT.OR P2, PT, R168, 0x39, P2 ;  /* 0x00000039a800780c */ /* 0x000fe40001741670 */
[----:B0-----:R-:W-:Y:S01]  /*18580*/  FMNMX.FTZ R9, R0, R9, !PT ;  /* 0x0000000900097209 */ /* 0x001fe20007810000 */
[----:B------:R-:W-:Y:S01]  /*18590*/  IMAD.U32 R0, RZ, RZ, UR4 ;  /* 0x00000004ff007e24 */ /* 0x000fe2000f8e00ff */
[----:B------:R-:W-:-:S02]  /*185a0*/  FSEL R150, R150, -INF , !P2 ;  /* 0xff80000096967808 */ /* 0x000fc40005000000 */
[----:B------:R-:W-:Y:S01]  /*185b0*/  LOP3.LUT P2, RZ, R18, 0x200, RZ, 0xc0, !PT ;  /* 0x0000020012ff7812 */ /* 0x000fe2000784c0ff */
[----:B------:R-:W0:Y:S01]  /*185c0*/  SHFL.BFLY PT, R11, R9, 0x1, 0x1f ;  /* 0x0c201f00090b7f89 */ /* 0x000e2200000e0000 */
[----:B------:R-:W-:Y:S02]  /*185d0*/  FSEL R163, R163, -INF , !P4 ;  /* 0xff800000a3a37808 */ /* 0x000fe40006000000 */
[----:B------:R-:W-:Y:S02]  /*185e0*/  ISETP.GT.AND P2, PT, R21, 0x39, !P2 ;  /* 0x000000391500780c */ /* 0x000fe40005744270 */
[----:B------:R-:W-:Y:S02]  /*185f0*/  FSEL R166, R166, -INF , !P5 ;  /* 0xff800000a6a67808 */ /* 0x000fe40006800000 */
[----:B------:R-:W-:Y:S02]  /*18600*/  ISETP.LT.OR P2, PT, R168, 0x3a, P2 ;  /* 0x0000003aa800780c */ /* 0x000fe40001741670 */
[----:B------:R-:W-:-:S02]  /*18610*/  @!P1 PRMT R2, RZ, 0x654, R2 ;  /* 0x00000654ff029816 */ /* 0x000fc40000000002 */
[----:B------:R-:W-:Y:S02]  /*18620*/  FSEL R151, R151, -INF , !P2 ;  /* 0xff80000097977808 */ /* 0x000fe40005000000 */
[----:B------:R-:W-:Y:S01]  /*18630*/  LOP3.LUT P2, RZ, R18, 0x100, RZ, 0xc0, !PT ;  /* 0x0000010012ff7812 */ /* 0x000fe2000784c0ff */
[----:B------:R1:W-:Y:S03]  /*18640*/  @!P1 SYNCS.ARRIVE.TRANS64.RED.A1T0 RZ, [R2+URZ], RZ ;  /* 0x000000ff02ff99a7 */ /* 0x0003e6000810043f */
[----:B------:R-:W-:-:S04]  /*18650*/  ISETP.GT.AND P2, PT, R21, 0x40, !P2 ;  /* 0x000000401500780c */ /* 0x000fc80005744270 */
[----:B------:R-:W-:Y:S02]  /*18660*/  ISETP.LT.OR P2, PT, R168, 0x41, P2 ;  /* 0x00000041a800780c */ /* 0x000fe40001741670 */
[----:B0-----:R-:W-:Y:S02]  /*18670*/  FMNMX.FTZ R11, R9, R11, !PT ;  /* 0x0000000b090b7209 */ /* 0x001fe40007810000 */
[----:B------:R-:W-:Y:S02]  /*18680*/  FSEL R154, R154, -INF , !P2 ;  /* 0xff8000009a9a7808 */ /* 0x000fe40005000000 */
[----:B------:R-:W-:-:S04]  /*18690*/  LOP3.LUT P2, RZ, R18, 0x80, RZ, 0xc0, !PT ;  /* 0x0000008012ff7812 */ /* 0x000fc8000784c0ff */
[----:B------:R-:W-:-:S04]  /*186a0*/  ISETP.GT.AND P2, PT, R21, 0x41, !P2 ;  /* 0x000000411500780c */ /* 0x000fc80005744270 */
[----:B------:R-:W-:-:S04]  /*186b0*/  ISETP.LT.OR P2, PT, R168, 0x42, P2 ;  /* 0x00000042a800780c */ /* 0x000fc80001741670 */
[----:B------:R-:W-:Y:S02]  /*186c0*/  FSEL R155, R155, -INF , !P2 ;  /* 0xff8000009b9b7808 */ /* 0x000fe40005000000 */
[----:B------:R-:W-:-:S04]  /*186d0*/  LOP3.LUT P2, RZ, R18, 0x40, RZ, 0xc0, !PT ;  /* 0x0000004012ff7812 */ /* 0x000fc8000784c0ff */
[----:B------:R-:W-:-:S04]  /*186e0*/  ISETP.GT.AND P2, PT, R21, 0x48, !P2 ;  /* 0x000000481500780c */ /* 0x000fc80005744270 */
[----:B------:R-:W-:-:S04]  /*186f0*/  ISETP.LT.OR P2, PT, R168, 0x49, P2 ;  /* 0x00000049a800780c */ /* 0x000fc80001741670 */
[----:B------:R-:W-:Y:S02]  /*18700*/  FSEL R158, R158, -INF , !P2 ;  /* 0xff8000009e9e7808 */ /* 0x000fe40005000000 */
[----:B------:R-:W-:Y:S02]  /*18710*/  ISETP.GT.AND P2, PT, R21, 0x49, !P3 ;  /* 0x000000491500780c */ /* 0x000fe40005f44270 */
[----:B------:R-:W-:Y:S02]  /*18720*/  LOP3.LUT P3, RZ, R18, 0x2, RZ, 0xc0, !PT ;  /* 0x0000000212ff7812 */ /* 0x000fe4000786c0ff */
[----:B------:R-:W-:-:S04]  /*18730*/  ISETP.LT.OR P2, PT, R168, 0x4a, P2 ;  /* 0x0000004aa800780c */ /* 0x000fc80001741670 */
[----:B------:R-:W-:Y:S02]  /*18740*/  FSEL R159, R159, -INF , !P2 ;  /* 0xff8000009f9f7808 */ /* 0x000fe40005000000 */
[----:B------:R-:W-:Y:S02]  /*18750*/  ISETP.GT.AND P2, PT, R21, 0x50, !P6 ;  /* 0x000000501500780c */ /* 0x000fe40007744270 */
[----:B------:R-:W-:Y:S02]  /*18760*/  LOP3.LUT P6, RZ, R18, 0x1, RZ, 0xc0, !PT ;  /* 0x0000000112ff7812 */ /* 0x000fe400078cc0ff */
[----:B------:R-:W-:-:S04]  /*18770*/  ISETP.LT.OR P2, PT, R168, 0x51, P2 ;  /* 0x00000051a800780c */ /* 0x000fc80001741670 */
[----:B------:R-:W-:Y:S02]  /*18780*/  FSEL R162, R162, -INF , !P2 ;  /* 0xff800000a2a27808 */ /* 0x000fe40005000000 */
[----:B------:R-:W-:-:S04]  /*18790*/  FSETP.NEU.FTZ.AND P2, PT, R11, -INF , PT ;  /* 0xff8000000b00780b */ /* 0x000fc80003f5d000 */
[----:B------:R-:W-:-:S05]  /*187a0*/  FSEL R9, R11, RZ, P2 ;  /* 0x000000ff0b097208 */ /* 0x000fca0001000000 */
[----:B------:R-:W-:Y:S01]  /*187b0*/  FADD.FTZ R4, -R9, R4 ;  /* 0x0000000409047221 */ /* 0x000fe20000010100 */
[----:B------:R-:W-:-:S03]  /*187c0*/  FMUL.FTZ R9, R11, R0 ;  /* 0x000000000b097220 */ /* 0x000fc60000410000 */
[----:B------:R-:W-:Y:S02]  /*187d0*/  FMUL.FTZ R4, R4, R0 ;  /* 0x0000000004047220 */ /* 0x000fe40000410000 */
[----:B------:R-:W-:Y:S02]  /*187e0*/  FSEL R9, R9, RZ, P2 ;  /* 0x000000ff09097208 */ /* 0x000fe40001000000 */
[----:B------:R-:W-:-:S03]  /*187f0*/  ISETP.GT.AND P2, PT, R21, RZ, !P3 ;  /* 0x000000ff1500720c */ /* 0x000fc60005f44270 */
[-CC-:B------:R-:W-:Y:S01]  /*18800*/  FFMA.FTZ R186, R132, R0.reuse, -R9.reuse ;  /* 0x0000000084ba7223 */ /* 0x180fe20000010809 */
[----:B------:R-:W-:Y:S01]  /*18810*/  ISETP.LT.OR P2, PT, R168, 0x1, P2 ;  /* 0x00000001a800780c */ /* 0x000fe20001741670 */
[-CC-:B------:R-:W-:Y:S01]  /*18820*/  FFMA.FTZ R180, R136, R0.reuse, -R9.reuse ;  /* 0x0000000088b47223 */ /* 0x180fe20000010809 */
[-CC-:B------:R-:W-:Y:S01]  /*18830*/  FFMA.FTZ R13, R121, R0.reuse, -R9.reuse ;  /* 0x00000000790d7223 */ /* 0x180fe20000010809 */
[-CC-:B------:R-:W-:Y:S01]  /*18840*/  FFMA.FTZ R121, R137, R0.reuse, -R9.reuse ;  /* 0x0000000089797223 */ /* 0x180fe20000010809 */
[----:B------:R-:W-:Y:S01]  /*18850*/  FSEL R122, R122, -INF , !P2 ;  /* 0xff8000007a7a7808 */ /* 0x000fe20005000000 */
[-CC-:B------:R-:W-:Y:S01]  /*18860*/  FFMA.FTZ R188, R120, R0.reuse, -R9.reuse ;  /* 0x0000000078bc7223 */ /* 0x180fe20000010809 */
[----:B------:R-:W-:Y:S01]  /*18870*/  ISETP.GT.AND P2, PT, R21, 0x59, !P6 ;  /* 0x000000591500780c */ /* 0x000fe20007744270 */
[-CC-:B------:R-:W-:Y:S01]  /*18880*/  FFMA.FTZ R190, R124, R0.reuse, -R9.reuse ;  /* 0x000000007cbe7223 */ /* 0x180fe20000010809 */
[----:B------:R-:W-:Y:S01]  /*18890*/  FMNMX.FTZ R12, R122, R3, !PT ;  /* 0x000000037a0c7209 */ /* 0x000fe20007810000 */
[-CC-:B------:R-:W-:Y:S01]  /*188a0*/  FFMA.FTZ R19, R125, R0.reuse, -R9.reuse ;  /* 0x000000007d137223 */ /* 0x180fe20000010809 */
        /* <DEDUP_REMOVED lines=8> */
[-CC-:B------:R-:W-:Y:S01]  /*18930*/  FFMA.FTZ R124, R141, R0.reuse, -R9.reuse ;  /* 0x000000008d7c7223 */ /* 0x180fe20000010809 */
        /* <DEDUP_REMOVED lines=12> */
[----:B------:R-:W-:Y:S01]  /*18a00*/  FFMA.FTZ R170, R164, R0, -R9 ;  /* 0x00000000a4aa7223 */ /* 0x000fe20000010809 */
        /* <DEDUP_REMOVED lines=32> */
[-CC-:B------:R-:W-:Y:S01]  /*18c10*/  FFMA.FTZ R132, R157, R0.reuse, -R9.reuse ;  /* 0x000000009d847223 */ /* 0x180fe20000010809 */
[----:B------:R-:W-:-:S05]  /*18c20*/  FFMA.FTZ R9, R165, R0, -R9 ;  /* 0x00000000a5097223 */ /* 0x000fca0000010809 */
[----:B------:R-:W-:Y:S01]  /*18c30*/  MUFU.EX2 R176, R176 ;  /* 0x000000b000b07308 */ /* 0x000fe20000000800 */
[----:B------:R-:W0:Y:S07]  /*18c40*/  SHFL.BFLY PT, R136, R12, 0x1, 0x1f ;  /* 0x0c201f000c887f89 */ /* 0x000e2e00000e0000 */
[----:B------:R-:W-:Y:S08]  /*18c50*/  MUFU.EX2 R125, R125 ;  /* 0x0000007d007d7308 */ /* 0x000ff00000000800 */
[----:B------:R-:W-:Y:S08]  /*18c60*/  MUFU.EX2 R178, R178 ;  /* 0x000000b200b27308 */ /* 0x000ff00000000800 */
[----:B------:R-:W-:Y:S01]  /*18c70*/  MUFU.EX2 R128, R128 ;  /* 0x0000008000807308 */ /* 0x000fe20000000800 */
[----:B0-----:R-:W-:-:S04]  /*18c80*/  FMNMX.FTZ R12, R12, R136, !PT ;  /* 0x000000880c0c7209 */ /* 0x001fc80007810000 */
[C---:B------:R-:W-:Y:S01]  /*18c90*/  FSETP.NEU.FTZ.AND P2, PT, R12.reuse, -INF , PT ;  /* 0xff8000000c00780b */ /* 0x040fe20003f5d000 */
[C---:B------:R-:W-:Y:S02]  /*18ca0*/  FMUL.FTZ R137, R12.reuse, R0 ;  /* 0x000000000c897220 */ /* 0x040fe40000410000 */
[----:B------:R-:W-:Y:S01]  /*18cb0*/  MUFU.EX2 R136, R9 ;  /* 0x0000000900887308 */ /* 0x000fe20000000800 */
[----:B-1----:R-:W-:Y:S02]  /*18cc0*/  FSEL R2, R12, RZ, P2 ;  /* 0x000000ff0c027208 */ /* 0x002fe40001000000 */
[----:B------:R-:W-:Y:S02]  /*18cd0*/  FSEL R137, R137, RZ, P2 ;  /* 0x000000ff89897208 */ /* 0x000fe40001000000 */
[----:B------:R-:W-:Y:S01]  /*18ce0*/  ISETP.GT.AND P2, PT, R7, R14, PT ;  /* 0x0000000e0700720c */ /* 0x000fe20003f44270 */
[----:B------:R-:W-:Y:S02]  /*18cf0*/  FADD.FTZ R2, -R2, R3 ;  /* 0x0000000302027221 */ /* 0x000fe40000010100 */
[----:B------:R0:W1:Y:S01]  /*18d00*/  MUFU.EX2 R9, R4 ;  /* 0x0000000400097308 */ /* 0x0000620000000800 */
[-CC-:B------:R-:W-:Y:S01]  /*18d10*/  FFMA.FTZ R189, R122, R0.reuse, -R137.reuse ;  /* 0x000000007abd7223 */ /* 0x180fe20000010889 */
[-CC-:B------:R-:W-:Y:S01]  /*18d20*/  FFMA.FTZ R191, R126, R0.reuse, -R137.reuse ;  /* 0x000000007ebf7223 */ /* 0x180fe20000010889 */
[-C--:B------:R-:W-:Y:S01]  /*18d30*/  FMUL.FTZ R2, R2, R0.reuse ;  /* 0x0000000002027220 */ /* 0x080fe20000410000 */
[-CC-:B------:R-:W-:Y:S01]  /*18d40*/  FFMA.FTZ R122, R127, R0.reuse, -R137.reuse ;  /* 0x000000007f7a7223 */ /* 0x180fe20000010889 */
[-CC-:B------:R-:W-:Y:S01]  /*18d50*/  FFMA.FTZ R185, R130, R0.reuse, -R137.reuse ;  /* 0x0000000082b97223 */ /* 0x180fe20000010889 */
[-CC-:B------:R-:W-:Y:S01]  /*18d60*/  FFMA.FTZ R187, R134, R0.reuse, -R137.reuse ;  /* 0x0000000086bb7223 */ /* 0x180fe20000010889 */
[-CC-:B------:R-:W-:Y:S01]  /*18d70*/  FFMA.FTZ R126, R135, R0.reuse, -R137.reuse ;  /* 0x00000000877e7223 */ /* 0x180fe20000010889 */
[----:B------:R-:W-:Y:S01]  /*18d80*/  MUFU.EX2 R189, R189 ;  /* 0x000000bd00bd7308 */ /* 0x000fe20000000800 */
[-CC-:B0-----:R-:W-:Y:S01]  /*18d90*/  FFMA.FTZ R4, R123, R0.reuse, -R137.reuse ;  /* 0x000000007b047223 */ /* 0x181fe20000010889 */
[-CC-:B------:R-:W-:Y:S01]  /*18da0*/  FFMA.FTZ R123, R131, R0.reuse, -R137.reuse ;  /* 0x00000000837b7223 */ /* 0x180fe20000010889 */
[-CC-:B------:R-:W-:Y:S01]  /*18db0*/  FFMA.FTZ R181, R138, R0.reuse, -R137.reuse ;  /* 0x000000008ab57223 */ /* 0x180fe20000010889 */
[-CC-:B------:R-:W-:Y:S01]  /*18dc0*/  FFMA.FTZ R127, R139, R0.reuse, -R137.reuse ;  /* 0x000000008b7f7223 */ /* 0x180fe20000010889 */
[-CC-:B------:R-:W-:Y:S01]  /*18dd0*/  FFMA.FTZ R183, R142, R0.reuse, -R137.reuse ;  /* 0x000000008eb77223 */ /* 0x180fe20000010889 */
[-CC-:B------:R-:W-:Y:S01]  /*18de0*/  FFMA.FTZ R3, R143, R0.reuse, -R137.reuse ;  /* 0x000000008f037223 */ /* 0x180fe20000010889 */
[--C-:B------:R-:W-:Y:S01]  /*18df0*/  FFMA.FTZ R177, R146, R0, -R137.reuse ;  /* 0x0000000092b17223 */ /* 0x100fe20000010889 */
[----:B------:R-:W0:Y:S01]  /*18e00*/  MUFU.EX2 R2, R2 ;  /* 0x0000000200027308 */ /* 0x000e220000000800 */
[----:B-1----:R-:W-:Y:S01]  /*18e10*/  FFMA.FTZ R6, R9, R6, R188 ;  /* 0x0000000609067223 */ /* 0x002fe200000100bc */
[-CC-:B------:R-:W-:Y:S01]  /*18e20*/  FFMA.FTZ R147, R147, R0.reuse, -R137.reuse ;  /* 0x0000000093937223 */ /* 0x180fe20000010889 */
[-CC-:B------:R-:W-:Y:S01]  /*18e30*/  FFMA.FTZ R150, R150, R0.reuse, -R137.reuse ;  /* 0x0000000096967223 */ /* 0x180fe20000010889 */
[-CC-:B------:R-:W-:Y:S01]  /*18e40*/  FFMA.FTZ R151, R151, R0.reuse, -R137.reuse ;  /* 0x0000000097977223 */ /* 0x180fe20000010889 */
[----:B------:R-:W-:Y:S01]  /*18e50*/  FADD.FTZ R6, R13, R6 ;  /* 0x000000060d067221 */ /* 0x000fe20000010000 */
[-CC-:B------:R-:W-:Y:S01]  /*18e60*/  FFMA.FTZ R154, R154, R0.reuse, -R137.reuse ;  /* 0x000000009a9a7223 */ /* 0x180fe20000010889 */
[-CC-:B------:R-:W-:Y:S01]  /*18e70*/  FFMA.FTZ R155, R155, R0.reuse, -R137.reuse ;  /* 0x000000009b9b7223 */ /* 0x180fe20000010889 */
        /* <DEDUP_REMOVED lines=9> */
[----:B0-----:R-:W-:Y:S01]  /*18f10*/  FFMA.FTZ R5, R2, R5, R189 ;  /* 0x0000000502057223 */ /* 0x001fe200000100bd */
[----:B------:R-:W-:Y:S01]  /*18f20*/  FADD.FTZ R6, R184, R6 ;  /* 0x00000006b8067221 */ /* 0x000fe20000010000 */
[----:B------:R-:W-:Y:S01]  /*18f30*/  FFMA.FTZ R137, R167, R0, -R137 ;  /* 0x00000000a7897223 */ /* 0x000fe20000010889 */
[----:B------:R-:W-:Y:S01]  /*18f40*/  F2FP.BF16.F32.PACK_AB R190, R19, R190 ;  /* 0x000000be13be723e */ /* 0x000fe200000010ff */
[----:B------:R-:W-:-:S02]  /*18f50*/  VIADD R7, R7, 0xffffffff ;  /* 0xffffffff07077836 */ /* 0x000fc40000000000 */
[----:B------:R-:W-:Y:S01]  /*18f60*/  FADD.FTZ R6, R21, R6 ;  /* 0x0000000615067221 */ /* 0x000fe20000010000 */
[----:B------:R-:W-:Y:S01]  /*18f70*/  F2FP.BF16.F32.PACK_AB R188, R13, R188 ;  /* 0x000000bc0dbc723e */ /* 0x000fe200000010ff */
[----:B------:R-:W0:Y:S01]  /*18f80*/  MUFU.EX2 R122, R122 ;  /* 0x0000007a007a7308 */ /* 0x000e220000000800 */
[----:B-1----:R-:W-:Y:S01]  /*18f90*/  FADD.FTZ R5, R4, R5 ;  /* 0x0000000504057221 */ /* 0x002fe20000010000 */
[----:B------:R-:W-:Y:S01]  /*18fa0*/  FADD.FTZ R6, R186, R6 ;  /* 0x00000006ba067221 */ /* 0x000fe20000010000 */
[----:B------:R-:W-:Y:S01]  /*18fb0*/  F2FP.BF16.F32.PACK_AB R189, R4, R189 ;  /* 0x000000bd04bd723e */ /* 0x000fe200000010ff */
[----:B------:R-:W-:Y:S01]  /*18fc0*/  IMAD.MOV.U32 R19, RZ, RZ, R15 ;  /* 0x000000ffff137224 */ /* 0x000fe200078e000f */
[----:B------:R-:W-:Y:S01]  /*18fd0*/  F2FP.BF16.F32.PACK_AB R184, R21, R184 ;  /* 0x000000b815b8723e */ /* 0x000fe200000010ff */
[C---:B------:R-:W-:Y:S01]  /*18fe0*/  FADD.FTZ R6, R120.reuse, R6 ;  /* 0x0000000678067221 */ /* 0x040fe20000010000 */
[----:B------:R-:W-:Y:S01]  /*18ff0*/  F2FP.BF16.F32.PACK_AB R186, R120, R186 ;  /* 0x000000ba78ba723e */ /* 0x000fe200000010ff */
[----:B------:R-:W1:Y:S01]  /*19000*/  MUFU.EX2 R185, R185 ;  /* 0x000000b900b97308 */ /* 0x000e620000000800 */
[----:B--2---:R-:W-:Y:S01]  /*19010*/  FADD.FTZ R5, R191, R5 ;  /* 0x00000005bf057221 */ /* 0x004fe20000010000 */
[----:B------:R-:W-:Y:S01]  /*19020*/  FADD.FTZ R6, R180, R6 ;  /* 0x00000006b4067221 */ /* 0x000fe20000010000 */
[----:B------:R-:W-:-:S03]  /*19030*/  F2FP.BF16.F32.PACK_AB R180, R121, R180 ;  /* 0x000000b479b4723e */ /* 0x000fc600000010ff */
[----:B------:R-:W-:Y:S02]  /*19040*/  FADD.FTZ R6, R121, R6 ;  /* 0x0000000679067221 */ /* 0x000fe40000010000 */
[----:B------:R-:W2:Y:S01]  /*19050*/  MUFU.EX2 R123, R123 ;  /* 0x0000007b007b7308 */ /* 0x000ea20000000800 */
[----:B0-----:R-:W-:Y:S01]  /*19060*/  FADD.FTZ R5, R122, R5 ;  /* 0x000000057a057221 */ /* 0x001fe20000010000 */
[----:B------:R-:W-:Y:S01]  /*19070*/  FADD.FTZ R6, R182, R6 ;  /* 0x00000006b6067221 */ /* 0x000fe20000010000 */
[----:B------:R-:W-:Y:S02]  /*19080*/  F2FP.BF16.F32.PACK_AB R182, R124, R182 ;  /* 0x000000b67cb6723e */ /* 0x000fe400000010ff */
[----:B------:R-:W-:Y:S01]  /*19090*/  F2FP.BF16.F32.PACK_AB R191, R122, R191 ;  /* 0x000000bf7abf723e */ /* 0x000fe200000010ff */
[----:B------:R-:W-:Y:S02]  /*190a0*/  FADD.FTZ R6, R124, R6 ;  /* 0x000000067c067221 */ /* 0x000fe40000010000 */
[----:B------:R-:W0:Y:S01]  /*190b0*/  MUFU.EX2 R187, R187 ;  /* 0x000000bb00bb7308 */ /* 0x000e220000000800 */
[----:B-1----:R-:W-:Y:S01]  /*190c0*/  FADD.FTZ R5, R185, R5 ;  /* 0x00000005b9057221 */ /* 0x002fe20000010000 */
[----:B------:R-:W-:Y:S01]  /*190d0*/  FADD.FTZ R6, R176, R6 ;  /* 0x00000006b0067221 */ /* 0x000fe20000010000 */
[----:B------:R-:W-:-:S03]  /*190e0*/  F2FP.BF16.F32.PACK_AB R176, R125, R176 ;  /* 0x000000b07db0723e */ /* 0x000fc600000010ff */
[----:B------:R-:W-:Y:S02]  /*190f0*/  FADD.FTZ R6, R125, R6 ;  /* 0x000000067d067221 */ /* 0x000fe40000010000 */
[----:B------:R-:W1:Y:S01]  /*19100*/  MUFU.EX2 R126, R126 ;  /* 0x0000007e007e7308 */ /* 0x000e620000000800 */
[C---:B--2---:R-:W-:Y:S01]  /*19110*/  FADD.FTZ R5, R123.reuse, R5 ;  /* 0x000000057b057221 */ /* 0x044fe20000010000 */
[----:B------:R-:W-:Y:S01]  /*19120*/  FADD.FTZ R6, R178, R6 ;  /* 0x00000006b2067221 */ /* 0x000fe20000010000 */
[C---:B------:R-:W-:Y:S02]  /*19130*/  F2FP.BF16.F32.PACK_AB R178, R128.reuse, R178 ;  /* 0x000000b280b2723e */ /* 0x040fe400000010ff */
[----:B------:R-:W-:Y:S01]  /*19140*/  F2FP.BF16.F32.PACK_AB R185, R123, R185 ;  /* 0x000000b97bb9723e */ /* 0x000fe200000010ff */
[----:B------:R-:W-:Y:S02]  /*19150*/  FADD.FTZ R6, R128, R6 ;  /* 0x0000000680067221 */ /* 0x000fe40000010000 */
        /* <DEDUP_REMOVED lines=56> */
[----:B-1----:R-:W-:Y:S01]  /*194e0*/  FADD.FTZ R4, R166, R3 ;  /* 0x00000003a6047221 */ /* 0x002fe20000010000 */
[----:B------:R-:W-:Y:S02]  /*194f0*/  IMAD.MOV.U32 R3, RZ, RZ, R12 ;  /* 0x000000ffff037224 */ /* 0x000fe400078e000c */
[----:B--2---:R-:W-:Y:S01]  /*19500*/  FADD.FTZ R6, R170, R6 ;  /* 0x00000006aa067221 */ /* 0x004fe20000010000 */
[----:B------:R-:W-:-:S03]  /*19510*/  F2FP.BF16.F32.PACK_AB R170, R136, R170 ;  /* 0x000000aa88aa723e */ /* 0x000fc600000010ff */
[----:B------:R-:W-:Y:S01]  /*19520*/  FADD.FTZ R6, R136, R6 ;  /* 0x0000000688067221 */ /* 0x000fe20000010000 */
[C---:B0-----:R-:W-:Y:S01]  /*19530*/  FADD.FTZ R5, R137.reuse, R4 ;  /* 0x0000000489057221 */ /* 0x041fe20000010000 */
[----:B------:R-:W-:Y:S01]  /*19540*/  F2FP.BF16.F32.PACK_AB R171, R137, R166 ;  /* 0x000000a689ab723e */ /* 0x000fe200000010ff */
[----:B------:R-:W-:Y:S01]  /*19550*/  IMAD.MOV.U32 R4, RZ, RZ, R11 ;  /* 0x000000ffff047224 */ /* 0x000fe200078e000b */
[----:B------:R-:W-:Y:S06]  /*19560*/  @P2 BRA `(.L_x_1694) ;  /* 0xffffffcc00102947 */ /* 0x000fec000383ffff */
[----:B------:R-:W-:Y:S05]  /*19570*/  BSYNC B1 ;  /* 0x0000000000017941 */ /* 0x000fea0003800000 */
.L_x_1675:
[----:B------:R-:W-:Y:S02]  /*19580*/  IMAD.MOV.U32 R3, RZ, RZ, R12 ;  /* 0x000000ffff037224 */ /* 0x000fe400078e000c */
[----:B------:R-:W-:Y:S02]  /*19590*/  IMAD.MOV.U32 R4, RZ, RZ, R11 ;  /* 0x000000ffff047224 */ /* 0x000fe400078e000b */
[----:B------:R-:W-:Y:S02]  /*195a0*/  IMAD.MOV.U32 R19, RZ, RZ, R15 ;  /* 0x000000ffff137224 */ /* 0x000fe400078e000f */
[----:B------:R-:W-:-:S07]  /*195b0*/  IMAD.MOV.U32 R194, RZ, RZ, R20 ;  /* 0x000000ffffc27224 */ /* 0x000fce00078e0014 */
.L_x_1674:
[----:B------:R-:W-:Y:S05]  /*195c0*/  BSYNC B0 ;  /* 0x0000000000007941 */ /* 0x000fea0003800000 */
.L_x_1673:
[----:B------:R-:W0:Y:S01]  /*195d0*/  LDC R11, c[0x0][0x448] ;  /* 0x00011200ff0b7b82 */ /* 0x000e220000000800 */
[----:B------:R-:W-:Y:S02]  /*195e0*/  LOP3.LUT R18, R18, 0xffefffff, RZ, 0xc0, !PT ;  /* 0xffefffff12127812 */ /* 0x000fe400078ec0ff */
[----:B------:R-:W-:-:S05]  /*195f0*/  IADD3 R14, R197, 0x1, -R196 ;  /* 0x00000001c50e7810 */ /* 0x000fca0007ffe8c4 */
[----:B------:R-:W1:Y:S01]  /*19600*/  LDC R15, c[0x0][0x9e4] ;  /* 0x00027900ff0f7b82 */ /* 0x000e620000000800 */
[----:B0-----:R-:W-:Y:S01]  /*19610*/  ISETP.NE.AND P2, PT, R11, 0x1, PT ;  /* 0x000000010b00780c */ /* 0x001fe20003f45270 */
[----:B------:R-:W-:-:S12]  /*19620*/  VIADD R11, R213, 0x7f ;  /* 0x0000007fd50b7836 */ /* 0x000fd80000000000 */
[----:B------:R-:W0:Y:S01]  /*19630*/  @P2 LDC R12, c[0x0][0x44c] ;  /* 0x00011300ff0c2b82 */ /* 0x000e220000000800 */
[----:B------:R-:W-:-:S04]  /*19640*/  @P2 LOP3.LUT R18, R18, 0x100000, RZ, 0xfc, !PT ;  /* 0x0010000012122812 */ /* 0x000fc800078efcff */
[----:B------:R-:W-:-:S03]  /*19650*/  LOP3.LUT R18, R18, 0xffdfffff, RZ, 0xc0, !PT ;  /* 0xffdfffff12127812 */ /* 0x000fc600078ec0ff */
[----:B------:R-:W2:Y:S01]  /*19660*/  @P2 LDC R13, c[0x0][0x450] ;  /* 0x00011400ff0d2b82 */ /* 0x000ea20000000800 */
[----:B0-----:R-:W-:-:S05]  /*19670*/  @P2 IMAD.HI.U32 R12, R11, R12, RZ ;  /* 0x0000000c0b0c2227 */ /* 0x001fca00078e00ff */
[----:B--2---:R-:W-:Y:S02]  /*19680*/  @P2 SHF.R.U32.HI R11, RZ, R13, R12 ;  /* 0x0000000dff0b2219 */ /* 0x004fe4000001160c */
[----:B-1----:R-:W-:-:S03]  /*19690*/  ISETP.GE.AND P2, PT, R15, 0x1, PT ;  /* 0x000000010f00780c */ /* 0x002fc60003f46270 */
[----:B------:R-:W-:-:S04]  /*196a0*/  IMAD.IADD R11, R14, 0x1, R11 ;  /* 0x000000010e0b7824 */ /* 0x000fc800078e020b */
[----:B------:R-:W-:-:S06]  /*196b0*/  IMAD.IADD R12, R11, 0x1, -R10 ;  /* 0x000000010b0c7824 */ /* 0x000fcc00078e0a0a */
[----:B------:R-:W-:Y:S01]  /*196c0*/  @P2 LOP3.LUT R18, R18, 0x200000, RZ, 0xfc, !PT ;  /* 0x0020000012122812 */ /* 0x000fe200078efcff */
[----:B------:R-:W-:Y:S06]  /*196d0*/  @!P2 BRA `(.L_x_1695) ;  /* 0x000000000048a947 */ /* 0x000fec0003800000 */
[----:B------:R-:W-:Y:S01]  /*196e0*/  IMAD.MOV.U32 R13, RZ, RZ, R11 ;  /* 0x000000ffff0d7224 */ /* 0x000fe200078e000b */
[----:B------:R-:W-:Y:S04]  /*196f0*/  BSSY B0, `(.L_x_1696) ;  /* 0x000000e000007945 */ /* 0x000fe80003800000 */
        /* <DEDUP_REMOVED lines=9> */
.L_x_1697:
[----:B------:R-:W-:-:S13]  /*19790*/  ISETP.NE.AND P2, PT, R15, 0x1, PT ;  /* 0x000000010f00780c */ /* 0x000fda0003f45270 */
[----:B------:R-:W0:Y:S02]  /*197a0*/  @P2 LDC.64 R10, c[0x0][0x9e8] ;  /* 0x00027a00ff0a2b82 */ /* 0x000e240000000a00 */
[----:B0-----:R-:W-:-:S05]  /*197b0*/  @P2 IMAD.HI.U32 R10, R13, R10, RZ ;  /* 0x0000000a0d0a2227 */ /* 0x001fca00078e00ff */
[----:B------:R-:W-:-:S07]  /*197c0*/  @P2 SHF.R.U32.HI R13, RZ, R11, R10 ;  /* 0x0000000bff0d2219 */ /* 0x000fce000001160a */
.L_x_1698:
[----:B------:R-:W-:Y:S05]  /*197d0*/  BSYNC B0 ;  /* 0x0000000000007941 */ /* 0x000fea0003800000 */
.L_x_1696:
[----:B------:R-:W-:-:S05]  /*197e0*/  IMAD R13, R13, R15, RZ ;  /* 0x0000000f0d0d7224 */ /* 0x000fca00078e02ff */
[----:B------:R-:W-:-:S07]  /*197f0*/  VIMNMX R12, R12, R13, !PT ;  /* 0x0000000d0c0c7248 */ /* 0x000fce0007fe0100 */
.L_x_1695:
[----:B------:R-:W-:Y:S01]  /*19800*/  VIADD R12, R12, 0x5f ;  /* 0x0000005f0c0c7836 */ /* 0x000fe20000000000 */
[----:B------:R-:W-:Y:S03]  /*19810*/  BSSY B0, `(.L_x_1699) ;  /* 0x000021b000007945 */ /* 0x000fe60003800000 */
[----:B------:R-:W-:-:S05]  /*19820*/  IMAD.HI R12, R12, 0x2aaaaaab, RZ ;  /* 0x2aaaaaab0c0c7827 */ /* 0x000fca00078e02ff */
[----:B------:R-:W-:-:S04]  /*19830*/  SHF.R.U32.HI R11, RZ, 0x1f, R12 ;  /* 0x0000001fff0b7819 */ /* 0x000fc8000001160c */
[----:B------:R-:W-:-:S04]  /*19840*/  LEA.HI.SX32 R11, R12, R11, 0x1c ;  /* 0x0000000b0c0b7211 */ /* 0x000fc800078fe2ff */
[----:B------:R-:W-:-:S04]  /*19850*/  VIMNMX R14, R214, R11, !PT ;  /* 0x0000000bd60e7248 */ /* 0x000fc80007fe0100 */
[----:B------:R-:W-:-:S13]  /*19860*/  ISETP.GE.AND P2, PT, R7, R14, PT ;  /* 0x0000000e0700720c */ /* 0x000fda0003f46270 */
[----:B------:R-:W-:Y:S05]  /*19870*/  @!P2 BRA `(.L_x_1700) ;  /* 0x000000200050a947 */ /* 0x000fea0003800000 */
[----:B------:R-:W-:Y:S01]  /*19880*/  BSSY B1, `(.L_x_1700) ;  /* 0x0000213000017945 */ /* 0x000fe20003800000 */
[----:B------:R-:W-:Y:S02]  /*19890*/  IMAD.MOV.U32 R13, RZ, RZ, R3 ;  /* 0x000000ffff0d7224 */ /* 0x000fe400078e0003 */
[----:B------:R-:W-:Y:S02]  /*198a0*/  IMAD.MOV.U32 R12, RZ, RZ, R4 ;  /* 0x000000ffff0c7224 */ /* 0x000fe400078e0004 */
[----:B------:R-:W-:Y:S02]  /*198b0*/  IMAD.MOV.U32 R11, RZ, RZ, R194 ;  /* 0x000000ffff0b7224 */ /* 0x000fe400078e00c2 */
[----:B------:R-:W-:-:S07]  /*198c0*/  IMAD.MOV.U32 R10, RZ, RZ, R19 ;  /* 0x000000ffff0a7224 */ /* 0x000fce00078e0013 */
.L_x_1711:
[----:B------:R-:W-:-:S05]  /*198d0*/  VIADD R19, R10, 0x1 ;  /* 0x000000010a137836 */ /* 0x000fca0000000000 */
[----:B------:R-:W-:-:S04]  /*198e0*/  ISETP.NE.AND P2, PT, R19, 0x2, PT ;  /* 0x000000021300780c */ /* 0x000fc80003f45270 */
[----:B------:R-:W-:Y:S02]  /*198f0*/  SEL R194, RZ, 0x1, P2 ;  /* 0x00000001ffc27807 */ /* 0x000fe40001000000 */
[----:B------:R-:W-:Y:S02]  /*19900*/  SEL R19, R19, RZ, P2 ;  /* 0x000000ff13137207 */ /* 0x000fe40001000000 */
[----:B------:R-:W-:Y:S01]  /*19910*/  LOP3.LUT R194, R11, R194, RZ, 0x3c, !PT ;  /* 0x000000c20bc27212 */ /* 0x000fe200078e3cff */
[----:B------:R-:W-:Y:S06]  /*19920*/  @!P0 BRA `(.L_x_1701) ;  /* 0x0000000000048947 */ /* 0x000fec0003800000 */
[----:B------:R-:W-:Y:S01]  /*19930*/  BPT.TRAP 0x1 ;  /* 0x000000040000795c */ /* 0x000fe20000300000 */
.L_x_1701:
[----:B------:R-:W-:Y:S01]  /*19940*/  IMAD R3, R19, 0x8, R16 ;  /* 0x0000000813037824 */ /* 0x000fe200078e0210 */
[----:B------:R-:W-:-:S04]  /*19950*/  SHF.L.U32 R4, R194, 0x1f, RZ ;  /* 0x0000001fc2047819 */ /* 0x000fc800000006ff */
[----:B------:R0:W1:Y:S01]  /*19960*/  SYNCS.PHASECHK.TRANS64.TRYWAIT P2, [R3+URZ+0x30830], R4 ;  /* 0x03083004030075a7 */ /* 0x000062000804017f */
[----:B------:R-:W-:Y:S05]  /*19970*/  @!P0 BRA `(.L_x_1702) ;  /* 0x0000000000048947 */ /* 0x000fea0003800000 */
[----:B------:R-:W-:Y:S01]  /*19980*/  BPT.TRAP 0x1 ;  /* 0x000000040000795c */ /* 0x000fe20000300000 */
.L_x_1702:
[----:B------:R-:W-:Y:S01]  /*19990*/  IMAD R0, R19, 0x900, R8 ;  /* 0x0000090013007824 */ /* 0x000fe200078e0208 */
[----:B------:R-:W-:Y:S03]  /*199a0*/  BSSY B2, `(.L_x_1703) ;  /* 0x0000006000027945 */ /* 0x000fe60003800000 */
[C---:B------:R-:W-:Y:S02]  /*199b0*/  VIADD R120, R0.reuse, 0x2 ;  /* 0x0000000200787836 */ /* 0x040fe40000000000 */
[----:B------:R-:W-:Y:S01]  /*199c0*/  VIADD R122, R0, 0x4 ;  /* 0x00000004007a7836 */ /* 0x000fe20000000000 */
[----:B-1----:R-:W-:Y:S06]  /*199d0*/  @P2 BRA `(.L_x_1704) ;  /* 0x0000000000082947 */ /* 0x002fec0003800000 */
[----:B------:R-:W1:Y:S02]  /*199e0*/  SYNCS.PHASECHK.TRANS64.TRYWAIT P2, [R3+URZ+0x30830], R4 ;  /* 0x03083004030075a7 */ /* 0x000e64000804017f */
[----:B-1----:R-:W-:Y:S05]  /*199f0*/  @!P2 BRA `(.L_x_1705) ;  /* 0x000001400070a947 */ /* 0x002fea0003800000 */
.L_x_1704:
[----:B------:R-:W-:Y:S05]  /*19a00*/  BSYNC B2 ;  /* 0x0000000000027941 */ /* 0x000fea0003800000 */
.L_x_1703:
[----:B------:R2:W-:Y:S01]  /*19a10*/  STL.64 [R1+0x88], R12 ;  /* 0x0000880c01007387 */ /* 0x0005e20000100a00 */
[-C--:B------:R-:W-:Y:S01]  /*19a20*/  FMUL.FTZ R26, R26, R2.reuse ;  /* 0x000000021a1a7220 */ /* 0x080fe20000410000 */
[-C--:B------:R-:W-:Y:S01]  /*19a30*/  FMUL.FTZ R27, R27, R2.reuse ;  /* 0x000000021b1b7220 */ /* 0x080fe20000410000 */
[-C--:B------:R-:W-:Y:S01]  /*19a40*/  FMUL.FTZ R30, R30, R2.reuse ;  /* 0x000000021e1e7220 */ /* 0x080fe20000410000 */
[-C--:B------:R-:W-:Y:S01]  /*19a50*/  FMUL.FTZ R31, R31, R2.reuse ;  /* 0x000000021f1f7220 */ /* 0x080fe20000410000 */
[-C--:B------:R-:W-:Y:S01]  /*19a60*/  FMUL.FTZ R34, R34, R2.reuse ;  /* 0x0000000222227220 */ /* 0x080fe20000410000 */
[-C--:B------:R-:W-:Y:S01]  /*19a70*/  FMUL.FTZ R35, R35, R2.reuse ;  /* 0x0000000223237220 */ /* 0x080fe20000410000 */
[-C--:B------:R-:W-:Y:S01]  /*19a80*/  FMUL.FTZ R38, R38, R2.reuse ;  /* 0x0000000226267220 */ /* 0x080fe20000410000 */
[----:B--2---:R-:W2:Y:S04]  /*19a90*/  LDL.64 R12, [R1+0x28] ;  /* 0x00002800010c7983 */ /* 0x004ea80000100a00 */
        /* <DEDUP_REMOVED lines=10> */
[----:B---3--:R-:W3:Y:S01]  /*19b40*/  LDL.64 R10, [R1+0x20] ;  /* 0x00002000010a7983 */ /* 0x008ee20000100a00 */
[-C--:B------:R-:W-:Y:S01]  /*19b50*/  FMUL.FTZ R58, R58, R2.reuse ;  /* 0x000000023a3a7220 */ /* 0x080fe20000410000 */
[----:B------:R-:W-:-:S02]  /*19b60*/  FMUL.FTZ R59, R59, R2 ;  /* 0x000000023b3b7220 */ /* 0x000fc40000410000 */
        /* <DEDUP_REMOVED lines=12> */
[----:B----4-:R-:W4:Y:S01]  /*19c30*/  LDL.64 R6, [R1+0x18] ;  /* 0x0000180001067983 */ /* 0x010f220000100a00 */
[-C--:B------:R-:W-:Y:S01]  /*19c40*/  FMUL.FTZ R83, R83, R2.reuse ;  /* 0x0000000253537220 */ /* 0x080fe20000410000 */
[-C--:B------:R-:W-:Y:S01]  /*19c50*/  FMUL.FTZ R86, R86, R2.reuse ;  /* 0x0000000256567220 */ /* 0x080fe20000410000 */
[-C--:B------:R-:W-:Y:S01]  /*19c60*/  FMUL.FTZ R87, R87, R2.reuse ;  /* 0x0000000257577220 */ /* 0x080fe20000410000 */
[----:B------:R0:W-:Y:S01]  /*19c70*/  STL [R1+0x70], R5 ;  /* 0x0000700501007387 */ /* 0x0001e20000100800 */
        /* <DEDUP_REMOVED lines=16> */
[----:B------:R-:W-:Y:S01]  /*19d80*/  R2UR UR50, R120 ;  /* 0x00000000783272ca */ /* 0x000fe200000e0000 */
[----:B01----:R-:W2:Y:S01]  /*19d90*/  LDL.64 R2, [R1+0x30] ;  /* 0x0000300001027983 */ /* 0x003ea20000100a00 */
[----:B------:R-:W-:Y:S01]  /*19da0*/  VIADD R120, R0, 0x300 ;  /* 0x0000030000787836 */ /* 0x000fe20000000000 */
[----:B------:R-:W-:Y:S01]  /*19db0*/  R2UR UR34, R122 ;  /* 0x000000007a2272ca */ /* 0x000fe200000e0000 */
[----:B------:R-:W-:Y:S01]  /*19dc0*/  IMAD.MOV.U32 R20, RZ, RZ, R0 ;  /* 0x000000ffff147224 */ /* 0x000fe200078e0000 */
[----:B------:R-:W4:Y:S01]  /*19dd0*/  LDL.64 R4, [R1+0x10] ;  /* 0x0000100001047983 */ /* 0x000f220000100a00 */
[----:B------:R-:W-:Y:S01]  /*19de0*/  IMAD.MOV.U32 R21, RZ, RZ, 0x40000040 ;  /* 0x40000040ff157424 */ /* 0x000fe200078e00ff */
[----:B------:R-:W-:Y:S01]  /*19df0*/  R2UR UR26, R120 ;  /* 0x00000000781a72ca */ /* 0x000fe200000e0000 */
[----:B------:R-:W-:Y:S01]  /*19e00*/  VIADD R122, R0, 0x304 ;  /* 0x00000304007a7836 */ /* 0x000fe20000000000 */
[----:B------:R-:W-:Y:S01]  /*19e10*/  R2UR UR54, R20 ;  /* 0x00000000143672ca */ /* 0x000fe200000e0000 */
[----:B------:R-:W-:Y:S01]  /*19e20*/  VIADD R120, R0, 0x306 ;  /* 0x0000030600787836 */ /* 0x000fe20000000000 */
[----:B------:R-:W-:Y:S01]  /*19e30*/  R2UR UR55, R21 ;  /* 0x00000000153772ca */ /* 0x000fe200000e0000 */
[----:B------:R-:W-:Y:S01]  /*19e40*/  IMAD.MOV.U32 R121, RZ, RZ, 0x40000040 ;  /* 0x40000040ff797424 */ /* 0x000fe200078e00ff */
[----:B------:R-:W-:Y:S01]  /*19e50*/  R2UR UR18, R122 ;  /* 0x000000007a1272ca */ /* 0x000fe200000e0000 */
[----:B------:R-:W-:Y:S01]  /*19e60*/  IMAD.MOV.U32 R123, RZ, RZ, 0x40000040 ;  /* 0x40000040ff7b7424 */ /* 0x000fe200078e00ff */
[----:B------:R-:W-:Y:S01]  /*19e70*/  R2UR UR14, R120 ;  /* 0x00000000780e72ca */ /* 0x000fe200000e0000 */
[C---:B------:R-:W-:Y:S01]  /*19e80*/  VIADD R120, R0.reuse, 0x604 ;  /* 0x0000060400787836 */ /* 0x040fe20000000000 */
[----:B------:R-:W-:Y:S01]  /*19e90*/  R2UR UR51, R121 ;  /* 0x00000000793372ca */ /* 0x000fe200000e0000 */
[C---:B------:R-:W-:Y:S01]  /*19ea0*/  VIADD R122, R0.reuse, 0x606 ;  /* 0x00000606007a7836 */ /* 0x040fe20000000000 */
[----:B------:R-:W-:Y:S01]  /*19eb0*/  R2UR UR35, R123 ;  /* 0x000000007b2372ca */ /* 0x000fe200000e0000 */
[----:B------:R-:W-:Y:S01]  /*19ec0*/  VIADD R20, R0, 0x6 ;  /* 0x0000000600147836 */ /* 0x000fe20000000000 */
[----:B------:R-:W-:Y:S01]  /*19ed0*/  R2UR UR27, R121 ;  /* 0x00000000791b72ca */ /* 0x000fe200000e0000 */
[-C--:B------:R-:W-:Y:S01]  /*19ee0*/  FMUL.FTZ R24, R24, R9.reuse ;  /* 0x0000000918187220 */ /* 0x080fe20000410000 */
        /* <DEDUP_REMOVED lines=12> */
[----:B-----5:R-:W-:Y:S01]  /*19fb0*/  WARPGROUP.ARRIVE ;  /* 0x00000000000079c5 */ /* 0x020fe20000000000 */
[----:B------:R-:W-:Y:S01]  /*19fc0*/  R2UR UR30, R20 ;  /* 0x00000000141e72ca */ /* 0x000fe200000e0000 */
[----:B------:R-:W-:Y:S01]  /*19fd0*/  VIADD R20, R0, 0x302 ;  /* 0x0000030200147836 */ /* 0x000fe20000000000 */
[----:B------:R-:W-:Y:S01]  /*19fe0*/  R2UR UR31, R21 ;  /* 0x00000000151f72ca */ /* 0x000fe200000e0000 */
[-C--:B------:R-:W-:Y:S01]  /*19ff0*/  FMUL.FTZ R37, R37, R9.reuse ;  /* 0x0000000925257220 */ /* 0x080fe20000410000 */
[C---:B------:R-:W-:Y:S01]  /*1a000*/  R2UR UR23, R21.reuse ;  /* 0x00000000151772ca */ /* 0x040fe200000e0000 */
        /* <DEDUP_REMOVED lines=71> */
[----:B------:R0:W5:Y:S01]  /*1a480*/  LDL.LU R5, [R1+0x70] ;  /* 0x0000700001057983 */ /* 0x0001620000300800 */
        /* <DEDUP_REMOVED lines=34> */
.L_x_1706:
[----:B-----5:R-:W-:Y:S01]  /*1a6b0*/  SHF.L.U32 R0, R11, 0x1f, RZ ;  /* 0x0000001f0b007819 */ /* 0x020fe200000006ff */
[----:B------:R-:W-:-:S04]  /*1a6c0*/  IMAD R15, R10, 0x8, R16 ;  /* 0x000000080a0f7824 */ /* 0x000fc800078e0210 */
[----:B------:R0:W1:Y:S01]  /*1a6d0*/  SYNCS.PHASECHK.TRANS64.TRYWAIT P2, [R15+URZ+0x30850], R0 ;  /* 0x030850000f0075a7 */ /* 0x000062000804017f */
[----:B------:R-:W-:Y:S05]  /*1a6e0*/  @!P0 BRA `(.L_x_1707) ;  /* 0x0000000000048947 */ /* 0x000fea0003800000 */
[----:B------:R-:W-:Y:S01]  /*1a6f0*/  BPT.TRAP 0x1 ;  /* 0x000000040000795c */ /* 0x000fe20000300000 */
.L_x_1707:
[----:B------:R-:W-:Y:S04]  /*1a700*/  BSSY B2, `(.L_x_1708) ;  /* 0x0000004000027945 */ /* 0x000fe80003800000 */
[----:B-1----:R-:W-:Y:S05]  /*1a710*/  @P2 BRA `(.L_x_1709) ;  /* 0x0000000000082947 */ /* 0x002fea0003800000 */
[----:B------:R-:W1:Y:S02]  /*1a720*/  SYNCS.PHASECHK.TRANS64.TRYWAIT P2, [R15+URZ+0x30850], R0 ;  /* 0x030850000f0075a7 */ /* 0x000e64000804017f */
[----:B-1----:R-:W-:Y:S05]  /*1a730*/  @!P2 BRA `(.L_x_1710) ;  /* 0x000001340034a947 */ /* 0x002fea0003800000 */
.L_x_1709:
[----:B------:R-:W-:Y:S05]  /*1a740*/  BSYNC B2 ;  /* 0x0000000000027941 */ /* 0x000fea0003800000 */
.L_x_1708:
        /* <DEDUP_REMOVED lines=8> */
[----:B------:R-:W-:Y:S01]  /*1a7d0*/  IMAD.MOV.U32 R3, RZ, RZ, 0x40000040 ;  /* 0x40000040ff037424 */ /* 0x000fe200078e00ff */
[----:B------:R-:W-:Y:S02]  /*1a7e0*/  LOP3.LUT R0, R0, 0x3fff, RZ, 0xc0, !PT ;  /* 0x00003fff00007812 */ /* 0x000fe400078ec0ff */
[----:B------:R-:W-:-:S02]  /*1a7f0*/  @!P1 PRMT R15, RZ, 0x654, R15 ;  /* 0x00000654ff0f9816 */ /* 0x000fc4000000000f */
[----:B------:R-:W-:Y:S02]  /*1a800*/  LOP3.LUT R0, R0, 0x3000000, RZ, 0xfc, !PT ;  /* 0x0300000000007812 */ /* 0x000fe400078efcff */
[C---:B------:R-:W-:Y:S01]  /*1a810*/  ISETP.GT.AND P2, PT, R7.reuse, R14, PT ;  /* 0x0000000e0700720c */ /* 0x040fe20003f44270 */
[----:B------:R-:W-:Y:S02]  /*1a820*/  VIADD R7, R7, 0xffffffff ;  /* 0xffffffff07077836 */ /* 0x000fe40000000000 */
        /* <DEDUP_REMOVED lines=37> */
[----:B------:R-:W-:-:S04]  /*1aa80*/  FADD.FTZ R9, -R4, R12 ;  /* 0x0000000c04097221 */ /* 0x000fc80000010100 */
[----:B------:R-:W-:-:S06]  /*1aa90*/  FMUL.FTZ R9, R9, R0 ;  /* 0x0000000009097220 */ /* 0x000fcc0000410000 */
[----:B------:R-:W-:Y:S01]  /*1aaa0*/  MUFU.EX2 R9, R9 ;  /* 0x0000000900097308 */ /* 0x000fe20000000800 */
        /* <DEDUP_REMOVED lines=20> */
[----:B------:R-:W-:-:S04]  /*1abf0*/  FMUL.FTZ R11, R4, R0 ;  /* 0x00000000040b7220 */ /* 0x000fc80000410000 */
        /* <DEDUP_REMOVED lines=16> */
[----:B------:R-:W-:-:S07]  /*1ad00*/  FFMA.FTZ R132, R164, R0, -R11 ;  /* 0x00000000a4847223 */ /* 0x000fce000001080b */
[----:B------:R-:W2:Y:S01]  /*1ad10*/  MUFU.EX2 R190, R190 ;  /* 0x000000be00be7308 */ /* 0x000ea20000000800 */
[----:B0-----:R-:W-:-:S07]  /*1ad20*/  FFMA.FTZ R6, R9, R6, R188 ;  /* 0x0000000609067223 */ /* 0x001fce00000100bc */
[----:B------:R-:W-:Y:S01]  /*1ad30*/  MUFU.EX2 R184, R184 ;  /* 0x000000b800b87308 */ /* 0x000fe20000000800 */
[C---:B-1----:R-:W-:Y:S01]  /*1ad40*/  FADD.FTZ R6, R21.reuse, R6 ;  /* 0x0000000615067221 */ /* 0x042fe20000010000 */
[----:B------:R-:W-:-:S06]  /*1ad50*/  F2FP.BF16.F32.PACK_AB R188, R21, R188 ;  /* 0x000000bc15bc723e */ /* 0x000fcc00000010ff */
[----:B------:R-:W-:Y:S01]  /*1ad60*/  MUFU.EX2 R186, R186 ;  /* 0x000000ba00ba7308 */ /* 0x000fe20000000800 */
[----:B--2---:R-:W-:-:S07]  /*1ad70*/  FADD.FTZ R6, R190, R6 ;  /* 0x00000006be067221 */ /* 0x004fce0000010000 */
        /* <DEDUP_REMOVED lines=15> */
[----:B------:R-:W-:Y:S01]  /*1ae70*/  R2UR UR6, R2 ;  /* 0x00000000020672ca */ /* 0x000fe200000e0000 */
[----:B------:R-:W-:Y:S01]  /*1ae80*/  MUFU.EX2 R176, R176 ;  /* 0x000000b000b07308 */ /* 0x000fe20000000800 */
[----:B------:R-:W-:Y:S02]  /*1ae90*/  FMNMX.FTZ R2, R122, R13, !PT ;  /* 0x0000000d7a027209 */ /* 0x000fe40007810000 */
[----:B------:R-:W-:Y:S02]  /*1aea0*/  R2UR UR7, R3 ;  /* 0x00000000030772ca */ /* 0x000fe400000e0000 */
[----:B------:R-:W-:-:S03]  /*1aeb0*/  FMNMX.FTZ R2, R123, R2, !PT ;  /* 0x000000027b027209 */ /* 0x000fc60007810000 */
[----:B------:R-:W-:Y:S01]  /*1aec0*/  MUFU.EX2 R178, R178 ;  /* 0x000000b200b27308 */ /* 0x000fe20000000800 */
        /* <DEDUP_REMOVED lines=26> */
[C---:B------:R-:W-:Y:S01]  /*1b070*/  FADD.FTZ R2, -R3.reuse, R13 ;  /* 0x0000000d03027221 */ /* 0x040fe20000010100 */
[----:B------:R-:W-:-:S03]  /*1b080*/  FMUL.FTZ R133, R3, R0 ;  /* 0x0000000003857220 */ /* 0x000fc60000410000 */
[-C--:B------:R-:W-:Y:S01]  /*1b090*/  FMUL.FTZ R2, R2, R0.reuse ;  /* 0x0000000002027220 */ /* 0x080fe20000410000 */
[-CC-:B------:R-:W-:Y:S01]  /*1b0a0*/  FFMA.FTZ R189, R122, R0.reuse, -R133.reuse ;  /* 0x000000007abd7223 */ /* 0x180fe20000010885 */
[-CC-:B------:R-:W-:Y:S01]  /*1b0b0*/  FFMA.FTZ R13, R123, R0.reuse, -R133.reuse ;  /* 0x000000007b0d7223 */ /* 0x180fe20000010885 */
[-CC-:B------:R-:W-:Y:S01]  /*1b0c0*/  FFMA.FTZ R191, R126, R0.reuse, -R133.reuse ;  /* 0x000000007ebf7223 */ /* 0x180fe20000010885 */
[-CC-:B------:R-:W-:Y:S01]  /*1b0d0*/  FFMA.FTZ R122, R127, R0.reuse, -R133.reuse ;  /* 0x000000007f7a7223 */ /* 0x180fe20000010885 */
[-CC-:B------:R-:W-:Y:S01]  /*1b0e0*/  FFMA.FTZ R185, R130, R0.reuse, -R133.reuse ;  /* 0x0000000082b97223 */ /* 0x180fe20000010885 */
[----:B------:R-:W-:Y:S01]  /*1b0f0*/  MUFU.EX2 R2, R2 ;  /* 0x0000000200027308 */ /* 0x000fe20000000800 */
[-CC-:B------:R-:W-:Y:S01]  /*1b100*/  FFMA.FTZ R123, R131, R0.reuse, -R133.reuse ;  /* 0x00000000837b7223 */ /* 0x180fe20000010885 */
[----:B------:R-:W-:Y:S02]  /*1b110*/  @!P1 IMAD R131, R19, 0x8, R16 ;  /* 0x0000000813839824 */ /* 0x000fe400078e0210 */
[-CC-:B------:R-:W-:Y:S01]  /*1b120*/  FFMA.FTZ R187, R134, R0.reuse, -R133.reuse ;  /* 0x0000000086bb7223 */ /* 0x180fe20000010885 */
[-CC-:B------:R-:W-:Y:S01]  /*1b130*/  FFMA.FTZ R126, R135, R0.reuse, -R133.reuse ;  /* 0x00000000877e7223 */ /* 0x180fe20000010885 */
[----:B------:R-:W-:Y:S01]  /*1b140*/  FFMA.FTZ R181, R138, R0, -R133 ;  /* 0x000000008ab57223 */ /* 0x000fe20000010885 */
[----:B------:R-:W-:-:S02]  /*1b150*/  @!P1 VIADD R131, R131, 0x30840 ;  /* 0x0003084083839836 */ /* 0x000fc40000000000 */
[-CC-:B------:R-:W-:Y:S01]  /*1b160*/  FFMA.FTZ R127, R139, R0.reuse, -R133.reuse ;  /* 0x000000008b7f7223 */ /* 0x180fe20000010885 */
[----:B------:R-:W0:Y:S01]  /*1b170*/  MUFU.EX2 R189, R189 ;  /* 0x000000bd00bd7308 */ /* 0x000e220000000800 */
[-CC-:B------:R-:W-:Y:S01]  /*1b180*/  FFMA.FTZ R183, R142, R0.reuse, -R133.reuse ;  /* 0x000000008eb77223 */ /* 0x180fe20000010885 */
[-C--:B------:R-:W-:Y:S01]  /*1b190*/  FFMA.FTZ R130, R143, R0.reuse, -R133 ;  /* 0x000000008f827223 */ /* 0x080fe20000010885 */
[----:B------:R-:W-:Y:S01]  /*1b1a0*/  @!P1 PRMT R134, RZ, 0x654, R131 ;  /* 0x00000654ff869816 */ /* 0x000fe20000000083 */
        /* <DEDUP_REMOVED lines=9> */
[----:B------:R-:W-:-:S03]  /*1b240*/  FFMA.FTZ R166, R166, R0, -R133 ;  /* 0x00000000a6a67223 */ /* 0x000fc60000010885 */
[----:B------:R-:W-:Y:S01]  /*1b250*/  MUFU.EX2 R191, R191 ;  /* 0x000000bf00bf7308 */ /* 0x000fe20000000800 */
[----:B0-----:R-:W-:-:S07]  /*1b260*/  FFMA.FTZ R5, R2, R5, R189 ;  /* 0x0000000502057223 */ /* 0x001fce00000100bd */
[----:B------:R-:W-:Y:S01]  /*1b270*/  MUFU.EX2 R122, R122 ;  /* 0x0000007a007a7308 */ /* 0x000fe20000000800 */
[C---:B-1----:R-:W-:Y:S01]  /*1b280*/  FADD.FTZ R5, R13.reuse, R5 ;  /* 0x000000050d057221 */ /* 0x042fe20000010000 */
[----:B------:R-:W-:Y:S01]  /*1b290*/  F2FP.BF16.F32.PACK_AB R189, R13, R189 ;  /* 0x000000bd0dbd723e */ /* 0x000fe200000010ff */
[----:B------:R-:W-:Y:S01]  /*1b2a0*/  IMAD.MOV.U32 R13, RZ, RZ, R3 ;  /* 0x000000ffff0d7224 */ /* 0x000fe200078e0003 */
[----:B------:R-:W-:Y:S02]  /*1b2b0*/  WARPGROUP.DEPBAR.LE gsb0, 0x0 ;  /* 0x00008000000079c5 */ /* 0x000fe40000010000 */
[----:B------:R-:W-:Y:S01]  /*1b2c0*/  WARPGROUP.ARRIVE ;  /* 0x00000000000079c5 */ /* 0x000fe20000000000 */
[-CC-:B------:R-:W-:Y:S01]  /*1b2d0*/  FFMA.FTZ R175, R125, R0.reuse, -R11.reuse ;  /* 0x000000007daf7223 */ /* 0x180fe2000001080b */
[-CC-:B------:R-:W-:Y:S01]  /*1b2e0*/  FFMA.FTZ R173, R129, R0.reuse, -R11.reuse ;  /* 0x0000000081ad7223 */ /* 0x180fe2000001080b */
[----:B------:R-:W-:Y:S01]  /*1b2f0*/  MUFU.EX2 R185, R185 ;  /* 0x000000b900b97308 */ /* 0x000fe20000000800 */
[-CC-:B------:R-:W-:Y:S01]  /*1b300*/  FFMA.FTZ R129, R141, R0.reuse, -R11.reuse ;  /* 0x000000008d817223 */ /* 0x180fe2000001080b */
[-CC-:B------:R-:W-:Y:S01]  /*1b310*/  FFMA.FTZ R172, R152, R0.reuse, -R11.reuse ;  /* 0x0000000098ac7223 */ /* 0x180fe2000001080b */
[----:B------:R-:W-:Y:S01]  /*1b320*/  HGMMA.64x192x16.F32.BF16 R24, R168, gdesc[UR4].tnspB, R24, gsb0 ;  /* 0x42e00004a8187df0 */ /* 0x000fe20008001818 */
[-CC-:B------:R-:W-:Y:S01]  /*1b330*/  FFMA.FTZ R174, R156, R0.reuse, -R11.reuse ;  /* 0x000000009cae7223 */ /* 0x180fe2000001080b */
[-CC-:B------:R-:W-:Y:S01]  /*1b340*/  FFMA.FTZ R125, R157, R0.reuse, -R11.reuse ;  /* 0x000000009d7d7223 */ /* 0x180fe2000001080b */
[----:B------:R-:W-:-:S02]  /*1b350*/  FFMA.FTZ R11, R165, R0, -R11 ;  /* 0x00000000a50b7223 */ /* 0x000fc4000001080b */
[----:B------:R-:W0:Y:S08]  /*1b360*/  MUFU.EX2 R175, R175 ;  /* 0x000000af00af7308 */ /* 0x000e300000000800 */
[----:B------:R-:W1:Y:S08]  /*1b370*/  MUFU.EX2 R173, R173 ;  /* 0x000000ad00ad7308 */ /* 0x000e700000000800 */
[----:B------:R-:W-:Y:S01]  /*1b380*/  MUFU.EX2 R123, R123 ;  /* 0x0000007b007b7308 */ /* 0x000fe20000000800 */
[C---:B0-----:R-:W-:Y:S01]  /*1b390*/  FADD.FTZ R6, R175.reuse, R6 ;  /* 0x00000006af067221 */ /* 0x041fe20000010000 */
[----:B------:R-:W-:-:S03]  /*1b3a0*/  F2FP.BF16.F32.PACK_AB R190, R175, R190 ;  /* 0x000000beafbe723e */ /* 0x000fc600000010ff */
[----:B------:R-:W-:Y:S01]  /*1b3b0*/  FADD.FTZ R135, R184, R6 ;  /* 0x00000006b8877221 */ /* 0x000fe20000010000 */
[----:B------:R-:W-:Y:S02]  /*1b3c0*/  FFMA.FTZ R6, R154, R0, -R133 ;  /* 0x000000009a067223 */ /* 0x000fe40000010885 */
[----:B------:R-:W-:Y:S01]  /*1b3d0*/  MUFU.EX2 R187, R187 ;  /* 0x000000bb00bb7308 */ /* 0x000fe20000000800 */
[C---:B-1----:R-:W-:Y:S01]  /*1b3e0*/  FADD.FTZ R135, R173.reuse, R135 ;  /* 0x00000087ad877221 */ /* 0x042fe20000010000 */
[----:B------:R-:W-:-:S03]  /*1b3f0*/  F2FP.BF16.F32.PACK_AB R184, R173, R184 ;  /* 0x000000b8adb8723e */ /* 0x000fc600000010ff */
[----:B------:R-:W-:Y:S01]  /*1b400*/  FADD.FTZ R135, R186, R135 ;  /* 0x00000087ba877221 */ /* 0x000fe20000010000 */
[C---:B------:R-:W-:Y:S02]  /*1b410*/  F2FP.BF16.F32.PACK_AB R186, R12.reuse, R186 ;  /* 0x000000ba0cba723e */ /* 0x040fe400000010ff */
[----:B------:R-:W-:Y:S01]  /*1b420*/  MUFU.EX2 R126, R126 ;  /* 0x0000007e007e7308 */ /* 0x000fe20000000800 */
[----:B------:R-:W-:Y:S01]  /*1b430*/  FADD.FTZ R135, R12, R135 ;  /* 0x000000870c877221 */ /* 0x000fe20000010000 */
[----:B------:R-:W-:-:S03]  /*1b440*/  IMAD.MOV.U32 R12, RZ, RZ, R4 ;  /* 0x000000ffff0c7224 */ /* 0x000fc600078e0004 */
[----:B------:R-:W-:Y:S01]  /*1b450*/  FADD.FTZ R135, R180, R135 ;  /* 0x00000087b4877221 */ /* 0x000fe20000010000 */
[C---:B------:R-:W-:Y:S02]  /*1b460*/  F2FP.BF16.F32.PACK_AB R180, R120.reuse, R180 ;  /* 0x000000b478b4723e */ /* 0x040fe400000010ff */
[----:B------:R-:W-:Y:S01]  /*1b470*/  MUFU.EX2 R181, R181 ;  /* 0x000000b500b57308 */ /* 0x000fe20000000800 */
[----:B------:R-:W-:-:S04]  /*1b480*/  FADD.FTZ R135, R120, R135 ;  /* 0x0000008778877221 */ /* 0x000fc80000010000 */
[----:B------:R-:W-:-:S03]  /*1b490*/  FADD.FTZ R135, R182, R135 ;  /* 0x00000087b6877221 */ /* 0x000fc60000010000 */
[----:B------:R-:W-:Y:S08]  /*1b4a0*/  MUFU.EX2 R127, R127 ;  /* 0x0000007f007f7308 */ /* 0x000ff00000000800 */
[----:B------:R-:W-:Y:S08]  /*1b4b0*/  MUFU.EX2 R183, R183 ;  /* 0x000000b700b77308 */ /* 0x000ff00000000800 */
[----:B------:R-:W0:Y:S08]  /*1b4c0*/  MUFU.EX2 R129, R129 ;  /* 0x0000008100817308 */ /* 0x000e300000000800 */
[----:B------:R-:W-:Y:S08]  /*1b4d0*/  MUFU.EX2 R130, R130 ;  /* 0x0000008200827308 */ /* 0x000ff00000000800 */
[----:B------:R-:W-:Y:S01]  /*1b4e0*/  MUFU.EX2 R177, R177 ;  /* 0x000000b100b17308 */ /* 0x000fe20000000800 */
[C---:B0-----:R-:W-:Y:S01]  /*1b4f0*/  FADD.FTZ R135, R129.reuse, R135 ;  /* 0x0000008781877221 */ /* 0x041fe20000010000 */
[----:B------:R-:W-:-:S03]  /*1b500*/  F2FP.BF16.F32.PACK_AB R182, R129, R182 ;  /* 0x000000b681b6723e */ /* 0x000fc600000010ff */
[----:B------:R-:W-:Y:S01]  /*1b510*/  FADD.FTZ R135, R176, R135 ;  /* 0x00000087b0877221 */ /* 0x000fe20000010000 */
[C---:B------:R-:W-:Y:S02]  /*1b520*/  F2FP.BF16.F32.PACK_AB R176, R20.reuse, R176 ;  /* 0x000000b014b0723e */ /* 0x040fe400000010ff */
[----:B------:R-:W-:Y:S01]  /*1b530*/  MUFU.EX2 R131, R147 ;  /* 0x0000009300837308 */ /* 0x000fe20000000800 */
[----:B------:R-:W-:-:S04]  /*1b540*/  FADD.FTZ R135, R20, R135 ;  /* 0x0000008714877221 */ /* 0x000fc80000010000 */
[----:B------:R-:W-:Y:S01]  /*1b550*/  FADD.FTZ R135, R178, R135 ;  /* 0x00000087b2877221 */ /* 0x000fe20000010000 */
[C---:B------:R-:W-:Y:S02]  /*1b560*/  F2FP.BF16.F32.PACK_AB R178, R121.reuse, R178 ;  /* 0x000000b279b2723e */ /* 0x040fe400000010ff */
[----:B------:R-:W-:Y:S01]  /*1b570*/  MUFU.EX2 R179, R179 ;  /* 0x000000b300b37308 */ /* 0x000fe20000000800 */
[----:B------:R-:W-:-:S07]  /*1b580*/  FADD.FTZ R135, R121, R135 ;  /* 0x0000008779877221 */ /* 0x000fce0000010000 */
[----:B------:R-:W0:Y:S08]  /*1b590*/  MUFU.EX2 R172, R172 ;  /* 0x000000ac00ac7308 */ /* 0x000e300000000800 */
[----:B------:R-:W-:Y:S08]  /*1b5a0*/  MUFU.EX2 R6, R6 ;  /* 0x0000000600067308 */ /* 0x000ff00000000800 */
[----:B------:R-:W1:Y:S01]  /*1b5b0*/  MUFU.EX2 R174, R174 ;  /* 0x000000ae00ae7308 */ /* 0x000e620000000800 */
[----:B0-----:R-:W-:Y:S01]  /*1b5c0*/  FADD.FTZ R135, R172, R135 ;  /* 0x00000087ac877221 */ /* 0x001fe20000010000 */
[----:B------:R-:W-:-:S03]  /*1b5d0*/  F2FP.BF16.F32.PACK_AB R172, R124, R172 ;  /* 0x000000ac7cac723e */ /* 0x000fc600000010ff */
[----:B------:R-:W-:-:S03]  /*1b5e0*/  FADD.FTZ R135, R124, R135 ;  /* 0x000000877c877221 */ /* 0x000fc60000010000 */
        /* <DEDUP_REMOVED lines=8> */
[----:B------:R-:W-:Y:S01]  /*1b670*/  MUFU.EX2 R163, R163 ;  /* 0x000000a300a37308 */ /* 0x000fe20000000800 */
[----:B------:R-:W-:-:S07]  /*1b680*/  FADD.FTZ R135, R128, R135 ;  /* 0x0000008780877221 */ /* 0x000fce0000010000 */
[----:B------:R-:W-:Y:S08]  /*1b690*/  MUFU.EX2 R166, R166 ;  /* 0x000000a600a67308 */ /* 0x000ff00000000800 */
[----:B------:R-:W0:Y:S01]  /*1b6a0*/  MUFU.EX2 R11, R11 ;  /* 0x0000000b000b7308 */ /* 0x000e220000000800 */
[----:B------:R-:W-:Y:S02]  /*1b6b0*/  WARPGROUP.DEPBAR.LE gsb0, 0x0 ;  /* 0x00008000000079c5 */ /* 0x000fe40000010000 */
[----:B------:R1:W-:Y:S01]  /*1b6c0*/  @!P1 SYNCS.ARRIVE.TRANS64.RED.A1T0 RZ, [R134+URZ], RZ ;  /* 0x000000ff86ff99a7 */ /* 0x0003e2000810043f */
[----:B------:R-:W-:-:S02]  /*1b6d0*/  F2FP.BF16.F32.PACK_AB R168, R128, R10 ;  /* 0x0000000a80a8723e */ /* 0x000fc400000010ff */
[----:B0-----:R-:W-:Y:S02]  /*1b6e0*/  F2FP.BF16.F32.PACK_AB R170, R11, R132 ;  /* 0x000000840baa723e */ /* 0x001fe400000010ff */
[----:B------:R-:W-:Y:S01]  /*1b6f0*/  F2FP.BF16.F32.PACK_AB R169, R163, R162 ;  /* 0x000000a2a3a9723e */ /* 0x000fe200000010ff */
[----:B-1----:R-:W-:Y:S01]  /*1b700*/  FADD.FTZ R134, R191, R5 ;  /* 0x00000005bf867221 */ /* 0x002fe20000010000 */
[----:B------:R0:W-:Y:S01]  /*1b710*/  @!P1 SYNCS.ARRIVE.TRANS64.RED.A1T0 RZ, [R15+URZ], RZ ;  /* 0x000000ff0fff99a7 */ /* 0x0001e2000810043f */
[----:B------:R-:W-:Y:S01]  /*1b720*/  MUFU.EX2 R5, R151 ;  /* 0x0000009700057308 */ /* 0x000fe20000000800 */
[C---:B------:R-:W-:Y:S01]  /*1b730*/  F2FP.BF16.F32.PACK_AB R191, R122.reuse, R191 ;  /* 0x000000bf7abf723e */ /* 0x040fe200000010ff */
[----:B------:R-:W-:-:S04]  /*1b740*/  FADD.FTZ R134, R122, R134 ;  /* 0x000000867a867221 */ /* 0x000fc80000010000 */
[----:B------:R-:W-:Y:S01]  /*1b750*/  FADD.FTZ R134, R185, R134 ;  /* 0x00000086b9867221 */ /* 0x000fe20000010000 */
[-CC-:B0-----:R-:W-:Y:S01]  /*1b760*/  FFMA.FTZ R15, R155, R0.reuse, -R133.reuse ;  /* 0x000000009b0f7223 */ /* 0x181fe20000010885 */
[----:B------:R-:W-:Y:S01]  /*1b770*/  FFMA.FTZ R133, R167, R0, -R133 ;  /* 0x00000000a7857223 */ /* 0x000fe20000010885 */
[C---:B------:R-:W-:Y:S01]  /*1b780*/  F2FP.BF16.F32.PACK_AB R185, R123.reuse, R185 ;  /* 0x000000b97bb9723e */ /* 0x040fe200000010ff */
[----:B------:R-:W-:-:S03]  /*1b790*/  FADD.FTZ R134, R123, R134 ;  /* 0x000000867b867221 */ /* 0x000fc60000010000 */
[----:B------:R-:W0:Y:S01]  /*1b7a0*/  MUFU.EX2 R15, R15 ;  /* 0x0000000f000f7308 */ /* 0x000e220000000800 */
[----:B------:R-:W-:Y:S01]  /*1b7b0*/  FADD.FTZ R134, R187, R134 ;  /* 0x00000086bb867221 */ /* 0x000fe20000010000 */
[----:B------:R-:W-:-:S03]  /*1b7c0*/  F2FP.BF16.F32.PACK_AB R187, R126, R187 ;  /* 0x000000bb7ebb723e */ /* 0x000fc600000010ff */
[----:B------:R-:W-:-:S03]  /*1b7d0*/  FADD.FTZ R134, R126, R134 ;  /* 0x000000867e867221 */ /* 0x000fc60000010000 */
[----:B------:R-:W1:Y:S01]  /*1b7e0*/  MUFU.EX2 R133, R133 ;  /* 0x0000008500857308 */ /* 0x000e620000000800 */
[----:B------:R-:W-:Y:S01]  /*1b7f0*/  FADD.FTZ R134, R181, R134 ;  /* 0x00000086b5867221 */ /* 0x000fe20000010000 */
[----:B------:R-:W-:-:S03]  /*1b800*/  F2FP.BF16.F32.PACK_AB R181, R127, R181 ;  /* 0x000000b57fb5723e */ /* 0x000fc600000010ff */
[----:B------:R-:W-:-:S04]  /*1b810*/  FADD.FTZ R134, R127, R134 ;  /* 0x000000867f867221 */ /* 0x000fc80000010000 */
[----:B------:R-:W-:Y:S01]  /*1b820*/  FADD.FTZ R134, R183, R134 ;  /* 0x00000086b7867221 */ /* 0x000fe20000010000 */
[----:B0-----:R-:W-:Y:S02]  /*1b830*/  F2FP.BF16.F32.PACK_AB R173, R15, R6 ;  /* 0x000000060fad723e */ /* 0x001fe400000010ff */
[C---:B------:R-:W-:Y:S01]  /*1b840*/  F2FP.BF16.F32.PACK_AB R183, R130.reuse, R183 ;  /* 0x000000b782b7723e */ /* 0x040fe200000010ff */
[----:B------:R-:W-:-:S04]  /*1b850*/  FADD.FTZ R134, R130, R134 ;  /* 0x0000008682867221 */ /* 0x000fc80000010000 */
[----:B------:R-:W-:Y:S01]  /*1b860*/  FADD.FTZ R134, R177, R134 ;  /* 0x00000086b1867221 */ /* 0x000fe20000010000 */
[----:B------:R-:W-:Y:S02]  /*1b870*/  F2FP.BF16.F32.PACK_AB R177, R131, R177 ;  /* 0x000000b183b1723e */ /* 0x000fe400000010ff */
[----:B-1----:R-:W-:Y:S01]  /*1b880*/  F2FP.BF16.F32.PACK_AB R171, R133, R166 ;  /* 0x000000a685ab723e */ /* 0x002fe200000010ff */
[----:B------:R-:W-:-:S04]  /*1b890*/  FADD.FTZ R134, R131, R134 ;  /* 0x0000008683867221 */ /* 0x000fc80000010000 */
[----:B------:R-:W-:Y:S01]  /*1b8a0*/  FADD.FTZ R134, R179, R134 ;  /* 0x00000086b3867221 */ /* 0x000fe20000010000 */
[----:B------:R-:W-:-:S03]  /*1b8b0*/  F2FP.BF16.F32.PACK_AB R179, R5, R179 ;  /* 0x000000b305b3723e */ /* 0x000fc600000010ff */
[----:B------:R-:W-:-:S04]  /*1b8c0*/  FADD.FTZ R134, R5, R134 ;  /* 0x0000008605867221 */ /* 0x000fc80000010000 */
[----:B------:R-:W-:-:S04]  /*1b8d0*/  FADD.FTZ R134, R6, R134 ;  /* 0x0000008606867221 */ /* 0x000fc80000010000 */
[----:B------:R-:W-:-:S04]  /*1b8e0*/  FADD.FTZ R134, R15, R134 ;  /* 0x000000860f867221 */ /* 0x000fc80000010000 */
[----:B------:R-:W-:-:S04]  /*1b8f0*/  FADD.FTZ R134, R21, R134 ;  /* 0x0000008615867221 */ /* 0x000fc80000010000 */
[C---:B------:R-:W-:Y:S01]  /*1b900*/  FADD.FTZ R5, R175.reuse, R134 ;  /* 0x00000086af057221 */ /* 0x040fe20000010000 */
[----:B------:R-:W-:-:S03]  /*1b910*/  F2FP.BF16.F32.PACK_AB R175, R175, R21 ;  /* 0x00000015afaf723e */ /* 0x000fc600000010ff */
[----:B------:R-:W-:-:S04]  /*1b920*/  FADD.FTZ R6, R162, R5 ;  /* 0x00000005a2067221 */ /* 0x000fc80000010000 */
[----:B------:R-:W-:Y:S01]  /*1b930*/  FADD.FTZ R5, R163, R6 ;  /* 0x00000006a3057221 */ /* 0x000fe20000010000 */
[----:B------:R-:W-:-:S03]  /*1b940*/  FADD.FTZ R6, R132, R135 ;  /* 0x0000008784067221 */ /* 0x000fc60000010000 */
[----:B------:R-:W-:Y:S01]  /*1b950*/  FADD.FTZ R10, R166, R5 ;  /* 0x00000005a60a7221 */ /* 0x000fe20000010000 */
[----:B------:R-:W-:Y:S01]  /*1b960*/  FADD.FTZ R6, R11, R6 ;  /* 0x000000060b067221 */ /* 0x000fe20000010000 */
[----:B------:R-:W-:Y:S02]  /*1b970*/  IMAD.MOV.U32 R11, RZ, RZ, R194 ;  /* 0x000000ffff0b7224 */ /* 0x000fe400078e00c2 */
[----:B------:R-:W-:Y:S01]  /*1b980*/  FADD.FTZ R5, R133, R10 ;  /* 0x0000000a85057221 */ /* 0x000fe20000010000 */
[----:B------:R-:W-:Y:S01]  /*1b990*/  IMAD.MOV.U32 R10, RZ, RZ, R19 ;  /* 0x000000ffff0a7224 */ /* 0x000fe200078e0013 */
[----:B------:R-:W-:Y:S06]  /*1b9a0*/  @P2 BRA `(.L_x_1711) ;  /* 0xffffffdc00c82947 */ /* 0x000fec000383ffff */
[----:B------:R-:W-:Y:S05]  /*1b9b0*/  BSYNC B1 ;  /* 0x0000000000017941 */ /* 0x000fea0003800000 */
.L_x_1700:
[----:B------:R-:W-:Y:S05]  /*1b9c0*/  BSYNC B0 ;  /* 0x0000000000007941 */ /* 0x000fea0003800000 */
.L_x_1699:
[----:B------:R-:W-:Y:S01]  /*1b9d0*/  ISETP.GE.AND P2, PT, R7, R214, PT ;  /* 0x000000d60700720c */ /* 0x000fe20003f46270 */
[----:B------:R-:W-:-:S12]  /*1b9e0*/  BSSY B0, `(.L_x_1712) ;  /* 0x0000342000007945 */ /* 0x000fd80003800000 */
[----:B------:R-:W-:Y:S05]  /*1b9f0*/  @!P2 BRA `(.L_x_1713) ;  /* 0x000000340000a947 */ /* 0x000fea0003800000 */
[----:B------:R-:W-:Y:S02]  /*1ba00*/  IMAD.MOV.U32 R13, RZ, RZ, R3 ;  /* 0x000000ffff0d7224 */ /* 0x000fe400078e0003 */
[----:B------:R-:W-:Y:S02]  /*1ba10*/  IMAD.MOV.U32 R12, RZ, RZ, R4 ;  /* 0x000000ffff0c7224 */ /* 0x000fe400078e0004 */
[----:B------:R-:W-:Y:S02]  /*1ba20*/  IMAD.MOV.U32 R11, RZ, RZ, R194 ;  /* 0x000000ffff0b7224 */ /* 0x000fe400078e00c2 */
[----:B------:R-:W-:-:S07]  /*1ba30*/  IMAD.MOV.U32 R10, RZ, RZ, R19 ;  /* 0x000000ffff0a7224 */ /* 0x000fce00078e0013 */
.L_x_1732:
        /* <DEDUP_REMOVED lines=8> */
.L_x_1714:
[----:B------:R-:W-:Y:S01]  /*1bac0*/  IMAD R4, R19, 0x8, R16 ;  /* 0x0000000813047824 */ /* 0x000fe200078e0210 */
[----:B------:R-:W-:-:S04]  /*1bad0*/  SHF.L.U32 R15, R194, 0x1f, RZ ;  /* 0x0000001fc20f7819 */ /* 0x000fc800000006ff */
[----:B------:R0:W1:Y:S01]  /*1bae0*/  SYNCS.PHASECHK.TRANS64.TRYWAIT P2, [R4+URZ+0x30830], R15 ;  /* 0x0308300f040075a7 */ /* 0x000062000804017f */
[----:B------:R-:W-:Y:S05]  /*1baf0*/  @!P0 BRA `(.L_x_1715) ;  /* 0x0000000000048947 */ /* 0x000fea0003800000 */
[----:B------:R-:W-:Y:S01]  /*1bb00*/  BPT.TRAP 0x1 ;  /* 0x000000040000795c */ /* 0x000fe20000300000 */
.L_x_1715:
[----:B------:R-:W-:Y:S01]  /*1bb10*/  IMAD R3, R19, 0x900, R8 ;  /* 0x0000090013037824 */ /* 0x000fe200078e0208 */
[----:B------:R-:W-:Y:S03]  /*1bb20*/  BSSY B1, `(.L_x_1716) ;  /* 0x0000006000017945 */ /* 0x000fe60003800000 */
[C---:B------:R-:W-:Y:S02]  /*1bb30*/  VIADD R20, R3.reuse, 0x2 ;  /* 0x0000000203147836 */ /* 0x040fe40000000000 */
[----:B------:R-:W-:Y:S01]  /*1bb40*/  VIADD R120, R3, 0x4 ;  /* 0x0000000403787836 */ /* 0x000fe20000000000 */
[----:B-1----:R-:W-:Y:S06]  /*1bb50*/  @P2 BRA `(.L_x_1717) ;  /* 0x0000000000082947 */ /* 0x002fec0003800000 */
[----:B------:R-:W1:Y:S02]  /*1bb60*/  SYNCS.PHASECHK.TRANS64.TRYWAIT P2, [R4+URZ+0x30830], R15 ;  /* 0x0308300f040075a7 */ /* 0x000e64000804017f */
[----:B-1----:R-:W-:Y:S05]  /*1bb70*/  @!P2 BRA `(.L_x_1718) ;  /* 0x000001200038a947 */ /* 0x002fea0003800000 */
.L_x_1717:
[----:B------:R-:W-:Y:S05]  /*1bb80*/  BSYNC B1 ;  /* 0x0000000000017941 */ /* 0x000fea0003800000 */
.L_x_1716:
[----:B------:R-:W-:Y:S01]  /*1bb90*/  IMAD.MOV.U32 R14, RZ, RZ, R3 ;  /* 0x000000ffff0e7224 */ /* 0x000fe200078e0003 */
[----:B------:R2:W-:Y:S04]  /*1bba0*/  STL.64 [R1+0x80], R10 ;  /* 0x0000800a01007387 */ /* 0x0005e80000100a00 */
[----:B------:R-:W-:Y:S01]  /*1bbb0*/  R2UR UR54, R14 ;  /* 0x000000000e3672ca */ /* 0x000fe200000e0000 */
[C---:B------:R-:W-:Y:S01]  /*1bbc0*/  VIADD R14, R3.reuse, 0x6 ;  /* 0x00000006030e7836 */ /* 0x040fe20000000000 */
[----:B------:R-:W-:Y:S01]  /*1bbd0*/  R2UR UR50, R20 ;  /* 0x00000000143272ca */ /* 0x000fe200000e0000 */
[----:B------:R-:W-:-:S03]  /*1bbe0*/  VIADD R20, R3, 0x300 ;  /* 0x0000030003147836 */ /* 0x000fc60000000000 */
[----:B------:R-:W-:Y:S01]  /*1bbf0*/  R2UR UR30, R14 ;  /* 0x000000000e1e72ca */ /* 0x000fe200000e0000 */
[C---:B------:R-:W-:Y:S01]  /*1bc00*/  VIADD R14, R3.reuse, 0x302 ;  /* 0x00000302030e7836 */ /* 0x040fe20000000000 */
[----:B------:R-:W-:Y:S01]  /*1bc10*/  R2UR UR34, R120 ;  /* 0x00000000782272ca */ /* 0x000fe200000e0000 */
[C---:B------:R-:W-:Y:S01]  /*1bc20*/  VIADD R120, R3.reuse, 0x304 ;  /* 0x0000030403787836 */ /* 0x040fe20000000000 */
[----:B------:R-:W-:Y:S01]  /*1bc30*/  R2UR UR26, R20 ;  /* 0x00000000141a72ca */ /* 0x000fe200000e0000 */
[C---:B------:R-:W-:Y:S01]  /*1bc40*/  VIADD R20, R3.reuse, 0x306 ;  /* 0x0000030603147836 */ /* 0x040fe20000000000 */
[----:B------:R-:W-:Y:S01]  /*1bc50*/  R2UR UR22, R14 ;  /* 0x000000000e1672ca */ /* 0x000fe200000e0000 */
[----:B------:R-:W-:Y:S01]  /*1bc60*/  VIADD R14, R3, 0x600 ;  /* 0x00000600030e7836 */ /* 0x000fe20000000000 */
[----:B--2---:R-:W2:Y:S01]  /*1bc70*/  LDL.64 R10, [R1+0x28] ;  /* 0x00002800010a7983 */ /* 0x004ea20000100a00 */
[----:B------:R-:W-:Y:S01]  /*1bc80*/  R2UR UR18, R120 ;  /* 0x00000000781272ca */ /* 0x000fe200000e0000 */
[-C--:B------:R-:W-:Y:S01]  /*1bc90*/  FMUL.FTZ R26, R26, R2.reuse ;  /* 0x000000021a1a7220 */ /* 0x080fe20000410000 */
[----:B------:R-:W-:Y:S01]  /*1bca0*/  R2UR UR14, R20 ;  /* 0x00000000140e72ca */ /* 0x000fe200000e0000 */
[----:B------:R3:W-:Y:S01]  /*1bcb0*/  STL.64 [R1+0x78], R6 ;  /* 0x0000780601007387 */ /* 0x0007e20000100a00 */
[----:B------:R-:W-:Y:S01]  /*1bcc0*/  R2UR UR10, R14 ;  /* 0x000000000e0a72ca */ /* 0x000fe200000e0000 */
        /* <DEDUP_REMOVED lines=47> */
[----:B------:R-:W-:-:S02]  /*1bfc0*/  VIADD R14, R3, 0x602 ;  /* 0x00000602030e7836 */ /* 0x000fc40000000000 */
[-C--:B------:R-:W-:Y:S01]  /*1bfd0*/  FMUL.FTZ R118, R118, R2.reuse ;  /* 0x0000000276767220 */ /* 0x080fe20000410000 */
[----:B------:R-:W-:Y:S02]  /*1bfe0*/  VIADD R20, R3, 0x604 ;  /* 0x0000060403147836 */ /* 0x000fe40000000000 */
[----:B------:R-:W-:Y:S01]  /*1bff0*/  FMUL.FTZ R119, R119, R2 ;  /* 0x0000000277777220 */ /* 0x000fe20000410000 */
[----:B------:R-:W-:Y:S01]  /*1c000*/  VIADD R120, R3, 0x606 ;  /* 0x0000060603787836 */ /* 0x000fe20000000000 */
[----:B01----:R-:W4:Y:S01]  /*1c010*/  LDL.64 R4, [R1+0x18] ;  /* 0x0000180001047983 */ /* 0x003f220000100a00 */
[----:B------:R-:W-:Y:S02]  /*1c020*/  IMAD.MOV.U32 R15, RZ, RZ, 0x40000040 ;  /* 0x40000040ff0f7424 */ /* 0x000fe400078e00ff */
[-C--:B------:R-:W-:Y:S01]  /*1c030*/  FMUL.FTZ R24, R24, R9.reuse ;  /* 0x0000000918187220 */ /* 0x080fe20000410000 */
[----:B------:R-:W-:Y:S01]  /*1c040*/  IMAD.MOV.U32 R121, RZ, RZ, 0x40000040 ;  /* 0x40000040ff797424 */ /* 0x000fe200078e00ff */
[----:B------:R-:W2:Y:S01]  /*1c050*/  LDL.64 R2, [R1+0x30] ;  /* 0x0000300001027983 */ /* 0x000ea20000100a00 */
[----:B------:R-:W-:Y:S01]  /*1c060*/  IMAD.MOV.U32 R21, RZ, RZ, 0x40000040 ;  /* 0x40000040ff157424 */ /* 0x000fe200078e00ff */
[----:B------:R-:W-:Y:S01]  /*1c070*/  R2UR UR55, R15 ;  /* 0x000000000f3772ca */ /* 0x000fe200000e0000 */
[-C--:B------:R-:W-:Y:S01]  /*1c080*/  FMUL.FTZ R25, R25, R9.reuse ;  /* 0x0000000919197220 */ /* 0x080fe20000410000 */
[C---:B------:R-:W-:Y:S01]  /*1c090*/  R2UR UR35, R121.reuse ;  /* 0x00000000792372ca */ /* 0x040fe200000e0000 */
        /* <DEDUP_REMOVED lines=8> */
[C---:B------:R-:W-:Y:S01]  /*1c120*/  R2UR UR51, R21.reuse ;  /* 0x00000000153372ca */ /* 0x040fe200000e0000 */
[-C--:B------:R-:W-:Y:S01]  /*1c130*/  FMUL.FTZ R36, R36, R9.reuse ;  /* 0x0000000924247220 */ /* 0x080fe20000410000 */
[----:B------:R-:W-:Y:S01]  /*1c140*/  R2UR UR27, R21 ;  /* 0x00000000151b72ca */ /* 0x000fe200000e0000 */
[-C--:B------:R-:W-:Y:S01]  /*1c150*/  FMUL.FTZ R37, R37, R9.reuse ;  /* 0x0000000925257220 */ /* 0x080fe20000410000 */
[----:B------:R-:W-:Y:S01]  /*1c160*/  R2UR UR15, R21 ;  /* 0x00000000150f72ca */ /* 0x000fe200000e0000 */
[----:B------:R-:W-:Y:S01]  /*1c170*/  HGMMA.64x96x16.F32.BF16 R120, gdesc[UR52], RZ, !UPT, gsb0 ;  /* 0x01600000347879f0 */ /* 0x000fe2000c0018ff */
[----:B------:R-:W-:Y:S01]  /*1c180*/  R2UR UR42, R20 ;  /* 0x00000000142a72ca */ /* 0x000fe200000e0000 */
[-C--:B------:R-:W-:Y:S01]  /*1c190*/  FMUL.FTZ R40, R40, R9.reuse ;  /* 0x0000000928287220 */ /* 0x080fe20000410000 */
[----:B------:R-:W-:Y:S01]  /*1c1a0*/  R2UR UR31, R15 ;  /* 0x000000000f1f72ca */ /* 0x000fe200000e0000 */
[-C--:B------:R-:W-:Y:S01]  /*1c1b0*/  FMUL.FTZ R41, R41, R9.reuse ;  /* 0x0000000929297220 */ /* 0x080fe20000410000 */
[C---:B------:R-:W-:Y:S01]  /*1c1c0*/  R2UR UR23, R15.reuse ;  /* 0x000000000f1772ca */ /* 0x040fe200000e0000 */
[-C--:B------:R-:W-:Y:S01]  /*1c1d0*/  FMUL.FTZ R44, R44, R9.reuse ;  /* 0x000000092c2c7220 */ /* 0x080fe20000410000 */
        /* <DEDUP_REMOVED lines=40> */
[----:B------:R-:W-:Y:S01]  /*1c460*/  HGMMA.64x96x16.F32.BF16 R120, gdesc[UR48], R120, gsb0 ;  /* 0x01600000307879f0 */ /* 0x000fe20008001878 */
[----:B------:R-:W-:Y:S02]  /*1c470*/  R2UR UR43, R21 ;  /* 0x00000000152b72ca */ /* 0x000fe400000e0000 */
[----:B------:R-:W4:Y:S01]  /*1c480*/  LDL.64 R20, [R1+0x10] ;  /* 0x0000100001147983 */ /* 0x000f220000100a00 */
        /* <DEDUP_REMOVED lines=17> */
[----:B------:R-:W-:Y:S01]  /*1c5a0*/  UMOV UR4, UR56 ;  /* 0x0000003800047c82 */ /* 0x000fe20008000000 */
[----:B------:R-:W-:-:S02]  /*1c5b0*/  UMOV UR5, UR57 ;  /* 0x0000003900057c82 */ /* 0x000fc40008000000 */
[----:B------:R0:W5:Y:S01]  /*1c5c0*/  LDL.LU R5, [R1+0x70] ;  /* 0x0000700001057983 */ /* 0x0001620000300800 */
[----:B------:R-:W-:Y:S02]  /*1c5d0*/  WARPGROUP.DEPBAR.LE gsb0, 0x0 ;  /* 0x00008000000079c5 */ /* 0x000fe40000010000 */
[----:B------:R-:W-:-:S06]  /*1c5e0*/  WARPGROUP.ARRIVE ;  /* 0x00000000000079c5 */ /* 0x000fcc0000000000 */
[----:B------:R-:W-:Y:S03]  /*1c5f0*/  HGMMA.64x96x16.F32.BF16 R120, gdesc[UR28], R120, gsb0 ;  /* 0x016000001c7879f0 */ /* 0x000fe60008001878 */
[----:B------:R-:W-:Y:S02]  /*1c600*/  WARPGROUP.DEPBAR.LE gsb0, 0x0 ;  /* 0x00008000000079c5 */ /* 0x000fe40000010000 */
[----:B------:R-:W-:-:S06]  /*1c610*/  WARPGROUP.ARRIVE ;  /* 0x00000000000079c5 */ /* 0x000fcc0000000000 */
[----:B------:R-:W-:Y:S01]  /*1c620*/  HGMMA.64x96x16.F32.BF16 R120, gdesc[UR24], R120, gsb0 ;  /* 0x01600000187879f0 */ /* 0x000fe20008001878 */
[----:B------:R-:W-:Y:S02]  /*1c630*/  R2UR UR16, R20 ;  /* 0x00000000141072ca */ /* 0x000fe400000e0000 */
[----:B------:R-:W-:Y:S01]  /*1c640*/  R2UR UR17, R21 ;  /* 0x00000000151172ca */ /* 0x000fe200000e0000 */
        /* <DEDUP_REMOVED lines=28> */
.L_x_1719:
[----:B-----5:R-:W-:Y:S01]  /*1c810*/  SHF.L.U32 R2, R11, 0x1f, RZ ;  /* 0x0000001f0b027819 */ /* 0x020fe200000006ff */
[----:B------:R-:W-:-:S04]  /*1c820*/  IMAD R14, R10, 0x8, R16 ;  /* 0x000000080a0e7824 */ /* 0x000fc800078e0210 */
[----:B------:R0:W1:Y:S01]  /*1c830*/  SYNCS.PHASECHK.TRANS64.TRYWAIT P2, [R14+URZ+0x30850], R2 ;  /* 0x030850020e0075a7 */ /* 0x000062000804017f */
[----:B------:R-:W-:Y:S05]  /*1c840*/  @!P0 BRA `(.L_x_1720) ;  /* 0x0000000000048947 */ /* 0x000fea0003800000 */
[----:B------:R-:W-:Y:S01]  /*1c850*/  BPT.TRAP 0x1 ;  /* 0x000000040000795c */ /* 0x000fe20000300000 */
.L_x_1720:
[----:B------:R-:W-:Y:S04]  /*1c860*/  BSSY B1, `(.L_x_1721) ;  /* 0x0000004000017945 */ /* 0x000fe80003800000 */
[----:B-1----:R-:W-:Y:S05]  /*1c870*/  @P2 BRA `(.L_x_1722) ;  /* 0x0000000000082947 */ /* 0x002fea0003800000 */
[----:B------:R-:W1:Y:S02]  /*1c880*/  SYNCS.PHASECHK.TRANS64.TRYWAIT P2, [R14+URZ+0x30850], R2 ;  /* 0x030850020e0075a7 */ /* 0x000e64000804017f */
[----:B-1----:R-:W-:Y:S05]  /*1c890*/  @!P2 BRA `(.L_x_1723) ;  /* 0x000001140004a947 */ /* 0x002fea0003800000 */
.L_x_1722:
[----:B------:R-:W-:Y:S05]  /*1c8a0*/  BSYNC B1 ;  /* 0x0000000000017941 */ /* 0x000fea0003800000 */
.L_x_1721:
[----:B01----:R-:W-:Y:S01]  /*1c8b0*/  VIADD R2, R16, 0x400 ;  /* 0x0000040010027836 */ /* 0x003fe20000000000 */
[----:B------:R-:W-:Y:S01]  /*1c8c0*/  WARPGROUP.ARRIVE ;  /* 0x00000000000079c5 */ /* 0x000fe20000000000 */
[----:B------:R-:W-:Y:S01]  /*1c8d0*/  IMAD.MOV.U32 R3, RZ, RZ, 0x40000040 ;  /* 0x40000040ff037424 */ /* 0x000fe200078e00ff */
[----:B------:R-:W0:Y:S01]  /*1c8e0*/  LDC R4, c[0x0][0x448] ;  /* 0x00011200ff047b82 */ /* 0x000e220000000800 */
[----:B------:R-:W-:Y:S01]  /*1c8f0*/  IMAD.MOV.U32 R11, RZ, RZ, 0x40000040 ;  /* 0x40000040ff0b7424 */ /* 0x000fe200078e00ff */
[----:B------:R-:W-:Y:S01]  /*1c900*/  SHF.R.U32.HI R2, RZ, 0x4, R2 ;  /* 0x00000004ff027819 */ /* 0x000fe20000011602 */
[----:B------:R-:W-:Y:S01]  /*1c910*/  IMAD R20, R7, -0x60, RZ ;  /* 0xffffffa007147824 */ /* 0x000fe200078e02ff */
[----:B------:R-:W-:Y:S01]  /*1c920*/  R2UR UR7, R3 ;  /* 0x00000000030772ca */ /* 0x000fe200000e0000 */
[----:B------:R-:W-:Y:S01]  /*1c930*/  IMAD.MOV.U32 R3, RZ, RZ, 0x40000040 ;  /* 0x40000040ff037424 */ /* 0x000fe200078e00ff */
[----:B------:R-:W-:Y:S01]  /*1c940*/  LOP3.LUT R2, R2, 0x3fff, RZ, 0xc0, !PT ;  /* 0x00003fff02027812 */ /* 0x000fe200078ec0ff */
[----:B------:R-:W-:Y:S01]  /*1c950*/  @!P1 IMAD R0, R0, 0x8, R16 ;  /* 0x0000000800009824 */ /* 0x000fe200078e0210 */
[----:B------:R-:W-:Y:S01]  /*1c960*/  ULDC UR4, c[0x0][0x9dc] ;  /* 0x0002770000047ab9 */ /* 0x000fe20000000800 */
[----:B------:R-:W-:Y:S01]  /*1c970*/  ULDC UR5, c[0x0][0x9e0] ;  /* 0x0002780000057ab9 */ /* 0x000fe20000000800 */
[----:B------:R-:W-:Y:S01]  /*1c980*/  LOP3.LUT R2, R2, 0x3000000, RZ, 0xfc, !PT ;  /* 0x0300000002027812 */ /* 0x000fe200078efcff */
[----:B------:R-:W-:Y:S01]  /*1c990*/  @!P1 VIADD R0, R0, 0x30840 ;  /* 0x0003084000009836 */ /* 0x000fe20000000000 */
[----:B------:R-:W-:-:S03]  /*1c9a0*/  ULOP3.LUT UR4, URZ, UR4, URZ, 0x33, !UPT ;  /* 0x000000043f047292 */ /* 0x000fc6000f8e333f */
[----:B------:R-:W-:Y:S01]  /*1c9b0*/  IMAD R2, R10, 0x900, R2 ;  /* 0x000009000a027824 */ /* 0x000fe200078e0202 */
[----:B------:R-:W-:-:S03]  /*1c9c0*/  @!P1 PRMT R0, RZ, 0x654, R0 ;  /* 0x00000654ff009816 */ /* 0x000fc60000000000 */
[C---:B------:R-:W-:Y:S01]  /*1c9d0*/  VIADD R10, R2.reuse, 0x80 ;  /* 0x00000080020a7836 */ /* 0x040fe20000000000 */
[----:B------:R-:W-:Y:S02]  /*1c9e0*/  R2UR UR6, R2 ;  /* 0x00000000020672ca */ /* 0x000fe400000e0000 */
[----:B0-----:R-:W-:Y:S01]  /*1c9f0*/  ISETP.NE.AND P2, PT, R4, 0x1, PT ;  /* 0x000000010400780c */ /* 0x001fe20003f45270 */
[----:B------:R-:W-:-:S10]  /*1ca00*/  IMAD.IADD R4, R215, 0x1, R213 ;  /* 0x00000001d7047824 */ /* 0x000fd400078e02d5 */
[----:B------:R-:W-:Y:S01]  /*1ca10*/  HGMMA.64x192x16.F32.BF16 R24, R188, gdesc[UR4].tnspB, R24, gsb0 ;  /* 0x42e00004bc187df0 */ /* 0x000fe20008001818 */
[----:B------:R-:W-:Y:S01]  /*1ca20*/  R2UR UR6, R10 ;  /* 0x000000000a0672ca */ /* 0x000fe200000e0000 */
[----:B------:R-:W-:Y:S01]  /*1ca30*/  VIADD R10, R2, 0x100 ;  /* 0x00000100020a7836 */ /* 0x000fe20000000000 */
[----:B------:R-:W-:Y:S01]  /*1ca40*/  R2UR UR7, R11 ;  /* 0x000000000b0772ca */ /* 0x000fe200000e0000 */
[----:B------:R-:W-:Y:S01]  /*1ca50*/  IMAD.MOV.U32 R11, RZ, RZ, 0x40000040 ;  /* 0x40000040ff0b7424 */ /* 0x000fe200078e00ff */
[----:B------:R-:W-:Y:S02]  /*1ca60*/  WARPGROUP.DEPBAR.LE gsb0, 0x0 ;  /* 0x00008000000079c5 */ /* 0x000fe40000010000 */
[----:B------:R-:W-:Y:S01]  /*1ca70*/  WARPGROUP.ARRIVE ;  /* 0x00000000000079c5 */ /* 0x000fe20000000000 */
[----:B------:R-:W0:-:S12]  /*1ca80*/  LDC R191, c[0x0][0x9e4] ;  /* 0x00027900ffbf7b82 */ /* 0x000e180000000800 */
        /* <DEDUP_REMOVED lines=17> */
[----:B------:R-:W-:Y:S02]  /*1cba0*/  R2UR UR7, R11 ;  /* 0x000000000b0772ca */ /* 0x000fe400000e0000 */
[----:B------:R-:W-:-:S04]  /*1cbb0*/  IADD3 R11, -R201, 0x1, R20 ;  /* 0x00000001c90b7810 */ /* 0x000fc80007ffe114 */
[----:B------:R-:W-:-:S05]  /*1cbc0*/  IADD3 R11, -R196, R11, R197 ;  /* 0x0000000bc40b7210 */ /* 0x000fca0007ffe1c5 */
[C---:B------:R-:W-:Y:S02]  /*1cbd0*/  VIADD R15, R11.reuse, UR5 ;  /* 0x000000050b0f7c36 */ /* 0x040fe40008000000 */
[----:B------:R-:W-:Y:S01]  /*1cbe0*/  VIADD R11, R11, UR4 ;  /* 0x000000040b0b7c36 */ /* 0x000fe20008000000 */
[----:B------:R-:W-:Y:S02]  /*1cbf0*/  WARPGROUP.DEPBAR.LE gsb0, 0x0 ;  /* 0x00008000000079c5 */ /* 0x000fe40000010000 */
[----:B------:R-:W-:-:S06]  /*1cc00*/  WARPGROUP.ARRIVE ;  /* 0x00000000000079c5 */ /* 0x000fcc0000000000 */
[----:B------:R-:W-:Y:S01]  /*1cc10*/  HGMMA.64x192x16.F32.BF16 R24, R172, gdesc[UR4].tnspB, R24, gsb0 ;  /* 0x42e00004ac187df0 */ /* 0x000fe20008001818 */
[----:B------:R-:W-:Y:S02]  /*1cc20*/  R2UR UR6, R2 ;  /* 0x00000000020672ca */ /* 0x000fe400000e0000 */
[----:B------:R-:W-:Y:S01]  /*1cc30*/  R2UR UR7, R3 ;  /* 0x00000000030772ca */ /* 0x000fe200000e0000 */
[----:B------:R-:W1:Y:S08]  /*1cc40*/  @P2 LDC R2, c[0x0][0x450] ;  /* 0x00011400ff022b82 */ /* 0x000e700000000800 */
[----:B------:R-:W2:Y:S02]  /*1cc50*/  @P2 LDC R3, c[0x0][0x44c] ;  /* 0x00011300ff032b82 */ /* 0x000ea40000000800 */
[----:B--2---:R-:W-:-:S05]  /*1cc60*/  @P2 IMAD.HI.U32 R3, R4, R3, RZ ;  /* 0x0000000304032227 */ /* 0x004fca00078e00ff */
[----:B-1----:R-:W-:Y:S02]  /*1cc70*/  @P2 SHF.R.U32.HI R4, RZ, R2, R3 ;  /* 0x00000002ff042219 */ /* 0x002fe40000011603 */
[----:B0-----:R-:W-:-:S03]  /*1cc80*/  ISETP.GE.AND P2, PT, R191, 0x1, PT ;  /* 0x00000001bf00780c */ /* 0x001fc60003f46270 */
[----:B------:R-:W0:Y:S02]  /*1cc90*/  SHFL.IDX PT, R21, R4, RZ, 0x1c1f ;  /* 0x001c1fff04157589 */ /* 0x000e2400000e0000 */
[--C-:B0-----:R-:W-:Y:S02]  /*1cca0*/  IMAD.IADD R10, R15, 0x1, R21.reuse ;  /* 0x000000010f0a7824 */ /* 0x101fe400078e0215 */
[----:B------:R-:W-:Y:S01]  /*1ccb0*/  IMAD.IADD R9, R11, 0x1, R21 ;  /* 0x000000010b097824 */ /* 0x000fe200078e0215 */
[----:B------:R-:W-:Y:S02]  /*1ccc0*/  WARPGROUP.DEPBAR.LE gsb0, 0x0 ;  /* 0x00008000000079c5 */ /* 0x000fe40000010000 */
[----:B------:R-:W-:-:S06]  /*1ccd0*/  WARPGROUP.ARRIVE ;  /* 0x00000000000079c5 */ /* 0x000fcc0000000000 */
[----:B------:R-:W-:Y:S03]  /*1cce0*/  HGMMA.64x192x16.F32.BF16 R24, R168, gdesc[UR4].tnspB, R24, gsb0 ;  /* 0x42e00004a8187df0 */ /* 0x000fe60008001818 */
[----:B------:R-:W-:Y:S02]  /*1ccf0*/  WARPGROUP.DEPBAR.LE gsb0, 0x0 ;  /* 0x00008000000079c5 */ /* 0x000fe40000010000 */
[----:B------:R0:W-:Y:S02]  /*1cd00*/  @!P1 SYNCS.ARRIVE.TRANS64.RED.A1T0 RZ, [R0+URZ], RZ ;  /* 0x000000ff00ff99a7 */ /* 0x0001e4000810043f */
[----:B0-----:R-:W-:Y:S01]  /*1cd10*/  IMAD.IADD R0, R20, 0x1, -R201 ;  /* 0x0000000114007824 */ /* 0x001fe200078e0ac9 */
        /* <DEDUP_REMOVED lines=13> */
.L_x_1726:
[----:B------:R-:W-:-:S05]  /*1cdf0*/  IMAD.U32 R168, RZ, RZ, UR58 ;  /* 0x0000003affa87e24 */ /* 0x000fca000f8e00ff */
[----:B------:R-:W-:-:S13]  /*1ce00*/  ISETP.NE.AND P2, PT, R168, 0x1, PT ;  /* 0x00000001a800780c */ /* 0x000fda0003f45270 */
[----:B------:R-:W0:Y:S02]  /*1ce10*/  @P2 LDC.64 R2, c[0x0][0x9e8] ;  /* 0x00027a00ff022b82 */ /* 0x000e240000000a00 */
[----:B0-----:R-:W-:-:S05]  /*1ce20*/  @P2 IMAD.HI.U32 R2, R21, R2, RZ ;  /* 0x0000000215022227 */ /* 0x001fca00078e00ff */
[----:B------:R-:W-:-:S07]  /*1ce30*/  @P2 SHF.R.U32.HI R21, RZ, R3, R2 ;  /* 0x00000003ff152219 */ /* 0x000fce0000011602 */
.L_x_1727:
[----:B------:R-:W-:Y:S05]  /*1ce40*/  BSYNC B1 ;  /* 0x0000000000017941 */ /* 0x000fea0003800000 */
.L_x_1725:
[----:B------:R-:W-:-:S05]  /*1ce50*/  IMAD R21, R21, R168, R0 ;  /* 0x000000a815157224 */ /* 0x000fca00078e0200 */
[----:B------:R-:W-:Y:S02]  /*1ce60*/  VIMNMX R9, R9, R21, !PT ;  /* 0x0000001509097248 */ /* 0x000fe40007fe0100 */
[----:B------:R-:W-:-:S07]  /*1ce70*/  VIADDMNMX R10, R21, R168, R10, PT ;  /* 0x000000a8150a7246 */ /* 0x000fce000380010a */
.L_x_1724:
        /* <DEDUP_REMOVED lines=153> */
.L_x_1730:
[----:B------:R-:W-:-:S05]  /*1d810*/  IMAD.U32 R9, RZ, RZ, UR58 ;  /* 0x0000003aff097e24 */ /* 0x000fca000f8e00ff */
[----:B------:R-:W-:-:S13]  /*1d820*/  ISETP.NE.AND P6, PT, R9, 0x1, PT ;  /* 0x000000010900780c */ /* 0x000fda0003fc5270 */
[----:B------:R-:W0:Y:S02]  /*1d830*/  @P6 LDC.64 R2, c[0x0][0x9e8] ;  /* 0x00027a00ff026b82 */ /* 0x000e240000000a00 */
[----:B0-----:R-:W-:-:S05]  /*1d840*/  @P6 IMAD.HI.U32 R2, R4, R2, RZ ;  /* 0x0000000204026227 */ /* 0x001fca00078e00ff */
[----:B------:R-:W-:-:S07]  /*1d850*/  @P6 SHF.R.U32.HI R4, RZ, R3, R2 ;  /* 0x00000003ff046219 */ /* 0x000fce0000011602 */
.L_x_1731:
[----:B------:R-:W-:Y:S05]  /*1d860*/  BSYNC B1 ;  /* 0x0000000000017941 */ /* 0x000fea0003800000 */
.L_x_1729:
[----:B------:R-:W-:-:S05]  /*1d870*/  IMAD R0, R4, R9, R0 ;  /* 0x0000000904007224 */ /* 0x000fca00078e0200 */
[----:B------:R-:W-:Y:S02]  /*1d880*/  VIADDMNMX R15, R0, R9, R15, PT ;  /* 0x00000009000f7246 */ /* 0x000fe4000380010f */
[----:B------:R-:W-:-:S07]  /*1d890*/  VIMNMX R11, R11, R0, !PT ;  /* 0x000000000b0b7248 */ /* 0x000fce0007fe0100 */
.L_x_1728:
[C---:B------:R-:W-:Y:S01]  /*1d8a0*/  ISETP.GT.AND P2, PT, R11.reuse, 0x1, !P2 ;  /* 0x000000010b00780c */ /* 0x040fe20005744270 */
[----:B------:R-:W-:Y:S01]  /*1d8b0*/  ULDC UR4, c[0x0][0x988] ;  /* 0x0002620000047ab9 */ /* 0x000fe20000000800 */
[----:B------:R-:W-:Y:S02]  /*1d8c0*/  ISETP.GT.AND P3, PT, R11, 0x8, !P3 ;  /* 0x000000080b00780c */ /* 0x000fe40005f64270 */
[C---:B------:R-:W-:Y:S02]  /*1d8d0*/  ISETP.LT.OR P2, PT, R15.reuse, 0x2, P2 ;  /* 0x000000020f00780c */ /* 0x040fe40001741670 */
[----:B------:R-:W-:Y:S02]  /*1d8e0*/  ISETP.LT.OR P3, PT, R15, 0x9, P3 ;  /* 0x000000090f00780c */ /* 0x000fe40001f61670 */
[----:B------:R-:W-:Y:S02]  /*1d8f0*/  FSEL R123, R123, -INF , !P2 ;  /* 0xff8000007b7b7808 */ /* 0x000fe40005000000 */
[----:B------:R-:W-:-:S02]  /*1d900*/  LOP3.LUT P2, RZ, R18, 0x4, RZ, 0xc0, !PT ;  /* 0x0000000412ff7812 */ /* 0x000fc4000784c0ff */
[----:B------:R-:W-:Y:S02]  /*1d910*/  FSEL R126, R126, -INF , !P3 ;  /* 0xff8000007e7e7808 */ /* 0x000fe40005800000 */
[----:B------:R-:W-:Y:S02]  /*1d920*/  ISETP.GT.AND P2, PT, R11, 0x9, !P2 ;  /* 0x000000090b00780c */ /* 0x000fe40005744270 */
[C---:B------:R-:W-:Y:S02]  /*1d930*/  LOP3.LUT P3, RZ, R18.reuse, 0x10000, RZ, 0xc0, !PT ;  /* 0x0001000012ff7812 */ /* 0x040fe4000786c0ff */
        /* <DEDUP_REMOVED lines=66> */
[----:B------:R-:W-:Y:S02]  /*1dd60*/  ISETP.GT.AND P4, PT, R11, 0x51, !P4 ;  /* 0x000000510b00780c */ /* 0x000fe40006784270 */
[C---:B------:R-:W-:Y:S02]  /*1dd70*/  ISETP.LT.OR P2, PT, R15.reuse, 0x32, P2 ;  /* 0x000000320f00780c */ /* 0x040fe40001741670 */
[----:B------:R-:W-:Y:S02]  /*1dd80*/  ISETP.LT.OR P4, PT, R15, 0x52, P4 ;  /* 0x000000520f00780c */ /* 0x000fe40002781670 */
[----:B------:R-:W-:-:S02]  /*1dd90*/  FSEL R147, R147, -INF , !P2 ;  /* 0xff80000093937808 */ /* 0x000fc40005000000 */
[----:B------:R-:W-:Y:S02]  /*1dda0*/  LOP3.LUT P2, RZ, R18, 0x400, RZ, 0xc0, !PT ;  /* 0x0000040012ff7812 */ /* 0x000fe4000784c0ff */
[C---:B------:R-:W-:Y:S02]  /*1ddb0*/  ISETP.GT.AND P5, PT, R11.reuse, 0x58, !P5 ;  /* 0x000000580b00780c */ /* 0x040fe40006fa4270 */
[----:B------:R-:W-:Y:S02]  /*1ddc0*/  ISETP.GT.AND P2, PT, R11, 0x38, !P2 ;  /* 0x000000380b00780c */ /* 0x000fe40005744270 */
[----:B------:R-:W-:Y:S02]  /*1ddd0*/  FSEL R163, R163, -INF , !P4 ;  /* 0xff800000a3a37808 */ /* 0x000fe40006000000 */
[----:B------:R-:W-:Y:S02]  /*1dde0*/  ISETP.LT.OR P2, PT, R15, 0x39, P2 ;  /* 0x000000390f00780c */ /* 0x000fe40001741670 */
[----:B0-----:R-:W-:Y:S01]  /*1ddf0*/  FMNMX.FTZ R2, R0, R2, !PT ;  /* 0x0000000200027209 */ /* 0x001fe20007810000 */
[----:B------:R-:W-:Y:S01]  /*1de00*/  IMAD.U32 R0, RZ, RZ, UR4 ;  /* 0x00000004ff007e24 */ /* 0x000fe2000f8e00ff */
[----:B------:R-:W-:-:S02]  /*1de10*/  FSEL R150, R150, -INF , !P2 ;  /* 0xff80000096967808 */ /* 0x000fc40005000000 */
[----:B------:R-:W-:Y:S01]  /*1de20*/  LOP3.LUT P2, RZ, R18, 0x200, RZ, 0xc0, !PT ;  /* 0x0000020012ff7812 */ /* 0x000fe2000784c0ff */
[----:B------:R-:W0:Y:S01]  /*1de30*/  SHFL.BFLY PT, R4, R2, 0x1, 0x1f ;  /* 0x0c201f0002047f89 */ /* 0x000e2200000e0000 */
[----:B------:R-:W-:Y:S02]  /*1de40*/  ISETP.LT.OR P5, PT, R15, 0x59, P5 ;  /* 0x000000590f00780c */ /* 0x000fe40002fa1670 */
[----:B------:R-:W-:Y:S02]  /*1de50*/  ISETP.GT.AND P2, PT, R11, 0x39, !P2 ;  /* 0x000000390b00780c */ /* 0x000fe40005744270 */
[----:B------:R-:W-:Y:S02]  /*1de60*/  FSEL R166, R166, -INF , !P5 ;  /* 0xff800000a6a67808 */ /* 0x000fe40006800000 */
[----:B------:R-:W-:-:S04]  /*1de70*/  ISETP.LT.OR P2, PT, R15, 0x3a, P2 ;  /* 0x0000003a0f00780c */ /* 0x000fc80001741670 */
[----:B------:R-:W-:Y:S02]  /*1de80*/  FSEL R151, R151, -INF , !P2 ;  /* 0xff80000097977808 */ /* 0x000fe40005000000 */
[----:B------:R-:W-:-:S04]  /*1de90*/  LOP3.LUT P2, RZ, R18, 0x100, RZ, 0xc0, !PT ;  /* 0x0000010012ff7812 */ /* 0x000fc8000784c0ff */
[----:B------:R-:W-:-:S04]  /*1dea0*/  ISETP.GT.AND P2, PT, R11, 0x40, !P2 ;  /* 0x000000400b00780c */ /* 0x000fc80005744270 */
[----:B------:R-:W-:Y:S02]  /*1deb0*/  ISETP.LT.OR P2, PT, R15, 0x41, P2 ;  /* 0x000000410f00780c */ /* 0x000fe40001741670 */
[----:B0-----:R-:W-:Y:S02]  /*1dec0*/  FMNMX.FTZ R4, R2, R4, !PT ;  /* 0x0000000402047209 */ /* 0x001fe40007810000 */
[----:B------:R-:W-:Y:S02]  /*1ded0*/  FSEL R154, R154, -INF , !P2 ;  /* 0xff8000009a9a7808 */ /* 0x000fe40005000000 */
[----:B------:R-:W-:Y:S01]  /*1dee0*/  LOP3.LUT P2, RZ, R18, 0x80, RZ, 0xc0, !PT ;  /* 0x0000008012ff7812 */ /* 0x000fe2000784c0ff */
[----:B------:R-:W-:-:S03]  /*1def0*/  FMUL.FTZ R3, R4, R0 ;  /* 0x0000000004037220 */ /* 0x000fc60000410000 */
        /* <DEDUP_REMOVED lines=15> */
[C---:B------:R-:W-:Y:S02]  /*1dff0*/  ISETP.GT.AND P2, PT, R11.reuse, RZ, !P3 ;  /* 0x000000ff0b00720c */ /* 0x040fe40005f44270 */
[----:B------:R-:W-:Y:S02]  /*1e000*/  ISETP.GT.AND P3, PT, R11, 0x59, !P6 ;  /* 0x000000590b00780c */ /* 0x000fe40007764270 */
[C---:B------:R-:W-:Y:S02]  /*1e010*/  ISETP.LT.OR P2, PT, R15.reuse, 0x1, P2 ;  /* 0x000000010f00780c */ /* 0x040fe40001741670 */
[----:B------:R-:W-:Y:S02]  /*1e020*/  ISETP.LT.OR P3, PT, R15, 0x5a, P3 ;  /* 0x0000005a0f00780c */ /* 0x000fe40001f61670 */
[----:B------:R-:W-:-:S02]  /*1e030*/  FSEL R122, R122, -INF , !P2 ;  /* 0xff8000007a7a7808 */ /* 0x000fc40005000000 */
[----:B------:R-:W-:Y:S02]  /*1e040*/  FSEL R167, R167, -INF , !P3 ;  /* 0xff800000a7a77808 */ /* 0x000fe40005800000 */
[----:B------:R-:W-:Y:S02]  /*1e050*/  FMNMX.FTZ R2, R122, R13, !PT ;  /* 0x0000000d7a027209 */ /* 0x000fe40007810000 */
[----:B------:R-:W-:Y:S02]  /*1e060*/  FSETP.NEU.FTZ.AND P2, PT, R4, -INF , PT ;  /* 0xff8000000400780b */ /* 0x000fe40003f5d000 */
[----:B------:R-:W-:Y:S02]  /*1e070*/  FMNMX.FTZ R2, R123, R2, !PT ;  /* 0x000000027b027209 */ /* 0x000fe40007810000 */
[----:B------:R-:W-:Y:S02]  /*1e080*/  FSEL R3, R3, RZ, P2 ;  /* 0x000000ff03037208 */ /* 0x000fe40001000000 */
[----:B------:R-:W-:-:S03]  /*1e090*/  FMNMX.FTZ R2, R126, R2, !PT ;  /* 0x000000027e027209 */ /* 0x000fc60007810000 */
        /* <DEDUP_REMOVED lines=31> */
[----:B------:R-:W-:Y:S01]  /*1e290*/  FFMA.FTZ R165, R165, R0, -R3 ;  /* 0x00000000a5a57223 */ /* 0x000fe20000010803 */
        /* <DEDUP_REMOVED lines=19> */
[----:B------:R-:W-:-:S05]  /*1e3d0*/  FMNMX.FTZ R2, R167, R2, !PT ;  /* 0x00000002a7027209 */ /* 0x000fca0007810000 */
[----:B------:R-:W0:Y:S02]  /*1e3e0*/  SHFL.BFLY PT, R9, R2, 0x2, 0x1f ;  /* 0x0c401f0002097f89 */ /* 0x000e2400000e0000 */
[----:B------:R-:W-:Y:S08]  /*1e3f0*/  MUFU.EX2 R20, R20 ;  /* 0x0000001400147308 */ /* 0x000ff00000000800 */
[----:B------:R-:W-:Y:S08]  /*1e400*/  MUFU.EX2 R180, R180 ;  /* 0x000000b400b47308 */ /* 0x000ff00000000800 */
[----:B------:R-:W-:Y:S01]  /*1e410*/  MUFU.EX2 R21, R21 ;  /* 0x0000001500157308 */ /* 0x000fe20000000800 */
[----:B0-----:R-:W-:-:S07]  /*1e420*/  FMNMX.FTZ R9, R2, R9, !PT ;  /* 0x0000000902097209 */ /* 0x001fce0007810000 */
[----:B------:R-:W-:Y:S01]  /*1e430*/  MUFU.EX2 R182, R182 ;  /* 0x000000b600b67308 */ /* 0x000fe20000000800 */
[----:B------:R-:W0:Y:S07]  /*1e440*/  SHFL.BFLY PT, R2, R9, 0x1, 0x1f ;  /* 0x0c201f0009027f89 */ /* 0x000e2e00000e0000 */
[----:B------:R-:W-:Y:S08]  /*1e450*/  MUFU.EX2 R120, R120 ;  /* 0x0000007800787308 */ /* 0x000ff00000000800 */
[----:B------:R-:W-:Y:S08]  /*1e460*/  MUFU.EX2 R176, R176 ;  /* 0x000000b000b07308 */ /* 0x000ff00000000800 */
[----:B------:R-:W-:Y:S01]  /*1e470*/  MUFU.EX2 R121, R121 ;  /* 0x0000007900797308 */ /* 0x000fe20000000800 */
[----:B0-----:R-:W-:-:S02]  /*1e480*/  FMNMX.FTZ R3, R9, R2, !PT ;  /* 0x0000000209037209 */ /* 0x001fc40007810000 */
[----:B------:R-:W-:Y:S02]  /*1e490*/  FSEL R2, R4, RZ, P2 ;  /* 0x000000ff04027208 */ /* 0x000fe40001000000 */
[C---:B------:R-:W-:Y:S01]  /*1e4a0*/  FSETP.NEU.FTZ.AND P2, PT, R3.reuse, -INF , PT ;  /* 0xff8000000300780b */ /* 0x040fe20003f5d000 */
[-C--:B------:R-:W-:Y:S02]  /*1e4b0*/  FMUL.FTZ R133, R3, R0.reuse ;  /* 0x0000000003857220 */ /* 0x080fe40000410000 */
[----:B------:R-:W-:Y:S01]  /*1e4c0*/  MUFU.EX2 R178, R178 ;  /* 0x000000b200b27308 */ /* 0x000fe20000000800 */
[----:B------:R-:W-:Y:S02]  /*1e4d0*/  FADD.FTZ R2, -R2, R12 ;  /* 0x0000000c02027221 */ /* 0x000fe40000010100 */
[----:B------:R-:W-:Y:S02]  /*1e4e0*/  FSEL R133, R133, RZ, P2 ;  /* 0x000000ff85857208 */ /* 0x000fe40001000000 */
[----:B------:R-:W-:-:S03]  /*1e4f0*/  FMUL.FTZ R2, R2, R0 ;  /* 0x0000000002027220 */ /* 0x000fc60000410000 */
        /* <DEDUP_REMOVED lines=8> */
[----:B------:R0:W1:Y:S01]  /*1e580*/  MUFU.EX2 R9, R2 ;  /* 0x0000000200097308 */ /* 0x0000620000000800 */
[-CC-:B------:R-:W-:Y:S01]  /*1e590*/  FFMA.FTZ R135, R135, R0.reuse, -R133.reuse ;  /* 0x0000000087877223 */ /* 0x180fe20000010885 */
[-CC-:B------:R-:W-:Y:S01]  /*1e5a0*/  FFMA.FTZ R181, R138, R0.reuse, -R133.reuse ;  /* 0x000000008ab57223 */ /* 0x180fe20000010885 */
[-CC-:B------:R-:W-:Y:S01]  /*1e5b0*/  FFMA.FTZ R127, R139, R0.reuse, -R133.reuse ;  /* 0x000000008b7f7223 */ /* 0x180fe20000010885 */
[-CC-:B------:R-:W-:Y:S01]  /*1e5c0*/  FFMA.FTZ R183, R142, R0.reuse, -R133.reuse ;  /* 0x000000008eb77223 */ /* 0x180fe20000010885 */
[-CC-:B------:R-:W-:Y:S01]  /*1e5d0*/  FFMA.FTZ R177, R146, R0.reuse, -R133.reuse ;  /* 0x0000000092b17223 */ /* 0x180fe20000010885 */
[-CC-:B------:R-:W-:Y:S01]  /*1e5e0*/  FFMA.FTZ R147, R147, R0.reuse, -R133.reuse ;  /* 0x0000000093937223 */ /* 0x180fe20000010885 */
[----:B------:R-:W-:Y:S01]  /*1e5f0*/  FFMA.FTZ R150, R150, R0, -R133 ;  /* 0x0000000096967223 */ /* 0x000fe20000010885 */
[----:B------:R-:W-:Y:S01]  /*1e600*/  MUFU.EX2 R189, R189 ;  /* 0x000000bd00bd7308 */ /* 0x000fe20000000800 */
[----:B0-----:R-:W-:-:S02]  /*1e610*/  @!P1 VIADD R2, R14, 0x30860 ;  /* 0x000308600e029836 */ /* 0x001fc40000000000 */
[-CC-:B------:R-:W-:Y:S01]  /*1e620*/  FFMA.FTZ R151, R151, R0.reuse, -R133.reuse ;  /* 0x0000000097977223 */ /* 0x180fe20000010885 */
[-CC-:B------:R-:W-:Y:S01]  /*1e630*/  FFMA.FTZ R154, R154, R0.reuse, -R133.reuse ;  /* 0x000000009a9a7223 */ /* 0x180fe20000010885 */
[-CC-:B------:R-:W-:Y:S01]  /*1e640*/  FFMA.FTZ R155, R155, R0.reuse, -R133.reuse ;  /* 0x000000009b9b7223 */ /* 0x180fe20000010885 */
[-CC-:B------:R-:W-:Y:S01]  /*1e650*/  FFMA.FTZ R158, R158, R0.reuse, -R133.reuse ;  /* 0x000000009e9e7223 */ /* 0x180fe20000010885 */
[----:B------:R-:W-:Y:S01]  /*1e660*/  @!P1 PRMT R2, RZ, 0x654, R2 ;  /* 0x00000654ff029816 */ /* 0x000fe20000000002 */
[--C-:B------:R-:W-:Y:S01]  /*1e670*/  FFMA.FTZ R159, R159, R0, -R133.reuse ;  /* 0x000000009f9f7223 */ /* 0x100fe20000010885 */
[----:B------:R-:W-:Y:S01]  /*1e680*/  MUFU.EX2 R122, R122 ;  /* 0x0000007a007a7308 */ /* 0x000fe20000000800 */
[----:B-1----:R-:W-:Y:S01]  /*1e690*/  FFMA.FTZ R6, R9, R6, R188 ;  /* 0x0000000609067223 */ /* 0x002fe200000100bc */
[----:B------:R0:W-:Y:S01]  /*1e6a0*/  @!P1 SYNCS.ARRIVE.TRANS64.RED.A1T0 RZ, [R2+URZ], RZ ;  /* 0x000000ff02ff99a7 */ /* 0x0001e2000810043f */
[----:B------:R-:W-:Y:S01]  /*1e6b0*/  F2FP.BF16.F32.PACK_AB R188, R10, R188 ;  /* 0x000000bc0abc723e */ /* 0x000fe200000010ff */
[-CC-:B------:R-:W-:Y:S01]  /*1e6c0*/  FFMA.FTZ R162, R162, R0.reuse, -R133.reuse ;  /* 0x00000000a2a27223 */ /* 0x180fe20000010885 */
[----:B------:R-:W-:Y:S01]  /*1e6d0*/  FADD.FTZ R6, R10, R6 ;  /* 0x000000060a067221 */ /* 0x000fe20000010000 */
[-CC-:B------:R-:W-:Y:S01]  /*1e6e0*/  FFMA.FTZ R163, R163, R0.reuse, -R133.reuse ;  /* 0x00000000a3a37223 */ /* 0x180fe20000010885 */
[----:B------:R-:W-:Y:S01]  /*1e6f0*/  FFMA.FTZ R166, R166, R0, -R133 ;  /* 0x00000000a6a67223 */ /* 0x000fe20000010885 */
[----:B------:R-:W-:Y:S01]  /*1e700*/  MUFU.EX2 R191, R191 ;  /* 0x000000bf00bf7308 */ /* 0x000fe20000000800 */
[----:B------:R-:W-:Y:S01]  /*1e710*/  FADD.FTZ R6, R190, R6 ;  /* 0x00000006be067221 */ /* 0x000fe20000010000 */
[----:B0-----:R-:W-:-:S02]  /*1e720*/  FSEL R2, R3, RZ, P2 ;  /* 0x000000ff03027208 */ /* 0x001fc40001000000 */
[----:B------:R-:W-:Y:S01]  /*1e730*/  ISETP.GT.AND P2, PT, R7, R214, PT ;  /* 0x000000d60700720c */ /* 0x000fe20003f44270 */
[C---:B------:R-:W-:Y:S01]  /*1e740*/  FADD.FTZ R6, R11.reuse, R6 ;  /* 0x000000060b067221 */ /* 0x040fe20000010000 */
[----:B------:R-:W-:Y:S01]  /*1e750*/  F2FP.BF16.F32.PACK_AB R190, R11, R190 ;  /* 0x000000be0bbe723e */ /* 0x000fe200000010ff */
[----:B------:R-:W-:Y:S01]  /*1e760*/  FADD.FTZ R2, -R2, R13 ;  /* 0x0000000d02027221 */ /* 0x000fe20000010100 */
[----:B------:R-:W-:Y:S01]  /*1e770*/  MUFU.EX2 R123, R123 ;  /* 0x0000007b007b7308 */ /* 0x000fe20000000800 */
[----:B------:R-:W-:Y:S01]  /*1e780*/  FADD.FTZ R6, R184, R6 ;  /* 0x00000006b8067221 */ /* 0x000fe20000010000 */
[-CC-:B------:R-:W-:Y:S01]  /*1e790*/  FFMA.FTZ R13, R143, R0.reuse, -R133.reuse ;  /* 0x000000008f0d7223 */ /* 0x180fe20000010885 */
[-C--:B------:R-:W-:Y:S01]  /*1e7a0*/  FMUL.FTZ R2, R2, R0.reuse ;  /* 0x0000000002027220 */ /* 0x080fe20000410000 */
[----:B------:R-:W-:Y:S01]  /*1e7b0*/  FFMA.FTZ R133, R167, R0, -R133 ;  /* 0x00000000a7857223 */ /* 0x000fe20000010885 */
[C---:B------:R-:W-:Y:S01]  /*1e7c0*/  FADD.FTZ R6, R15.reuse, R6 ;  /* 0x000000060f067221 */ /* 0x040fe20000010000 */
[----:B------:R-:W-:Y:S01]  /*1e7d0*/  F2FP.BF16.F32.PACK_AB R184, R15, R184 ;  /* 0x000000b80fb8723e */ /* 0x000fe200000010ff */
[----:B------:R-:W-:Y:S01]  /*1e7e0*/  VIADD R7, R7, 0xffffffff ;  /* 0xffffffff07077836 */ /* 0x000fe20000000000 */
[----:B------:R-:W-:Y:S01]  /*1e7f0*/  MUFU.EX2 R185, R185 ;  /* 0x000000b900b97308 */ /* 0x000fe20000000800 */
[----:B------:R-:W-:Y:S01]  /*1e800*/  FADD.FTZ R6, R186, R6 ;  /* 0x00000006ba067221 */ /* 0x000fe20000010000 */
[----:B------:R-:W-:Y:S01]  /*1e810*/  F2FP.BF16.F32.PACK_AB R186, R20, R186 ;  /* 0x000000ba14ba723e */ /* 0x000fe200000010ff */
[----:B------:R-:W-:-:S02]  /*1e820*/  IMAD.MOV.U32 R11, RZ, RZ, R194 ;  /* 0x000000ffff0b7224 */ /* 0x000fc400078e00c2 */
        /* <DEDUP_REMOVED lines=8> */
[----:B------:R-:W-:-:S03]  /*1e8b0*/  FADD.FTZ R6, R120, R6 ;  /* 0x0000000678067221 */ /* 0x000fc60000010000 */
[----:B------:R-:W2:Y:S01]  /*1e8c0*/  MUFU.EX2 R187, R187 ;  /* 0x000000bb00bb7308 */ /* 0x000ea20000000800 */
[----:B0-----:R-:W-:Y:S01]  /*1e8d0*/  FFMA.FTZ R5, R2, R5, R189 ;  /* 0x0000000502057223 */ /* 0x001fe200000100bd */
[----:B------:R-:W-:Y:S01]  /*1e8e0*/  FADD.FTZ R6, R176, R6 ;  /* 0x00000006b0067221 */ /* 0x000fe20000010000 */
[C---:B------:R-:W-:Y:S02]  /*1e8f0*/  F2FP.BF16.F32.PACK_AB R176, R121.reuse, R176 ;  /* 0x000000b079b0723e */ /* 0x040fe400000010ff */
[C---:B------:R-:W-:Y:S01]  /*1e900*/  FADD.FTZ R5, R122.reuse, R5 ;  /* 0x000000057a057221 */ /* 0x040fe20000010000 */
[----:B------:R-:W-:Y:S01]  /*1e910*/  FADD.FTZ R6, R121, R6 ;  /* 0x0000000679067221 */ /* 0x000fe20000010000 */
[----:B------:R-:W-:Y:S01]  /*1e920*/  F2FP.BF16.F32.PACK_AB R189, R122, R189 ;  /* 0x000000bd7abd723e */ /* 0x000fe200000010ff */
[----:B------:R-:W0:Y:S01]  /*1e930*/  MUFU.EX2 R14, R135 ;  /* 0x00000087000e7308 */ /* 0x000e220000000800 */
[----:B------:R-:W-:Y:S01]  /*1e940*/  FADD.FTZ R5, R191, R5 ;  /* 0x00000005bf057221 */ /* 0x000fe20000010000 */
[----:B------:R-:W-:Y:S01]  /*1e950*/  FADD.FTZ R6, R178, R6 ;  /* 0x00000006b2067221 */ /* 0x000fe20000010000 */
[----:B------:R-:W-:-:S02]  /*1e960*/  F2FP.BF16.F32.PACK_AB R178, R124, R178 ;  /* 0x000000b27cb2723e */ /* 0x000fc400000010ff */
[C---:B------:R-:W-:Y:S01]  /*1e970*/  FADD.FTZ R5, R123.reuse, R5 ;  /* 0x000000057b057221 */ /* 0x040fe20000010000 */
[----:B------:R-:W-:Y:S01]  /*1e980*/  FADD.FTZ R6, R124, R6 ;  /* 0x000000067c067221 */ /* 0x000fe20000010000 */
[----:B------:R-:W-:Y:S01]  /*1e990*/  F2FP.BF16.F32.PACK_AB R191, R123, R191 ;  /* 0x000000bf7bbf723e */ /* 0x000fe200000010ff */
[----:B------:R-:W3:Y:S01]  /*1e9a0*/  MUFU.EX2 R181, R181 ;  /* 0x000000b500b57308 */ /* 0x000ee20000000800 */
[----:B------:R-:W-:Y:S01]  /*1e9b0*/  FADD.FTZ R5, R185, R5 ;  /* 0x00000005b9057221 */ /* 0x000fe20000010000 */
[----:B-1----:R-:W-:-:S03]  /*1e9c0*/  F2FP.BF16.F32.PACK_AB R185, R126, R185 ;  /* 0x000000b97eb9723e */ /* 0x002fc600000010ff */
[----:B------:R-:W-:-:S03]  /*1e9d0*/  FADD.FTZ R5, R126, R5 ;  /* 0x000000057e057221 */ /* 0x000fc60000010000 */
[----:B------:R-:W1:Y:S01]  /*1e9e0*/  MUFU.EX2 R127, R127 ;  /* 0x0000007f007f7308 */ /* 0x000e620000000800 */
[----:B--2---:R-:W-:Y:S01]  /*1e9f0*/  FADD.FTZ R5, R187, R5 ;  /* 0x00000005bb057221 */ /* 0x004fe20000010000 */
[----:B0-----:R-:W-:-:S03]  /*1ea00*/  F2FP.BF16.F32.PACK_AB R187, R14, R187 ;  /* 0x000000bb0ebb723e */ /* 0x001fc600000010ff */
[----:B------:R-:W-:-:S03]  /*1ea10*/  FADD.FTZ R5, R14, R5 ;  /* 0x000000050e057221 */ /* 0x000fc60000010000 */
        /* <DEDUP_REMOVED lines=50> */
[----:B------:R-:W-:Y:S01]  /*1ed40*/  F2FP.BF16.F32.PACK_AB R170, R12, R170 ;  /* 0x000000aa0caa723e */ /* 0x000fe200000010ff */
[----:B------:R-:W-:-:S05]  /*1ed50*/  IMAD.MOV.U32 R12, RZ, RZ, R4 ;  /* 0x000000ffff0c7224 */ /* 0x000fca00078e0004 */
[----:B------:R-:W1:Y:S01]  /*1ed60*/  MUFU.EX2 R166, R166 ;  /* 0x000000a600a67308 */ /* 0x000e620000000800 */
[----:B0-----:R-:W-:-:S07]  /*1ed70*/  FADD.FTZ R10, R162, R5 ;  /* 0x00000005a20a7221 */ /* 0x001fce0000010000 */
[----:B------:R-:W0:Y:S01]  /*1ed80*/  MUFU.EX2 R133, R133 ;  /* 0x0000008500857308 */ /* 0x000e220000000800 */
[C---:B--2---:R-:W-:Y:S01]  /*1ed90*/  FADD.FTZ R5, R163.reuse, R10 ;  /* 0x0000000aa3057221 */ /* 0x044fe20000010000 */
[----:B------:R-:W-:-:S03]  /*1eda0*/  F2FP.BF16.F32.PACK_AB R169, R163, R162 ;  /* 0x000000a2a3a9723e */ /* 0x000fc600000010ff */
[----:B-1----:R-:W-:-:S04]  /*1edb0*/  FADD.FTZ R10, R166, R5 ;  /* 0x00000005a60a7221 */ /* 0x002fc80000010000 */
[C---:B0-----:R-:W-:Y:S01]  /*1edc0*/  FADD.FTZ R5, R133.reuse, R10 ;  /* 0x0000000a85057221 */ /* 0x041fe20000010000 */
[----:B------:R-:W-:Y:S01]  /*1edd0*/  F2FP.BF16.F32.PACK_AB R171, R133, R166 ;  /* 0x000000a685ab723e */ /* 0x000fe200000010ff */
[----:B------:R-:W-:Y:S01]  /*1ede0*/  IMAD.MOV.U32 R10, RZ, RZ, R19 ;  /* 0x000000ffff0a7224 */ /* 0x000fe200078e0013 */
[----:B------:R-:W-:Y:S06]  /*1edf0*/  @P2 BRA `(.L_x_1732) ;  /* 0xffffffcc00102947 */ /* 0x000fec000383ffff */
.L_x_1713:
[----:B------:R-:W-:Y:S05]  /*1ee00*/  BSYNC B0 ;  /* 0x0000000000007941 */ /* 0x000fea0003800000 */
.L_x_1712:
        /* <DEDUP_REMOVED lines=99> */
.L_x_1733:
[----:B------:R-:W-:Y:S01]  /*1f440*/  IMAD R2, R19, 0x8, R16 ;  /* 0x0000000813027824 */ /* 0x000fe200078e0210 */
[----:B------:R-:W-:-:S04]  /*1f450*/  SHF.L.U32 R9, R194, 0x1f, RZ ;  /* 0x0000001fc2097819 */ /* 0x000fc800000006ff */
[----:B------:R0:W1:Y:S01]  /*1f460*/  SYNCS.PHASECHK.TRANS64.TRYWAIT P2, [R2+URZ+0x30850], R9 ;  /* 0x03085009020075a7 */ /* 0x000062000804017f */
[----:B------:R-:W-:Y:S05]  /*1f470*/  @!P0 BRA `(.L_x_1734) ;  /* 0x0000000000048947 */ /* 0x000fea0003800000 */
[----:B------:R-:W-:Y:S01]  /*1f480*/  BPT.TRAP 0x1 ;  /* 0x000000040000795c */ /* 0x000fe20000300000 */
.L_x_1734:
        /* <DEDUP_REMOVED lines=9> */
.L_x_1736:
[----:B------:R-:W-:Y:S05]  /*1f520*/  BSYNC B0 ;  /* 0x0000000000007941 */ /* 0x000fea0003800000 */
.L_x_1735:
[----:B------:R-:W-:Y:S01]  /*1f530*/  IMAD.MOV.U32 R8, RZ, RZ, R7 ;  /* 0x000000ffff087224 */ /* 0x000fe200078e0007 */
[----:B------:R-:W-:Y:S01]  /*1f540*/  WARPGROUP.ARRIVE ;  /* 0x00000000000079c5 */ /* 0x000fe20000000000 */
[----:B01----:R-:W-:Y:S01]  /*1f550*/  IMAD.MOV.U32 R9, RZ, RZ, 0x40000040 ;  /* 0x40000040ff097424 */ /* 0x003fe200078e00ff */
[----:B------:R-:W0:Y:S01]  /*1f560*/  SHFL.BFLY PT, R10, R5, 0x2, 0x1f ;  /* 0x0c401f00050a7f89 */ /* 0x000e2200000e0000 */
[----:B------:R-:W-:Y:S01]  /*1f570*/  VIADD R19, R19, 0x1 ;  /* 0x0000000113137836 */ /* 0x000fe20000000000 */
[----:B------:R-:W-:Y:S01]  /*1f580*/  R2UR UR6, R8 ;  /* 0x00000000080672ca */ /* 0x000fe200000e0000 */
[----:B------:R-:W-:Y:S01]  /*1f590*/  VIADD R8, R7, 0x80 ;  /* 0x0000008007087836 */ /* 0x000fe20000000000 */
[----:B------:R-:W-:Y:S01]  /*1f5a0*/  R2UR UR7, R9 ;  /* 0x00000000090772ca */ /* 0x000fe200000e0000 */
[----:B------:R-:W-:Y:S01]  /*1f5b0*/  IMAD.MOV.U32 R9, RZ, RZ, 0x40000040 ;  /* 0x40000040ff097424 */ /* 0x000fe200078e00ff */
[----:B------:R-:W-:Y:S01]  /*1f5c0*/  ISETP.NE.AND P2, PT, R19, 0x2, PT ;  /* 0x000000021300780c */ /* 0x000fe20003f45270 */
[----:B------:R-:W-:-:S03]  /*1f5d0*/  VIADD R219, R219, 0x1 ;  /* 0x00000001dbdb7836 */ /* 0x000fc60000000000 */
[----:B------:R-:W-:-:S07]  /*1f5e0*/  SEL R19, R19, RZ, P2 ;  /* 0x000000ff13137207 */ /* 0x000fce0001000000 */
[----:B------:R-:W-:Y:S01]  /*1f5f0*/  HGMMA.64x192x16.F32.BF16 R24, R188, gdesc[UR4].tnspB, R24, gsb0 ;  /* 0x42e00004bc187df0 */ /* 0x000fe20008001818 */
[----:B------:R-:W-:Y:S01]  /*1f600*/  R2UR UR6, R8 ;  /* 0x00000000080672ca */ /* 0x000fe200000e0000 */
[----:B------:R-:W-:Y:S01]  /*1f610*/  VIADD R8, R7, 0x100 ;  /* 0x0000010007087836 */ /* 0x000fe20000000000 */
[----:B------:R-:W-:Y:S01]  /*1f620*/  R2UR UR7, R9 ;  /* 0x00000000090772ca */ /* 0x000fe200000e0000 */
[----:B------:R-:W-:Y:S02]  /*1f630*/  IMAD.MOV.U32 R9, RZ, RZ, 0x40000040 ;  /* 0x40000040ff097424 */ /* 0x000fe400078e00ff */
[----:B0-----:R-:W-:Y:S01]  /*1f640*/  FADD.FTZ R10, R10, R5 ;  /* 0x000000050a0a7221 */ /* 0x001fe20000010000 */
[----:B------:R-:W-:-:S04]  /*1f650*/  SEL R5, RZ, 0x1, P2 ;  /* 0x00000001ff057807 */ /* 0x000fc80001000000 */
[----:B------:R-:W-:Y:S01]  /*1f660*/  LOP3.LUT R194, R194, R5, RZ, 0x3c, !PT ;  /* 0x00000005c2c27212 */ /* 0x000fe200078e3cff */
[----:B------:R-:W-:Y:S01]  /*1f670*/  IMAD.MOV.U32 R5, RZ, RZ, -0x800000 ;  /* 0xff800000ff057424 */ /* 0x000fe200078e00ff */
        /* <DEDUP_REMOVED lines=21> */
[----:B------:R-:W0:Y:S01]  /*1f7d0*/  SHFL.BFLY PT, R7, R6, 0x2, 0x1f ;  /* 0x0c401f0006077f89 */ /* 0x000e2200000e0000 */
[----:B------:R-:W-:Y:S02]  /*1f7e0*/  WARPGROUP.DEPBAR.LE gsb0, 0x0 ;  /* 0x00008000000079c5 */ /* 0x000fe40000010000 */
[----:B------:R-:W-:-:S12]  /*1f7f0*/  WARPGROUP.ARRIVE ;  /* 0x00000000000079c5 */ /* 0x000fd80000000000 */
[----:B------:R-:W-:Y:S01]  /*1f800*/  HGMMA.64x192x16.F32.BF16 R24, R172, gdesc[UR4].tnspB, R24, gsb0 ;  /* 0x42e00004ac187df0 */ /* 0x000fe20008001818 */
[----:B------:R-:W-:Y:S01]  /*1f810*/  R2UR UR6, R8 ;  /* 0x00000000080672ca */ /* 0x000fe200000e0000 */
[----:B0-----:R-:W-:Y:S01]  /*1f820*/  FADD.FTZ R8, R7, R6 ;  /* 0x0000000607087221 */ /* 0x001fe20000010000 */
[----:B------:R-:W-:Y:S02]  /*1f830*/  R2UR UR7, R9 ;  /* 0x00000000090772ca */ /* 0x000fe400000e0000 */
[----:B------:R-:W0:Y:S04]  /*1f840*/  SHFL.BFLY PT, R9, R10, 0x1, 0x1f ;  /* 0x0c201f000a097f89 */ /* 0x000e2800000e0000 */
[----:B------:R-:W1:Y:S01]  /*1f850*/  SHFL.BFLY PT, R7, R8, 0x1, 0x1f ;  /* 0x0c201f0008077f89 */ /* 0x000e6200000e0000 */
[----:B0-----:R-:W-:Y:S01]  /*1f860*/  FADD.FTZ R14, R10, R9 ;  /* 0x000000090a0e7221 */ /* 0x001fe20000010000 */
[----:B-1----:R-:W-:-:S04]  /*1f870*/  FADD.FTZ R13, R8, R7 ;  /* 0x00000007080d7221 */ /* 0x002fc80000010000 */
[----:B------:R-:W-:Y:S02]  /*1f880*/  FSETP.NE.FTZ.AND P3, PT, R14, RZ, PT ;  /* 0x000000ff0e00720b */ /* 0x000fe40003f75000 */
[----:B------:R-:W-:Y:S01]  /*1f890*/  CS2R R6, SRZ ;  /* 0x0000000000067805 */ /* 0x000fe2000001ff00 */
[----:B------:R-:W-:Y:S01]  /*1f8a0*/  @!P1 VIADD R8, R2, 0x30860 ;  /* 0x0003086002089836 */ /* 0x000fe20000000000 */
[----:B------:R-:W-:Y:S01]  /*1f8b0*/  FSETP.NE.FTZ.AND P0, PT, R13, RZ, PT ;  /* 0x000000ff0d00720b */ /* 0x000fe20003f15000 */
[----:B------:R-:W-:-:S03]  /*1f8c0*/  IMAD.MOV.U32 R2, RZ, RZ, -0x800000 ;  /* 0xff800000ff027424 */ /* 0x000fc600078e00ff */
[----:B------:R-:W-:-:S05]  /*1f8d0*/  @!P1 PRMT R8, RZ, 0x654, R8 ;  /* 0x00000654ff089816 */ /* 0x000fca0000000008 */
[----:B------:R-:W0:Y:S01]  /*1f8e0*/  @P3 MUFU.LG2 R12, R14 ;  /* 0x0000000e000c3308 */ /* 0x000e220000000c00 */
[----:B------:R-:W-:-:S03]  /*1f8f0*/  @P3 FMUL.FTZ R15, R0, 0.69314718246459960938 ;  /* 0x3f317218000f3820 */ /* 0x000fc60000410000 */
[----:B------:R-:W-:-:S04]  /*1f900*/  @P0 FMUL.FTZ R9, R0, 0.69314718246459960938 ;  /* 0x3f31721800090820 */ /* 0x000fc80000410000 */
[----:B------:R-:W1:Y:S08]  /*1f910*/  @P0 MUFU.LG2 R11, R13 ;  /* 0x0000000d000b0308 */ /* 0x000e700000000c00 */
[----:B------:R-:W2:Y:S01]  /*1f920*/  @P0 MUFU.RCP R7, R13 ;  /* 0x0000000d00070308 */ /* 0x000ea20000001000 */
[----:B0-----:R-:W-:-:S04]  /*1f930*/  @P3 FMUL.FTZ R12, R12, 0.69314718246459960938 ;  /* 0x3f3172180c0c3820 */ /* 0x001fc80000410000 */
[----:B------:R-:W-:-:S03]  /*1f940*/  @P3 FFMA.FTZ R5, R15, R3, R12 ;  /* 0x000000030f053223 */ /* 0x000fc6000001000c */
[----:B------:R-:W0:Y:S01]  /*1f950*/  @P3 MUFU.RCP R6, R14 ;  /* 0x0000000e00063308 */ /* 0x000e220000001000 */
[----:B-1----:R-:W-:-:S04]  /*1f960*/  @P0 FMUL.FTZ R0, R11, 0.69314718246459960938 ;  /* 0x3f3172180b000820 */ /* 0x002fc80000410000 */
[----:B------:R-:W-:Y:S01]  /*1f970*/  @P0 FFMA.FTZ R2, R9, R4, R0 ;  /* 0x0000000409020223 */ /* 0x000fe20000010000 */
[----:B------:R-:W-:Y:S01]  /*1f980*/  PLOP3.LUT P0, PT, PT, PT, PT, 0x8, 0x0 ;  /* 0x000000000000781c */ /* 0x000fe20003f0e170 */
        /* <DEDUP_REMOVED lines=21> */
[-C--:B-1----:R-:W-:Y:S01]  /*1fae0*/  FMUL.FTZ R8, R56, R7.reuse ;  /* 0x0000000738087220 */ /* 0x082fe20000410000 */
        /* <DEDUP_REMOVED lines=78> */
[----:B------:R-:W-:-:S07]  /*1ffd0*/  FMUL.FTZ R119, R119, R6 ;  /* 0x0000000677777220 */ /* 0x000fce0000410000 */
.L_x_1598:
        /* <DEDUP_REMOVED lines=13> */
[----:B------:R-:W-:Y:S02]  /*200b0*/  MOV R6, R16 ;  /* 0x0000001000067202 */ /* 0x000fe40000000f00 */
[----:B---3--:R-:W-:Y:S01]  /*200c0*/  MOV R7, R3 ;  /* 0x0000000300077202 */ /* 0x008fe20000000f00 */
[----:B------:R-:W-:Y:S02]  /*200d0*/  BAR.SYNC.DEFER_BLOCKING 0x1, 0x100 ;  /* 0x0044000000007b1d */ /* 0x000fe40000010000 */
[----:B--2---:R-:W-:-:S03]  /*200e0*/  IMAD.WIDE R12, R0, 0x2, R6 ;  /* 0x00000002000c7825 */ /* 0x004fc600078e0206 */
[C---:B------:R-:W-:Y:S02]  /*200f0*/  IADD3 R74, P2, R12.reuse, 0x20, RZ ;  /* 0x000000200c4a7810 */ /* 0x040fe40007f5e0ff */
[----:B------:R-:W-:Y:S02]  /*20100*/  IADD3 R84, P1, R12, 0x40, RZ ;  /* 0x000000400c547810 */ /* 0x000fe40007f3e0ff */
[----:B------:R-:W-:Y:S01]  /*20110*/  LOP3.LUT R141, R74, 0x380, RZ, 0xc0, !PT ;  /* 0x000003804a8d7812 */ /* 0x000fe200078ec0ff */
[--C-:B------:R-:W-:Y:S01]  /*20120*/  IMAD.X R75, RZ, RZ, R13.reuse, P2 ;  /* 0x000000ffff4b7224 */ /* 0x100fe200010e060d */
[----:B------:R-:W-:Y:S01]  /*20130*/  LOP3.LUT R143, R84, 0x380, RZ, 0xc0, !PT ;  /* 0x00000380548f7812 */ /* 0x000fe200078ec0ff */
[----:B------:R-:W-:Y:S01]  /*20140*/  IMAD.X R85, RZ, RZ, R13, P1 ;  /* 0x000000ffff557224 */ /* 0x000fe200008e060d */
[----:B------:R-:W-:Y:S02]  /*20150*/  IADD3 R86, P6, R12, 0x60, RZ ;  /* 0x000000600c567810 */ /* 0x000fe40007fde0ff */
[----:B------:R-:W-:-:S02]  /*20160*/  SHF.R.U64 R141, R141, 0x3, RZ ;  /* 0x000000038d8d7819 */ /* 0x000fc400000012ff */
[----:B------:R-:W-:Y:S01]  /*20170*/  SHF.R.U64 R143, R143, 0x3, RZ ;  /* 0x000000038f8f7819 */ /* 0x000fe200000012ff */
[--C-:B------:R-:W-:Y:S01]  /*20180*/  IMAD.X R87, RZ, RZ, R13.reuse, P6 ;  /* 0x000000ffff577224 */ /* 0x100fe200030e060d */
[C---:B------:R-:W-:Y:S02]  /*20190*/  IADD3 R14, P0, R12.reuse, 0x4020, RZ ;  /* 0x000040200c0e7810 */ /* 0x040fe40007f1e0ff */
[----:B-1----:R-:W-:Y:S02]  /*201a0*/  IADD3 R56, P4, R12, 0x4040, RZ ;  /* 0x000040400c387810 */ /* 0x002fe40007f9e0ff */
[----:B------:R-:W-:Y:S01]  /*201b0*/  LOP3.LUT R145, R86, 0x380, RZ, 0xc0, !PT ;  /* 0x0000038056917812 */ /* 0x000fe200078ec0ff */
[--C-:B------:R-:W-:Y:S01]  /*201c0*/  IMAD.X R91, RZ, RZ, R13.reuse, P0 ;  /* 0x000000ffff5b7224 */ /* 0x100fe200000e060d */
[----:B------:R-:W-:Y:S01]  /*201d0*/  LOP3.LUT R74, R141, R74, RZ, 0x3c, !PT ;  /* 0x0000004a8d4a7212 */ /* 0x000fe200078e3cff */
[----:B------:R-:W-:Y:S01]  /*201e0*/  IMAD.X R93, RZ, RZ, R13, P4 ;  /* 0x000000ffff5d7224 */ /* 0x000fe200020e060d */
[----:B------:R-:W-:-:S02]  /*201f0*/  LOP3.LUT R84, R143, R84, RZ, 0x3c, !PT ;  /* 0x000000548f547212 */ /* 0x000fc400078e3cff */
[----:B------:R-:W-:Y:S02]  /*20200*/  IADD3 R88, P5, R12, 0x4000, RZ ;  /* 0x000040000c587810 */ /* 0x000fe40007fbe0ff */
[----:B------:R-:W-:Y:S02]  /*20210*/  LOP3.LUT R141, R14, 0x380, RZ, 0xc0, !PT ;  /* 0x000003800e8d7812 */ /* 0x000fe400078ec0ff */
[----:B------:R-:W-:Y:S01]  /*20220*/  LOP3.LUT R143, R56, 0x380, RZ, 0xc0, !PT ;  /* 0x00000380388f7812 */ /* 0x000fe200078ec0ff */
[----:B------:R-:W-:Y:S01]  /*20230*/  IMAD.X R89, RZ, RZ, R13, P5 ;  /* 0x000000ffff597224 */ /* 0x000fe200028e060d */
[----:B------:R-:W-:Y:S02]  /*20240*/  SHF.R.U64 R145, R145, 0x3, RZ ;  /* 0x0000000391917819 */ /* 0x000fe400000012ff */
[C---:B------:R-:W-:Y:S02]  /*20250*/  LOP3.LUT R73, R12.reuse, 0x380, RZ, 0xc0, !PT ;  /* 0x000003800c497812 */ /* 0x040fe400078ec0ff */
[----:B------:R-:W-:-:S02]  /*20260*/  IADD3 R72, P3, R12, 0x4060, RZ ;  /* 0x000040600c487810 */ /* 0x000fc40007f7e0ff */
[C---:B------:R-:W-:Y:S02]  /*20270*/  IADD3 R15, P2, R12.reuse, 0x8000, RZ ;  /* 0x000080000c0f7810 */ /* 0x040fe40007f5e0ff */
[----:B------:R-:W-:Y:S01]  /*20280*/  SHF.R.U64 R141, R141, 0x3, RZ ;  /* 0x000000038d8d7819 */ /* 0x000fe200000012ff */
[--C-:B------:R-:W-:Y:S01]  /*20290*/  IMAD.X R95, RZ, RZ, R13.reuse, P3 ;  /* 0x000000ffff5f7224 */ /* 0x100fe200018e060d */
[----:B------:R-:W-:Y:S01]  /*202a0*/  SHF.R.U64 R143, R143, 0x3, RZ ;  /* 0x000000038f8f7819 */ /* 0x000fe200000012ff */
[--C-:B------:R-:W-:Y:S01]  /*202b0*/  IMAD.X R97, RZ, RZ, R13.reuse, P2 ;  /* 0x000000ffff617224 */ /* 0x100fe200010e060d */
[C---:B------:R-:W-:Y:S02]  /*202c0*/  IADD3 R0, P1, R12.reuse, 0x8020, RZ ;  /* 0x000080200c007810 */ /* 0x040fe40007f3e0ff */
[C---:B------:R-:W-:Y:S02]  /*202d0*/  IADD3 R3, P6, R12.reuse, 0x8040, RZ ;  /* 0x000080400c037810 */ /* 0x040fe40007fde0ff */
[----:B------:R-:W-:Y:S01]  /*202e0*/  IADD3 R4, P5, R12, 0x8060, RZ ;  /* 0x000080600c047810 */ /* 0x000fe20007fbe0ff */
[--C-:B------:R-:W-:Y:S01]  /*202f0*/  IMAD.X R99, RZ, RZ, R13.reuse, P1 ;  /* 0x000000ffff637224 */ /* 0x100fe200008e060d */
[----:B------:R-:W-:Y:S01]  /*20300*/  LOP3.LUT R147, R88, 0x380, RZ, 0xc0, !PT ;  /* 0x0000038058937812 */ /* 0x000fe200078ec0ff */
[----:B------:R-:W-:Y:S01]  /*20310*/  IMAD.X R139, RZ, RZ, R13, P6 ;  /* 0x000000ffff8b7224 */ /* 0x000fe200030e060d */
[----:B------:R-:W-:-:S02]  /*20320*/  LOP3.LUT R86, R145, R86, RZ, 0x3c, !PT ;  /* 0x0000005691567212 */ /* 0x000fc400078e3cff */
[----:B------:R-:W-:Y:S02]  /*20330*/  SHF.R.U64 R73, R73, 0x3, RZ ;  /* 0x0000000349497819 */ /* 0x000fe400000012ff */
[----:B------:R-:W-:Y:S02]  /*20340*/  LOP3.LUT R145, R72, 0x380, RZ, 0xc0, !PT ;  /* 0x0000038048917812 */ /* 0x000fe400078ec0ff */
[----:B------:R-:W-:Y:S02]  /*20350*/  LOP3.LUT R96, R15, 0x380, RZ, 0xc0, !PT ;  /* 0x000003800f607812 */ /* 0x000fe400078ec0ff */
[----:B------:R-:W-:Y:S02]  /*20360*/  LOP3.LUT R90, R141, R14, RZ, 0x3c, !PT ;  /* 0x0000000e8d5a7212 */ /* 0x000fe400078e3cff */
[----:B------:R-:W-:Y:S02]  /*20370*/  LOP3.LUT R92, R143, R56, RZ, 0x3c, !PT ;  /* 0x000000388f5c7212 */ /* 0x000fe400078e3cff */
[----:B------:R-:W-:-:S02]  /*20380*/  LOP3.LUT R141, R0, 0x380, RZ, 0xc0, !PT ;  /* 0x00000380008d7812 */ /* 0x000fc400078ec0ff */
[----:B------:R-:W-:Y:S02]  /*20390*/  LOP3.LUT R56, R3, 0x380, RZ, 0xc0, !PT ;  /* 0x0000038003387812 */ /* 0x000fe400078ec0ff */
[----:B------:R-:W-:Y:S02]  /*203a0*/  SHF.R.U64 R147, R147, 0x3, RZ ;  /* 0x0000000393937819 */ /* 0x000fe400000012ff */
[----:B------:R-:W-:Y:S02]  /*203b0*/  LOP3.LUT R143, R4, 0x380, RZ, 0xc0, !PT ;  /* 0x00000380048f7812 */ /* 0x000fe400078ec0ff */
[----:B------:R-:W-:Y:S01]  /*203c0*/  LOP3.LUT R12, R73, R12, RZ, 0x3c, !PT ;  /* 0x0000000c490c7212 */ /* 0x000fe200078e3cff */
[----:B------:R-:W-:Y:S01]  /*203d0*/  IMAD.X R73, RZ, RZ, R13, P5 ;  /* 0x000000ffff497224 */ /* 0x000fe200028e060d */
[----:B------:R-:W-:Y:S02]  /*203e0*/  SHF.R.U64 R145, R145, 0x3, RZ ;  /* 0x0000000391917819 */ /* 0x000fe400000012ff */
[----:B------:R-:W-:-:S02]  /*203f0*/  SHF.R.U64 R96, R96, 0x3, RZ ;  /* 0x0000000360607819 */ /* 0x000fc400000012ff */
[----:B------:R-:W-:Y:S02]  /*20400*/  SHF.R.U64 R141, R141, 0x3, RZ ;  /* 0x000000038d8d7819 */ /* 0x000fe400000012ff */
[----:B------:R-:W-:Y:S02]  /*20410*/  SHF.R.U64 R56, R56, 0x3, RZ ;  /* 0x0000000338387819 */ /* 0x000fe400000012ff */
[----:B------:R-:W-:Y:S02]  /*20420*/  LOP3.LUT R88, R147, R88, RZ, 0x3c, !PT ;  /* 0x0000005893587212 */ /* 0x000fe400078e3cff */
[----:B------:R-:W-:Y:S02]  /*20430*/  SHF.R.U64 R143, R143, 0x3, RZ ;  /* 0x000000038f8f7819 */ /* 0x000fe400000012ff */
[----:B------:R-:W-:Y:S02]  /*20440*/  LOP3.LUT R94, R145, R72, RZ, 0x3c, !PT ;  /* 0x00000048915e7212 */ /* 0x000fe400078e3cff */
[----:B------:R-:W-:-:S02]  /*20450*/  LOP3.LUT R96, R96, R15, RZ, 0x3c, !PT ;  /* 0x0000000f60607212 */ /* 0x000fc400078e3cff */
[----:B------:R-:W-:Y:S02]  /*20460*/  MOV R142, R12 ;  /* 0x0000000c008e7202 */ /* 0x000fe40000000f00 */
[----:B------:R-:W-:Y:S02]  /*20470*/  F2FP.BF16.F32.PACK_AB R12, R25, R24 ;  /* 0x00000018190c723e */ /* 0x000fe400000010ff */
[----:B------:R-:W-:Y:S02]  /*20480*/  F2FP.BF16.F32.PACK_AB R13, R27, R26 ;  /* 0x0000001a1b0d723e */ /* 0x000fe400000010ff */
[----:B------:R-:W-:Y:S02]  /*20490*/  F2FP.BF16.F32.PACK_AB R14, R29, R28 ;  /* 0x0000001c1d0e723e */ /* 0x000fe400000010ff */
[----:B------:R-:W-:Y:S02]  /*204a0*/  F2FP.BF16.F32.PACK_AB R15, R31, R30 ;  /* 0x0000001e1f0f723e */ /* 0x000fe400000010ff */
[----:B------:R-:W-:-:S02]  /*204b0*/  MOV R145, R84 ;  /* 0x0000005400917202 */ /* 0x000fc40000000f00 */
[----:B------:R-:W-:Y:S01]  /*204c0*/  MOV R144, R86 ;  /* 0x0000005600907202 */ /* 0x000fe20000000f00 */
[----:B------:R1:W-:Y:S01]  /*204d0*/  STSM.16.M88.4 [R142], R12 ;  /* 0x0000000c8e007844 */ /* 0x0003e20000000200 */
[----:B------:R-:W-:Y:S02]  /*204e0*/  LOP3.LUT R98, R141, R0, RZ, 0x3c, !PT ;  /* 0x000000008d627212 */ /* 0x000fe400078e3cff */
[----:B------:R-:W-:Y:S02]  /*204f0*/  LOP3.LUT R138, R56, R3, RZ, 0x3c, !PT ;  /* 0x00000003388a7212 */ /* 0x000fe400078e3cff */
[----:B------:R-:W-:Y:S02]  /*20500*/  MOV R75, R74 ;  /* 0x0000004a004b7202 */ /* 0x000fe40000000f00 */
[----:B------:R-:W-:Y:S02]  /*20510*/  F2FP.BF16.F32.PACK_AB R84, R33, R32 ;  /* 0x000000202154723e */ /* 0x000fe400000010ff */
[----:B------:R-:W-:-:S02]  /*20520*/  F2FP.BF16.F32.PACK_AB R85, R35, R34 ;  /* 0x000000222355723e */ /* 0x000fc400000010ff */
[----:B------:R-:W-:Y:S02]  /*20530*/  F2FP.BF16.F32.PACK_AB R86, R37, R36 ;  /* 0x000000242556723e */ /* 0x000fe400000010ff */
[----:B------:R-:W-:Y:S02]  /*20540*/  F2FP.BF16.F32.PACK_AB R87, R39, R38 ;  /* 0x000000262757723e */ /* 0x000fe400000010ff */
[----:B------:R-:W-:Y:S02]  /*20550*/  LOP3.LUT R72, R143, R4, RZ, 0x3c, !PT ;  /* 0x000000048f487212 */ /* 0x000fe400078e3cff */
[----:B------:R-:W-:Y:S01]  /*20560*/  MOV R0, R88 ;  /* 0x0000005800007202 */ /* 0x000fe20000000f00 */
[----:B------:R2:W-:Y:S01]  /*20570*/  STSM.16.M88.4 [R75], R84 ;  /* 0x000000544b007844 */ /* 0x0005e20000000200 */
[----:B------:R-:W-:Y:S01]  /*20580*/  MOV R56, R90 ;  /* 0x0000005a00387202 */ /* 0x000fe20000000f00 */
[----:B-1----:R-:W1:Y:S01]  /*20590*/  LDC.64 R142, c[0x0][0xc00] ;  /* 0x00030000ff8e7b82 */ /* 0x002e620000000a00 */
[----:B------:R-:W-:-:S02]  /*205a0*/  MOV R140, R92 ;  /* 0x0000005c008c7202 */ /* 0x000fc40000000f00 */
[----:B------:R-:W-:Y:S02]  /*205b0*/  MOV R141, R94 ;  /* 0x0000005e008d7202 */ /* 0x000fe40000000f00 */
[----:B------:R-:W-:Y:S02]  /*205c0*/  F2FP.BF16.F32.PACK_AB R88, R41, R40 ;  /* 0x000000282958723e */ /* 0x000fe400000010ff */
[----:B------:R-:W-:Y:S02]  /*205d0*/  F2FP.BF16.F32.PACK_AB R89, R43, R42 ;  /* 0x0000002a2b59723e */ /* 0x000fe400000010ff */
[----:B------:R-:W-:Y:S02]  /*205e0*/  F2FP.BF16.F32.PACK_AB R90, R45, R44 ;  /* 0x0000002c2d5a723e */ /* 0x000fe400000010ff */
[----:B------:R-:W-:Y:S02]  /*205f0*/  F2FP.BF16.F32.PACK_AB R91, R47, R46 ;  /* 0x0000002e2f5b723e */ /* 0x000fe400000010ff */
[----:B------:R-:W-:-:S02]  /*20600*/  F2FP.BF16.F32.PACK_AB R92, R49, R48 ;  /* 0x00000030315c723e */ /* 0x000fc400000010ff */
[----:B------:R-:W-:Y:S01]  /*20610*/  F2FP.BF16.F32.PACK_AB R93, R51, R50 ;  /* 0x00000032335d723e */ /* 0x000fe200000010ff */
[----:B------:R3:W-:Y:S01]  /*20620*/  STSM.16.M88.4 [R145], R88 ;  /* 0x0000005891007844 */ /* 0x0007e20000000200 */
[----:B------:R-:W-:Y:S02]  /*20630*/  F2FP.BF16.F32.PACK_AB R94, R53, R52 ;  /* 0x00000034355e723e */ /* 0x000fe400000010ff */
[----:B------:R-:W-:Y:S02]  /*20640*/  F2FP.BF16.F32.PACK_AB R95, R55, R54 ;  /* 0x00000036375f723e */ /* 0x000fe400000010ff */
[----:B------:R-:W-:Y:S02]  /*20650*/  MOV R4, R72 ;  /* 0x0000004800047202 */ /* 0x000fe40000000f00 */
[----:B------:R-:W-:Y:S01]  /*20660*/  F2FP.BF16.F32.PACK_AB R12, R9, R8 ;  /* 0x00000008090c723e */ /* 0x000fe200000010ff */
[----:B------:R-:W-:Y:S01]  /*20670*/  STSM.16.M88.4 [R144], R92 ;  /* 0x0000005c90007844 */ /* 0x000fe20000000200 */
[----:B------:R-:W-:-:S02]  /*20680*/  F2FP.BF16.F32.PACK_AB R13, R127, R126 ;  /* 0x0000007e7f0d723e */ /* 0x000fc400000010ff */
[----:B------:R-:W-:Y:S02]  /*20690*/  F2FP.BF16.F32.PACK_AB R14, R61, R60 ;  /* 0x0000003c3d0e723e */ /* 0x000fe400000010ff */
[----:B------:R-:W-:Y:S02]  /*206a0*/  F2FP.BF16.F32.PACK_AB R15, R63, R62 ;  /* 0x0000003e3f0f723e */ /* 0x000fe400000010ff */
[----:B------:R-:W-:Y:S02]  /*206b0*/  F2FP.BF16.F32.PACK_AB R72, R65, R64 ;  /* 0x000000404148723e */ /* 0x000fe400000010ff */
[----:B------:R-:W-:Y:S01]  /*206c0*/  F2FP.BF16.F32.PACK_AB R73, R67, R66 ;  /* 0x000000424349723e */ /* 0x000fe200000010ff */
[----:B------:R4:W-:Y:S01]  /*206d0*/  STSM.16.M88.4 [R0], R12 ;  /* 0x0000000c00007844 */ /* 0x0009e20000000200 */
[----:B------:R-:W-:Y:S02]  /*206e0*/  F2FP.BF16.F32.PACK_AB R74, R69, R68 ;  /* 0x00000044454a723e */ /* 0x000fe400000010ff */
[----:B--2---:R-:W-:-:S02]  /*206f0*/  F2FP.BF16.F32.PACK_AB R75, R71, R70 ;  /* 0x00000046474b723e */ /* 0x004fc400000010ff */
[----:B------:R-:W-:Y:S02]  /*20700*/  F2FP.BF16.F32.PACK_AB R84, R11, R10 ;  /* 0x0000000a0b54723e */ /* 0x000fe400000010ff */
[----:B------:R-:W-:Y:S01]  /*20710*/  F2FP.BF16.F32.PACK_AB R85, R129, R128 ;  /* 0x000000808155723e */ /* 0x000fe200000010ff */
[----:B------:R-:W-:Y:S01]  /*20720*/  STSM.16.M88.4 [R56], R72 ;  /* 0x0000004838007844 */ /* 0x000fe20000000200 */
[----:B------:R-:W-:Y:S02]  /*20730*/  F2FP.BF16.F32.PACK_AB R86, R77, R76 ;  /* 0x0000004c4d56723e */ /* 0x000fe400000010ff */
[----:B------:R-:W-:Y:S02]  /*20740*/  F2FP.BF16.F32.PACK_AB R87, R79, R78 ;  /* 0x0000004e4f57723e */ /* 0x000fe400000010ff */
[----:B---3--:R-:W-:Y:S02]  /*20750*/  F2FP.BF16.F32.PACK_AB R88, R81, R80 ;  /* 0x000000505158723e */ /* 0x008fe400000010ff */
[----:B------:R-:W-:Y:S01]  /*20760*/  F2FP.BF16.F32.PACK_AB R89, R83, R82 ;  /* 0x000000525359723e */ /* 0x000fe200000010ff */
[----:B------:R1:W-:Y:S01]  /*20770*/  STSM.16.M88.4 [R140], R84 ;  /* 0x000000548c007844 */ /* 0x0003e20000000200 */
[----:B------:R-:W-:Y:S01]  /*20780*/  F2FP.BF16.F32.PACK_AB R90, R21, R20 ;  /* 0x00000014155a723e */ /* 0x000fe200000010ff */
[----:B----4-:R-:W-:Y:S01]  /*20790*/  IMAD.MOV.U32 R0, RZ, RZ, RZ ;  /* 0x000000ffff007224 */ /* 0x010fe200078e00ff */
[----:B------:R-:W-:-:S02]  /*207a0*/  F2FP.BF16.F32.PACK_AB R91, R131, R130 ;  /* 0x00000082835b723e */ /* 0x000fc400000010ff */
[----:B------:R-:W-:Y:S02]  /*207b0*/  MOV R96, R96 ;  /* 0x0000006000607202 */ /* 0x000fe40000000f00 */
[----:B------:R-:W-:Y:S01]  /*207c0*/  F2FP.BF16.F32.PACK_AB R92, R121, R120 ;  /* 0x00000078795c723e */ /* 0x000fe200000010ff */
[----:B------:R-:W-:Y:S01]  /*207d0*/  STSM.16.M88.4 [R141], R88 ;  /* 0x000000588d007844 */ /* 0x000fe20000000200 */
[----:B------:R-:W-:Y:S02]  /*207e0*/  F2FP.BF16.F32.PACK_AB R93, R133, R132 ;  /* 0x00000084855d723e */ /* 0x000fe400000010ff */
[----:B------:R-:W-:Y:S02]  /*207f0*/  F2FP.BF16.F32.PACK_AB R94, R123, R122 ;  /* 0x0000007a7b5e723e */ /* 0x000fe400000010ff */
[----:B------:R-:W-:Y:S02]  /*20800*/  F2FP.BF16.F32.PACK_AB R95, R135, R134 ;  /* 0x00000086875f723e */ /* 0x000fe400000010ff */
[----:B------:R-:W-:Y:S01]  /*20810*/  MOV R3, R98 ;  /* 0x0000006200037202 */ /* 0x000fe20000000f00 */
[----:B-1----:R-:W-:Y:S01]  /*20820*/  IMAD.WIDE R84, R218, 0x4, R142 ;  /* 0x00000004da547825 */ /* 0x002fe200078e028e */
[----:B------:R-:W-:Y:S01]  /*20830*/  F2FP.BF16.F32.PACK_AB R97, R137, R136 ;  /* 0x000000888961723e */ /* 0x000fe200000010ff */
[----:B------:R1:W-:Y:S01]  /*20840*/  STSM.16.M88.4 [R96], R92 ;  /* 0x0000005c60007844 */ /* 0x0003e20000000200 */
[----:B------:R-:W-:-:S02]  /*20850*/  F2FP.BF16.F32.PACK_AB R98, R101, R100 ;  /* 0x000000646562723e */ /* 0x000fc400000010ff */
[----:B------:R-:W-:Y:S02]  /*20860*/  MOV R138, R138 ;  /* 0x0000008a008a7202 */ /* 0x000fe40000000f00 */
[----:B------:R-:W-:Y:S02]  /*20870*/  F2FP.BF16.F32.PACK_AB R12, R105, R104 ;  /* 0x00000068690c723e */ /* 0x000fe400000010ff */
[----:B------:R-:W-:Y:S02]  /*20880*/  F2FP.BF16.F32.PACK_AB R13, R107, R106 ;  /* 0x0000006a6b0d723e */ /* 0x000fe400000010ff */
[----:B------:R-:W-:Y:S02]  /*20890*/  F2FP.BF16.F32.PACK_AB R14, R109, R108 ;  /* 0x0000006c6d0e723e */ /* 0x000fe400000010ff */
[----:B------:R-:W-:Y:S02]  /*208a0*/  F2FP.BF16.F32.PACK_AB R15, R111, R110 ;  /* 0x0000006e6f0f723e */ /* 0x000fe400000010ff */
[----:B------:R-:W-:-:S02]  /*208b0*/  F2FP.BF16.F32.PACK_AB R72, R113, R112 ;  /* 0x000000707148723e */ /* 0x000fc400000010ff */
[----:B------:R-:W-:Y:S02]  /*208c0*/  F2FP.BF16.F32.PACK_AB R73, R115, R114 ;  /* 0x000000727349723e */ /* 0x000fe400000010ff */
[----:B------:R-:W-:Y:S02]  /*208d0*/  F2FP.BF16.F32.PACK_AB R74, R117, R116 ;  /* 0x00000074754a723e */ /* 0x000fe400000010ff */
[----:B------:R-:W-:Y:S02]  /*208e0*/  F2FP.BF16.F32.PACK_AB R75, R119, R118 ;  /* 0x00000076774b723e */ /* 0x000fe400000010ff */
[----:B------:R-:W-:Y:S02]  /*208f0*/  ISETP.NE.U32.AND P0, PT, RZ, UR6, PT ;  /* 0x00000006ff007c0c */ /* 0x000fe4000bf05070 */
[----:B------:R-:W-:Y:S02]  /*20900*/  ISETP.NE.U32.AND P1, PT, RZ, UR4, PT ;  /* 0x00000004ff007c0c */ /* 0x000fe4000bf25070 */
[----:B------:R-:W-:Y:S01]  /*20910*/  ISETP.NE.AND P2, PT, R217, RZ, PT ;  /* 0x000000ffd900720c */ /* 0x000fe20003f45270 */
[----:B------:R-:W-:Y:S01]  /*20920*/  IMAD.MOV.U32 R56, RZ, RZ, 0x9b8 ;  /* 0x000009b8ff387424 */ /* 0x000fe200078e00ff */
[----:B-1----:R-:W-:Y:S01]  /*20930*/  F2FP.BF16.F32.PACK_AB R96, R125, R124 ;  /* 0x0000007c7d60723e */ /* 0x002fe200000010ff */
[----:B------:R-:W1:Y:S01]  /*20940*/  LDC R88, c[0x0][0xbe8] ;  /* 0x0002fa00ff587b82 */ /* 0x000e620000000800 */
[----:B------:R-:W-:-:S02]  /*20950*/  F2FP.BF16.F32.PACK_AB R99, R103, R102 ;  /* 0x000000666763723e */ /* 0x000fc400000010ff */
[----:B------:R-:W-:-:S03]  /*20960*/  ISETP.NE.AND.EX P0, PT, RZ, UR7, PT, P0 ;  /* 0x00000007ff007c0c */ /* 0x000fc6000bf05300 */
[----:B------:R-:W-:Y:S02]  /*20970*/  STSM.16.M88.4 [R3], R96 ;  /* 0x0000006003007844 */ /* 0x000fe40000000200 */
[----:B------:R-:W2:Y:S02]  /*20980*/  LDC.64 R86, c[0x0][0xba8] ;  /* 0x0002ea00ff567b82 */ /* 0x000ea40000000a00 */
[----:B------:R3:W-:Y:S04]  /*20990*/  STSM.16.M88.4 [R138], R12 ;  /* 0x0000000c8a007844 */ /* 0x0007e80000000200 */
[----:B------:R4:W-:Y:S02]  /*209a0*/  STSM.16.M88.4 [R4], R72 ;  /* 0x0000004804007844 */ /* 0x0009e40000000200 */
[----:B------:R-:W-:Y:S06]  /*209b0*/  BAR.SYNC.DEFER_BLOCKING 0x1, 0x100 ;  /* 0x0044000000007b1d */ /* 0x000fec0000010000 */
[----:B------:R-:W2:Y:S01]  /*209c0*/  @P0 LDG.E R0, desc[UR46][R84.64] ;  /* 0x0000002e54000981 */ /* 0x000ea2000c1e1900 */
[----:B------:R-:W-:Y:S01]  /*209d0*/  ULDC UR4, c[0x0][0xa88] ;  /* 0x0002a20000047ab9 */ /* 0x000fe20000000800 */
[----:B------:R-:W-:Y:S01]  /*209e0*/  ISETP.NE.AND.EX P1, PT, RZ, UR5, PT, P1 ;  /* 0x00000005ff007c0c */ /* 0x000fe2000bf25310 */
[----:B------:R-:W-:Y:S01]  /*209f0*/  IMAD.U32 R91, RZ, RZ, UR4 ;  /* 0x00000004ff5b7e24 */ /* 0x000fe2000f8e00ff */
[----:B------:R-:W-:-:S02]  /*20a00*/  ULDC UR4, c[0x0][0xad4] ;  /* 0x0002b50000047ab9 */ /* 0x000fc40000000800 */
[----:B------:R-:W-:-:S04]  /*20a10*/  SEL R217, R217, UR4, P2 ;  /* 0x00000004d9d97c07 */ /* 0x000fc80009000000 */
[----:B------:R-:W-:-:S04]  /*20a20*/  ISETP.GT.AND P3, PT, R217, 0x1, PT ;  /* 0x00000001d900780c */ /* 0x000fc80003f64270 */
[----:B------:R-:W-:Y:S01]  /*20a30*/  SEL R56, R56, 0x978, P3 ;  /* 0x0000097838387807 */ /* 0x000fe20001800000 */
[----:B---3--:R-:W3:Y:S08]  /*20a40*/  @P1 LDC.64 R12, c[0x0][0xc08] ;  /* 0x00030200ff0c1b82 */ /* 0x008ef00000000a00 */
[----:B------:R-:W0:Y:S08]  /*20a50*/  LDC.64 R14, c[0x0][R56+0x220] ;  /* 0x00008800380e7b82 */ /* 0x000e300000000a00 */
[----:B----4-:R-:W4:Y:S01]  /*20a60*/  LDC.64 R72, c[0x0][R56+0x218] ;  /* 0x0000860038487b82 */ /* 0x010f220000000a00 */
[----:B-1----:R-:W-:-:S07]  /*20a70*/  ISETP.NE.AND P4, PT, R88, 0x1, PT ;  /* 0x000000015800780c */ /* 0x002fce0003f85270 */
[----:B------:R-:W1:Y:S01]  /*20a80*/  LDC.64 R74, c[0x0][R56+0x228] ;  /* 0x00008a00384a7b82 */ /* 0x000e620000000a00 */
[----:B---3--:R-:W-:-:S05]  /*20a90*/  @P1 IMAD.WIDE R12, R218, 0x4, R12 ;  /* 0x00000004da0c1825 */ /* 0x008fca00078e020c */
[----:B------:R3:W5:Y:S01]  /*20aa0*/  @P1 LDG.E R91, desc[UR46][R12.64] ;  /* 0x0000002e0c5b1981 */ /* 0x000762000c1e1900 */
[----:B------:R-:W-:Y:S01]  /*20ab0*/  ISETP.NE.U32.AND P2, PT, RZ, UR6, PT ;  /* 0x00000006ff007c0c */ /* 0x000fe2000bf45070 */
[----:B------:R-:W4:Y:S01]  /*20ac0*/  @P4 LDC R90, c[0x0][0xbec] ;  /* 0x0002fb00ff5a4b82 */ /* 0x000f220000000800 */
[----:B------:R-:W-:Y:S02]  /*20ad0*/  SHF.R.S32.HI R4, RZ, 0x1f, R218 ;  /* 0x0000001fff047819 */ /* 0x000fe400000114da */
[----:B------:R-:W-:Y:S02]  /*20ae0*/  ISETP.NE.AND.EX P2, PT, RZ, UR7, PT, P2 ;  /* 0x00000007ff007c0c */ /* 0x000fe4000bf45320 */
[----:B------:R-:W-:Y:S02]  /*20af0*/  SEL R93, R223, RZ, P3 ;  /* 0x000000ffdf5d7207 */ /* 0x000fe40001800000 */
[----:B------:R-:W-:Y:S01]  /*20b00*/  SEL R3, R218, RZ, !P2 ;  /* 0x000000ffda037207 */ /* 0x000fe20005000000 */
[----:B---3--:R3:W3:Y:S01]  /*20b10*/  LDC.64 R12, c[0x0][R56+0x210] ;  /* 0x00008400380c7b82 */ /* 0x0086e20000000a00 */
[----:B------:R-:W-:-:S07]  /*20b20*/  SEL R89, R4, RZ, !P2 ;  /* 0x000000ff04597207 */ /* 0x000fce0005000000 */
[----:B------:R-:W1:Y:S01]  /*20b30*/  @P4 LDC R99, c[0x0][0xbf0] ;  /* 0x0002fc00ff634b82 */ /* 0x000e620000000800 */
[----:B0-----:R-:W-:-:S07]  /*20b40*/  IMAD R4, R15, R3, RZ ;  /* 0x000000030f047224 */ /* 0x001fce00078e02ff */
[----:B--2---:R-:W0:Y:S01]  /*20b50*/  @!P3 LDC R86, c[0x0][0xb50] ;  /* 0x0002d400ff56bb82 */ /* 0x004e220000000800 */
[C---:B------:R-:W-:Y:S02]  /*20b60*/  IMAD R97, R14.reuse, R89, R4 ;  /* 0x000000590e617224 */ /* 0x040fe400078e0204 */
[----:B------:R-:W-:Y:S02]  /*20b70*/  IMAD.IADD R89, R215, 0x1, R213 ;  /* 0x00000001d7597824 */ /* 0x000fe400078e02d5 */
[----:B------:R-:W-:-:S03]  /*20b80*/  IMAD.WIDE.U32 R14, R14, R3, RZ ;  /* 0x000000030e0e7225 */ /* 0x000fc600078e00ff */
[----:B------:R-:W2:Y:S01]  /*20b90*/  @!P3 LDC R87, c[0x0][0xb54] ;  /* 0x0002d500ff57bb82 */ /* 0x000ea20000000800 */
[----:B----4-:R-:W-:-:S04]  /*20ba0*/  @P4 IMAD.HI.U32 R4, R89, R90, RZ ;  /* 0x0000005a59044227 */ /* 0x010fc800078e00ff */
[-C--:B------:R-:W-:Y:S02]  /*20bb0*/  IMAD R95, R73, R216.reuse, RZ ;  /* 0x000000d8495f7224 */ /* 0x080fe400078e02ff */
[----:B------:R-:W-:-:S04]  /*20bc0*/  IMAD.WIDE.U32 R72, R72, R216, RZ ;  /* 0x000000d848487225 */ /* 0x000fc800078e00ff */
[----:B------:R-:W-:Y:S02]  /*20bd0*/  IMAD.IADD R97, R15, 0x1, R97 ;  /* 0x000000010f617824 */ /* 0x000fe400078e0261 */
[----:B------:R-:W-:Y:S01]  /*20be0*/  IMAD.MOV.U32 R15, RZ, RZ, R89 ;  /* 0x000000ffff0f7224 */ /* 0x000fe200078e0059 */
[----:B-1----:R-:W-:Y:S01]  /*20bf0*/  @P4 SHF.R.U32.HI R15, RZ, R99, R4 ;  /* 0x00000063ff0f4219 */ /* 0x002fe20000011604 */
[----:B------:R-:W-:Y:S02]  /*20c00*/  IMAD.IADD R73, R73, 0x1, R95 ;  /* 0x0000000149497824 */ /* 0x000fe400078e025f */
[-C--:B------:R-:W-:Y:S01]  /*20c10*/  IMAD R95, R75, R93.reuse, RZ ;  /* 0x0000005d4b5f7224 */ /* 0x080fe200078e02ff */
[----:B------:R-:W-:Y:S01]  /*20c20*/  SHF.R.S32.HI R4, RZ, 0x1f, R15 ;  /* 0x0000001fff047819 */ /* 0x000fe2000001140f */
[----:B------:R-:W-:-:S04]  /*20c30*/  IMAD.WIDE.U32 R74, R74, R93, RZ ;  /* 0x0000005d4a4a7225 */ /* 0x000fc800078e00ff */
[----:B------:R-:W-:Y:S01]  /*20c40*/  IMAD.IADD R95, R75, 0x1, R95 ;  /* 0x000000014b5f7824 */ /* 0x000fe200078e025f */
[--C-:B------:R-:W-:Y:S01]  /*20c50*/  IADD3 R14, P2, P5, R14, R72, R0.reuse ;  /* 0x000000480e0e7210 */ /* 0x100fe20007d5e000 */
[----:B------:R-:W-:Y:S01]  /*20c60*/  IMAD.MOV R72, RZ, RZ, -R15 ;  /* 0x000000ffff487224 */ /* 0x000fe200078e0a0f */
[----:B---3--:R-:W-:-:S04]  /*20c70*/  SHF.R.S32.HI R56, RZ, 0x1f, R0 ;  /* 0x0000001fff387819 */ /* 0x008fc80000011400 */
[----:B------:R-:W-:Y:S02]  /*20c80*/  IADD3.X R73, R97, R73, R56, P2, P5 ;  /* 0x0000004961497210 */ /* 0x000fe400017ea438 */
[----:B------:R-:W-:Y:S01]  /*20c90*/  IADD3 R74, P2, P5, R15, R14, R74 ;  /* 0x0000000e0f4a7210 */ /* 0x000fe20007d5e04a */
        /* <DEDUP_REMOVED lines=8> */
[----:B--2---:R-:W-:Y:S01]  /*20d20*/  LEA.HI.X R4, R74, R87, R4, 0x2, P2 ;  /* 0x000000574a047211 */ /* 0x004fe200010f1404 */
[----:B------:R-:W-:Y:S06]  /*20d30*/  @P1 BRA `(.L_x_1740) ;  /* 0x0000000000101947 */ /* 0x000fec0003800000 */
[----:B------:R-:W-:Y:S05]  /*20d40*/  @!P0 BRA `(.L_x_1740) ;  /* 0x00000000000c8947 */ /* 0x000fea0003800000 */
[----:B------:R-:W2:Y:S04]  /*20d50*/  LDG.E R12, desc[UR46][R84.64] ;  /* 0x0000002e540c7981 */ /* 0x000ea8000c1e1900 */
[----:B-----5:R-:W2:Y:S02]  /*20d60*/  LDG.E R91, desc[UR46][R84.64+0x4] ;  /* 0x0000042e545b7981 */ /* 0x020ea4000c1e1900 */
[----:B--2---:R-:W-:-:S07]  /*20d70*/  IMAD.IADD R91, R91, 0x1, -R12 ;  /* 0x000000015b5b7824 */ /* 0x004fce00078e0a0c */
.L_x_1740:
[----:B------:R-:W2:Y:S04]  /*20d80*/  LDL R72, [R1+0x68] ;  /* 0x0000680001487983 */ /* 0x000ea80000100800 */
[----:B------:R-:W3:Y:S04]  /*20d90*/  LDL R73, [R1+0x4c] ;  /* 0x00004c0001497983 */ /* 0x000ee80000100800 */
[----:B------:R-:W-:Y:S04]  /*20da0*/  SHFL.IDX PT, R12, R86, RZ, 0x1c1f ;  /* 0x001c1fff560c7589 */ /* 0x000fe800000e0000 */
[----:B------:R-:W0:Y:S04]  /*20db0*/  SHFL.IDX PT, R13, R4, RZ, 0x1c1f ;  /* 0x001c1fff040d7589 */ /* 0x000e2800000e0000 */
[----:B------:R-:W-:Y:S04]  /*20dc0*/  SHFL.IDX PT, R14, R86, 0x1, 0x1c1f ;  /* 0x003c1f00560e7f89 */ /* 0x000fe800000e0000 */
[----:B------:R-:W1:Y:S01]  /*20dd0*/  SHFL.IDX PT, R15, R4, 0x1, 0x1c1f ;  /* 0x003c1f00040f7f89 */ /* 0x000e6200000e0000 */
[----:B--2---:R-:W-:-:S02]  /*20de0*/  IMAD.IADD R75, R72, 0x1, R213 ;  /* 0x00000001484b7824 */ /* 0x004fc400078e02d5 */
[----:B-----5:R-:W-:Y:S01]  /*20df0*/  IMAD R72, R91, R88, RZ ;  /* 0x000000585b487224 */ /* 0x020fe200078e02ff */
[----:B---3--:R-:W-:Y:S01]  /*20e00*/  LOP3.LUT P0, RZ, R73, 0x3, RZ, 0xc0, !PT ;  /* 0x0000000349ff7812 */ /* 0x008fe2000780c0ff */
[----:B------:R-:W-:-:S03]  /*20e10*/  VIADD R73, R75, 0x8 ;  /* 0x000000084b497836 */ /* 0x000fc60000000000 */
[-C--:B------:R-:W-:Y:S02]  /*20e20*/  ISETP.GE.OR P1, PT, R75, R72.reuse, P0 ;  /* 0x000000484b00720c */ /* 0x080fe40000726670 */
[----:B------:R-:W-:-:S11]  /*20e30*/  ISETP.GE.OR P0, PT, R73, R72, P0 ;  /* 0x000000484900720c */ /* 0x000fd60000706670 */
        /* <DEDUP_REMOVED lines=14> */
[----:B------:R-:W-:Y:S02]  /*20f20*/  IMAD R5, R20, 0x40, R2 ;  /* 0x0000004014057824 */ /* 0x000fe400078e0202 */
[----:B------:R-:W-:Y:S02]  /*20f30*/  IMAD R21, R56, UR4, RZ ;  /* 0x0000000438157c24 */ /* 0x000fe4000f8e02ff */
[----:B------:R-:W-:-:S04]  /*20f40*/  IMAD.WIDE R6, R5, 0x2, R6 ;  /* 0x0000000205067825 */ /* 0x000fc800078e0206 */
[----:B------:R-:W-:Y:S01]  /*20f50*/  IMAD R21, R0, UR5, R21 ;  /* 0x0000000500157c24 */ /* 0x000fe2000f8e0215 */
[----:B------:R-:W-:Y:S01]  /*20f60*/  IADD3 R9, P3, R6, 0x1000, RZ ;  /* 0x0000100006097810 */ /* 0x000fe20007f7e0ff */
[----:B------:R-:W-:Y:S01]  /*20f70*/  IMAD.WIDE.U32 R64, R0, UR4, RZ ;  /* 0x0000000400407c25 */ /* 0x000fe2000f8e00ff */
[C---:B------:R-:W-:Y:S01]  /*20f80*/  IADD3 R13, P2, R6.reuse, 0x2000, RZ ;  /* 0x00002000060d7810 */ /* 0x040fe20007f5e0ff */
[----:B------:R-:W-:Y:S01]  /*20f90*/  ULDC.64 UR4, c[0x0][0xae8] ;  /* 0x0002ba0000047ab9 */ /* 0x000fe20000000a00 */
[C---:B------:R-:W-:Y:S01]  /*20fa0*/  IADD3 R25, P6, R6.reuse, 0x3000, RZ ;  /* 0x0000300006197810 */ /* 0x040fe20007fde0ff */
[----:B------:R-:W-:Y:S01]  /*20fb0*/  IMAD R0, R71, 0x20, R20 ;  /* 0x0000002047007824 */ /* 0x000fe200078e0214 */
[C---:B------:R-:W-:Y:S01]  /*20fc0*/  IADD3 R29, P5, R6.reuse, 0x4000, RZ ;  /* 0x00004000061d7810 */ /* 0x040fe20007fbe0ff */
[----:B------:R-:W-:Y:S01]  /*20fd0*/  IMAD.IADD R65, R65, 0x1, R21 ;  /* 0x0000000141417824 */ /* 0x000fe200078e0215 */
[----:B------:R-:W-:Y:S01]  /*20fe0*/  IADD3 R33, P1, R6, 0x5000, RZ ;  /* 0x0000500006217810 */ /* 0x000fe20007f3e0ff */
[----:B------:R-:W-:Y:S01]  /*20ff0*/  IMAD.IADD R66, R213, 0x1, R0 ;  /* 0x00000001d5427824 */ /* 0x000fe200078e0200 */
[----:B------:R-:W-:-:S02]  /*21000*/  LOP3.LUT R8, R9, 0x380, RZ, 0xc0, !PT ;  /* 0x0000038009087812 */ /* 0x000fc400078ec0ff */
[----:B------:R-:W-:Y:S02]  /*21010*/  LOP3.LUT R12, R13, 0x380, RZ, 0xc0, !PT ;  /* 0x000003800d0c7812 */ /* 0x000fe400078ec0ff */
[----:B------:R-:W-:Y:S02]  /*21020*/  LOP3.LUT R24, R25, 0x380, RZ, 0xc0, !PT ;  /* 0x0000038019187812 */ /* 0x000fe400078ec0ff */
[----:B------:R-:W-:Y:S01]  /*21030*/  LOP3.LUT R28, R29, 0x380, RZ, 0xc0, !PT ;  /* 0x000003801d1c7812 */ /* 0x000fe200078ec0ff */
[----:B------:R-:W-:Y:S01]  /*21040*/  IMAD.WIDE.U32 R64, R216, UR4, R64 ;  /* 0x00000004d8407c25 */ /* 0x000fe2000f8e0040 */
[----:B------:R-:W-:Y:S02]  /*21050*/  LOP3.LUT R32, R33, 0x380, RZ, 0xc0, !PT ;  /* 0x0000038021207812 */ /* 0x000fe400078ec0ff */
[----:B------:R-:W-:Y:S01]  /*21060*/  SHF.R.U64 R8, R8, 0x3, RZ ;  /* 0x0000000308087819 */ /* 0x000fe200000012ff */
[----:B-1----:R-:W-:Y:S01]  /*21070*/  @P4 IMAD.HI.U32 R0, R66, R67, RZ ;  /* 0x0000004342004227 */ /* 0x002fe200078e00ff */
[----:B------:R-:W-:-:S02]  /*21080*/  SHF.R.U64 R12, R12, 0x3, RZ ;  /* 0x000000030c0c7819 */ /* 0x000fc400000012ff */
[----:B------:R-:W-:Y:S02]  /*21090*/  SHF.R.U64 R24, R24, 0x3, RZ ;  /* 0x0000000318187819 */ /* 0x000fe400000012ff */
[----:B------:R-:W-:Y:S02]  /*210a0*/  SHF.R.U64 R28, R28, 0x3, RZ ;  /* 0x000000031c1c7819 */ /* 0x000fe400000012ff */
[----:B------:R-:W-:Y:S01]  /*210b0*/  SHF.R.S32.HI R56, RZ, 0x1f, R3 ;  /* 0x0000001fff387819 */ /* 0x000fe20000011403 */
[----:B------:R-:W-:Y:S01]  /*210c0*/  IMAD R65, R216, UR5, R65 ;  /* 0x00000005d8417c24 */ /* 0x000fe2000f8e0241 */
[----:B------:R-:W-:Y:S01]  /*210d0*/  SHF.R.U64 R32, R32, 0x3, RZ ;  /* 0x0000000320207819 */ /* 0x000fe200000012ff */
[----:B------:R-:W-:Y:S01]  /*210e0*/  ULDC.64 UR4, c[0x0][0xaf0] ;  /* 0x0002bc0000047ab9 */ /* 0x000fe20000000a00 */
[----:B------:R-:W-:Y:S01]  /*210f0*/  LOP3.LUT R8, R8, R9, RZ, 0x3c, !PT ;  /* 0x0000000908087212 */ /* 0x000fe200078e3cff */
[----:B------:R-:W-:Y:S01]  /*21100*/  IMAD.MOV.U32 R21, RZ, RZ, R66 ;  /* 0x000000ffff157224 */ /* 0x000fe200078e0042 */
        /* <DEDUP_REMOVED lines=8> */
[----:B--2---:R-:W-:Y:S01]  /*21190*/  @P4 SHF.R.U32.HI R21, RZ, R69, R0 ;  /* 0x00000045ff154219 */ /* 0x004fe20000011600 */
[----:B------:R-:W-:Y:S01]  /*211a0*/  IMAD R56, R56, UR4, RZ ;  /* 0x0000000438387c24 */ /* 0x000fe2000f8e02ff */
[C---:B------:R-:W-:Y:S01]  /*211b0*/  IADD3 R37, P0, R6.reuse, 0x6000, RZ ;  /* 0x0000600006257810 */ /* 0x040fe20007f1e0ff */
[----:B------:R-:W-:Y:S01]  /*211c0*/  IMAD.X R33, RZ, RZ, R7, P1 ;  /* 0x000000ffff217224 */ /* 0x000fe200008e0607 */
[C---:B------:R-:W-:Y:S01]  /*211d0*/  IADD3 R41, P3, R6.reuse, 0x7000, RZ ;  /* 0x0000700006297810 */ /* 0x040fe20007f7e0ff */
[----:B------:R-:W-:Y:S01]  /*211e0*/  IMAD.WIDE.U32 R64, R3, UR4, R64 ;  /* 0x0000000403407c25 */ /* 0x000fe2000f8e0040 */
[C---:B------:R-:W-:Y:S01]  /*211f0*/  IADD3 R45, P2, R6.reuse, 0x8000, RZ ;  /* 0x00008000062d7810 */ /* 0x040fe20007f5e0ff */
[----:B------:R-:W5:Y:S01]  /*21200*/  LD.E.128 R12, desc[UR46][R12.64] ;  /* 0x0000002e0c0c7980 */ /* 0x000f62000c101d00 */
[----:B------:R-:W-:-:S02]  /*21210*/  IADD3 R49, P6, R6, 0x9000, RZ ;  /* 0x0000900006317810 */ /* 0x000fc40007fde0ff */
[C---:B------:R-:W-:Y:S01]  /*21220*/  IADD3 R53, P5, R6.reuse, 0xa000, RZ ;  /* 0x0000a00006357810 */ /* 0x040fe20007fbe0ff */
[----:B------:R-:W-:Y:S01]  /*21230*/  IMAD R67, R3, UR5, R56 ;  /* 0x0000000503437c24 */ /* 0x000fe2000f8e0238 */
[----:B------:R-:W-:Y:S01]  /*21240*/  IADD3 R5, P1, R6, 0xb000, RZ ;  /* 0x0000b00006057810 */ /* 0x000fe20007f3e0ff */
[--C-:B------:R-:W-:Y:S01]  /*21250*/  IMAD.MOV R3, RZ, RZ, -R21.reuse ;  /* 0x000000ffff037224 */ /* 0x100fe200078e0a15 */
[----:B------:R-:W-:Y:S01]  /*21260*/  SHF.R.S32.HI R0, RZ, 0x1f, R21 ;  /* 0x0000001fff007819 */ /* 0x000fe20000011415 */
[----:B------:R-:W-:Y:S01]  /*21270*/  ULDC.64 UR4, c[0x0][0xae0] ;  /* 0x0002b80000047ab9 */ /* 0x000fe20000000a00 */
[----:B------:R-:W-:Y:S01]  /*21280*/  LOP3.LUT R36, R37, 0x380, RZ, 0xc0, !PT ;  /* 0x0000038025247812 */ /* 0x000fe200078ec0ff */
[----:B------:R-:W5:Y:S01]  /*21290*/  LD.E.128 R24, desc[UR46][R24.64] ;  /* 0x0000002e18187980 */ /* 0x000f62000c101d00 */
[----:B------:R-:W-:Y:S02]  /*212a0*/  LOP3.LUT R40, R41, 0x380, RZ, 0xc0, !PT ;  /* 0x0000038029287812 */ /* 0x000fe400078ec0ff */
[----:B------:R-:W-:Y:S01]  /*212b0*/  LOP3.LUT R44, R45, 0x380, RZ, 0xc0, !PT ;  /* 0x000003802d2c7812 */ /* 0x000fe200078ec0ff */
[----:B------:R-:W5:Y:S01]  /*212c0*/  LD.E.128 R28, desc[UR46][R28.64] ;  /* 0x0000002e1c1c7980 */ /* 0x000f62000c101d00 */
[----:B------:R-:W-:-:S02]  /*212d0*/  LOP3.LUT R48, R49, 0x380, RZ, 0xc0, !PT ;  /* 0x0000038031307812 */ /* 0x000fc400078ec0ff */
[----:B------:R-:W-:Y:S02]  /*212e0*/  LOP3.LUT R52, R53, 0x380, RZ, 0xc0, !PT ;  /* 0x0000038035347812 */ /* 0x000fe400078ec0ff */
[----:B------:R-:W-:Y:S01]  /*212f0*/  LOP3.LUT R11, R6, 0x380, RZ, 0xc0, !PT ;  /* 0x00000380060b7812 */ /* 0x000fe200078ec0ff */
[----:B------:R-:W-:Y:S01]  /*21300*/  IMAD.IADD R65, R65, 0x1, R67 ;  /* 0x0000000141417824 */ /* 0x000fe200078e0243 */
[----:B------:R-:W-:Y:S01]  /*21310*/  LOP3.LUT R4, R5, 0x380, RZ, 0xc0, !PT ;  /* 0x0000038005047812 */ /* 0x000fe200078ec0ff */
[----:B------:R-:W-:Y:S01]  /*21320*/  IMAD R0, R0, UR4, RZ ;  /* 0x0000000400007c24 */ /* 0x000fe2000f8e02ff */
[----:B------:R-:W-:Y:S01]  /*21330*/  SHF.R.U64 R36, R36, 0x3, RZ ;  /* 0x0000000324247819 */ /* 0x000fe200000012ff */
[----:B------:R-:W-:Y:S01]  /*21340*/  IMAD R3, R88, R3, R66 ;  /* 0x0000000358037224 */ /* 0x000fe200078e0242 */
[----:B------:R-:W-:Y:S01]  /*21350*/  SHF.R.U64 R40, R40, 0x3, RZ ;  /* 0x0000000328287819 */ /* 0x000fe200000012ff */
[----:B------:R-:W-:Y:S01]  /*21360*/  IMAD.X R61, RZ, RZ, R7, P1 ;  /* 0x000000ffff3d7224 */ /* 0x000fe200008e0607 */
[----:B------:R-:W-:Y:S01]  /*21370*/  SHF.R.U64 R44, R44, 0x3, RZ ;  /* 0x000000032c2c7819 */ /* 0x000fe200000012ff */
[----:B------:R-:W5:Y:S01]  /*21380*/  LD.E.128 R32, desc[UR46][R32.64] ;  /* 0x0000002e20207980 */ /* 0x000f62000c101d00 */
[----:B------:R-:W-:-:S02]  /*21390*/  SHF.R.U64 R48, R48, 0x3, RZ ;  /* 0x0000000330307819 */ /* 0x000fc400000012ff */
[----:B------:R-:W-:Y:S02]  /*213a0*/  SHF.R.U64 R52, R52, 0x3, RZ ;  /* 0x0000000334347819 */ /* 0x000fe400000012ff */
[----:B------:R-:W-:Y:S02]  /*213b0*/  SHF.R.U64 R11, R11, 0x3, RZ ;  /* 0x000000030b0b7819 */ /* 0x000fe400000012ff */
[----:B------:R-:W-:Y:S01]  /*213c0*/  SHF.R.U64 R4, R4, 0x3, RZ ;  /* 0x0000000304047819 */ /* 0x000fe200000012ff */
[C---:B------:R-:W-:Y:S01]  /*213d0*/  IMAD.WIDE.U32 R64, R21.reuse, UR4, R64 ;  /* 0x0000000415407c25 */ /* 0x040fe2000f8e0040 */
[----:B------:R-:W-:Y:S02]  /*213e0*/  LOP3.LUT R36, R36, R37, RZ, 0x3c, !PT ;  /* 0x0000002524247212 */ /* 0x000fe400078e3cff */
        /* <DEDUP_REMOVED lines=13> */
[----:B------:R-:W-:Y:S01]  /*214c0*/  ULDC.64 UR4, c[0x0][0xad8] ;  /* 0x0002b60000047ab9 */ /* 0x000fe20000000a00 */
[----:B------:R-:W-:Y:S01]  /*214d0*/  IMAD.IADD R65, R65, 0x1, R21 ;  /* 0x0000000141417824 */ /* 0x000fe200078e0215 */
[----:B------:R-:W5:Y:S02]  /*214e0*/  LD.E.128 R4, desc[UR46][R6.64] ;  /* 0x0000002e06047980 */ /* 0x000f64000c101d00 */
[----:B------:R-:W-:-:S02]  /*214f0*/  IMAD R0, R0, UR4, RZ ;  /* 0x0000000400007c24 */ /* 0x000fc4000f8e02ff */
[----:B------:R-:W5:Y:S01]  /*21500*/  LD.E.128 R8, desc[UR46][R8.64] ;  /* 0x0000002e08087980 */ /* 0x000f62000c101d00 */
[----:B------:R-:W-:-:S03]  /*21510*/  IMAD.IADD R213, R20, 0x1, R213 ;  /* 0x0000000114d57824 */ /* 0x000fc600078e02d5 */
[----:B------:R-:W5:Y:S01]  /*21520*/  LD.E.128 R36, desc[UR46][R36.64] ;  /* 0x0000002e24247980 */ /* 0x000f62000c101d00 */
[----:B------:R-:W-:-:S03]  /*21530*/  IMAD R67, R3, UR5, R0 ;  /* 0x0000000503437c24 */ /* 0x000fc6000f8e0200 */
[----:B------:R-:W5:Y:S01]  /*21540*/  LD.E.128 R40, desc[UR46][R40.64] ;  /* 0x0000002e28287980 */ /* 0x000f62000c101d00 */
[----:B------:R-:W-:Y:S01]  /*21550*/  IMAD.WIDE.U32 R20, R3, UR4, R64 ;  /* 0x0000000403147c25 */ /* 0x000fe2000f8e0040 */
[----:B------:R-:W-:Y:S02]  /*21560*/  ULDC.64 UR4, c[0x0][0xa80] ;  /* 0x0002a00000047ab9 */ /* 0x000fe40000000a00 */
[----:B------:R-:W5:Y:S04]  /*21570*/  LD.E.128 R44, desc[UR46][R44.64] ;  /* 0x0000002e2c2c7980 */ /* 0x000f68000c101d00 */
[----:B------:R-:W5:Y:S04]  /*21580*/  LD.E.128 R48, desc[UR46][R48.64] ;  /* 0x0000002e30307980 */ /* 0x000f68000c101d00 */
[----:B------:R-:W5:Y:S04]  /*21590*/  LD.E.128 R52, desc[UR46][R52.64] ;  /* 0x0000002e34347980 */ /* 0x000f68000c101d00 */
[----:B------:R-:W5:Y:S01]  /*215a0*/  LD.E.128 R60, desc[UR46][R60.64] ;  /* 0x0000002e3c3c7980 */ /* 0x000f62000c101d00 */
[----:B------:R-:W-:Y:S01]  /*215b0*/  @!PT LDS RZ, [RZ] ;  /* 0x00000000fffff984 */ /* 0x000fe20000000800 */
[----:B------:R-:W-:Y:S01]  /*215c0*/  @!PT LDS RZ, [RZ] ;  /* 0x00000000fffff984 */ /* 0x000fe20000000800 */
[----:B------:R-:W-:Y:S01]  /*215d0*/  @!PT LDS RZ, [RZ] ;  /* 0x00000000fffff984 */ /* 0x000fe20000000800 */
[----:B------:R-:W-:Y:S01]  /*215e0*/  @!PT LDS RZ, [RZ] ;  /* 0x00000000fffff984 */ /* 0x000fe20000000800 */
[----:B------:R0:W-:Y:S06]  /*215f0*/  MEMBAR.ALL.CTA ;  /* 0x0000000000007992 */ /* 0x0001ec0000008000 */
[----:B0-----:R-:W0:Y:S01]  /*21600*/  FENCE.VIEW.ASYNC.S ;  /* 0x00000000000073c6 */ /* 0x001e220000000000 */
[----:B------:R-:W-:Y:S01]  /*21610*/  IMAD.IADD R21, R21, 0x1, R67 ;  /* 0x0000000115157824 */ /* 0x000fe200078e0243 */
[----:B------:R-:W-:-:S04]  /*21620*/  LEA R56, P2, R20, UR4, 0x1 ;  /* 0x0000000414387c11 */ /* 0x000fc8000f8408ff */
[----:B------:R-:W-:Y:S02]  /*21630*/  LEA.HI.X R68, R20, UR5, R21, 0x1, P2 ;  /* 0x0000000514447c11 */ /* 0x000fe400090f0c15 */
[C---:B------:R-:W-:Y:S01]  /*21640*/  ISETP.GE.AND P2, PT, R213.reuse, R72, PT ;  /* 0x00000048d500720c */ /* 0x040fe20003f46270 */
[----:B------:R-:W-:Y:S02]  /*21650*/  VIADD R0, R16, 0x30820 ;  /* 0x0003082010007836 */ /* 0x000fe40000000000 */
[----:B------:R-:W-:-:S03]  /*21660*/  VIADD R3, R213, 0x20 ;  /* 0x00000020d5037836 */ /* 0x000fc60000000000 */
[----:B------:R-:W-:Y:S01]  /*21670*/  PRMT R0, RZ, 0x654, R0 ;  /* 0x00000654ff007816 */ /* 0x000fe20000000000 */
[----:B------:R-:W-:Y:S01]  /*21680*/  VIADD R65, R213, 0x40 ;  /* 0x00000040d5417836 */ /* 0x000fe20000000000 */
[-C--:B------:R-:W-:Y:S01]  /*21690*/  ISETP.GE.AND P1, PT, R3, R72.reuse, PT ;  /* 0x000000480300720c */ /* 0x080fe20003f26270 */
[C---:B------:R-:W-:Y:S02]  /*216a0*/  VIADD R70, R2.reuse, 0x40 ;  /* 0x0000004002467836 */ /* 0x040fe40000000000 */
[----:B------:R-:W-:Y:S01]  /*216b0*/  VIADD R74, R2, 0x80 ;  /* 0x00000080024a7836 */ /* 0x000fe20000000000 */
[----:B0-----:R0:W1:Y:S01]  /*216c0*/  SHFL.IDX PT, R67, R56, RZ, 0x181f ;  /* 0x00181fff38437589 */ /* 0x00106200000e0000 */
[----:B------:R-:W-:Y:S01]  /*216d0*/  BSSY B1, `(.L_x_1742) ;  /* 0x0000015000017945 */ /* 0x000fe20003800000 */
[----:B------:R2:W-:Y:S02]  /*216e0*/  SYNCS.ARRIVE.TRANS64.RED.A1T0 RZ, [R0+URZ], RZ ;  /* 0x000000ff00ff79a7 */ /* 0x0005e4000810043f */
[----:B------:R0:W3:Y:S01]  /*216f0*/  SHFL.IDX PT, R3, R68, RZ, 0x181f ;  /* 0x00181fff44037589 */ /* 0x0000e200000e0000 */
[----:B------:R-:W-:-:S02]  /*21700*/  ISETP.GE.AND P0, PT, R65, R72, PT ;  /* 0x000000484100720c */ /* 0x000fc40003f06270 */
[----:B------:R-:W-:Y:S02]  /*21710*/  SHF.R.S32.HI R69, RZ, 0x1f, R74 ;  /* 0x0000001fff457819 */ /* 0x000fe4000001144a */
[----:B------:R-:W-:Y:S02]  /*21720*/  SHF.R.S32.HI R71, RZ, 0x1f, R70 ;  /* 0x0000001fff477819 */ /* 0x000fe40000011446 */
[----:B--2---:R-:W-:Y:S01]  /*21730*/  SHF.R.S32.HI R0, RZ, 0x1f, R2 ;  /* 0x0000001fff007819 */ /* 0x004fe20000011402 */
[----:B0-----:R-:W-:Y:S06]  /*21740*/  @P2 BRA `(.L_x_1743) ;  /* 0x0000000000342947 */ /* 0x001fec0003800000 */
[----:B------:R-:W-:Y:S02]  /*21750*/  ULDC UR4, c[0x0][0xac8] ;  /* 0x0002b20000047ab9 */ /* 0x000fe40000000800 */
[----:B------:R-:W-:Y:S02]  /*21760*/  ISETP.GE.AND P4, PT, R2, UR4, PT ;  /* 0x0000000402007c0c */ /* 0x000fe4000bf86270 */
[----:B------:R-:W-:Y:S02]  /*21770*/  ISETP.GE.AND P3, PT, R70, UR4, PT ;  /* 0x0000000446007c0c */ /* 0x000fe4000bf66270 */
[----:B------:R-:W-:-:S09]  /*21780*/  ISETP.GE.AND P2, PT, R74, UR4, PT ;  /* 0x000000044a007c0c */ /* 0x000fd2000bf46270 */
[-C--:B-1----:R-:W-:Y:S02]  /*21790*/  @!P4 LEA R20, P6, R2, R67.reuse, 0x1 ;  /* 0x000000430214c211 */ /* 0x082fe400078c08ff */
[----:B------:R-:W-:Y:S02]  /*217a0*/  @!P3 LEA R64, P5, R70, R67, 0x1 ;  /* 0x000000434640b211 */ /* 0x000fe400078a08ff */
[----:B---3--:R-:W-:Y:S02]  /*217b0*/  @!P4 LEA.HI.X R21, R2, R3, R0, 0x1, P6 ;  /* 0x000000030215c211 */ /* 0x008fe400030f0c00 */
[----:B------:R-:W-:Y:S02]  /*217c0*/  @!P2 LEA R66, P6, R74, R67, 0x1 ;  /* 0x000000434a42a211 */ /* 0x000fe400078c08ff */
[-C--:B------:R-:W-:Y:S01]  /*217d0*/  @!P3 LEA.HI.X R65, R70, R3.reuse, R71, 0x1, P5 ;  /* 0x000000034641b211 */ /* 0x080fe200028f0c47 */
[----:B-----5:R0:W-:Y:S01]  /*217e0*/  @!P4 ST.E.128 desc[UR46][R20.64], R4 ;  /* 0x000000041400c985 */ /* 0x0201e2000c101d2e */
[----:B------:R-:W-:-:S03]  /*217f0*/  @!P2 LEA.HI.X R67, R74, R3, R69, 0x1, P6 ;  /* 0x000000034a43a211 */ /* 0x000fc600030f0c45 */
[----:B------:R0:W-:Y:S04]  /*21800*/  @!P3 ST.E.128 desc[UR46][R64.64], R28 ;  /* 0x0000001c4000b985 */ /* 0x0001e8000c101d2e */
[----:B------:R0:W-:Y:S02]  /*21810*/  @!P2 ST.E.128 desc[UR46][R66.64], R44 ;  /* 0x0000002c4200a985 */ /* 0x0001e4000c101d2e */
.L_x_1743:
[----:B------:R-:W-:Y:S05]  /*21820*/  BSYNC B1 ;  /* 0x0000000000017941 */ /* 0x000fea0003800000 */
.L_x_1742:
[----:B---3--:R2:W3:Y:S01]  /*21830*/  SHFL.IDX PT, R3, R68, 0x1, 0x181f ;  /* 0x00381f0044037f89 */ /* 0x0084e200000e0000 */
[----:B------:R-:W-:Y:S03]  /*21840*/  BSSY B1, `(.L_x_1744) ;  /* 0x0000010000017945 */ /* 0x000fe60003800000 */
[----:B0-----:R2:W0:Y:S01]  /*21850*/  SHFL.IDX PT, R21, R56, 0x1, 0x181f ;  /* 0x00381f0038157f89 */ /* 0x00142200000e0000 */
[----:B------:R-:W-:Y:S05]  /*21860*/  @P1 BRA `(.L_x_1745) ;  /* 0x0000000000341947 */ /* 0x000fea0003800000 */
[----:B------:R-:W-:Y:S02]  /*21870*/  ULDC UR4, c[0x0][0xac8] ;  /* 0x0002b20000047ab9 */ /* 0x000fe40000000800 */
[----:B------:R-:W-:Y:S02]  /*21880*/  ISETP.GE.AND P4, PT, R2, UR4, PT ;  /* 0x0000000402007c0c */ /* 0x000fe4000bf86270 */
[----:B------:R-:W-:Y:S02]  /*21890*/  ISETP.GE.AND P5, PT, R70, UR4, PT ;  /* 0x0000000446007c0c */ /* 0x000fe4000bfa6270 */
[----:B------:R-:W-:-:S09]  /*218a0*/  ISETP.GE.AND P6, PT, R74, UR4, PT ;  /* 0x000000044a007c0c */ /* 0x000fd2000bfc6270 */
[-C--:B0----5:R-:W-:Y:S02]  /*218b0*/  @!P4 LEA R4, P1, R2, R21.reuse, 0x1 ;  /* 0x000000150204c211 */ /* 0x0a1fe400078208ff */
        /* <DEDUP_REMOVED lines=8> */
.L_x_1745:
[----:B------:R-:W-:Y:S05]  /*21940*/  BSYNC B1 ;  /* 0x0000000000017941 */ /* 0x000fea0003800000 */
.L_x_1744:
[----:B---3--:R3:W0:Y:S01]  /*21950*/  SHFL.IDX PT, R3, R68, 0x2, 0x181f ;  /* 0x00581f0044037f89 */ /* 0x00862200000e0000 */
[----:B------:R-:W-:Y:S03]  /*21960*/  BSSY B1, `(.L_x_1746) ;  /* 0x0000010000017945 */ /* 0x000fe60003800000 */
[----:B----45:R3:W4:Y:S01]  /*21970*/  SHFL.IDX PT, R9, R56, 0x2, 0x181f ;  /* 0x00581f0038097f89 */ /* 0x03072200000e0000 */
        /* <DEDUP_REMOVED lines=14> */
.L_x_1747:
[----:B------:R-:W-:Y:S05]  /*21a60*/  BSYNC B1 ;  /* 0x0000000000017941 */ /* 0x000fea0003800000 */
.L_x_1746:
[----:B0-----:R-:W-:Y:S01]  /*21a70*/  VIADD R3, R213, 0x60 ;  /* 0x00000060d5037836 */ /* 0x001fe20000000000 */
[----:B----4-:R0:W4:Y:S04]  /*21a80*/  SHFL.IDX PT, R9, R68, 0x3, 0x181f ;  /* 0x00781f0044097f89 */ /* 0x01012800000e0000 */
[----:B------:R-:W-:Y:S01]  /*21a90*/  ISETP.GE.AND P0, PT, R3, R72, PT ;  /* 0x000000480300720c */ /* 0x000fe20003f06270 */
[----:B------:R0:W0:-:S12]  /*21aa0*/  SHFL.IDX PT, R11, R56, 0x3, 0x181f ;  /* 0x00781f00380b7f89 */ /* 0x00001800000e0000 */
[----:B------:R-:W-:Y:S05]  /*21ab0*/  @P0 BRA `(.L_x_1748) ;  /* 0x0000002000180947 */ /* 0x000fea0003800000 */
[----:B------:R-:W-:Y:S02]  /*21ac0*/  ULDC UR4, c[0x0][0xac8] ;  /* 0x0002b20000047ab9 */ /* 0x000fe40000000800 */
[----:B------:R-:W-:Y:S02]  /*21ad0*/  ISETP.GE.AND P2, PT, R2, UR4, PT ;  /* 0x0000000402007c0c */ /* 0x000fe4000bf46270 */
[----:B------:R-:W-:-:S11]  /*21ae0*/  ISETP.GE.AND P3, PT, R70, UR4, PT ;  /* 0x0000000446007c0c */ /* 0x000fd6000bf66270 */
[-C--:B0-----:R-:W-:Y:S02]  /*21af0*/  @!P2 LEA R4, P0, R2, R11.reuse, 0x1 ;  /* 0x0000000b0204a211 */ /* 0x081fe400078008ff */
[----:B------:R-:W-:Y:S02]  /*21b00*/  @!P3 LEA R6, P1, R70, R11, 0x1 ;  /* 0x0000000b4606b211 */ /* 0x000fe400078208ff */
[-C--:B----4-:R-:W-:Y:S02]  /*21b10*/  @!P2 LEA.HI.X R5, R2, R9.reuse, R0, 0x1, P0 ;  /* 0x000000090205a211 */ /* 0x090fe400000f0c00 */
[----:B------:R-:W-:Y:S02]  /*21b20*/  @!P3 LEA.HI.X R7, R70, R9, R71, 0x1, P1 ;  /* 0x000000094607b211 */ /* 0x000fe400008f0c47 */
[----:B------:R-:W-:Y:S01]  /*21b30*/  ISETP.GE.AND P0, PT, R74, UR4, PT ;  /* 0x000000044a007c0c */ /* 0x000fe2000bf06270 */
[----:B------:R0:W-:Y:S04]  /*21b40*/  @!P2 ST.E.128 desc[UR46][R4.64], R24 ;  /* 0x000000180400a985 */ /* 0x0001e8000c101d2e */
[----:B------:R0:W-:Y:S08]  /*21b50*/  @!P3 ST.E.128 desc[UR46][R6.64], R40 ;  /* 0x000000280600b985 */ /* 0x0001f0000c101d2e */
[----:B------:R-:W-:Y:S05]  /*21b60*/  @P0 BRA `(.L_x_1748) ;  /* 0x0000001c00ec0947 */ /* 0x000fea0003800000 */
[----:B------:R-:W-:-:S04]  /*21b70*/  LEA R2, P0, R74, R11, 0x1 ;  /* 0x0000000b4a027211 */ /* 0x000fc800078008ff */
[----:B------:R-:W-:-:S05]  /*21b80*/  LEA.HI.X R3, R74, R9, R69, 0x1, P0 ;  /* 0x000000094a037211 */ /* 0x000fca00000f0c45 */
[----:B------:R4:W-:Y:S01]  /*21b90*/  ST.E.128 desc[UR46][R2.64], R60 ;  /* 0x0000003c02007985 */ /* 0x0009e2000c101d2e */
[----:B------:R-:W-:Y:S05]  /*21ba0*/  BRA `(.L_x_1748) ;  /* 0x0000001c00dc7947 */ /* 0x000fea0003800000 */
.L_x_1741:
[----:B0-----:R-:W0:Y:S01]  /*21bb0*/  @P4 LDC R2, c[0x0][0xbec] ;  /* 0x0002fb00ff024b82 */ /* 0x001e220000000800 */
[----:B------:R-:W-:Y:S01]  /*21bc0*/  ULDC.64 UR4, c[0x0][0xb08] ;  /* 0x0002c20000047ab9 */ /* 0x000fe20000000a00 */
[----:B------:R-:W-:Y:S01]  /*21bd0*/  ULDC.64 UR6, c[0x0][0xb30] ;  /* 0x0002cc0000067ab9 */ /* 0x000fe20000000a00 */
[----:B------:R-:W-:Y:S01]  /*21be0*/  IMAD R7, R56, UR4, RZ ;  /* 0x0000000438077c24 */ /* 0x000fe2000f8e02ff */
[----:B------:R-:W-:Y:S01]  /*21bf0*/  ISETP.GE.AND P0, PT, R75, R72, PT ;  /* 0x000000484b00720c */ /* 0x000fe20003f06270 */
[C---:B------:R-:W-:Y:S01]  /*21c00*/  IMAD.WIDE.U32 R4, R0.reuse, UR4, RZ ;  /* 0x0000000400047c25 */ /* 0x040fe2000f8e00ff */
[----:B------:R-:W-:Y:S01]  /*21c10*/  BSSY B1, `(.L_x_1749) ;  /* 0x00000ac000017945 */ /* 0x000fe20003800000 */
[----:B------:R-:W-:Y:S01]  /*21c20*/  SHF.R.S32.HI R74, RZ, 0x1f, R224 ;  /* 0x0000001fff4a7819 */ /* 0x000fe200000114e0 */
[----:B------:R-:W1:Y:S01]  /*21c30*/  @P4 LDC R13, c[0x0][0xbf0] ;  /* 0x0002fc00ff0d4b82 */ /* 0x000e620000000800 */
[----:B------:R-:W-:Y:S01]  /*21c40*/  IMAD R7, R0, UR5, R7 ;  /* 0x0000000500077c24 */ /* 0x000fe2000f8e0207 */
[----:B------:R-:W-:Y:S01]  /*21c50*/  ULDC.64 UR4, c[0x0][0xb38] ;  /* 0x0002ce0000047ab9 */ /* 0x000fe20000000a00 */
[----:B------:R-:W-:Y:S01]  /*21c60*/  SHF.R.S32.HI R0, RZ, 0x1f, R3 ;  /* 0x0000001fff007819 */ /* 0x000fe20000011403 */
[----:B------:R-:W-:Y:S01]  /*21c70*/  VIADD R138, R201, 0x20 ;  /* 0x00000020c98a7836 */ /* 0x000fe20000000000 */
        /* <DEDUP_REMOVED lines=10> */
[----:B0-----:R-:W-:Y:S01]  /*21d20*/  @P4 IMAD.HI.U32 R2, R89, R2, RZ ;  /* 0x0000000259024227 */ /* 0x001fe200078e00ff */
[----:B------:R-:W-:Y:S02]  /*21d30*/  SHF.R.S32.HI R91, RZ, 0x1f, R230 ;  /* 0x0000001fff5b7819 */ /* 0x000fe400000114e6 */
[----:B------:R-:W-:Y:S01]  /*21d40*/  SHF.R.S32.HI R92, RZ, 0x1f, R231 ;  /* 0x0000001fff5c7819 */ /* 0x000fe200000114e7 */
[----:B------:R-:W-:Y:S01]  /*21d50*/  IMAD R0, R0, UR4, RZ ;  /* 0x0000000400007c24 */ /* 0x000fe2000f8e02ff */
[----:B------:R-:W-:Y:S01]  /*21d60*/  SHF.R.S32.HI R93, RZ, 0x1f, R232 ;  /* 0x0000001fff5d7819 */ /* 0x000fe200000114e8 */
[----:B------:R-:W-:Y:S01]  /*21d70*/  IMAD.WIDE.U32 R4, R3, UR4, R4 ;  /* 0x0000000403047c25 */ /* 0x000fe2000f8e0004 */
[----:B------:R-:W-:-:S02]  /*21d80*/  SHF.R.S32.HI R94, RZ, 0x1f, R233 ;  /* 0x0000001fff5e7819 */ /* 0x000fc400000114e9 */
[----:B------:R-:W-:Y:S01]  /*21d90*/  SHF.R.S32.HI R95, RZ, 0x1f, R234 ;  /* 0x0000001fff5f7819 */ /* 0x000fe200000114ea */
[----:B------:R-:W-:Y:S01]  /*21da0*/  IMAD R7, R3, UR5, R0 ;  /* 0x0000000503077c24 */ /* 0x000fe2000f8e0200 */
[----:B------:R-:W-:Y:S01]  /*21db0*/  ULDC.64 UR4, c[0x0][0xb48] ;  /* 0x0002d20000047ab9 */ /* 0x000fe20000000a00 */
[----:B------:R-:W-:Y:S01]  /*21dc0*/  IMAD.MOV.U32 R3, RZ, RZ, R89 ;  /* 0x000000ffff037224 */ /* 0x000fe200078e0059 */
[----:B-1----:R-:W-:Y:S01]  /*21dd0*/  @P4 SHF.R.U32.HI R3, RZ, R13, R2 ;  /* 0x0000000dff034219 */ /* 0x002fe20000011602 */
[----:B------:R-:W-:Y:S01]  /*21de0*/  IMAD.IADD R5, R5, 0x1, R7 ;  /* 0x0000000105057824 */ /* 0x000fe200078e0207 */
[----:B------:R-:W-:Y:S01]  /*21df0*/  SHF.R.S32.HI R96, RZ, 0x1f, R235 ;  /* 0x0000001fff607819 */ /* 0x000fe200000114eb */
[----:B------:R-:W-:Y:S01]  /*21e00*/  VIADD R2, R16, 0x30820 ;  /* 0x0003082010027836 */ /* 0x000fe20000000000 */
[--C-:B------:R-:W-:Y:S01]  /*21e10*/  SHF.R.S32.HI R0, RZ, 0x1f, R3.reuse ;  /* 0x0000001fff007819 */ /* 0x100fe20000011403 */
[----:B------:R-:W-:Y:S01]  /*21e20*/  IMAD.MOV R7, RZ, RZ, -R3 ;  /* 0x000000ffff077224 */ /* 0x000fe200078e0a03 */
[----:B------:R-:W-:Y:S01]  /*21e30*/  SHF.R.S32.HI R97, RZ, 0x1f, R236 ;  /* 0x0000001fff617819 */ /* 0x000fe200000114ec */
[----:B------:R-:W-:Y:S01]  /*21e40*/  IMAD.WIDE.U32 R4, R223, UR4, R4 ;  /* 0x00000004df047c25 */ /* 0x000fe2000f8e0004 */
[----:B------:R-:W-:-:S02]  /*21e50*/  PRMT R2, RZ, 0x654, R2 ;  /* 0x00000654ff027816 */ /* 0x000fc40000000002 */
[----:B------:R-:W-:Y:S01]  /*21e60*/  SHF.R.S32.HI R98, RZ, 0x1f, R237 ;  /* 0x0000001fff627819 */ /* 0x000fe200000114ed */
[----:B------:R-:W-:Y:S01]  /*21e70*/  IMAD R7, R88, R7, R89 ;  /* 0x0000000758077224 */ /* 0x000fe200078e0259 */
[----:B------:R0:W-:Y:S01]  /*21e80*/  SYNCS.ARRIVE.TRANS64.RED.A1T0 RZ, [R2+URZ], RZ ;  /* 0x000000ff02ff79a7 */ /* 0x0001e2000810043f */
[----:B------:R-:W-:Y:S01]  /*21e90*/  IMAD R0, R0, UR6, RZ ;  /* 0x0000000600007c24 */ /* 0x000fe2000f8e02ff */
[----:B------:R-:W-:Y:S01]  /*21ea0*/  SHF.R.S32.HI R138, RZ, 0x1f, R138 ;  /* 0x0000001fff8a7819 */ /* 0x000fe2000001148a */
[----:B------:R-:W-:Y:S01]  /*21eb0*/  IMAD R5, R223, UR5, R5 ;  /* 0x00000005df057c24 */ /* 0x000fe2000f8e0205 */
[----:B------:R-:W-:Y:S01]  /*21ec0*/  ULDC.64 UR4, c[0x0][0xb28] ;  /* 0x0002ca0000047ab9 */ /* 0x000fe20000000a00 */
[C---:B------:R-:W-:Y:S01]  /*21ed0*/  IMAD R13, R3.reuse, UR7, R0 ;  /* 0x00000007030d7c24 */ /* 0x040fe2000f8e0200 */
[----:B------:R-:W-:Y:S01]  /*21ee0*/  SHF.R.S32.HI R0, RZ, 0x1f, R7 ;  /* 0x0000001fff007819 */ /* 0x000fe20000011407 */
[----:B------:R-:W-:Y:S01]  /*21ef0*/  IMAD.WIDE.U32 R4, R3, UR6, R4 ;  /* 0x0000000603047c25 */ /* 0x000fe2000f8e0004 */
[----:B------:R-:W-:-:S03]  /*21f00*/  SHF.R.S32.HI R140, RZ, 0x1f, R140 ;  /* 0x0000001fff8c7819 */ /* 0x000fc6000001148c */
[----:B------:R-:W-:Y:S02]  /*21f10*/  IMAD R0, R0, UR4, RZ ;  /* 0x0000000400007c24 */ /* 0x000fe4000f8e02ff */
[----:B------:R-:W-:Y:S02]  /*21f20*/  IMAD.IADD R5, R5, 0x1, R13 ;  /* 0x0000000105057824 */ /* 0x000fe400078e020d */
[C---:B------:R-:W-:Y:S02]  /*21f30*/  IMAD R3, R7.reuse, UR5, R0 ;  /* 0x0000000507037c24 */ /* 0x040fe4000f8e0200 */
[----:B------:R-:W-:Y:S01]  /*21f40*/  IMAD.WIDE.U32 R4, R7, UR4, R4 ;  /* 0x0000000407047c25 */ /* 0x000fe2000f8e0004 */
[----:B------:R-:W-:-:S03]  /*21f50*/  ULDC.64 UR4, c[0x0][0xb00] ;  /* 0x0002c00000047ab9 */ /* 0x000fc60000000a00 */
[----:B------:R-:W-:Y:S01]  /*21f60*/  IMAD.IADD R3, R5, 0x1, R3 ;  /* 0x0000000105037824 */ /* 0x000fe200078e0203 */
[C---:B------:R-:W-:Y:S01]  /*21f70*/  LEA R0, P1, R4.reuse, UR4, 0x2 ;  /* 0x0000000404007c11 */ /* 0x040fe2000f8210ff */
[C---:B------:R-:W-:Y:S02]  /*21f80*/  VIADD R142, R201.reuse, 0x10 ;  /* 0x00000010c98e7836 */ /* 0x040fe40000000000 */
[C---:B------:R-:W-:Y:S01]  /*21f90*/  VIADD R144, R201.reuse, 0x8 ;  /* 0x00000008c9907836 */ /* 0x040fe20000000000 */
[----:B------:R-:W-:Y:S01]  /*21fa0*/  LEA.HI.X R56, R4, UR5, R3, 0x2, P1 ;  /* 0x0000000504387c11 */ /* 0x000fe200088f1403 */
[----:B0-----:R0:W1:Y:S01]  /*21fb0*/  SHFL.IDX PT, R2, R0, RZ, 0x1c1f ;  /* 0x001c1fff00027589 */ /* 0x00106200000e0000 */
[C---:B------:R-:W-:Y:S01]  /*21fc0*/  VIADD R99, R201.reuse, 0x20 ;  /* 0x00000020c9637836 */ /* 0x040fe20000000000 */
[----:B------:R-:W-:Y:S01]  /*21fd0*/  SHF.R.S32.HI R142, RZ, 0x1f, R142 ;  /* 0x0000001fff8e7819 */ /* 0x000fe2000001148e */
[C---:B------:R-:W-:Y:S01]  /*21fe0*/  VIADD R139, R201.reuse, 0x18 ;  /* 0x00000018c98b7836 */ /* 0x040fe20000000000 */
[----:B------:R0:W2:Y:S01]  /*21ff0*/  SHFL.IDX PT, R3, R56, RZ, 0x1c1f ;  /* 0x001c1fff38037589 */ /* 0x0000a200000e0000 */
[C---:B------:R-:W-:Y:S01]  /*22000*/  VIADD R141, R201.reuse, 0x10 ;  /* 0x00000010c98d7836 */ /* 0x040fe20000000000 */
[----:B------:R-:W-:Y:S01]  /*22010*/  SHF.R.S32.HI R144, RZ, 0x1f, R144 ;  /* 0x0000001fff907819 */ /* 0x000fe20000011490 */
[----:B------:R-:W-:Y:S01]  /*22020*/  VIADD R143, R201, 0x8 ;  /* 0x00000008c98f7836 */ /* 0x000fe20000000000 */
[----:B------:R-:W-:Y:S06]  /*22030*/  @P0 BRA `(.L_x_1750) ;  /* 0x0000000400a40947 */ /* 0x000fec0003800000 */
[----:B------:R-:W-:Y:S02]  /*22040*/  ULDC UR4, c[0x0][0xac8] ;  /* 0x0002b20000047ab9 */ /* 0x000fe40000000800 */
[----:B------:R-:W-:Y:S02]  /*22050*/  ISETP.GE.AND P4, PT, R143, UR4, PT ;  /* 0x000000048f007c0c */ /* 0x000fe4000bf86270 */
[----:B------:R-:W-:Y:S02]  /*22060*/  ISETP.GE.AND P3, PT, R141, UR4, PT ;  /* 0x000000048d007c0c */ /* 0x000fe4000bf66270 */
[----:B------:R-:W-:Y:S02]  /*22070*/  ISETP.GE.AND P5, PT, R201, UR4, PT ;  /* 0x00000004c9007c0c */ /* 0x000fe4000bfa6270 */
[----:B------:R-:W-:Y:S02]  /*22080*/  ISETP.GE.AND P0, PT, R139, UR4, PT ;  /* 0x000000048b007c0c */ /* 0x000fe4000bf06270 */
[----:B------:R-:W-:-:S05]  /*22090*/  ISETP.GE.AND P1, PT, R99, UR4, PT ;  /* 0x0000000463007c0c */ /* 0x000fca000bf26270 */
[-C--:B-1----:R-:W-:Y:S02]  /*220a0*/  @!P4 LEA R4, P2, R143, R2.reuse, 0x2 ;  /* 0x000000028f04c211 */ /* 0x082fe400078410ff */
[----:B------:R-:W-:Y:S02]  /*220b0*/  @!P3 LEA R6, P6, R141, R2, 0x2 ;  /* 0x000000028d06b211 */ /* 0x000fe400078c10ff */
[-C--:B--2---:R-:W-:Y:S01]  /*220c0*/  @!P4 LEA.HI.X R5, R143, R3.reuse, R144, 0x2, P2 ;  /* 0x000000038f05c211 */ /* 0x084fe200010f1490 */
[----:B------:R-:W-:Y:S01]  /*220d0*/  @!P5 IMAD.WIDE R12, R201, 0x4, R2 ;  /* 0x00000004c90cd825 */ /* 0x000fe200078e0202 */
[----:B------:R-:W-:Y:S02]  /*220e0*/  ISETP.GE.AND P2, PT, R237, UR4, PT ;  /* 0x00000004ed007c0c */ /* 0x000fe4000bf46270 */
[----:B------:R-:W-:Y:S02]  /*220f0*/  @!P3 LEA.HI.X R7, R141, R3, R142, 0x2, P6 ;  /* 0x000000038d07b211 */ /* 0x000fe400030f148e */
[----:B------:R-:W-:Y:S04]  /*22100*/  @!P5 ST.E.64 desc[UR46][R12.64], R24 ;  /* 0x000000180c00d985 */ /* 0x000fe8000c101b2e */
[----:B------:R1:W-:Y:S01]  /*22110*/  @!P4 ST.E.64 desc[UR46][R4.64], R28 ;  /* 0x0000001c0400c985 */ /* 0x0003e2000c101b2e */
[----:B------:R-:W-:-:S03]  /*22120*/  ISETP.GE.AND P4, PT, R235, UR4, PT ;  /* 0x00000004eb007c0c */ /* 0x000fc6000bf86270 */
[----:B------:R2:W-:Y:S01]  /*22130*/  @!P3 ST.E.64 desc[UR46][R6.64], R32 ;  /* 0x000000200600b985 */ /* 0x0005e2000c101b2e */
[----:B------:R-:W-:Y:S02]  /*22140*/  ISETP.GE.AND P3, PT, R236, UR4, PT ;  /* 0x00000004ec007c0c */ /* 0x000fe4000bf66270 */
[-C--:B-1----:R-:W-:Y:S01]  /*22150*/  @!P0 LEA R4, P6, R139, R2.reuse, 0x2 ;  /* 0x000000028b048211 */ /* 0x082fe200078c10ff */
[----:B------:R-:W-:Y:S01]  /*22160*/  VIADD R29, R201, 0xa0 ;  /* 0x000000a0c91d7836 */ /* 0x000fe20000000000 */
[-C--:B--2---:R-:W-:Y:S01]  /*22170*/  @!P1 LEA R6, P5, R99, R2.reuse, 0x2 ;  /* 0x0000000263069211 */ /* 0x084fe200078a10ff */
[----:B------:R-:W-:Y:S01]  /*22180*/  VIADD R33, R201, 0xb0 ;  /* 0x000000b0c9217836 */ /* 0x000fe20000000000 */
[-C--:B------:R-:W-:Y:S02]  /*22190*/  @!P0 LEA.HI.X R5, R139, R3.reuse, R140, 0x2, P6 ;  /* 0x000000038b058211 */ /* 0x080fe400030f148c */
[----:B------:R-:W-:Y:S02]  /*221a0*/  @!P2 LEA R12, P6, R237, R2, 0x2 ;  /* 0x00000002ed0ca211 */ /* 0x000fe400078c10ff */
[----:B------:R-:W-:Y:S01]  /*221b0*/  @!P1 LEA.HI.X R7, R99, R3, R138, 0x2, P5 ;  /* 0x0000000363079211 */ /* 0x000fe200028f148a */
[----:B------:R1:W-:Y:S01]  /*221c0*/  @!P0 ST.E.64 desc[UR46][R4.64], R36 ;  /* 0x0000002404008985 */ /* 0x0003e2000c101b2e */
[----:B------:R-:W-:-:S02]  /*221d0*/  ISETP.GE.AND P5, PT, R234, UR4, PT ;  /* 0x00000004ea007c0c */ /* 0x000fc4000bfa6270 */
[-C--:B------:R-:W-:Y:S01]  /*221e0*/  @!P2 LEA.HI.X R13, R237, R3.reuse, R98, 0x2, P6 ;  /* 0x00000003ed0da211 */ /* 0x080fe200030f1462 */
[----:B------:R2:W-:Y:S01]  /*221f0*/  @!P1 ST.E.64 desc[UR46][R6.64], R40 ;  /* 0x0000002806009985 */ /* 0x0005e2000c101b2e */
[----:B------:R-:W-:Y:S02]  /*22200*/  ISETP.GE.AND P0, PT, R233, UR4, PT ;  /* 0x00000004e9007c0c */ /* 0x000fe4000bf06270 */
[----:B------:R-:W-:Y:S01]  /*22210*/  ISETP.GE.AND P1, PT, R232, UR4, PT ;  /* 0x00000004e8007c0c */ /* 0x000fe2000bf26270 */
[----:B------:R3:W-:Y:S01]  /*22220*/  @!P2 ST.E.64 desc[UR46][R12.64], R44 ;  /* 0x0000002c0c00a985 */ /* 0x0007e2000c101b2e */
[CC--:B-1----:R-:W-:Y:S02]  /*22230*/  @!P3 LEA R4, P6, R236.reuse, R2.reuse, 0x2 ;  /* 0x00000002ec04b211 */ /* 0x0c2fe400078c10ff */
[----:B--2---:R-:W-:Y:S02]  /*22240*/  @!P4 LEA R6, P2, R235, R2, 0x2 ;  /* 0x00000002eb06c211 */ /* 0x004fe400078410ff */
[----:B------:R-:W-:-:S02]  /*22250*/  @!P3 LEA.HI.X R5, R236, R3, R97, 0x2, P6 ;  /* 0x00000003ec05b211 */ /* 0x000fc400030f1461 */
[----:B------:R-:W-:Y:S02]  /*22260*/  @!P4 LEA.HI.X R7, R235, R3, R96, 0x2, P2 ;  /* 0x00000003eb07c211 */ /* 0x000fe400010f1460 */
[----:B------:R-:W-:Y:S01]  /*22270*/  ISETP.GE.AND P2, PT, R231, UR4, PT ;  /* 0x00000004e7007c0c */ /* 0x000fe2000bf46270 */
[----:B------:R1:W-:Y:S01]  /*22280*/  @!P3 ST.E.64 desc[UR46][R4.64], R48 ;  /* 0x000000300400b985 */ /* 0x0003e2000c101b2e */
[----:B---3--:R-:W-:-:S03]  /*22290*/  @!P5 LEA R12, P6, R234, R2, 0x2 ;  /* 0x00000002ea0cd211 */ /* 0x008fc600078c10ff */
[----:B------:R2:W-:Y:S01]  /*222a0*/  @!P4 ST.E.64 desc[UR46][R6.64], R52 ;  /* 0x000000340600c985 */ /* 0x0005e2000c101b2e */
[----:B------:R-:W-:-:S05]  /*222b0*/  @!P5 LEA.HI.X R13, R234, R3, R95, 0x2, P6 ;  /* 0x00000003ea0dd211 */ /* 0x000fca00030f145f */
[----:B------:R3:W-:Y:S01]  /*222c0*/  @!P5 ST.E.64 desc[UR46][R12.64], R8 ;  /* 0x000000080c00d985 */ /* 0x0007e2000c101b2e */
[----:B------:R-:W-:Y:S02]  /*222d0*/  ISETP.GE.AND P5, PT, R230, UR4, PT ;  /* 0x00000004e6007c0c */ /* 0x000fe4000bfa6270 */
[----:B-1----:R-:W-:-:S04]  /*222e0*/  @!P0 LEA R4, P4, R233, R2, 0x2 ;  /* 0x00000002e9048211 */ /* 0x002fc800078810ff */
[-C--:B------:R-:W-:Y:S02]  /*222f0*/  @!P0 LEA.HI.X R5, R233, R3.reuse, R94, 0x2, P4 ;  /* 0x00000003e9058211 */ /* 0x080fe400020f145e */
[----:B------:R-:W-:Y:S02]  /*22300*/  ISETP.GE.AND P4, PT, R229, UR4, PT ;  /* 0x00000004e5007c0c */ /* 0x000fe4000bf86270 */
[CC--:B--2---:R-:W-:Y:S01]  /*22310*/  @!P1 LEA R6, P3, R232.reuse, R2.reuse, 0x2 ;  /* 0x00000002e8069211 */ /* 0x0c4fe200078610ff */
[----:B------:R1:W-:Y:S01]  /*22320*/  @!P0 ST.E.64 desc[UR46][R4.64], R60 ;  /* 0x0000003c04008985 */ /* 0x0003e2000c101b2e */
[C---:B---3--:R-:W-:Y:S02]  /*22330*/  @!P2 LEA R8, P6, R231.reuse, R2, 0x2 ;  /* 0x00000002e708a211 */ /* 0x048fe400078c10ff */
[-C--:B------:R-:W-:Y:S02]  /*22340*/  @!P1 LEA.HI.X R7, R232, R3.reuse, R93, 0x2, P3 ;  /* 0x00000003e8079211 */ /* 0x080fe400018f145d */
[----:B------:R-:W-:-:S02]  /*22350*/  @!P2 LEA.HI.X R9, R231, R3, R92, 0x2, P6 ;  /* 0x00000003e709a211 */ /* 0x000fc400030f145c */
[----:B------:R-:W-:Y:S01]  /*22360*/  ISETP.GE.AND P3, PT, R228, UR4, PT ;  /* 0x00000004e4007c0c */ /* 0x000fe2000bf66270 */
[----:B------:R2:W-:Y:S01]  /*22370*/  @!P1 ST.E.64 desc[UR46][R6.64], R64 ;  /* 0x0000004006009985 */ /* 0x0005e2000c101b2e */
[----:B------:R-:W-:-:S03]  /*22380*/  ISETP.GE.AND P0, PT, R226, UR4, PT ;  /* 0x00000004e2007c0c */ /* 0x000fc6000bf06270 */
[----:B------:R3:W-:Y:S01]  /*22390*/  @!P2 ST.E.64 desc[UR46][R8.64], R68 ;  /* 0x000000440800a985 */ /* 0x0007e2000c101b2e */
[----:B------:R-:W-:Y:S02]  /*223a0*/  ISETP.GE.AND P2, PT, R227, UR4, PT ;  /* 0x00000004e3007c0c */ /* 0x000fe4000bf46270 */
[----:B-1----:R-:W-:-:S04]  /*223b0*/  @!P5 LEA R4, P6, R230, R2, 0x2 ;  /* 0x00000002e604d211 */ /* 0x002fc800078c10ff */
[----:B------:R-:W-:Y:S02]  /*223c0*/  @!P5 LEA.HI.X R5, R230, R3, R91, 0x2, P6 ;  /* 0x00000003e605d211 */ /* 0x000fe400030f145b */
[----:B--2---:R-:W-:-:S03]  /*223d0*/  @!P4 LEA R6, P1, R229, R2, 0x2 ;  /* 0x00000002e506c211 */ /* 0x004fc600078210ff */
[----:B------:R-:W-:Y:S01]  /*223e0*/  @!P5 ST.E.64 desc[UR46][R4.64], R10 ;  /* 0x0000000a0400d985 */ /* 0x000fe2000c101b2e */
[-C--:B------:R-:W-:Y:S02]  /*223f0*/  @!P0 LEA R14, P5, R226, R2.reuse, 0x2 ;  /* 0x00000002e20e8211 */ /* 0x080fe400078a10ff */
[-C--:B------:R-:W-:Y:S02]  /*22400*/  @!P4 LEA.HI.X R7, R229, R3.reuse, R90, 0x2, P1 ;  /* 0x00000003e507c211 */ /* 0x080fe400008f145a */
[----:B------:R-:W-:Y:S02]  /*22410*/  ISETP.GE.AND P1, PT, R225, UR4, PT ;  /* 0x00000004e1007c0c */ /* 0x000fe4000bf26270 */
[CC--:B---3--:R-:W-:Y:S01]  /*22420*/  @!P3 LEA R8, P6, R228.reuse, R2.reuse, 0x2 ;  /* 0x00000002e408b211 */ /* 0x0c8fe200078c10ff */
[----:B------:R1:W-:Y:S01]  /*22430*/  @!P4 ST.E.64 desc[UR46][R6.64], R76 ;  /* 0x0000004c0600c985 */ /* 0x0003e2000c101b2e */
[----:B------:R-:W-:Y:S02]  /*22440*/  @!P2 LEA R12, P4, R227, R2, 0x2 ;  /* 0x00000002e30ca211 */ /* 0x000fe400078810ff */
[----:B------:R-:W-:-:S02]  /*22450*/  @!P3 LEA.HI.X R9, R228, R3, R87, 0x2, P6 ;  /* 0x00000003e409b211 */ /* 0x000fc400030f1457 */
[-C--:B------:R-:W-:Y:S02]  /*22460*/  @!P2 LEA.HI.X R13, R227, R3.reuse, R86, 0x2, P4 ;  /* 0x00000003e30da211 */ /* 0x080fe400020f1456 */
[----:B------:R-:W-:Y:S01]  /*22470*/  ISETP.GE.AND P4, PT, R29, UR4, PT ;  /* 0x000000041d007c0c */ /* 0x000fe2000bf86270 */
[----:B------:R2:W-:Y:S01]  /*22480*/  @!P3 ST.E.64 desc[UR46][R8.64], R80 ;  /* 0x000000500800b985 */ /* 0x0005e2000c101b2e */
[----:B------:R-:W-:Y:S02]  /*22490*/  ISETP.GE.AND P3, PT, R222, UR4, PT ;  /* 0x00000004de007c0c */ /* 0x000fe4000bf66270 */
[----:B------:R-:W-:Y:S01]  /*224a0*/  @!P1 LEA R24, P6, R225, R2, 0x2 ;  /* 0x00000002e1189211 */ /* 0x000fe200078c10ff */
[----:B------:R-:W-:Y:S01]  /*224b0*/  @!P2 ST.E.64 desc[UR46][R12.64], R20 ;  /* 0x000000140c00a985 */ /* 0x000fe2000c101b2e */
[-C--:B------:R-:W-:Y:S01]  /*224c0*/  @!P0 LEA.HI.X R15, R226, R3.reuse, R85, 0x2, P5 ;  /* 0x00000003e20f8211 */ /* 0x080fe200028f1455 */
[----:B-1----:R-:W-:Y:S01]  /*224d0*/  VIADD R7, R201, 0xa8 ;  /* 0x000000a8c9077836 */ /* 0x002fe20000000000 */
[----:B------:R-:W-:-:S02]  /*224e0*/  @!P1 LEA.HI.X R25, R225, R3, R84, 0x2, P6 ;  /* 0x00000003e1199211 */ /* 0x000fc400030f1454 */
[----:B------:R-:W-:Y:S01]  /*224f0*/  ISETP.GE.AND P2, PT, R224, UR4, PT ;  /* 0x00000004e0007c0c */ /* 0x000fe2000bf46270 */
[----:B------:R1:W-:Y:S01]  /*22500*/  @!P0 ST.E.64 desc[UR46][R14.64], R120 ;  /* 0x000000780e008985 */ /* 0x0003e2000c101b2e */
[----:B------:R-:W-:Y:S02]  /*22510*/  SHF.R.S32.HI R5, RZ, 0x1f, R222 ;  /* 0x0000001fff057819 */ /* 0x000fe400000114de */
[----:B------:R-:W-:Y:S01]  /*22520*/  ISETP.GE.AND P0, PT, R33, UR4, PT ;  /* 0x0000000421007c0c */ /* 0x000fe2000bf06270 */
[----:B------:R3:W-:Y:S01]  /*22530*/  @!P1 ST.E.64 desc[UR46][R24.64], R122 ;  /* 0x0000007a18009985 */ /* 0x0007e2000c101b2e */
[----:B------:R-:W-:Y:S02]  /*22540*/  ISETP.GE.AND P1, PT, R7, UR4, PT ;  /* 0x0000000407007c0c */ /* 0x000fe4000bf26270 */
[----:B------:R-:W-:Y:S02]  /*22550*/  @!P3 LEA R10, P6, R222, R2, 0x2 ;  /* 0x00000002de0ab211 */ /* 0x000fe400078c10ff */
[----:B------:R-:W-:-:S02]  /*22560*/  SHF.R.S32.HI R4, RZ, 0x1f, R29 ;  /* 0x0000001fff047819 */ /* 0x000fc4000001141d */
[-C--:B--2---:R-:W-:Y:S02]  /*22570*/  @!P4 LEA R8, P5, R29, R2.reuse, 0x2 ;  /* 0x000000021d08c211 */ /* 0x084fe400078a10ff */
[-C--:B------:R-:W-:Y:S01]  /*22580*/  @!P3 LEA.HI.X R11, R222, R3.reuse, R5, 0x2, P6 ;  /* 0x00000003de0bb211 */ /* 0x080fe200030f1405 */
[----:B-1----:R-:W-:Y:S01]  /*22590*/  VIADD R15, R201, 0xb8 ;  /* 0x000000b8c90f7836 */ /* 0x002fe20000000000 */
[C---:B------:R-:W-:Y:S02]  /*225a0*/  @!P2 LEA R12, P6, R224.reuse, R2, 0x2 ;  /* 0x00000002e00ca211 */ /* 0x040fe400078c10ff */
[-C--:B------:R-:W-:Y:S02]  /*225b0*/  @!P4 LEA.HI.X R9, R29, R3.reuse, R4, 0x2, P5 ;  /* 0x000000031d09c211 */ /* 0x080fe400028f1404 */
[----:B------:R-:W-:Y:S02]  /*225c0*/  ISETP.GE.AND P5, PT, R15, UR4, PT ;  /* 0x000000040f007c0c */ /* 0x000fe4000bfa6270 */
[----:B------:R-:W-:-:S02]  /*225d0*/  @!P2 LEA.HI.X R13, R224, R3, R74, 0x2, P6 ;  /* 0x00000003e00da211 */ /* 0x000fc400030f144a */
[----:B------:R-:W-:Y:S02]  /*225e0*/  SHF.R.S32.HI R4, RZ, 0x1f, R7 ;  /* 0x0000001fff047819 */ /* 0x000fe40000011407 */
[CC--:B------:R-:W-:Y:S01]  /*225f0*/  @!P1 LEA R6, P6, R7.reuse, R2.reuse, 0x2 ;  /* 0x0000000207069211 */ /* 0x0c0fe200078c10ff */
[----:B------:R3:W-:Y:S01]  /*22600*/  @!P2 ST.E.64 desc[UR46][R12.64], R124 ;  /* 0x0000007c0c00a985 */ /* 0x0007e2000c101b2e */
[----:B------:R-:W-:Y:S02]  /*22610*/  SHF.R.S32.HI R5, RZ, 0x1f, R33 ;  /* 0x0000001fff057819 */ /* 0x000fe40000011421 */
[-C--:B------:R-:W-:Y:S01]  /*22620*/  @!P1 LEA.HI.X R7, R7, R3.reuse, R4, 0x2, P6 ;  /* 0x0000000307079211 */ /* 0x080fe200030f1404 */
[----:B------:R3:W-:Y:S01]  /*22630*/  @!P3 ST.E.64 desc[UR46][R10.64], R100 ;  /* 0x000000640a00b985 */ /* 0x0007e2000c101b2e */
[C---:B------:R-:W-:Y:S02]  /*22640*/  @!P0 LEA R4, P6, R33.reuse, R2, 0x2 ;  /* 0x0000000221048211 */ /* 0x040fe400078c10ff */
[----:B------:R-:W-:Y:S01]  /*22650*/  SHF.R.S32.HI R14, RZ, 0x1f, R15 ;  /* 0x0000001fff0e7819 */ /* 0x000fe2000001140f */
[----:B------:R3:W-:Y:S01]  /*22660*/  @!P4 ST.E.64 desc[UR46][R8.64], R104 ;  /* 0x000000680800c985 */ /* 0x0007e2000c101b2e */
[----:B------:R-:W-:-:S02]  /*22670*/  @!P0 LEA.HI.X R5, R33, R3, R5, 0x2, P6 ;  /* 0x0000000321058211 */ /* 0x000fc400030f1405 */
[C---:B------:R-:W-:Y:S01]  /*22680*/  @!P5 LEA R2, P6, R15.reuse, R2, 0x2 ;  /* 0x000000020f02d211 */ /* 0x040fe200078c10ff */
[----:B------:R3:W-:Y:S03]  /*22690*/  @!P1 ST.E.64 desc[UR46][R6.64], R108 ;  /* 0x0000006c06009985 */ /* 0x0007e6000c101b2e */
[----:B------:R-:W-:Y:S01]  /*226a0*/  @!P5 LEA.HI.X R3, R15, R3, R14, 0x2, P6 ;  /* 0x000000030f03d211 */ /* 0x000fe200030f140e */
[----:B------:R3:W-:Y:S04]  /*226b0*/  @!P0 ST.E.64 desc[UR46][R4.64], R112 ;  /* 0x0000007004008985 */ /* 0x0007e8000c101b2e */
[----:B------:R3:W-:Y:S04]  /*226c0*/  @!P5 ST.E.64 desc[UR46][R2.64], R116 ;  /* 0x000000740200d985 */ /* 0x0007e8000c101b2e */
.L_x_1750:
[----:B------:R-:W-:Y:S05]  /*226d0*/  BSYNC B1 ;  /* 0x0000000000017941 */ /* 0x000fea0003800000 */
.L_x_1749:
[----:B------:R-:W-:Y:S01]  /*226e0*/  ISETP.GE.AND P0, PT, R73, R72, PT ;  /* 0x000000484900720c */ /* 0x000fe20003f06270 */
[----:B--23--:R2:W3:Y:S04]  /*226f0*/  SHFL.IDX PT, R3, R56, 0x1, 0x1c1f ;  /* 0x003c1f0038037f89 */ /* 0x00c4e800000e0000 */
[----:B-1----:R2:W1:Y:S08]  /*22700*/  SHFL.IDX PT, R2, R0, 0x1, 0x1c1f ;  /* 0x003c1f0000027f89 */ /* 0x00247000000e0000 */
[----:B--2---:R-:W-:Y:S05]  /*22710*/  @P0 BRA `(.L_x_1748) ;  /* 0x0000001400000947 */ /* 0x004fea0003800000 */
        /* <DEDUP_REMOVED lines=8> */
[----:B0-----:R-:W-:-:S03]  /*227a0*/  SHF.R.S32.HI R0, RZ, 0x1f, R25 ;  /* 0x0000001fff007819 */ /* 0x001fc60000011419 */
[-C--:B-1----:R-:W-:Y:S02]  /*227b0*/  @!P1 LEA R6, P5, R143, R2.reuse, 0x2 ;  /* 0x000000028f069211 */ /* 0x082fe400078a10ff */
[-C--:B------:R-:W-:Y:S02]  /*227c0*/  @!P0 LEA R8, P6, R141, R2.reuse, 0x2 ;  /* 0x000000028d088211 */ /* 0x080fe400078c10ff */
[-C--:B---3--:R-:W-:Y:S01]  /*227d0*/  @!P1 LEA.HI.X R7, R143, R3.reuse, R144, 0x2, P5 ;  /* 0x000000038f079211 */ /* 0x088fe200028f1490 */
[----:B------:R-:W-:Y:S01]  /*227e0*/  @!P2 IMAD.WIDE R4, R201, 0x4, R2 ;  /* 0x00000004c904a825 */ /* 0x000fe200078e0202 */
[----:B------:R-:W-:Y:S02]  /*227f0*/  ISETP.GE.AND P5, PT, R237, UR4, PT ;  /* 0x00000004ed007c0c */ /* 0x000fe4000bfa6270 */
[----:B------:R-:W-:Y:S02]  /*22800*/  @!P0 LEA.HI.X R9, R141, R3, R142, 0x2, P6 ;  /* 0x000000038d098211 */ /* 0x000fe400030f148e */
[----:B------:R0:W-:Y:S01]  /*22810*/  @!P2 ST.E.64 desc[UR46][R4.64], R26 ;  /* 0x0000001a0400a985 */ /* 0x0001e2000c101b2e */
[----:B------:R-:W-:-:S02]  /*22820*/  @!P3 LEA R10, P6, R139, R2, 0x2 ;  /* 0x000000028b0ab211 */ /* 0x000fc400078c10ff */
[-C--:B------:R-:W-:Y:S01]  /*22830*/  @!P4 LEA R12, P2, R99, R2.reuse, 0x2 ;  /* 0x00000002630cc211 */ /* 0x080fe200078410ff */
[----:B------:R1:W-:Y:S01]  /*22840*/  @!P1 ST.E.64 desc[UR46][R6.64], R30 ;  /* 0x0000001e06009985 */ /* 0x0003e2000c101b2e */
[----:B------:R-:W-:Y:S02]  /*22850*/  ISETP.GE.AND P1, PT, R235, UR4, PT ;  /* 0x00000004eb007c0c */ /* 0x000fe4000bf26270 */
[-C--:B------:R-:W-:Y:S01]  /*22860*/  @!P3 LEA.HI.X R11, R139, R3.reuse, R140, 0x2, P6 ;  /* 0x000000038b0bb211 */ /* 0x080fe200030f148c */
[----:B------:R2:W-:Y:S01]  /*22870*/  @!P0 ST.E.64 desc[UR46][R8.64], R34 ;  /* 0x0000002208008985 */ /* 0x0005e2000c101b2e */
[----:B------:R-:W-:Y:S02]  /*22880*/  ISETP.GE.AND P0, PT, R236, UR4, PT ;  /* 0x00000004ec007c0c */ /* 0x000fe4000bf06270 */
[----:B------:R-:W-:Y:S01]  /*22890*/  @!P5 LEA R14, P6, R237, R2, 0x2 ;  /* 0x00000002ed0ed211 */ /* 0x000fe200078c10ff */
[----:B------:R3:W-:Y:S01]  /*228a0*/  @!P3 ST.E.64 desc[UR46][R10.64], R38 ;  /* 0x000000260a00b985 */ /* 0x0007e2000c101b2e */
[----:B------:R-:W-:-:S02]  /*228b0*/  @!P4 LEA.HI.X R13, R99, R3, R138, 0x2, P2 ;  /* 0x00000003630dc211 */ /* 0x000fc400010f148a */
[----:B------:R-:W-:Y:S02]  /*228c0*/  ISETP.GE.AND P2, PT, R234, UR4, PT ;  /* 0x00000004ea007c0c */ /* 0x000fe4000bf46270 */
[----:B------:R-:W-:Y:S01]  /*228d0*/  @!P5 LEA.HI.X R15, R237, R3, R98, 0x2, P6 ;  /* 0x00000003ed0fd211 */ /* 0x000fe200030f1462 */
[----:B------:R4:W-:Y:S01]  /*228e0*/  @!P4 ST.E.64 desc[UR46][R12.64], R42 ;  /* 0x0000002a0c00c985 */ /* 0x0009e2000c101b2e */
[----:B------:R-:W-:Y:S02]  /*228f0*/  ISETP.GE.AND P3, PT, R233, UR4, PT ;  /* 0x00000004e9007c0c */ /* 0x000fe4000bf66270 */
[----:B------:R-:W-:Y:S01]  /*22900*/  ISETP.GE.AND P4, PT, R232, UR4, PT ;  /* 0x00000004e8007c0c */ /* 0x000fe2000bf86270 */
[----:B------:R5:W-:Y:S01]  /*22910*/  @!P5 ST.E.64 desc[UR46][R14.64], R46 ;  /* 0x0000002e0e00d985 */ /* 0x000be2000c101b2e */
[-C--:B0-----:R-:W-:Y:S02]  /*22920*/  @!P0 LEA R4, P6, R236, R2.reuse, 0x2 ;  /* 0x00000002ec048211 */ /* 0x081fe400078c10ff */
[----:B-1----:R-:W-:-:S02]  /*22930*/  @!P1 LEA R6, P5, R235, R2, 0x2 ;  /* 0x00000002eb069211 */ /* 0x002fc400078a10ff */
[-C--:B------:R-:W-:Y:S02]  /*22940*/  @!P0 LEA.HI.X R5, R236, R3.reuse, R97, 0x2, P6 ;  /* 0x00000003ec058211 */ /* 0x080fe400030f1461 */
[CC--:B--2---:R-:W-:Y:S02]  /*22950*/  @!P2 LEA R8, P6, R234.reuse, R2.reuse, 0x2 ;  /* 0x00000002ea08a211 */ /* 0x0c4fe400078c10ff */
[-C--:B------:R-:W-:Y:S01]  /*22960*/  @!P1 LEA.HI.X R7, R235, R3.reuse, R96, 0x2, P5 ;  /* 0x00000003eb079211 */ /* 0x080fe200028f1460 */
[----:B------:R0:W-:Y:S01]  /*22970*/  @!P0 ST.E.64 desc[UR46][R4.64], R50 ;  /* 0x0000003204008985 */ /* 0x0001e2000c101b2e */
[----:B------:R-:W-:Y:S02]  /*22980*/  ISETP.GE.AND P5, PT, R231, UR4, PT ;  /* 0x00000004e7007c0c */ /* 0x000fe4000bfa6270 */
[----:B------:R-:W-:Y:S01]  /*22990*/  @!P2 LEA.HI.X R9, R234, R3, R95, 0x2, P6 ;  /* 0x00000003ea09a211 */ /* 0x000fe200030f145f */
[----:B------:R1:W-:Y:S01]  /*229a0*/  @!P1 ST.E.64 desc[UR46][R6.64], R54 ;  /* 0x0000003606009985 */ /* 0x0003e2000c101b2e */
[----:B---3--:R-:W-:-:S02]  /*229b0*/  @!P3 LEA R10, P1, R233, R2, 0x2 ;  /* 0x00000002e90ab211 */ /* 0x008fc400078210ff */
[-C--:B----4-:R-:W-:Y:S01]  /*229c0*/  @!P4 LEA R12, P0, R232, R2.reuse, 0x2 ;  /* 0x00000002e80cc211 */ /* 0x090fe200078010ff */
[----:B------:R2:W-:Y:S01]  /*229d0*/  @!P2 ST.E.64 desc[UR46][R8.64], R126 ;  /* 0x0000007e0800a985 */ /* 0x0005e2000c101b2e */
[----:B------:R-:W-:Y:S02]  /*229e0*/  ISETP.GE.AND P2, PT, R230, UR4, PT ;  /* 0x00000004e6007c0c */ /* 0x000fe4000bf46270 */
[-C--:B------:R-:W-:Y:S02]  /*229f0*/  @!P3 LEA.HI.X R11, R233, R3.reuse, R94, 0x2, P1 ;  /* 0x00000003e90bb211 */ /* 0x080fe400008f145e */
[----:B------:R-:W-:Y:S02]  /*22a00*/  ISETP.GE.AND P1, PT, R229, UR4, PT ;  /* 0x00000004e5007c0c */ /* 0x000fe4000bf26270 */
[----:B-----5:R-:W-:Y:S01]  /*22a10*/  @!P5 LEA R14, P6, R231, R2, 0x2 ;  /* 0x00000002e70ed211 */ /* 0x020fe200078c10ff */
[----:B------:R3:W-:Y:S01]  /*22a20*/  @!P3 ST.E.64 desc[UR46][R10.64], R62 ;  /* 0x0000003e0a00b985 */ /* 0x0007e2000c101b2e */
[----:B------:R-:W-:-:S02]  /*22a30*/  @!P4 LEA.HI.X R13, R232, R3, R93, 0x2, P0 ;  /* 0x00000003e80dc211 */ /* 0x000fc400000f145d */
[----:B------:R-:W-:Y:S02]  /*22a40*/  @!P5 LEA.HI.X R15, R231, R3, R92, 0x2, P6 ;  /* 0x00000003e70fd211 */ /* 0x000fe400030f145c */
[----:B------:R-:W-:Y:S01]  /*22a50*/  ISETP.GE.AND P0, PT, R228, UR4, PT ;  /* 0x00000004e4007c0c */ /* 0x000fe2000bf06270 */
[----:B------:R-:W-:Y:S01]  /*22a60*/  @!P4 ST.E.64 desc[UR46][R12.64], R66 ;  /* 0x000000420c00c985 */ /* 0x000fe2000c101b2e */
[----:B------:R-:W-:Y:S02]  /*22a70*/  ISETP.GE.AND P3, PT, R227, UR4, PT ;  /* 0x00000004e3007c0c */ /* 0x000fe4000bf66270 */
[-C--:B0-----:R-:W-:Y:S01]  /*22a80*/  @!P2 LEA R4, P6, R230, R2.reuse, 0x2 ;  /* 0x00000002e604a211 */ /* 0x081fe200078c10ff */
[----:B------:R0:W-:Y:S01]  /*22a90*/  @!P5 ST.E.64 desc[UR46][R14.64], R70 ;  /* 0x000000460e00d985 */ /* 0x0001e2000c101b2e */
[----:B------:R-:W-:Y:S02]  /*22aa0*/  ISETP.GE.AND P4, PT, R226, UR4, PT ;  /* 0x00000004e2007c0c */ /* 0x000fe4000bf86270 */
[----:B-1----:R-:W-:-:S02]  /*22ab0*/  @!P1 LEA R6, P5, R229, R2, 0x2 ;  /* 0x00000002e5069211 */ /* 0x002fc400078a10ff */
[-C--:B------:R-:W-:Y:S02]  /*22ac0*/  @!P2 LEA.HI.X R5, R230, R3.reuse, R91, 0x2, P6 ;  /* 0x00000003e605a211 */ /* 0x080fe400030f145b */
[-C--:B------:R-:W-:Y:S02]  /*22ad0*/  @!P1 LEA.HI.X R7, R229, R3.reuse, R90, 0x2, P5 ;  /* 0x00000003e5079211 */ /* 0x080fe400028f145a */
[CC--:B--2---:R-:W-:Y:S01]  /*22ae0*/  @!P0 LEA R8, P6, R228.reuse, R2.reuse, 0x2 ;  /* 0x00000002e4088211 */ /* 0x0c4fe200078c10ff */
[----:B------:R1:W-:Y:S01]  /*22af0*/  @!P2 ST.E.64 desc[UR46][R4.64], R128 ;  /* 0x000000800400a985 */ /* 0x0003e2000c101b2e */
[----:B------:R-:W-:Y:S02]  /*22b00*/  ISETP.GE.AND P2, PT, R225, UR4, PT ;  /* 0x00000004e1007c0c */ /* 0x000fe4000bf46270 */
[-C--:B------:R-:W-:Y:S01]  /*22b10*/  @!P0 LEA.HI.X R9, R228, R3.reuse, R87, 0x2, P6 ;  /* 0x00000003e4098211 */ /* 0x080fe200030f1457 */
[----:B------:R2:W-:Y:S01]  /*22b20*/  @!P1 ST.E.64 desc[UR46][R6.64], R78 ;  /* 0x0000004e06009985 */ /* 0x0005e2000c101b2e */
[-C--:B---3--:R-:W-:Y:S01]  /*22b30*/  @!P3 LEA R10, P1, R227, R2.reuse, 0x2 ;  /* 0x00000002e30ab211 */ /* 0x088fe200078210ff */
[----:B0-----:R-:W-:Y:S01]  /*22b40*/  VIADD R15, R201, 0xa8 ;  /* 0x000000a8c90f7836 */ /* 0x001fe20000000000 */
[----:B------:R-:W-:Y:S01]  /*22b50*/  @!P4 LEA R12, P5, R226, R2, 0x2 ;  /* 0x00000002e20cc211 */ /* 0x000fe200078a10ff */
[----:B------:R0:W-:Y:S01]  /*22b60*/  @!P0 ST.E.64 desc[UR46][R8.64], R82 ;  /* 0x0000005208008985 */ /* 0x0001e2000c101b2e */
[----:B------:R-:W-:-:S02]  /*22b70*/  @!P3 LEA.HI.X R11, R227, R3, R86, 0x2, P1 ;  /* 0x00000003e30bb211 */ /* 0x000fc400008f1456 */
[----:B------:R-:W-:Y:S02]  /*22b80*/  ISETP.GE.AND P1, PT, R224, UR4, PT ;  /* 0x00000004e0007c0c */ /* 0x000fe4000bf26270 */
[----:B------:R-:W-:Y:S01]  /*22b90*/  @!P4 LEA.HI.X R13, R226, R3, R85, 0x2, P5 ;  /* 0x00000003e20dc211 */ /* 0x000fe200028f1455 */
[----:B------:R3:W-:Y:S01]  /*22ba0*/  @!P3 ST.E.64 desc[UR46][R10.64], R130 ;  /* 0x000000820a00b985 */ /* 0x0007e2000c101b2e */
[----:B------:R-:W-:Y:S02]  /*22bb0*/  ISETP.GE.AND P0, PT, R222, UR4, PT ;  /* 0x00000004de007c0c */ /* 0x000fe4000bf06270 */
[----:B-1----:R-:W-:Y:S01]  /*22bc0*/  @!P2 LEA R4, P5, R225, R2, 0x2 ;  /* 0x00000002e104a211 */ /* 0x002fe200078a10ff */
[----:B------:R1:W-:Y:S01]  /*22bd0*/  @!P4 ST.E.64 desc[UR46][R12.64], R132 ;  /* 0x000000840c00c985 */ /* 0x0003e2000c101b2e */
[----:B------:R-:W-:Y:S02]  /*22be0*/  ISETP.GE.AND P4, PT, R25, UR4, PT ;  /* 0x0000000419007c0c */ /* 0x000fe4000bf86270 */
[----:B------:R-:W-:-:S02]  /*22bf0*/  ISETP.GE.AND P3, PT, R15, UR4, PT ;  /* 0x000000040f007c0c */ /* 0x000fc4000bf66270 */
[-C--:B------:R-:W-:Y:S02]  /*22c00*/  @!P2 LEA.HI.X R5, R225, R3.reuse, R84, 0x2, P5 ;  /* 0x00000003e105a211 */ /* 0x080fe400028f1454 */
[-C--:B--2---:R-:W-:Y:S02]  /*22c10*/  @!P1 LEA R6, P6, R224, R2.reuse, 0x2 ;  /* 0x00000002e0069211 */ /* 0x084fe400078c10ff */
[----:B------:R-:W-:Y:S01]  /*22c20*/  SHF.R.S32.HI R27, RZ, 0x1f, R222 ;  /* 0x0000001fff1b7819 */ /* 0x000fe200000114de */
[----:B------:R2:W-:Y:S01]  /*22c30*/  @!P2 ST.E.64 desc[UR46][R4.64], R134 ;  /* 0x000000860400a985 */ /* 0x0005e2000c101b2e */
[----:B0-----:R-:W-:Y:S02]  /*22c40*/  @!P0 LEA R8, P5, R222, R2, 0x2 ;  /* 0x00000002de088211 */ /* 0x001fe400078a10ff */
[----:B------:R-:W-:Y:S02]  /*22c50*/  @!P1 LEA.HI.X R7, R224, R3, R74, 0x2, P6 ;  /* 0x00000003e0079211 */ /* 0x000fe400030f144a */
[----:B------:R-:W-:-:S02]  /*22c60*/  ISETP.GE.AND P6, PT, R21, UR4, PT ;  /* 0x0000000415007c0c */ /* 0x000fc4000bfc6270 */
[----:B------:R-:W-:Y:S01]  /*22c70*/  @!P0 LEA.HI.X R9, R222, R3, R27, 0x2, P5 ;  /* 0x00000003de098211 */ /* 0x000fe200028f141b */
[----:B------:R2:W-:Y:S01]  /*22c80*/  @!P1 ST.E.64 desc[UR46][R6.64], R136 ;  /* 0x0000008806009985 */ /* 0x0005e2000c101b2e */
[----:B---3--:R-:W-:-:S03]  /*22c90*/  @!P4 LEA R10, P5, R25, R2, 0x2 ;  /* 0x00000002190ac211 */ /* 0x008fc600078a10ff */
[----:B------:R2:W-:Y:S01]  /*22ca0*/  @!P0 ST.E.64 desc[UR46][R8.64], R102 ;  /* 0x0000006608008985 */ /* 0x0005e2000c101b2e */
[-C--:B------:R-:W-:Y:S02]  /*22cb0*/  @!P4 LEA.HI.X R11, R25, R3.reuse, R0, 0x2, P5 ;  /* 0x00000003190bc211 */ /* 0x080fe400028f1400 */
[----:B------:R-:W-:Y:S02]  /*22cc0*/  SHF.R.S32.HI R0, RZ, 0x1f, R15 ;  /* 0x0000001fff007819 */ /* 0x000fe4000001140f */
[C---:B-1----:R-:W-:Y:S01]  /*22cd0*/  @!P3 LEA R12, P5, R15.reuse, R2, 0x2 ;  /* 0x000000020f0cb211 */ /* 0x042fe200078a10ff */
[----:B------:R2:W-:Y:S03]  /*22ce0*/  @!P4 ST.E.64 desc[UR46][R10.64], R106 ;  /* 0x0000006a0a00c985 */ /* 0x0005e6000c101b2e */
[----:B------:R-:W-:Y:S02]  /*22cf0*/  @!P3 LEA.HI.X R13, R15, R3, R0, 0x2, P5 ;  /* 0x000000030f0db211 */ /* 0x000fe400028f1400 */
[----:B------:R-:W-:-:S02]  /*22d00*/  SHF.R.S32.HI R0, RZ, 0x1f, R21 ;  /* 0x0000001fff007819 */ /* 0x000fc40000011415 */
[C---:B------:R-:W-:Y:S01]  /*22d10*/  @!P6 LEA R14, P5, R21.reuse, R2, 0x2 ;  /* 0x00000002150ee211 */ /* 0x040fe200078a10ff */
[----:B------:R2:W-:Y:S03]  /*22d20*/  @!P3 ST.E.64 desc[UR46][R12.64], R110 ;  /* 0x0000006e0c00b985 */ /* 0x0005e6000c101b2e */
[----:B------:R-:W-:Y:S01]  /*22d30*/  @!P6 LEA.HI.X R15, R21, R3, R0, 0x2, P5 ;  /* 0x00000003150fe211 */ /* 0x000fe200028f1400 */
[----:B------:R-:W-:-:S04]  /*22d40*/  VIADD R21, R201, 0xb8 ;  /* 0x000000b8c9157836 */ /* 0x000fc80000000000 */
[----:B------:R2:W-:Y:S01]  /*22d50*/  @!P6 ST.E.64 desc[UR46][R14.64], R114 ;  /* 0x000000720e00e985 */ /* 0x0005e2000c101b2e */
[----:B------:R-:W-:-:S13]  /*22d60*/  ISETP.GE.AND P0, PT, R21, UR4, PT ;  /* 0x0000000415007c0c */ /* 0x000fda000bf06270 */
[----:B--2---:R-:W-:Y:S05]  /*22d70*/  @P0 BRA `(.L_x_1748) ;  /* 0x0000000c00680947 */ /* 0x004fea0003800000 */
[----:B------:R-:W-:Y:S02]  /*22d80*/  LEA R2, P0, R21, R2, 0x2 ;  /* 0x0000000215027211 */ /* 0x000fe400078010ff */
[----:B------:R-:W-:-:S04]  /*22d90*/  SHF.R.S32.HI R0, RZ, 0x1f, R21 ;  /* 0x0000001fff007819 */ /* 0x000fc80000011415 */
[----:B------:R-:W-:-:S05]  /*22da0*/  LEA.HI.X R3, R21, R3, R0, 0x2, P0 ;  /* 0x0000000315037211 */ /* 0x000fca00000f1400 */
[----:B------:R0:W-:Y:S01]  /*22db0*/  ST.E.64 desc[UR46][R2.64], R118 ;  /* 0x0000007602007985 */ /* 0x0001e2000c101b2e */
[----:B------:R-:W-:Y:S05]  /*22dc0*/  BRA `(.L_x_1748) ;  /* 0x0000000c00547947 */ /* 0x000fea0003800000 */
.L_x_1739:
[----:B------:R-:W-:Y:S01]  /*22dd0*/  ULDC.64 UR4, c[0x0][0xc08] ;  /* 0x0003020000047ab9 */ /* 0x000fe20000000a00 */
[----:B------:R-:W2:Y:S01]  /*22de0*/  LDC.64 R2, c[0x0][0xc00] ;  /* 0x00030000ff027b82 */ /* 0x000ea20000000a00 */
[----:B------:R-:W-:Y:S01]  /*22df0*/  ISETP.NE.U32.AND P0, PT, RZ, UR4, PT ;  /* 0x00000004ff007c0c */ /* 0x000fe2000bf05070 */
[----:B------:R-:W-:-:S03]  /*22e00*/  IMAD.MOV.U32 R15, RZ, RZ, RZ ;  /* 0x000000ffff0f7224 */ /* 0x000fc600078e00ff */
[----:B------:R-:W-:Y:S01]  /*22e10*/  ISETP.NE.AND.EX P1, PT, RZ, UR5, PT, P0 ;  /* 0x00000005ff007c0c */ /* 0x000fe2000bf25300 */
[----:B------:R-:W-:Y:S02]  /*22e20*/  ULDC.64 UR4, c[0x0][0xc00] ;  /* 0x0003000000047ab9 */ /* 0x000fe40000000a00 */
[----:B------:R-:W-:-:S04]  /*22e30*/  ISETP.NE.U32.AND P0, PT, RZ, UR4, PT ;  /* 0x00000004ff007c0c */ /* 0x000fc8000bf05070 */
[----:B------:R-:W-:-:S06]  /*22e40*/  ISETP.NE.AND.EX P0, PT, RZ, UR5, PT, P0 ;  /* 0x00000005ff007c0c */ /* 0x000fcc000bf05300 */
[----:B------:R-:W3:Y:S01]  /*22e50*/  @P1 LDC.64 R4, c[0x0][0xc08] ;  /* 0x00030200ff041b82 */ /* 0x000ee20000000a00 */
[----:B------:R-:W-:Y:S02]  /*22e60*/  ULDC UR4, c[0x0][0xa88] ;  /* 0x0002a20000047ab9 */ /* 0x000fe40000000800 */
[----:B------:R-:W-:Y:S02]  /*22e70*/  IMAD.U32 R0, RZ, RZ, UR4 ;  /* 0x00000004ff007e24 */ /* 0x000fe4000f8e00ff */
[----:B--2---:R-:W-:-:S05]  /*22e80*/  IMAD.WIDE R2, R218, 0x4, R2 ;  /* 0x00000004da027825 */ /* 0x004fca00078e0202 */
[----:B------:R2:W5:Y:S01]  /*22e90*/  @P0 LDG.E R15, desc[UR46][R2.64] ;  /* 0x0000002e020f0981 */ /* 0x000562000c1e1900 */
[----:B---3--:R-:W-:-:S05]  /*22ea0*/  @P1 IMAD.WIDE R4, R218, 0x4, R4 ;  /* 0x00000004da041825 */ /* 0x008fca00078e0204 */
[----:B------:R2:W5:Y:S01]  /*22eb0*/  @P1 LDG.E R0, desc[UR46][R4.64] ;  /* 0x0000002e04001981 */ /* 0x000562000c1e1900 */
[----:B------:R-:W-:Y:S02]  /*22ec0*/  ISETP.NE.AND P2, PT, R217, RZ, PT ;  /* 0x000000ffd900720c */ /* 0x000fe40003f45270 */
[----:B------:R-:W-:Y:S01]  /*22ed0*/  SHF.R.S32.HI R26, RZ, 0x1f, R218 ;  /* 0x0000001fff1a7819 */ /* 0x000fe200000114da */
[----:B------:R-:W3:Y:S10]  /*22ee0*/  S2R R6, SR_TID.X ;  /* 0x0000000000067919 */ /* 0x000ef40000002100 */
        /* <DEDUP_REMOVED lines=9> */
.L_x_1751:
[----:B------:R-:W-:Y:S01]  /*22f80*/  BSSY B1, `(.L_x_1752) ;  /* 0x0000035000017945 */ /* 0x000fe20003800000 */
[----:B------:R-:W-:Y:S02]  /*22f90*/  SEL R27, R218, RZ, !P0 ;  /* 0x000000ffda1b7207 */ /* 0x000fe40004000000 */
[----:B------:R-:W-:Y:S02]  /*22fa0*/  SEL R26, R26, RZ, !P0 ;  /* 0x000000ff1a1a7207 */ /* 0x000fe40004000000 */
[----:B-----5:R-:W-:Y:S01]  /*22fb0*/  SHF.R.S32.HI R24, RZ, 0x1f, R15 ;  /* 0x0000001fff187819 */ /* 0x020fe2000001140f */
[----:B------:R-:W-:Y:S06]  /*22fc0*/  @P3 BRA `(.L_x_1753) ;  /* 0x0000000000c03947 */ /* 0x000fec0003800000 */
[----:B------:R-:W2:Y:S01]  /*22fd0*/  LDC R31, c[0x0][0xbe8] ;  /* 0x0002fa00ff1f7b82 */ /* 0x000ea20000000800 */
[----:B------:R-:W-:Y:S01]  /*22fe0*/  IADD3 R29, R213, -0x80, R6 ;  /* 0xffffff80d51d7810 */ /* 0x000fe20007ffe006 */
        /* <DEDUP_REMOVED lines=8> */
[----:B------:R-:W-:Y:S02]  /*23070*/  SEL R20, R20, 0x978, P0 ;  /* 0x0000097814147807 */ /* 0x000fe40000000000 */
[----:B------:R-:W-:-:S03]  /*23080*/  SEL R223, R223, RZ, P0 ;  /* 0x000000ffdfdf7207 */ /* 0x000fc60000000000 */
[----:B------:R-:W3:Y:S08]  /*23090*/  LDC.64 R6, c[0x0][R20+0x220] ;  /* 0x0000880014067b82 */ /* 0x000ef00000000a00 */
[----:B------:R-:W4:Y:S08]  /*230a0*/  LDC.64 R4, c[0x0][R20+0x218] ;  /* 0x0000860014047b82 */ /* 0x000f300000000a00 */
[----:B------:R-:W5:Y:S08]  /*230b0*/  LDC.64 R8, c[0x0][R20+0x228] ;  /* 0x00008a0014087b82 */ /* 0x000f700000000a00 */
[----:B------:R-:W0:Y:S08]  /*230c0*/  LDC.64 R10, c[0x0][R20+0x210] ;  /* 0x00008400140a7b82 */ /* 0x000e300000000a00 */
[----:B------:R-:W1:Y:S08]  /*230d0*/  @P1 LDC R14, c[0x0][0xbec] ;  /* 0x0002fb00ff0e1b82 */ /* 0x000e700000000800 */
[----:B------:R-:W5:Y:S01]  /*230e0*/  @P1 LDC R33, c[0x0][0xbf0] ;  /* 0x0002fc00ff211b82 */ /* 0x000f620000000800 */
[----:B---3--:R-:W-:-:S07]  /*230f0*/  IMAD R7, R7, R27, RZ ;  /* 0x0000001b07077224 */ /* 0x008fce00078e02ff */
[----:B--2---:R-:W2:Y:S01]  /*23100*/  @!P0 LDC R2, c[0x0][0xb50] ;  /* 0x0002d400ff028b82 */ /* 0x004ea20000000800 */
[----:B------:R-:W-:-:S04]  /*23110*/  IMAD.WIDE.U32 R12, R6, R27, RZ ;  /* 0x0000001b060c7225 */ /* 0x000fc800078e00ff */
[----:B------:R-:W-:Y:S02]  /*23120*/  IMAD R7, R6, R26, R7 ;  /* 0x0000001a06077224 */ /* 0x000fe400078e0207 */
[----:B-1----:R-:W-:Y:S01]  /*23130*/  @P1 IMAD.HI.U32 R14, R29, R14, RZ ;  /* 0x0000000e1d0e1227 */ /* 0x002fe200078e00ff */
[----:B------:R-:W1:Y:S03]  /*23140*/  @!P0 LDC R3, c[0x0][0xb54] ;  /* 0x0002d500ff038b82 */ /* 0x000e660000000800 */
[-C--:B----4-:R-:W-:Y:S02]  /*23150*/  IMAD R25, R5, R216.reuse, RZ ;  /* 0x000000d805197224 */ /* 0x090fe400078e02ff */
[----:B------:R-:W-:Y:S01]  /*23160*/  IMAD.WIDE.U32 R4, R4, R216, RZ ;  /* 0x000000d804047225 */ /* 0x000fe200078e00ff */
[----:B-----5:R-:W-:-:S03]  /*23170*/  @P1 SHF.R.U32.HI R21, RZ, R33, R14 ;  /* 0x00000021ff151219 */ /* 0x020fc6000001160e */
        /* <DEDUP_REMOVED lines=12> */
[-C--:B0-----:R-:W-:Y:S01]  /*23240*/  IMAD R6, R11, R7.reuse, RZ ;  /* 0x000000070b067224 */ /* 0x081fe200078e02ff */
[----:B------:R-:W-:Y:S01]  /*23250*/  SHF.R.S32.HI R9, RZ, 0x1f, R7 ;  /* 0x0000001fff097819 */ /* 0x000fe20000011407 */
[----:B------:R-:W-:-:S04]  /*23260*/  IMAD.WIDE.U32 R4, R10, R7, R4 ;  /* 0x000000070a047225 */ /* 0x000fc800078e0004 */
[----:B------:R-:W-:Y:S01]  /*23270*/  IMAD R9, R10, R9, R6 ;  /* 0x000000090a097224 */ /* 0x000fe200078e0206 */
[----:B--2---:R-:W-:-:S03]  /*23280*/  LEA R2, P0, R4, R2, 0x2 ;  /* 0x0000000204027211 */ /* 0x004fc600078010ff */
[----:B------:R-:W-:-:S05]  /*23290*/  IMAD.IADD R5, R5, 0x1, R9 ;  /* 0x0000000105057824 */ /* 0x000fca00078e0209 */
[----:B-1----:R-:W-:Y:S01]  /*232a0*/  LEA.HI.X R3, R4, R3, R5, 0x2, P0 ;  /* 0x0000000304037211 */ /* 0x002fe200000f1405 */
[----:B------:R-:W-:-:S05]  /*232b0*/  IMAD.MOV.U32 R5, RZ, RZ, -0x800000 ;  /* 0xff800000ff057424 */ /* 0x000fca00078e00ff */
[----:B------:R2:W-:Y:S02]  /*232c0*/  STG.E desc[UR46][R2.64], R5 ;  /* 0x0000000502007986 */ /* 0x0005e4000c10192e */
.L_x_1753:
[----:B------:R-:W-:Y:S05]  /*232d0*/  BSYNC B1 ;  /* 0x0000000000017941 */ /* 0x000fea0003800000 */
.L_x_1752:
        /* <DEDUP_REMOVED lines=23> */
[----:B------:R-:W-:Y:S02]  /*23450*/  IMAD.IADD R8, R213, 0x1, R4 ;  /* 0x00000001d5087824 */ /* 0x000fe400078e0204 */
        /* <DEDUP_REMOVED lines=16> */
[----:B------:R-:W-:Y:S02]  /*23560*/  IMAD.IADD R8, R10, 0x1, R213 ;  /* 0x000000010a087824 */ /* 0x000fe400078e02d5 */
        /* <DEDUP_REMOVED lines=36> */
.L_x_1755:
[----:B------:R-:W-:Y:S05]  /*237b0*/  BSYNC B1 ;  /* 0x0000000000017941 */ /* 0x000fea0003800000 */
.L_x_1754:
        /* <DEDUP_REMOVED lines=17> */
.L_x_1757:
[----:B------:R-:W-:Y:S05]  /*238d0*/  BSYNC B1 ;  /* 0x0000000000017941 */ /* 0x000fea0003800000 */
.L_x_1756:
        /* <DEDUP_REMOVED lines=17> */
.L_x_1759:
[----:B------:R-:W-:Y:S05]  /*239f0*/  BSYNC B1 ;  /* 0x0000000000017941 */ /* 0x000fea0003800000 */
.L_x_1758:
[----:B0-----:R-:W-:Y:S01]  /*23a00*/  VIADD R0, R8, 0x60 ;  /* 0x0000006008007836 */ /* 0x001fe20000000000 */
[----:B--2-4-:R-:W4:Y:S04]  /*23a10*/  SHFL.IDX PT, R5, R5, 0x3, 0x181f ;  /* 0x00781f0005057f89 */ /* 0x014f2800000e0000 */
[----:B------:R-:W-:Y:S01]  /*23a20*/  ISETP.GE.AND P0, PT, R0, R9, PT ;  /* 0x000000090000720c */ /* 0x000fe20003f06270 */
[----:B------:R0:W2:-:S12]  /*23a30*/  SHFL.IDX PT, R2, R4, 0x3, 0x181f ;  /* 0x00781f0004027f89 */ /* 0x00009800000e0000 */
[----:B0-----:R-:W-:Y:S05]  /*23a40*/  @P0 BRA `(.L_x_1748) ;  /* 0x0000000000340947 */ /* 0x001fea0003800000 */
[----:B------:R-:W-:Y:S02]  /*23a50*/  ULDC UR4, c[0x0][0xac8] ;  /* 0x0002b20000047ab9 */ /* 0x000fe40000000800 */
[----:B------:R-:W-:Y:S02]  /*23a60*/  ISETP.GE.AND P3, PT, R13, UR4, PT ;  /* 0x000000040d007c0c */ /* 0x000fe4000bf66270 */
[----:B------:R-:W-:Y:S02]  /*23a70*/  ISETP.GE.AND P4, PT, R11, UR4, PT ;  /* 0x000000040b007c0c */ /* 0x000fe4000bf86270 */
[----:B------:R-:W-:-:S09]  /*23a80*/  ISETP.GE.AND P5, PT, R7, UR4, PT ;  /* 0x0000000407007c0c */ /* 0x000fd2000bfa6270 */
[-C--:B--2---:R-:W-:Y:S02]  /*23a90*/  @!P3 LEA R8, P0, R13, R2.reuse, 0x1 ;  /* 0x000000020d08b211 */ /* 0x084fe400078008ff */
        /* <DEDUP_REMOVED lines=8> */
.L_x_1748:
[----:B------:R-:W-:Y:S05]  /*23b20*/  BSYNC B0 ;  /* 0x0000000000007941 */ /* 0x000fea0003800000 */
.L_x_1738:
[----:B------:R-:W-:Y:S02]  /*23b30*/  ULDC UR4, c[0x0][0xc3c] ;  /* 0x00030f0000047ab9 */ /* 0x000fe40000000800 */
[----:B-1----:R-:W-:-:S13]  /*23b40*/  ISETP.GE.AND P0, PT, R59, UR4, PT ;  /* 0x000000043b007c0c */ /* 0x002fda000bf06270 */
[----:B------:R-:W-:Y:S05]  /*23b50*/  @!P0 BRA `(.L_x_1760) ;  /* 0xfffffdd400a88947 */ /* 0x000fea000383ffff */
[----:B------:R-:W-:Y:S05]  /*23b60*/  BRA `(.L_x_1467) ;  /* 0x0000009400887947 */ /* 0x000fea0003800000 */
.L_x_1465:
        /* <DEDUP_REMOVED lines=18> */
.L_x_1761:
[----:B------:R-:W-:Y:S01]  /*23c90*/  LOP3.LUT R0, R6, 0x1f, RZ, 0xc0, !PT ;  /* 0x0000001f06007812 */ /* 0x000fe200078ec0ff */
[----:B------:R-:W-:Y:S01]  /*23ca0*/  ULDC UR4, c[0x0][0xc3c] ;  /* 0x00030f0000047ab9 */ /* 0x000fe20000000800 */
[----:B------:R-:W-:Y:S01]  /*23cb0*/  IMAD.MOV.U32 R8, RZ, RZ, RZ ;  /* 0x000000ffff087224 */ /* 0x000fe200078e00ff */
[----:B------:R-:W0:Y:S01]  /*23cc0*/  S2UR UR6, SR_CTAID.X ;  /* 0x00000000000679c3 */ /* 0x000e220000002500 */
[----:B------:R-:W-:Y:S01]  /*23cd0*/  ISETP.NE.AND P0, PT, R0, 0x1f, PT ;  /* 0x0000001f0000780c */ /* 0x000fe20003f05270 */
[----:B------:R-:W-:-:S03]  /*23ce0*/  ULDC UR5, c[0x0][0xc38] ;  /* 0x00030e0000057ab9 */ /* 0x000fc60000000800 */
[----:B------:R-:W-:-:S13]  /*23cf0*/  ISETP.GE.OR P1, PT, R0, UR4, !P0 ;  /* 0x0000000400007c0c */ /* 0x000fda000c726670 */
[----:B------:R-:W1:Y:S08]  /*23d00*/  @!P1 LDC.64 R2, c[0x0][0xc80] ;  /* 0x00032000ff029b82 */ /* 0x000e700000000a00 */
[----:B------:R-:W2:Y:S01]  /*23d10*/  @!P1 LDC.64 R4, c[0x0][0xc78] ;  /* 0x00031e00ff049b82 */ /* 0x000ea20000000a00 */
[----:B-1----:R-:W-:-:S05]  /*23d20*/  @!P1 IMAD.WIDE.U32 R2, R0, 0x4, R2 ;  /* 0x0000000400029825 */ /* 0x002fca00078e0002 */
        /* <DEDUP_REMOVED lines=33> */
.L_x_1765:
        /* <DEDUP_REMOVED lines=39> */
.L_x_1763:
        /* <DEDUP_REMOVED lines=12> */
.L_x_1766:
        /* <DEDUP_REMOVED lines=63> */
.L_x_1767:
[----:B-1----:R-:W1:Y:S02]  /*24660*/  LDC.64 R2, c[0x0][0xc90] ;  /* 0x00032400ff027b82 */ /* 0x002e640000000a00 */
        /* <DEDUP_REMOVED lines=60> */
.L_x_1768:
[----:B01----:R-:W-:-:S05]  /*24a30*/  LOP3.LUT R3, RZ, R2, RZ, 0x33, !PT ;  /* 0x00000002ff037212 */ /* 0x003fca00078e33ff */
[----:B------:R-:W-:-:S05]  /*24a40*/  IMAD.IADD R2, R4, 0x1, R3 ;  /* 0x0000000104027824 */ /* 0x000fca00078e0203 */
[----:B------:R1:W-:Y:S01]  /*24a50*/  STL [R1+0x4], R2 ;  /* 0x0000040201007387 */ /* 0x0003e20000100800 */
[----:B------:R-:W-:Y:S05]  /*24a60*/  BRA `(.L_x_1769) ;  /* 0x0000000000107947 */ /* 0x000fea0003800000 */
.L_x_1764:
[----:B------:R-:W-:Y:S01]  /*24a70*/  IMAD.U32 R2, RZ, RZ, UR6 ;  /* 0x00000006ff027e24 */ /* 0x000fe2000f8e00ff */
[----:B------:R0:W-:Y:S04]  /*24a80*/  STL [R1+0x4], RZ ;  /* 0x000004ff01007387 */ /* 0x0001e80000100800 */
[----:B------:R0:W-:Y:S04]  /*24a90*/  STL [R1+0x8], RZ ;  /* 0x000008ff01007387 */ /* 0x0001e80000100800 */
[----:B------:R0:W-:Y:S02]  /*24aa0*/  STL [R1], R2 ;  /* 0x0000000201007387 */ /* 0x0001e40000100800 */
.L_x_1769:
        /* <DEDUP_REMOVED lines=10> */
.L_x_1762:
        /* <DEDUP_REMOVED lines=13> */
[----:B------:R-:W-:Y:S01]  /*24c20*/  ULDC.64 UR36, c[0x0][0x198] ;  /* 0x0000660000247ab9 */ /* 0x000fe20000000a00 */
[----:B------:R-:W-:Y:S01]  /*24c30*/  LOP3.LUT R3, R0, 0x1f8, RZ, 0xc0, !PT ;  /* 0x000001f800037812 */ /* 0x000fe200078ec0ff */
[----:B01----:R-:W-:Y:S01]  /*24c40*/  IMAD.SHL.U32 R2, R4, 0x8, RZ ;  /* 0x0000000804027824 */ /* 0x003fe200078e00ff */
[----:B------:R-:W-:Y:S01]  /*24c50*/  LOP3.LUT R0, R0, 0x38, RZ, 0xc0, !PT ;  /* 0x0000003800007812 */ /* 0x000fe200078ec0ff */
[----:B------:R-:W-:Y:S01]  /*24c60*/  ULDC UR38, c[0x0][0xc] ;  /* 0x0000030000267ab9 */ /* 0x000fe20000000800 */
        /* <DEDUP_REMOVED lines=9> */
[----:B------:R0:W-:Y:S04]  /*24d00*/  STL [R1+0x28], R3 ;  /* 0x0000280301007387 */ /* 0x0001e80000100800 */
[----:B------:R-:W-:Y:S04]  /*24d10*/  STL [R1+0x58], RZ ;  /* 0x000058ff01007387 */ /* 0x000fe80000100800 */
[----:B------:R1:W-:Y:S01]  /*24d20*/  STL [R1+0x20], R2 ;  /* 0x0000200201007387 */ /* 0x0003e20000100800 */
[----:B0-----:R-:W-:-:S03]  /*24d30*/  IMAD.MOV.U32 R3, RZ, RZ, 0x1 ;  /* 0x00000001ff037424 */ /* 0x001fc600078e00ff */
[----:B------:R0:W-:Y:S04]  /*24d40*/  STL [R1+0x1c], RZ ;  /* 0x00001cff01007387 */ /* 0x0001e80000100800 */
[----:B------:R0:W-:Y:S01]  /*24d50*/  STL [R1+0x10], RZ ;  /* 0x000010ff01007387 */ /* 0x0001e20000100800 */
[----:B-1----:R-:W-:-:S03]  /*24d60*/  LOP3.LUT R2, R0, 0x40, RZ, 0xfc, !PT ;  /* 0x0000004000027812 */ /* 0x002fc600078efcff */
[----:B------:R0:W-:Y:S01]  /*24d70*/  STL [R1+0x14], R3 ;  /* 0x0000140301007387 */ /* 0x0001e20000100800 */
[----:B------:R-:W-:-:S07]  /*24d80*/  LOP3.LUT R0, R0, 0x80, RZ, 0xfc, !PT ;  /* 0x0000008000007812 */ /* 0x000fce00078efcff */
.L_x_1936:
[----:B------:R-:W2:Y:S01]  /*24d90*/  LDL R14, [R1+0xc] ;  /* 0x00000c00010e7983 */ /* 0x000ea20000100800 */
[----:B------:R-:W-:Y:S05]  /*24da0*/  YIELD ;  /* 0x0000000000007946 */ /* 0x000fea0003800000 */
[----:B------:R-:W-:Y:S01]  /*24db0*/  ULDC.64 UR4, c[0x0][0xa28] ;  /* 0x00028a0000047ab9 */ /* 0x000fe20000000a00 */
[----:B01----:R-:W-:Y:S02]  /*24dc0*/  CS2R R6, SRZ ;  /* 0x0000000000067805 */ /* 0x003fe4000001ff00 */
[----:B------:R-:W-:Y:S01]  /*24dd0*/  ISETP.NE.U32.AND P0, PT, RZ, UR4, PT ;  /* 0x00000004ff007c0c */ /* 0x000fe2000bf05070 */
[----:B------:R-:W1:Y:S01]  /*24de0*/  LDC.64 R12, c[0x0][0xa00] ;  /* 0x00028000ff0c7b82 */ /* 0x000e620000000a00 */
[----:B------:R-:W-:Y:S01]  /*24df0*/  ULDC.64 UR6, c[0x0][0xa08] ;  /* 0x0002820000067ab9 */ /* 0x000fe20000000a00 */
[----:B------:R-:W-:Y:S01]  /*24e00*/  ULDC.64 UR8, c[0x0][0xa10] ;  /* 0x0002840000087ab9 */ /* 0x000fe20000000a00 */
[----:B------:R-:W-:Y:S01]  /*24e10*/  ISETP.NE.AND.EX P0, PT, RZ, UR5, PT, P0 ;  /* 0x00000005ff007c0c */ /* 0x000fe2000bf05300 */
[----:B------:R-:W-:-:S04]  /*24e20*/  ULDC.64 UR4, c[0x0][0xa18] ;  /* 0x0002860000047ab9 */ /* 0x000fc80000000a00 */
[----:B------:R-:W4:Y:S08]  /*24e30*/  LDC.64 R4, c[0x0][0xa08] ;  /* 0x00028200ff047b82 */ /* 0x000f300000000a00 */
[----:B0-----:R-:W2:Y:S02]  /*24e40*/  @P0 LDC.64 R2, c[0x0][0xa28] ;  /* 0x00028a00ff020b82 */ /* 0x001ea40000000a00 */
[----:B--2---:R-:W-:-:S05]  /*24e50*/  @P0 IMAD.WIDE R2, R14, 0x4, R2 ;  /* 0x000000040e020825 */ /* 0x004fca00078e0202 */
[----:B------:R0:W5:Y:S01]  /*24e60*/  @P0 LDG.E R6, desc[UR46][R2.64] ;  /* 0x0000002e02060981 */ /* 0x000162000c1e1900 */
[----:B------:R-:W-:Y:S01]  /*24e70*/  ISETP.NE.U32.AND P0, PT, RZ, UR4, PT ;  /* 0x00000004ff007c0c */ /* 0x000fe2000bf05070 */
[----:B-1----:R-:W-:Y:S01]  /*24e80*/  IMAD.WIDE R12, R14, 0x4, R12 ;  /* 0x000000040e0c7825 */ /* 0x002fe200078e020c */
[----:B------:R-:W-:Y:S02]  /*24e90*/  ISETP.NE.U32.AND P2, PT, RZ, UR6, PT ;  /* 0x00000006ff007c0c */ /* 0x000fe4000bf45070 */
[----:B------:R-:W-:Y:S01]  /*24ea0*/  ISETP.NE.AND.EX P0, PT, RZ, UR5, PT, P0 ;  /* 0x00000005ff007c0c */ /* 0x000fe2000bf05300 */
[----:B------:R-:W-:Y:S01]  /*24eb0*/  ULDC.64 UR4, c[0x0][0xa00] ;  /* 0x0002800000047ab9 */ /* 0x000fe20000000a00 */
[----:B------:R-:W-:Y:S01]  /*24ec0*/  ISETP.NE.U32.AND P4, PT, RZ, UR8, PT ;  /* 0x00000008ff007c0c */ /* 0x000fe2000bf85070 */
[----:B---3--:R-:W-:Y:S01]  /*24ed0*/  IMAD.MOV.U32 R8, RZ, RZ, RZ ;  /* 0x000000ffff087224 */ /* 0x008fe200078e00ff */
[----:B------:R-:W-:Y:S01]  /*24ee0*/  ISETP.NE.U32.AND P1, PT, RZ, UR4, PT ;  /* 0x00000004ff007c0c */ /* 0x000fe2000bf25070 */
[----:B0-----:R-:W0:Y:S01]  /*24ef0*/  LDC.64 R2, c[0x0][0xa10] ;  /* 0x00028400ff027b82 */ /* 0x001e220000000a00 */
[----:B------:R-:W-:-:S02]  /*24f00*/  IMAD.MOV.U32 R0, RZ, RZ, RZ ;  /* 0x000000ffff007224 */ /* 0x000fc400078e00ff */
[----:B------:R-:W-:Y:S01]  /*24f10*/  ISETP.NE.AND.EX P3, PT, RZ, UR5, PT, P1 ;  /* 0x00000005ff007c0c */ /* 0x000fe2000bf65310 */
[----:B----4-:R-:W-:-:S04]  /*24f20*/  IMAD.WIDE R4, R14, 0x4, R4 ;  /* 0x000000040e047825 */ /* 0x010fc800078e0204 */
[----:B------:R-:W1:Y:S01]  /*24f30*/  @P0 LDC.64 R10, c[0x0][0xa18] ;  /* 0x00028600ff0a0b82 */ /* 0x000e620000000a00 */
[----:B------:R-:W-:Y:S01]  /*24f40*/  ULDC UR4, c[0x0][0x288] ;  /* 0x0000a20000047ab9 */ /* 0x000fe20000000800 */
[----:B------:R-:W-:Y:S02]  /*24f50*/  ISETP.NE.AND.EX P1, PT, RZ, UR7, PT, P2 ;  /* 0x00000007ff007c0c */ /* 0x000fe4000bf25320 */
[----:B------:R-:W-:-:S04]  /*24f60*/  ISETP.NE.AND.EX P2, PT, RZ, UR9, PT, P4 ;  /* 0x00000009ff007c0c */ /* 0x000fc8000bf45340 */
[----:B------:R-:W2:Y:S07]  /*24f70*/  @P3 LDG.E R7, desc[UR46][R12.64] ;  /* 0x0000002e0c073981 */ /* 0x000eae000c1e1900 */
[----:B------:R3:W5:Y:S01]  /*24f80*/  @P1 LDG.E R8, desc[UR46][R4.64] ;  /* 0x0000002e04081981 */ /* 0x000762000c1e1900 */
[----:B0-----:R-:W-:-:S05]  /*24f90*/  IMAD.WIDE R2, R14, 0x4, R2 ;  /* 0x000000040e027825 */ /* 0x001fca00078e0202 */
[----:B------:R3:W5:Y:S01]  /*24fa0*/  @P2 LDG.E R0, desc[UR46][R2.64] ;  /* 0x0000002e02002981 */ /* 0x000762000c1e1900 */
[----:B-1----:R-:W-:-:S03]  /*24fb0*/  @P0 IMAD.WIDE R10, R14, 0x4, R10 ;  /* 0x000000040e0a0825 */ /* 0x002fc600078e020a */
[----:B--2---:R0:W-:Y:S02]  /*24fc0*/  STL [R1+0x48], R7 ;  /* 0x0000480701007387 */ /* 0x0041e40000100800 */
[----:B0-----:R-:W-:Y:S01]  /*24fd0*/  IMAD.U32 R7, RZ, RZ, UR4 ;  /* 0x00000004ff077e24 */ /* 0x001fe2000f8e00ff */
[----:B------:R-:W-:-:S05]  /*24fe0*/  ULDC.64 UR4, c[0x0][0x418] ;  /* 0x0001060000047ab9 */ /* 0x000fca0000000a00 */
[----:B------:R-:W2:Y:S01]  /*24ff0*/  @P0 LDG.E R7, desc[UR46][R10.64] ;  /* 0x0000002e0a070981 */ /* 0x000ea2000c1e1900 */
[----:B------:R-:W-:-:S03]  /*25000*/  UISETP.NE.U32.AND UP0, UPT, UR4, URZ, UPT ;  /* 0x0000003f0400728c */ /* 0x000fc6000bf05070 */
[----:B------:R-:W-:Y:S01]  /*25010*/  ULDC UR4, c[0x0][0x424] ;  /* 0x0001090000047ab9 */ /* 0x000fe20000000800 */
[----:B------:R-:W-:-:S03]  /*25020*/  UISETP.NE.AND.EX UP0, UPT, UR5, URZ, UPT, UP0 ;  /* 0x0000003f0500728c */ /* 0x000fc6000bf05300 */
[----:B------:R-:W-:Y:S01]  /*25030*/  ULDC UR5, c[0x0][0x2f0] ;  /* 0x0000bc0000057ab9 */ /* 0x000fe20000000800 */
[----:B------:R-:W-:Y:S01]  /*25040*/  USEL UR4, UR4, 0x1, UP0 ;  /* 0x0000000104047887 */ /* 0x000fe20008000000 */
[----:B--2---:R0:W-:Y:S04]  /*25050*/  STL [R1+0x38], R7 ;  /* 0x0000380701007387 */ /* 0x0041e80000100800 */
[----:B------:R3:W5:Y:S01]  /*25060*/  LDL R15, [R1+0x38] ;  /* 0x00003800010f7983 */ /* 0x0007620000100800 */
[----:B------:R-:W-:-:S03]  /*25070*/  UIMAD UR4, UR4, UR5, URZ ;  /* 0x00000005040472a4 */ /* 0x000fc6000f8e023f */
[----:B------:R-:W-:Y:S02]  /*25080*/  ULDC UR5, c[0x0][0x348] ;  /* 0x0000d20000057ab9 */ /* 0x000fe40000000800 */
[----:B------:R-:W-:Y:S02]  /*25090*/  IMAD.U32 R10, RZ, RZ, UR5 ;  /* 0x00000005ff0a7e24 */ /* 0x000fe4000f8e00ff */
[----:B0-----:R-:W-:Y:S01]  /*250a0*/  IMAD.U32 R7, RZ, RZ, UR4 ;  /* 0x00000004ff077e24 */ /* 0x001fe2000f8e00ff */
[----:B---3--:R-:W-:Y:S06]  /*250b0*/  @P0 BRA `(.L_x_1771) ;  /* 0x0000000000140947 */ /* 0x008fec0003800000 */
[----:B------:R-:W-:Y:S05]  /*250c0*/  @!P3 BRA `(.L_x_1771) ;  /* 0x000000000010b947 */ /* 0x000fea0003800000 */
[----:B------:R-:W2:Y:S04]  /*250d0*/  LDG.E R9, desc[UR46][R12.64] ;  /* 0x0000002e0c097981 */ /* 0x000ea8000c1e1900 */
[----:B------:R-:W2:Y:S02]  /*250e0*/  LDG.E R12, desc[UR46][R12.64+0x4] ;  /* 0x0000042e0c0c7981 */ /* 0x000ea4000c1e1900 */
[----:B--2--5:R-:W-:-:S05]  /*250f0*/  IMAD.IADD R15, R12, 0x1, -R9 ;  /* 0x000000010c0f7824 */ /* 0x024fca00078e0a09 */
[----:B------:R0:W-:Y:S02]  /*25100*/  STL [R1+0x38], R15 ;  /* 0x0000380f01007387 */ /* 0x0001e40000100800 */
.L_x_1771:
[----:B------:R-:W2:Y:S01]  /*25110*/  LDL.LU R11, [R1+0x8] ;  /* 0x00000800010b7983 */ /* 0x000ea20000300800 */
[----:B-----5:R-:W-:Y:S01]  /*25120*/  IMAD.IADD R8, R8, 0x1, R6 ;  /* 0x0000000108087824 */ /* 0x020fe200078e0206 */
[----:B------:R-:W-:Y:S02]  /*25130*/  ULDC.64 UR4, c[0x0][0xa20] ;  /* 0x0002880000047ab9 */ /* 0x000fe40000000a00 */
[----:B------:R-:W-:Y:S02]  /*25140*/  ISETP.NE.U32.AND P0, PT, RZ, UR4, PT ;  /* 0x00000004ff007c0c */ /* 0x000fe4000bf05070 */
[----:B------:R1:W-:Y:S02]  /*25150*/  STL [R1+0x18], R8 ;  /* 0x0000180801007387 */ /* 0x0003e40000100800 */
[----:B------:R-:W-:Y:S02]  /*25160*/  ISETP.NE.AND.EX P0, PT, RZ, UR5, PT, P0 ;  /* 0x00000005ff007c0c */ /* 0x000fe4000bf05300 */
[----:B--2---:R-:W-:-:S02]  /*25170*/  LOP3.LUT R17, R11, 0xff000000, RZ, 0xc0, !PT ;  /* 0xff0000000b117812 */ /* 0x004fc400078ec0ff */
[C---:B------:R-:W-:Y:S02]  /*25180*/  LOP3.LUT R9, R11.reuse, 0xff0000, RZ, 0xc0, !PT ;  /* 0x00ff00000b097812 */ /* 0x040fe400078ec0ff */
[----:B------:R-:W-:Y:S02]  /*25190*/  SHF.R.U32.HI R17, RZ, 0x8, R17 ;  /* 0x00000008ff117819 */ /* 0x000fe40000011611 */
[----:B------:R-:W-:Y:S02]  /*251a0*/  LOP3.LUT R16, R11, 0xffff, RZ, 0xc0, !PT ;  /* 0x0000ffff0b107812 */ /* 0x000fe400078ec0ff */
[----:B------:R-:W-:-:S03]  /*251b0*/  LEA.HI R17, R9, R17, RZ, 0x10 ;  /* 0x0000001109117211 */ /* 0x000fc600078f80ff */
[----:B-1----:R-:W-:Y:S05]  /*251c0*/  @!P0 BRA `(.L_x_1772) ;  /* 0x0000000000108947 */ /* 0x002fea0003800000 */
[----:B------:R-:W1:Y:S02]  /*251d0*/  LDC.64 R4, c[0x0][0xa20] ;  /* 0x00028800ff047b82 */ /* 0x000e640000000a00 */
[----:B-1----:R-:W-:-:S05]  /*251e0*/  IMAD.WIDE R4, R14, 0x4, R4 ;  /* 0x000000040e047825 */ /* 0x002fca00078e0204 */
[----:B------:R1:W5:Y:S01]  /*251f0*/  LDG.E R7, desc[UR46][R4.64] ;  /* 0x0000002e04077981 */ /* 0x000362000c1e1900 */
[----:B------:R-:W-:Y:S05]  /*25200*/  BRA `(.L_x_1773) ;  /* 0x0000000000107947 */ /* 0x000fea0003800000 */
.L_x_1772:
[----:B------:R-:W-:Y:S05]  /*25210*/  @!P1 BRA `(.L_x_1773) ;  /* 0x00000000000c9947 */ /* 0x000fea0003800000 */
[----:B------:R-:W2:Y:S04]  /*25220*/  LDG.E R7, desc[UR46][R4.64] ;  /* 0x0000002e04077981 */ /* 0x000ea8000c1e1900 */
[----:B------:R-:W2:Y:S02]  /*25230*/  LDG.E R4, desc[UR46][R4.64+0x4] ;  /* 0x0000042e04047981 */ /* 0x000ea4000c1e1900 */
[----:B--2---:R-:W-:-:S07]  /*25240*/  IMAD.IADD R7, R4, 0x1, -R7 ;  /* 0x0000000104077824 */ /* 0x004fce00078e0a07 */
.L_x_1773:
[----:B------:R-:W2:Y:S04]  /*25250*/  LDL.LU R8, [R1+0x4] ;  /* 0x0000040001087983 */ /* 0x000ea80000300800 */
[----:B-1----:R-:W3:Y:S04]  /*25260*/  @P2 LDG.E R4, desc[UR46][R2.64] ;  /* 0x0000002e02042981 */ /* 0x002ee8000c1e1900 */
[----:B------:R1:W3:Y:S01]  /*25270*/  @P2 LDG.E R2, desc[UR46][R2.64+0x4] ;  /* 0x0000042e02022981 */ /* 0x0002e2000c1e1900 */
[----:B-----5:R-:W-:Y:S01]  /*25280*/  IMAD.IADD R9, R7, 0x1, -R6 ;  /* 0x0000000107097824 */ /* 0x020fe200078e0a06 */
[----:B-1----:R-:W1:Y:S02]  /*25290*/  LDC R3, c[0x0][0x448] ;  /* 0x00011200ff037b82 */ /* 0x002e640000000800 */
[----:B-1----:R-:W-:-:S13]  /*252a0*/  ISETP.NE.AND P1, PT, R3, 0x1, PT ;  /* 0x000000010300780c */ /* 0x002fda0003f25270 */
[----:B------:R-:W1:Y:S08]  /*252b0*/  @P1 LDC R3, c[0x0][0x44c] ;  /* 0x00011300ff031b82 */ /* 0x000e700000000800 */
[----:B------:R-:W4:Y:S01]  /*252c0*/  @P1 LDC R5, c[0x0][0x450] ;  /* 0x00011400ff051b82 */ /* 0x000f220000000800 */
[----:B--2---:R-:W-:-:S04]  /*252d0*/  IMAD.SHL.U32 R12, R8, 0x80, RZ ;  /* 0x00000080080c7824 */ /* 0x004fc800078e00ff */
[----:B------:R-:W-:Y:S01]  /*252e0*/  VIADD R7, R12, 0x7f ;  /* 0x0000007f0c077836 */ /* 0x000fe20000000000 */
[----:B------:R2:W-:Y:S01]  /*252f0*/  STL [R1+0x30], R12 ;  /* 0x0000300c01007387 */ /* 0x0005e20000100800 */
[----:B---3--:R-:W-:Y:S02]  /*25300*/  @P2 IMAD.IADD R10, R2, 0x1, -R4 ;  /* 0x00000001020a2824 */ /* 0x008fe400078e0a04 */
[----:B-1----:R-:W-:-:S04]  /*25310*/  @P1 IMAD.HI.U32 R2, R7, R3, RZ ;  /* 0x0000000307021227 */ /* 0x002fc800078e00ff */
[----:B------:R-:W-:Y:S01]  /*25320*/  IMAD.IADD R6, R9, 0x1, R10 ;  /* 0x0000000109067824 */ /* 0x000fe200078e020a */
[----:B----4-:R-:W-:-:S03]  /*25330*/  @P1 SHF.R.U32.HI R7, RZ, R5, R2 ;  /* 0x00000005ff071219 */ /* 0x010fc60000011602 */
[C---:B------:R-:W-:Y:S01]  /*25340*/  VIADD R2, R6.reuse, 0x5f ;  /* 0x0000005f06027836 */ /* 0x040fe20000000000 */
[----:B------:R-:W-:-:S03]  /*25350*/  IADD3 R21, R6, 0x1, -R15 ;  /* 0x0000000106157810 */ /* 0x000fc60007ffe80f */
[----:B------:R-:W-:-:S04]  /*25360*/  IMAD.HI R2, R2, 0x2aaaaaab, RZ ;  /* 0x2aaaaaab02027827 */ /* 0x000fc800078e02ff */
[----:B------:R-:W-:Y:S01]  /*25370*/  IMAD.IADD R7, R21, 0x1, R7 ;  /* 0x0000000115077824 */ /* 0x000fe200078e0207 */
[----:B------:R-:W-:-:S04]  /*25380*/  SHF.R.U32.HI R3, RZ, 0x1f, R2 ;  /* 0x0000001fff037819 */ /* 0x000fc80000011602 */
[----:B------:R-:W-:Y:S02]  /*25390*/  LEA.HI.SX32 R11, R2, R3, 0x1c ;  /* 0x00000003020b7211 */ /* 0x000fe400078fe2ff */
[----:B------:R-:W1:Y:S03]  /*253a0*/  LDC.64 R2, c[0x0][0x9e0] ;  /* 0x00027800ff027b82 */ /* 0x000e660000000a00 */
[----:B------:R2:W-:Y:S01]  /*253b0*/  STL [R1+0x5c], R11 ;  /* 0x00005c0b01007387 */ /* 0x0005e20000100800 */
[----:B-1----:R-:W-:Y:S01]  /*253c0*/  ISETP.GE.AND P3, PT, R3, 0x1, PT ;  /* 0x000000010300780c */ /* 0x002fe20003f66270 */
        /* <DEDUP_REMOVED lines=13> */
.L_x_1776:
[----:B------:R-:W-:-:S13]  /*254a0*/  ISETP.NE.AND P0, PT, R3, 0x1, PT ;  /* 0x000000010300780c */ /* 0x000fda0003f05270 */
[----:B------:R-:W1:Y:S02]  /*254b0*/  @P0 LDC.64 R4, c[0x0][0x9e8] ;  /* 0x00027a00ff040b82 */ /* 0x000e640000000a00 */
[----:B-1----:R-:W-:-:S05]  /*254c0*/  @P0 IMAD.HI.U32 R4, R2, R4, RZ ;  /* 0x0000000402040227 */ /* 0x002fca00078e00ff */
[----:B------:R-:W-:-:S07]  /*254d0*/  @P0 SHF.R.U32.HI R2, RZ, R5, R4 ;  /* 0x00000005ff020219 */ /* 0x000fce0000011604 */
.L_x_1777:
[----:B------:R-:W-:Y:S05]  /*254e0*/  BSYNC B0 ;  /* 0x0000000000007941 */ /* 0x000fea0003800000 */
.L_x_1775:
[----:B------:R-:W-:-:S05]  /*254f0*/  IMAD R2, R2, R3, R3 ;  /* 0x0000000302027224 */ /* 0x000fca00078e0203 */
[----:B------:R-:W-:-:S07]  /*25500*/  VIMNMX R8, R8, R2, PT ;  /* 0x0000000208087248 */ /* 0x000fce0003fe0100 */
.L_x_1774:
[----:B------:R-:W1:Y:S01]  /*25510*/  @P1 LDC R4, c[0x0][0x44c] ;  /* 0x00011300ff041b82 */ /* 0x000e620000000800 */
[----:B------:R-:W-:Y:S01]  /*25520*/  VIADD R8, R8, 0x5f ;  /* 0x0000005f08087836 */ /* 0x000fe20000000000 */
[----:B------:R-:W-:Y:S01]  /*25530*/  ULDC UR4, c[0x0][0x9dc] ;  /* 0x0002770000047ab9 */ /* 0x000fe20000000800 */
[----:B------:R-:W-:Y:S02]  /*25540*/  IMAD.MOV.U32 R2, RZ, RZ, R12 ;  /* 0x000000ffff027224 */ /* 0x000fe400078e000c */
[----:B------:R-:W-:-:S03]  /*25550*/  IMAD.HI R8, R8, 0x2aaaaaab, RZ ;  /* 0x2aaaaaab08087827 */ /* 0x000fc600078e02ff */
[----:B------:R-:W2:Y:S01]  /*25560*/  @P1 LDC R5, c[0x0][0x450] ;  /* 0x00011400ff051b82 */ /* 0x000ea20000000800 */
[----:B------:R-:W-:Y:S01]  /*25570*/  IMAD.IADD R20, R6, 0x1, -R15 ;  /* 0x0000000106147824 */ /* 0x000fe200078e0a0f */
[----:B------:R-:W-:-:S04]  /*25580*/  SHF.R.U32.HI R7, RZ, 0x1f, R8 ;  /* 0x0000001fff077819 */ /* 0x000fc80000011608 */
[----:B------:R-:W-:-:S04]  /*25590*/  LEA.HI.SX32 R7, R8, R7, 0x1c ;  /* 0x0000000708077211 */ /* 0x000fc800078fe2ff */
[----:B------:R-:W-:Y:S01]  /*255a0*/  VIMNMX R7, R11, R7, PT ;  /* 0x000000070b077248 */ /* 0x000fe20003fe0100 */
[----:B-1----:R-:W-:-:S05]  /*255b0*/  @P1 IMAD.HI.U32 R4, R12, R4, RZ ;  /* 0x000000040c041227 */ /* 0x002fca00078e00ff */
[----:B--2---:R-:W-:-:S05]  /*255c0*/  @P1 SHF.R.U32.HI R2, RZ, R5, R4 ;  /* 0x00000005ff021219 */ /* 0x004fca0000011604 */
        /* <DEDUP_REMOVED lines=13> */
.L_x_1780:
[----:B------:R-:W-:-:S13]  /*256a0*/  ISETP.NE.AND P0, PT, R3, 0x1, PT ;  /* 0x000000010300780c */ /* 0x000fda0003f05270 */
[----:B------:R-:W1:Y:S02]  /*256b0*/  @P0 LDC.64 R4, c[0x0][0x9e8] ;  /* 0x00027a00ff040b82 */ /* 0x000e640000000a00 */
[----:B-1----:R-:W-:-:S05]  /*256c0*/  @P0 IMAD.HI.U32 R4, R2, R4, RZ ;  /* 0x0000000402040227 */ /* 0x002fca00078e00ff */
[----:B------:R-:W-:-:S07]  /*256d0*/  @P0 SHF.R.U32.HI R2, RZ, R5, R4 ;  /* 0x00000005ff020219 */ /* 0x000fce0000011604 */
.L_x_1781:
[----:B------:R-:W-:Y:S05]  /*256e0*/  BSYNC B0 ;  /* 0x0000000000007941 */ /* 0x000fea0003800000 */
.L_x_1779:
[----:B------:R-:W-:-:S05]  /*256f0*/  IMAD R2, R2, R3, RZ ;  /* 0x0000000302027224 */ /* 0x000fca00078e02ff */
[----:B------:R-:W-:-:S07]  /*25700*/  VIMNMX R6, R6, R2, !PT ;  /* 0x0000000206067248 */ /* 0x000fce0007fe0100 */
.L_x_1778:
[----:B------:R-:W-:Y:S01]  /*25710*/  IMAD.HI R6, R6, 0x2aaaaaab, RZ ;  /* 0x2aaaaaab06067827 */ /* 0x000fe200078e02ff */
[----:B------:R-:W-:Y:S01]  /*25720*/  LOP3.LUT R12, R17, 0xff, RZ, 0xc0, !PT ;  /* 0x000000ff110c7812 */ /* 0x000fe200078ec0ff */
[----:B------:R-:W-:Y:S01]  /*25730*/  BSSY B0, `(.L_x_1782) ;  /* 0x0000027000007945 */ /* 0x000fe20003800000 */
[----:B------:R-:W-:Y:S01]  /*25740*/  SHF.R.U32.HI R17, RZ, 0x10, R17 ;  /* 0x00000010ff117819 */ /* 0x000fe20000011611 */
[----:B------:R-:W-:Y:S01]  /*25750*/  IMAD.MOV.U32 R2, RZ, RZ, RZ ;  /* 0x000000ffff027224 */ /* 0x000fe200078e00ff */
[----:B------:R-:W-:Y:S01]  /*25760*/  SHF.R.U32.HI R4, RZ, 0x1f, R6 ;  /* 0x0000001fff047819 */ /* 0x000fe20000011606 */
[----:B------:R1:W-:Y:S03]  /*25770*/  STL [R1+0x50], R12 ;  /* 0x0000500c01007387 */ /* 0x0003e60000100800 */
[----:B------:R-:W-:-:S04]  /*25780*/  LEA.HI.SX32 R4, R6, R4, 0x1c ;  /* 0x0000000406047211 */ /* 0x000fc800078fe2ff */
[----:B------:R-:W-:-:S04]  /*25790*/  VIMNMX R4, RZ, R4, !PT ;  /* 0x00000004ff047248 */ /* 0x000fc80007fe0100 */
[----:B------:R-:W-:-:S13]  /*257a0*/  ISETP.GT.AND P0, PT, R7, R4, PT ;  /* 0x000000040700720c */ /* 0x000fda0003f04270 */
[----:B-1----:R-:W-:Y:S05]  /*257b0*/  @!P0 BRA `(.L_x_1783) ;  /* 0x0000000000788947 */ /* 0x002fea0003800000 */
[----:B------:R-:W-:Y:S01]  /*257c0*/  ISETP.NE.AND P0, PT, R17, RZ, PT ;  /* 0x000000ff1100720c */ /* 0x000fe20003f05270 */
[----:B------:R-:W-:-:S03]  /*257d0*/  ULDC UR4, c[0x0][0x9f0] ;  /* 0x00027c0000047ab9 */ /* 0x000fc60000000800 */
[----:B------:R-:W-:-:S04]  /*257e0*/  SEL R5, R17, UR4, P0 ;  /* 0x0000000411057c07 */ /* 0x000fc80008000000 */
[----:B------:R-:W-:Y:S02]  /*257f0*/  IABS R6, R5 ;  /* 0x0000000500067213 */ /* 0x000fe40000000000 */
[----:B------:R-:W-:Y:S02]  /*25800*/  IADD3 R8, R5, -0x1, R7 ;  /* 0xffffffff05087810 */ /* 0x000fe40007ffe007 */
[----:B------:R-:W1:Y:S03]  /*25810*/  I2F.RP R2, R6 ;  /* 0x0000000600027306 */ /* 0x000e660000209400 */
[----:B------:R-:W-:-:S05]  /*25820*/  IMAD.IADD R8, R8, 0x1, -R4 ;  /* 0x0000000108087824 */ /* 0x000fca00078e0a04 */
        /* <DEDUP_REMOVED lines=10> */
[----:B------:R-:W-:-:S03]  /*258d0*/  IABS R3, R8 ;  /* 0x0000000800037213 */ /* 0x000fc60000000000 */
        /* <DEDUP_REMOVED lines=12> */
.L_x_1783:
[----:B------:R-:W-:Y:S05]  /*259a0*/  BSYNC B0 ;  /* 0x0000000000007941 */ /* 0x000fea0003800000 */
.L_x_1782:
[-C--:B------:R-:W-:Y:S01]  /*259b0*/  IMAD R4, R12, R2.reuse, R4 ;  /* 0x000000020c047224 */ /* 0x080fe200078e0204 */
[----:B------:R-:W-:Y:S04]  /*259c0*/  BSSY B0, `(.L_x_1784) ;  /* 0x000015f000007945 */ /* 0x000fe80003800000 */
        /* <DEDUP_REMOVED lines=23> */
.L_x_1979:
[----:B--2---:R-:W-:Y:S02]  /*25b40*/  ISETP.NE.AND P0, PT, R14, RZ, PT ;  /* 0x000000ff0e00720c */ /* 0x004fe40003f05270 */
[----:B------:R-:W-:-:S11]  /*25b50*/  PLOP3.LUT P6, PT, PT, PT, PT, 0x8, 0x0 ;  /* 0x000000000000781c */ /* 0x000fd60003fce170 */
[----:B------:R-:W-:Y:S05]  /*25b60*/  @P0 BRA `(.L_x_1787) ;  /* 0x00000000000c0947 */ /* 0x000fea0003800000 */
[----:B------:R-:W-:-:S03]  /*25b70*/  UMOV UR4, 0xffffffff ;  /* 0xffffffff00047882 */ /* 0x000fc60000000000 */
[----:B------:R-:W-:Y:S05]  /*25b80*/  BRA.DIV UR4, `(.L_x_1788) ;  /* 0x0000008204a47947 */ /* 0x000fea000b800000 */
[----:B------:R-:W-:-:S13]  /*25b90*/  ELECT P6, URZ, PT ;  /* 0x00000000003f782f */ /* 0x000fda00038c0000 */
.L_x_1787:
        /* <DEDUP_REMOVED lines=9> */
.L_x_1982:
[----:B------:R-:W-:Y:S05]  /*25c30*/  BSYNC B1 ;  /* 0x0000000000017941 */ /* 0x000fea0003800000 */
.L_x_1789:
        /* <DEDUP_REMOVED lines=12> */
.L_x_1983:
[----:B------:R-:W-:Y:S05]  /*25d00*/  BSYNC B2 ;  /* 0x0000000000027941 */ /* 0x000fea0003800000 */
.L_x_1793:
        /* <DEDUP_REMOVED lines=9> */
.L_x_1796:
[----:B------:R-:W-:Y:S05]  /*25da0*/  BSYNC B2 ;  /* 0x0000000000027941 */ /* 0x000fea0003800000 */
.L_x_1795:
        /* <DEDUP_REMOVED lines=13> */
.L_x_1797:
        /* <DEDUP_REMOVED lines=16> */
.L_x_1798:
        /* <DEDUP_REMOVED lines=16> */
.L_x_1799:
        /* <DEDUP_REMOVED lines=10> */
[----:B------:R-:W1:Y:S01]  /*26120*/  SYNCS.PHASECHK.TRANS64.TRYWAIT P0, [R7+URZ+0x308c0], R10 ;  /* 0x0308c00a070075a7 */ /* 0x000e62000800017f */
[----:B------:R-:W-:Y:S04]  /*26130*/  BSSY B2, `(.L_x_1800) ;  /* 0x0000002000027945 */ /* 0x000fe80003800000 */
[----:B-1----:R-:W-:Y:S05]  /*26140*/  @!P0 BRA `(.L_x_1801) ;  /* 0x0000007c007c8947 */ /* 0x002fea0003800000 */
.L_x_1984:
[----:B------:R-:W-:Y:S05]  /*26150*/  BSYNC B2 ;  /* 0x0000000000027941 */ /* 0x000fea0003800000 */
.L_x_1800:
[----:B------:R-:W-:Y:S01]  /*26160*/  BSSY B2, `(.L_x_1802) ;  /* 0x000000b000027945 */ /* 0x000fe20003800000 */
[----:B-12---:R-:W-:Y:S02]  /*26170*/  IMAD.MOV.U32 R10, RZ, RZ, 0x0 ;  /* 0x00000000ff0a7424 */ /* 0x006fe400078e00ff */
        /* <DEDUP_REMOVED lines=9> */
.L_x_1803:
[----:B------:R-:W-:Y:S05]  /*26210*/  BSYNC B2 ;  /* 0x0000000000027941 */ /* 0x000fea0003800000 */
.L_x_1802:
[----:B------:R-:W-:Y:S01]  /*26220*/  R2UR UR10, R14 ;  /* 0x000000000e0a72ca */ /* 0x000fe200000e0000 */
[----:B------:R-:W-:Y:S01]  /*26230*/  UIADD3 UR4, UP0, UR36, 0x670, URZ ;  /* 0x0000067024047890 */ /* 0x000fe2000ff1e03f */
[----:B------:R-:W-:Y:S01]  /*26240*/  R2UR UR6, R10 ;  /* 0x000000000a0672ca */ /* 0x000fe200000e0000 */
[----:B------:R-:W-:Y:S01]  /*26250*/  VIADD R7, R7, 0x308b0 ;  /* 0x000308b007077836 */ /* 0x000fe20000000000 */
[----:B------:R-:W-:Y:S01]  /*26260*/  R2UR UR7, R11 ;  /* 0x000000000b0772ca */ /* 0x000fe200000e0000 */
[----:B------:R-:W-:Y:S01]  /*26270*/  VIADD R4, R6, 0x400 ;  /* 0x0000040006047836 */ /* 0x000fe20000000000 */
[----:B------:R-:W-:Y:S01]  /*26280*/  PLOP3.LUT P0, PT, PT, PT, PT, 0x80, 0x0 ;  /* 0x000000000000781c */ /* 0x000fe20003f0f070 */
[----:B------:R-:W-:-:S12]  /*26290*/  UIADD3.X UR5, URZ, UR37, URZ, UP0, !UPT ;  /* 0x000000253f057290 */ /* 0x000fd800087fe43f */
.L_x_1804:
        /* <DEDUP_REMOVED lines=10> */
[----:B------:R-:W-:Y:S01]  /*26340*/  R2UR UR10, R13 ;  /* 0x000000000d0a72ca */ /* 0x000fe200000e0000 */
[----:B------:R-:W-:Y:S01]  /*26350*/  VIADD R4, R6, 0x3400 ;  /* 0x0000340006047836 */ /* 0x000fe20000000000 */
[----:B------:R-:W-:Y:S02]  /*26360*/  R2UR UR6, R10 ;  /* 0x000000000a0672ca */ /* 0x000fe400000e0000 */
[----:B------:R-:W-:Y:S02]  /*26370*/  R2UR UR7, R11 ;  /* 0x000000000b0772ca */ /* 0x000fe400000e0000 */
[----:B------:R-:W-:-:S13]  /*26380*/  PLOP3.LUT P0, PT, PT, PT, PT, 0x80, 0x0 ;  /* 0x000000000000781c */ /* 0x000fda0003f0f070 */
.L_x_1805:
        /* <DEDUP_REMOVED lines=15> */
.L_x_1806:
        /* <DEDUP_REMOVED lines=10> */
.L_x_1792:
[----:B------:R-:W-:Y:S05]  /*26520*/  BSYNC B1 ;  /* 0x0000000000017941 */ /* 0x000fea0003800000 */
.L_x_1791:
        /* <DEDUP_REMOVED lines=13> */
.L_x_1823:
        /* <DEDUP_REMOVED lines=13> */
.L_x_1985:
[----:B------:R-:W-:Y:S05]  /*266d0*/  BSYNC B2 ;  /* 0x0000000000027941 */ /* 0x000fea0003800000 */
.L_x_1809:
        /* <DEDUP_REMOVED lines=9> */
.L_x_1812:
[----:B------:R-:W-:Y:S05]  /*26770*/  BSYNC B2 ;  /* 0x0000000000027941 */ /* 0x000fea0003800000 */
.L_x_1811:
[----:B------:R-:W2:Y:S01]  /*26780*/  LDL R4, [R1+0x1c] ;  /* 0x00001c0001047983 */ /* 0x000ea20000100800 */
[----:B------:R-:W-:Y:S01]  /*26790*/  IMAD.MOV.U32 R12, RZ, RZ, RZ ;  /* 0x000000ffff0c7224 */ /* 0x000fe200078e00ff */
        /* <DEDUP_REMOVED lines=10> */
.L_x_1813:
        /* <DEDUP_REMOVED lines=10> */
[----:B------:R-:W-:Y:S01]  /*268e0*/  IMAD.MOV.U32 R14, RZ, RZ, 0x40 ;  /* 0x00000040ff0e7424 */ /* 0x000fe200078e00ff */
[----:B------:R-:W-:Y:S01]  /*268f0*/  PLOP3.LUT P1, PT, PT, PT, PT, 0x80, 0x0 ;  /* 0x000000000000781c */ /* 0x000fe20003f2f070 */
[----:B------:R-:W-:Y:S01]  /*26900*/  VIADD R10, R6, 0x21400 ;  /* 0x00021400060a7836 */ /* 0x000fe20000000000 */
[----:B------:R-:W-:Y:S01]  /*26910*/  UMOV UR6, 0x0 ;  /* 0x0000000000067882 */ /* 0x000fe20000000000 */
[----:B------:R-:W-:Y:S01]  /*26920*/  UMOV UR7, 0x12f00000 ;  /* 0x12f0000000077882 */ /* 0x000fe20000000000 */
[----:B------:R-:W-:-:S15]  /*26930*/  R2UR UR10, R14 ;  /* 0x000000000e0a72ca */ /* 0x000fde00000e0000 */
.L_x_1814:
        /* <DEDUP_REMOVED lines=16> */
.L_x_1815:
        /* <DEDUP_REMOVED lines=10> */
[----:B------:R-:W2:Y:S01]  /*26ae0*/  SYNCS.PHASECHK.TRANS64.TRYWAIT P1, [R8+URZ+0x308c0], R7 ;  /* 0x0308c007080075a7 */ /* 0x000ea2000802017f */
[----:B------:R-:W-:Y:S04]  /*26af0*/  BSSY B2, `(.L_x_1816) ;  /* 0x0000002000027945 */ /* 0x000fe80003800000 */
[----:B--2---:R-:W-:Y:S05]  /*26b00*/  @!P1 BRA `(.L_x_1817) ;  /* 0x0000007400349947 */ /* 0x004fea0003800000 */
.L_x_1986:
[----:B------:R-:W-:Y:S05]  /*26b10*/  BSYNC B2 ;  /* 0x0000000000027941 */ /* 0x000fea0003800000 */
.L_x_1816:
[----:B------:R-:W-:Y:S01]  /*26b20*/  BSSY B2, `(.L_x_1818) ;  /* 0x000000b000027945 */ /* 0x000fe20003800000 */
[----:B------:R-:W-:Y:S02]  /*26b30*/  IMAD.MOV.U32 R10, RZ, RZ, 0x0 ;  /* 0x00000000ff0a7424 */ /* 0x000fe400078e00ff */
[----:B------:R-:W-:Y:S01]  /*26b40*/  IMAD.MOV.U32 R11, RZ, RZ, 0x12f00000 ;  /* 0x12f00000ff0b7424 */ /* 0x000fe200078e00ff */
[----:B------:R-:W-:Y:S06]  /*26b50*/  @P2 BRA `(.L_x_1819) ;  /* 0x00000000001c2947 */ /* 0x000fec0003800000 */
[----:B0-----:R-:W0:Y:S01]  /*26b60*/  S2R R15, SR_TID.X ;  /* 0x00000000000f7919 */ /* 0x001e220000002100 */
[----:B------:R-:W-:-:S04]  /*26b70*/  IMAD.MOV.U32 R4, RZ, RZ, 0x9000 ;  /* 0x00009000ff047424 */ /* 0x000fc800078e00ff */
[----:B------:R3:W-:Y:S01]  /*26b80*/  SYNCS.ARRIVE.TRANS64 RZ, [R8+URZ+0x308b0], R4 ;  /* 0x0308b00408ff79a7 */ /* 0x0007e2000800003f */
[----:B0-----:R-:W-:-:S04]  /*26b90*/  LOP3.LUT R15, R15, 0x1f, RZ, 0xc0, !PT ;  /* 0x0000001f0f0f7812 */ /* 0x001fc800078ec0ff */
[----:B------:R-:W-:-:S13]  /*26ba0*/  ISETP.NE.AND P1, PT, R15, RZ, PT ;  /* 0x000000ff0f00720c */ /* 0x000fda0003f25270 */
[----:B---3--:R-:W-:Y:S05]  /*26bb0*/  @!P1 BRA `(.L_x_1819) ;  /* 0x0000000000049947 */ /* 0x008fea0003800000 */
[----:B------:R-:W-:Y:S01]  /*26bc0*/  BPT.TRAP 0x1 ;  /* 0x000000040000795c */ /* 0x000fe20000300000 */
.L_x_1819:
[----:B------:R-:W-:Y:S05]  /*26bd0*/  BSYNC B2 ;  /* 0x0000000000027941 */ /* 0x000fea0003800000 */
.L_x_1818:
[----:B------:R-:W-:Y:S01]  /*26be0*/  R2UR UR10, R12 ;  /* 0x000000000c0a72ca */ /* 0x000fe200000e0000 */
[----:B------:R-:W-:Y:S01]  /*26bf0*/  UIADD3 UR4, UP0, UR36, 0x670, URZ ;  /* 0x0000067024047890 */ /* 0x000fe2000ff1e03f */
[----:B------:R-:W-:Y:S01]  /*26c00*/  R2UR UR6, R10 ;  /* 0x000000000a0672ca */ /* 0x000fe200000e0000 */
[----:B-12---:R-:W-:Y:S01]  /*26c10*/  VIADD R8, R8, 0x308b0 ;  /* 0x000308b008087836 */ /* 0x006fe20000000000 */
[----:B------:R-:W-:Y:S01]  /*26c20*/  R2UR UR7, R11 ;  /* 0x000000000b0772ca */ /* 0x000fe200000e0000 */
[----:B------:R-:W-:Y:S01]  /*26c30*/  VIADD R4, R6, 0x400 ;  /* 0x0000040006047836 */ /* 0x000fe20000000000 */
[----:B------:R-:W-:Y:S01]  /*26c40*/  PLOP3.LUT P1, PT, PT, PT, PT, 0x80, 0x0 ;  /* 0x000000000000781c */ /* 0x000fe20003f2f070 */
[----:B------:R-:W-:-:S12]  /*26c50*/  UIADD3.X UR5, URZ, UR37, URZ, UP0, !UPT ;  /* 0x000000253f057290 */ /* 0x000fd800087fe43f */
.L_x_1820:
        /* <DEDUP_REMOVED lines=15> */
.L_x_1821:
        /* <DEDUP_REMOVED lines=15> */
.L_x_1822:
        /* <DEDUP_REMOVED lines=10> */
.L_x_1808:
[----:B------:R-:W-:Y:S05]  /*26ee0*/  BSYNC B1 ;  /* 0x0000000000017941 */ /* 0x000fea0003800000 */
.L_x_1807:
        /* <DEDUP_REMOVED lines=12> */
.L_x_1785:
[----:B------:R-:W-:Y:S05]  /*26fb0*/  BSYNC B0 ;  /* 0x0000000000007941 */ /* 0x000fea0003800000 */
.L_x_1784:
[----:B--2---:R-:W2:Y:S01]  /*26fc0*/  LDL R7, [R1+0x30] ;  /* 0x0000300001077983 */ /* 0x004ea20000100800 */
[----:B------:R-:W3:Y:S01]  /*26fd0*/  LDC R0, c[0x0][0x448] ;  /* 0x00011200ff007b82 */ /* 0x000ee20000000800 */
[----:B------:R-:W-:Y:S07]  /*26fe0*/  @!P0 WARPSYNC.ALL ;  /* 0x0000000000008948 */ /* 0x000fee0003800000 */
[----:B------:R-:W-:Y:S01]  /*26ff0*/  @!P0 BAR.SYNC.DEFER_BLOCKING 0xc, 0x180 ;  /* 0x0306000000008b1d */ /* 0x000fe20000010000 */
[----:B---3--:R-:W-:-:S13]  /*27000*/  ISETP.NE.AND P1, PT, R0, 0x1, PT ;  /* 0x000000010000780c */ /* 0x008fda0003f25270 */
[----:B------:R-:W3:Y:S08]  /*27010*/  @P1 LDC R0, c[0x0][0x44c] ;  /* 0x00011300ff001b82 */ /* 0x000ef00000000800 */
[----:B------:R-:W4:Y:S01]  /*27020*/  @P1 LDC R3, c[0x0][0x450] ;  /* 0x00011400ff031b82 */ /* 0x000f220000000800 */
[----:B--2---:R-:W-:-:S04]  /*27030*/  VIADD R2, R7, 0x7f ;  /* 0x0000007f07027836 */ /* 0x004fc80000000000 */
[----:B---3--:R-:W-:-:S05]  /*27040*/  @P1 IMAD.HI.U32 R0, R2, R0, RZ ;  /* 0x0000000002001227 */ /* 0x008fca00078e00ff */
[----:B----4-:R-:W-:-:S05]  /*27050*/  @P1 SHF.R.U32.HI R2, RZ, R3, R0 ;  /* 0x00000003ff021219 */ /* 0x010fca0000011600 */
[----:B------:R-:W-:Y:S02]  /*27060*/  IMAD.IADD R0, R21, 0x1, R2 ;  /* 0x0000000115007824 */ /* 0x000fe400078e0202 */
[----:B------:R-:W2:Y:S02]  /*27070*/  LDC.64 R2, c[0x0][0x9e0] ;  /* 0x00027800ff027b82 */ /* 0x000ea40000000a00 */
[----:B--2---:R-:W-:Y:S01]  /*27080*/  ISETP.GE.AND P2, PT, R3, 0x1, PT ;  /* 0x000000010300780c */ /* 0x004fe20003f46270 */
[----:B------:R-:W-:-:S12]  /*27090*/  IMAD.IADD R2, R0, 0x1, R2 ;  /* 0x0000000100027824 */ /* 0x000fd800078e0202 */
[----:B------:R-:W-:Y:S05]  /*270a0*/  @!P2 BRA `(.L_x_1824) ;  /* 0x000000000048a947 */ /* 0x000fea0003800000 */
[C---:B------:R-:W-:Y:S01]  /*270b0*/  ISETP.GT.AND P0, PT, R0.reuse, RZ, PT ;  /* 0x000000ff0000720c */ /* 0x040fe20003f04270 */
[----:B------:R-:W-:Y:S01]  /*270c0*/  BSSY B0, `(.L_x_1825) ;  /* 0x000000e000007945 */ /* 0x000fe20003800000 */
[----:B------:R-:W-:-:S11]  /*270d0*/  VIADD R6, R0, 0xffffffff ;  /* 0xffffffff00067836 */ /* 0x000fd60000000000 */
[----:B------:R-:W-:Y:S05]  /*270e0*/  @P0 BRA `(.L_x_1826) ;  /* 0x00000000001c0947 */ /* 0x000fea0003800000 */
[----:B------:R-:W-:Y:S01]  /*270f0*/  ISETP.NE.AND P0, PT, R3, 0x1, PT ;  /* 0x000000010300780c */ /* 0x000fe20003f05270 */
[----:B------:R-:W-:-:S12]  /*27100*/  IMAD.MOV R0, RZ, RZ, -R0 ;  /* 0x000000ffff007224 */ /* 0x000fd800078e0a00 */
[----:B-1----:R-:W1:Y:S02]  /*27110*/  @P0 LDC.64 R4, c[0x0][0x9e8] ;  /* 0x00027a00ff040b82 */ /* 0x002e640000000a00 */
[----:B-1----:R-:W-:-:S05]  /*27120*/  @P0 IMAD.HI.U32 R4, R0, R4, RZ ;  /* 0x0000000400040227 */ /* 0x002fca00078e00ff */
[----:B------:R-:W-:-:S04]  /*27130*/  @P0 SHF.R.U32.HI R0, RZ, R5, R4 ;  /* 0x00000005ff000219 */ /* 0x000fc80000011604 */
[----:B------:R-:W-:Y:S01]  /*27140*/  LOP3.LUT R6, RZ, R0, RZ, 0x33, !PT ;  /* 0x00000000ff067212 */ /* 0x000fe200078e33ff */
[----:B------:R-:W-:Y:S06]  /*27150*/  BRA `(.L_x_1827) ;  /* 0x0000000000107947 */ /* 0x000fec0003800000 */
.L_x_1826:
[----:B------:R-:W-:-:S13]  /*27160*/  ISETP.NE.AND P0, PT, R3, 0x1, PT ;  /* 0x000000010300780c */ /* 0x000fda0003f05270 */
[----:B-1----:R-:W1:Y:S02]  /*27170*/  @P0 LDC.64 R4, c[0x0][0x9e8] ;  /* 0x00027a00ff040b82 */ /* 0x002e640000000a00 */
[----:B-1----:R-:W-:-:S05]  /*27180*/  @P0 IMAD.HI.U32 R4, R6, R4, RZ ;  /* 0x0000000406040227 */ /* 0x002fca00078e00ff */
[----:B------:R-:W-:-:S07]  /*27190*/  @P0 SHF.R.U32.HI R6, RZ, R5, R4 ;  /* 0x00000005ff060219 */ /* 0x000fce0000011604 */
.L_x_1827:
[----:B------:R-:W-:Y:S05]  /*271a0*/  BSYNC B0 ;  /* 0x0000000000007941 */ /* 0x000fea0003800000 */
.L_x_1825:
[----:B------:R-:W-:-:S05]  /*271b0*/  IMAD R6, R6, R3, R3 ;  /* 0x0000000306067224 */ /* 0x000fca00078e0203 */
[----:B------:R-:W-:-:S07]  /*271c0*/  VIMNMX R2, R2, R6, PT ;  /* 0x0000000602027248 */ /* 0x000fce0003fe0100 */
.L_x_1824:
[----:B------:R-:W2:Y:S01]  /*271d0*/  LDL R6, [R1+0x5c] ;  /* 0x00005c0001067983 */ /* 0x000ea20000100800 */
[----:B------:R-:W3:Y:S01]  /*271e0*/  @P1 LDC R0, c[0x0][0x44c] ;  /* 0x00011300ff001b82 */ /* 0x000ee20000000800 */
[----:B------:R-:W-:Y:S01]  /*271f0*/  VIADD R2, R2, 0x5f ;  /* 0x0000005f02027836 */ /* 0x000fe20000000000 */
[----:B------:R-:W-:Y:S01]  /*27200*/  ULDC UR4, c[0x0][0x9dc] ;  /* 0x0002770000047ab9 */ /* 0x000fe20000000800 */
[----:B-1----:R-:W-:Y:S02]  /*27210*/  IMAD.MOV.U32 R4, RZ, RZ, R7 ;  /* 0x000000ffff047224 */ /* 0x002fe400078e0007 */
[----:B------:R-:W-:-:S03]  /*27220*/  IMAD.HI R2, R2, 0x2aaaaaab, RZ ;  /* 0x2aaaaaab02027827 */ /* 0x000fc600078e02ff */
[----:B------:R-:W1:Y:S01]  /*27230*/  @P1 LDC R5, c[0x0][0x450] ;  /* 0x00011400ff051b82 */ /* 0x000e620000000800 */
[----:B---3--:R-:W-:-:S05]  /*27240*/  @P1 IMAD.HI.U32 R0, R7, R0, RZ ;  /* 0x0000000007001227 */ /* 0x008fca00078e00ff */
[----:B-1----:R-:W-:-:S05]  /*27250*/  @P1 SHF.R.U32.HI R4, RZ, R5, R0 ;  /* 0x00000005ff041219 */ /* 0x002fca0000011600 */
[----:B------:R-:W-:Y:S01]  /*27260*/  IMAD.IADD R0, R20, 0x1, R4 ;  /* 0x0000000114007824 */ /* 0x000fe200078e0204 */
[----:B------:R-:W-:-:S04]  /*27270*/  SHF.R.U32.HI R4, RZ, 0x1f, R2 ;  /* 0x0000001fff047819 */ /* 0x000fc80000011602 */
[----:B------:R-:W-:Y:S01]  /*27280*/  LEA.HI.SX32 R7, R2, R4, 0x1c ;  /* 0x0000000402077211 */ /* 0x000fe200078fe2ff */
[----:B------:R-:W-:-:S04]  /*27290*/  VIADD R2, R0, -UR4 ;  /* 0x8000000400027c36 */ /* 0x000fc80008000000 */
[----:B------:R1:W-:Y:S01]  /*272a0*/  STL [R1+0x60], R7 ;  /* 0x0000600701007387 */ /* 0x0003e20000100800 */
[----:B--2---:R-:W-:Y:S01]  /*272b0*/  VIMNMX R6, R6, R7, PT ;  /* 0x0000000706067248 */ /* 0x004fe20003fe0100 */
[----:B-1----:R-:W-:Y:S06]  /*272c0*/  @!P2 BRA `(.L_x_1828) ;  /* 0x000000000044a947 */ /* 0x002fec0003800000 */
        /* <DEDUP_REMOVED lines=10> */
.L_x_1830:
[----:B------:R-:W-:-:S13]  /*27370*/  ISETP.NE.AND P0, PT, R3, 0x1, PT ;  /* 0x000000010300780c */ /* 0x000fda0003f05270 */
[----:B------:R-:W1:Y:S02]  /*27380*/  @P0 LDC.64 R4, c[0x0][0x9e8] ;  /* 0x00027a00ff040b82 */ /* 0x000e640000000a00 */
[----:B-1----:R-:W-:-:S05]  /*27390*/  @P0 IMAD.HI.U32 R4, R0, R4, RZ ;  /* 0x0000000400040227 */ /* 0x002fca00078e00ff */
[----:B------:R-:W-:-:S07]  /*273a0*/  @P0 SHF.R.U32.HI R0, RZ, R5, R4 ;  /* 0x00000005ff000219 */ /* 0x000fce0000011604 */
.L_x_1831:
[----:B------:R-:W-:Y:S05]  /*273b0*/  BSYNC B0 ;  /* 0x0000000000007941 */ /* 0x000fea0003800000 */
.L_x_1829:
[----:B------:R-:W-:-:S05]  /*273c0*/  IMAD R0, R0, R3, RZ ;  /* 0x0000000300007224 */ /* 0x000fca00078e02ff */
[----:B------:R-:W-:-:S07]  /*273d0*/  VIMNMX R2, R2, R0, !PT ;  /* 0x0000000002027248 */ /* 0x000fce0007fe0100 */
.L_x_1828:
[----:B------:R-:W-:Y:S01]  /*273e0*/  IMAD.HI R2, R2, 0x2aaaaaab, RZ ;  /* 0x2aaaaaab02027827 */ /* 0x000fe200078e02ff */
[----:B------:R-:W-:Y:S01]  /*273f0*/  ISETP.NE.AND P1, PT, R17, RZ, PT ;  /* 0x000000ff1100720c */ /* 0x000fe20003f25270 */
[----:B------:R-:W-:Y:S03]  /*27400*/  BSSY B0, `(.L_x_1832) ;  /* 0x0000025000007945 */ /* 0x000fe60003800000 */
[----:B------:R-:W-:-:S04]  /*27410*/  SHF.R.U32.HI R0, RZ, 0x1f, R2 ;  /* 0x0000001fff007819 */ /* 0x000fc80000011602 */
[----:B------:R-:W-:-:S04]  /*27420*/  LEA.HI.SX32 R0, R2, R0, 0x1c ;  /* 0x0000000002007211 */ /* 0x000fc800078fe2ff */
[----:B------:R-:W-:Y:S01]  /*27430*/  VIMNMX R8, RZ, R0, !PT ;  /* 0x00000000ff087248 */ /* 0x000fe20007fe0100 */
[----:B------:R-:W1:Y:S03]  /*27440*/  @!P1 LDC R17, c[0x0][0x9f0] ;  /* 0x00027c00ff119b82 */ /* 0x000e660000000800 */
[----:B------:R-:W-:Y:S01]  /*27450*/  ISETP.GT.AND P0, PT, R6, R8, PT ;  /* 0x000000080600720c */ /* 0x000fe20003f04270 */
[----:B------:R2:W-:Y:S04]  /*27460*/  STL [R1+0x3c], R8 ;  /* 0x00003c0801007387 */ /* 0x0005e80000100800 */
[----:B------:R2:W-:Y:S08]  /*27470*/  STL [R1+0x40], RZ ;  /* 0x000040ff01007387 */ /* 0x0005f00000100800 */
[----:B--2---:R-:W-:Y:S05]  /*27480*/  @!P0 BRA `(.L_x_1833) ;  /* 0x0000000000708947 */ /* 0x004fea0003800000 */
[----:B-1----:R-:W-:-:S04]  /*27490*/  IABS R0, R17 ;  /* 0x0000001100007213 */ /* 0x002fc80000000000 */
[----:B------:R-:W1:Y:S08]  /*274a0*/  I2F.RP R2, R0 ;  /* 0x0000000000027306 */ /* 0x000e700000209400 */
[----:B-1----:R-:W1:Y:S02]  /*274b0*/  MUFU.RCP R2, R2 ;  /* 0x0000000200027308 */ /* 0x002e640000001000 */
[----:B-1----:R-:W-:-:S06]  /*274c0*/  VIADD R2, R2, 0xffffffe ;  /* 0x0ffffffe02027836 */ /* 0x002fcc0000000000 */
[----:B------:R-:W1:Y:S02]  /*274d0*/  F2I.FTZ.U32.TRUNC.NTZ R3, R2 ;  /* 0x0000000200037305 */ /* 0x000e64000021f000 */
[----:B-1----:R-:W-:-:S04]  /*274e0*/  IMAD.MOV R2, RZ, RZ, -R3 ;  /* 0x000000ffff027224 */ /* 0x002fc800078e0a03 */
[----:B------:R-:W-:Y:S02]  /*274f0*/  IMAD R4, R2, R0, RZ ;  /* 0x0000000002047224 */ /* 0x000fe400078e02ff */
[----:B------:R-:W-:-:S04]  /*27500*/  IMAD.MOV.U32 R2, RZ, RZ, RZ ;  /* 0x000000ffff027224 */ /* 0x000fc800078e00ff */
[----:B------:R-:W-:Y:S01]  /*27510*/  IMAD.HI.U32 R7, R3, R4, R2 ;  /* 0x0000000403077227 */ /* 0x000fe200078e0002 */
[----:B------:R-:W-:Y:S02]  /*27520*/  IADD3 R4, R17, -0x1, R6 ;  /* 0xffffffff11047810 */ /* 0x000fe40007ffe006 */
[----:B------:R-:W-:-:S03]  /*27530*/  IABS R2, R17 ;  /* 0x0000001100027213 */ /* 0x000fc60000000000 */
[----:B------:R-:W-:Y:S02]  /*27540*/  IMAD.IADD R4, R4, 0x1, -R8 ;  /* 0x0000000104047824 */ /* 0x000fe400078e0a08 */
[----:B------:R-:W-:-:S03]  /*27550*/  IMAD.MOV R2, RZ, RZ, -R2 ;  /* 0x000000ffff027224 */ /* 0x000fc600078e0a02 */
[----:B------:R-:W-:Y:S01]  /*27560*/  IABS R3, R4 ;  /* 0x0000000400037213 */ /* 0x000fe20000000000 */
[----:B------:R-:W-:Y:S01]  /*27570*/  IMAD.MOV.U32 R5, RZ, RZ, R2 ;  /* 0x000000ffff057224 */ /* 0x000fe200078e0002 */
        /* <DEDUP_REMOVED lines=13> */
.L_x_1833:
[----:B------:R-:W-:Y:S05]  /*27650*/  BSYNC B0 ;  /* 0x0000000000007941 */ /* 0x000fea0003800000 */
.L_x_1832:
[----:B------:R-:W3:Y:S04]  /*27660*/  LDL R0, [R1+0x40] ;  /* 0x0000400001007983 */ /* 0x000ee80000100800 */
[----:B--2---:R-:W3:Y:S01]  /*27670*/  LDL R2, [R1+0x50] ;  /* 0x0000500001027983 */ /* 0x004ee20000100800 */
[----:B------:R-:W-:Y:S01]  /*27680*/  BSSY B7, `(.L_x_1834) ;  /* 0x0000457000077945 */ /* 0x000fe20003800000 */
[----:B---3--:R-:W-:-:S05]  /*27690*/  IMAD R2, R2, R0, R8 ;  /* 0x0000000002027224 */ /* 0x008fca00078e0208 */
[----:B------:R-:W-:Y:S01]  /*276a0*/  VIADDMNMX R0, R2, R0, R6, PT ;  /* 0x0000000002007246 */ /* 0x000fe20003800106 */
[----:B------:R2:W-:Y:S03]  /*276b0*/  STL [R1+0x2c], R2 ;  /* 0x00002c0201007387 */ /* 0x0005e60000100800 */
[----:B------:R-:W-:Y:S01]  /*276c0*/  ISETP.GT.AND P0, PT, R0, R2, PT ;  /* 0x000000020000720c */ /* 0x000fe20003f04270 */
[----:B------:R2:W-:-:S12]  /*276d0*/  STL [R1+0x44], R0 ;  /* 0x0000440001007387 */ /* 0x0005d80000100800 */
[----:B--2---:R-:W-:Y:S05]  /*276e0*/  @P0 BRA `(.L_x_1835) ;  /* 0x0000000000480947 */ /* 0x004fea0003800000 */
[----:B------:R-:W2:Y:S02]  /*276f0*/  S2R R0, SR_TID.X ;  /* 0x0000000000007919 */ /* 0x000ea40000002100 */
[----:B--2---:R-:W-:-:S04]  /*27700*/  LOP3.LUT R0, R0, 0x7f, RZ, 0xc0, !PT ;  /* 0x0000007f00007812 */ /* 0x004fc800078ec0ff */
[----:B------:R-:W-:-:S13]  /*27710*/  ISETP.NE.AND P0, PT, R0, RZ, PT ;  /* 0x000000ff0000720c */ /* 0x000fda0003f05270 */
[----:B------:R-:W-:Y:S05]  /*27720*/  @P0 BRA `(.L_x_1836) ;  /* 0x0000004400300947 */ /* 0x000fea0003800000 */
[----:B------:R-:W2:Y:S01]  /*27730*/  S2R R3, SR_LANEID ;  /* 0x0000000000037919 */ /* 0x000ea20000000000 */
[----:B------:R-:W-:Y:S01]  /*27740*/  VOTEU.ANY UR4, UPT, PT ;  /* 0x0000000000047886 */ /* 0x000fe200038e0100 */
[----:B------:R-:W3:Y:S01]  /*27750*/  LDC.64 R4, c[0x0][0xc60] ;  /* 0x00031800ff047b82 */ /* 0x000ee20000000a00 */
[----:B------:R-:W2:Y:S08]  /*27760*/  FLO.U32 R0, UR4 ;  /* 0x0000000400007d00 */ /* 0x000eb000080e0000 */
[----:B------:R-:W3:Y:S01]  /*27770*/  POPC R2, UR4 ;  /* 0x0000000400027d09 */ /* 0x000ee20008000000 */
[----:B--2---:R-:W-:-:S13]  /*27780*/  ISETP.EQ.U32.AND P0, PT, R0, R3, PT ;  /* 0x000000030000720c */ /* 0x004fda0003f02070 */
[----:B---3--:R-:W2:Y:S01]  /*27790*/  @P0 ATOMG.E.ADD.STRONG.GPU PT, R5, desc[UR46][R4.64], R2 ;  /* 0x00000002040509a8 */ /* 0x008ea200081ee1ee */
[----:B------:R-:W3:Y:S02]  /*277a0*/  S2R R3, SR_LTMASK ;  /* 0x0000000000037919 */ /* 0x000ee40000003900 */
[----:B---3--:R-:W-:-:S06]  /*277b0*/  LOP3.LUT R3, R3, UR4, RZ, 0xc0, !PT ;  /* 0x0000000403037c12 */ /* 0x008fcc000f8ec0ff */
[----:B------:R-:W3:Y:S01]  /*277c0*/  POPC R3, R3 ;  /* 0x0000000300037309 */ /* 0x000ee20000000000 */
[----:B--2---:R-:W3:Y:S02]  /*277d0*/  SHFL.IDX PT, R0, R5, R0, 0x1f ;  /* 0x00001f0005007589 */ /* 0x004ee400000e0000 */
[----:B---3--:R-:W-:-:S05]  /*277e0*/  IADD3 R0, R0, UR38, R3 ;  /* 0x0000002600007c10 */ /* 0x008fca000fffe003 */
[----:B------:R2:W-:Y:S01]  /*277f0*/  STL [R1], R0 ;  /* 0x0000000001007387 */ /* 0x0005e20000100800 */
[----:B------:R-:W-:Y:S05]  /*27800*/  BRA `(.L_x_1836) ;  /* 0x0000004000f87947 */ /* 0x000fea0003800000 */
.L_x_1835:
        /* <DEDUP_REMOVED lines=9> */
[----:B------:R-:W2:Y:S01]  /*278a0*/  LDC.64 R2, c[0x4][R2] ;  /* 0x0100000002027b82 */ /* 0x000ea20000000a00 */
        /* <DEDUP_REMOVED lines=9> */
[----:B012---:R-:W-:Y:S05]  /*27940*/  CALL.ABS.NOINC R2 ;  /* 0x0000000002007343 */ /* 0x007fea0003c00000 */
.L_x_1838:
[----:B------:R-:W-:Y:S05]  /*27950*/  BSYNC B6 ;  /* 0x0000000000067941 */ /* 0x000fea0003800000 */
.L_x_1837:
[----:B------:R-:W-:Y:S01]  /*27960*/  VIADD R0, R19, 0x400 ;  /* 0x0000040013007836 */ /* 0x000fe20000000000 */
[----:B------:R-:W-:Y:S04]  /*27970*/  BSSY B6, `(.L_x_1839) ;  /* 0x0000022000067945 */ /* 0x000fe80003800000 */
[----:B------:R-:W-:-:S13]  /*27980*/  LOP3.LUT P0, RZ, R0, 0x3ff, RZ, 0xc0, !PT ;  /* 0x000003ff00ff7812 */ /* 0x000fda000780c0ff */
[----:B------:R-:W-:Y:S05]  /*27990*/  @!P0 BRA `(.L_x_1840) ;  /* 0x00000000007c8947 */ /* 0x000fea0003800000 */
[----:B-1----:R-:W-:Y:S01]  /*279a0*/  MOV R17, 0x0 ;  /* 0x0000000000117802 */ /* 0x002fe20000000f00 */
[----:B------:R-:W-:Y:S01]  /*279b0*/  ULDC.64 UR6, c[0x4][0xa8] ;  /* 0x01002a0000067ab9 */ /* 0x000fe20000000a00 */
[----:B------:R-:W-:Y:S01]  /*279c0*/  ULDC.64 UR8, c[0x4][0xb0] ;  /* 0x01002c0000087ab9 */ /* 0x000fe20000000a00 */
[----:B------:R-:W-:Y:S01]  /*279d0*/  ULDC.64 UR4, c[0x4][0x38] ;  /* 0x01000e0000047ab9 */ /* 0x000fe20000000a00 */
[----:B------:R1:W2:Y:S01]  /*279e0*/  LDC.64 R2, c[0x4][R17] ;  /* 0x0100000011027b82 */ /* 0x0002a20000000a00 */
        /* <DEDUP_REMOVED lines=8> */
[----:B-1----:R-:W-:-:S07]  /*27a70*/  IMAD.MOV.U32 R13, RZ, RZ, RZ ;  /* 0x000000ffff0d7224 */ /* 0x002fce00078e00ff */
[----:B------:R-:W-:-:S07]  /*27a80*/  LEPC R20, `(.L_x_1841) ;  /* 0x000000001014794e */ /* 0x000fce0000000000 */
[----:B0-2---:R-:W-:Y:S05]  /*27a90*/  CALL.ABS.NOINC R2 ;  /* 0x0000000002007343 */ /* 0x005fea0003c00000 */
.L_x_1841:
        /* <DEDUP_REMOVED lines=15> */
.L_x_1840:
[----:B------:R-:W-:Y:S05]  /*27b90*/  BSYNC B6 ;  /* 0x0000000000067941 */ /* 0x000fea0003800000 */
.L_x_1839:
[----:B------:R-:W2:Y:S01]  /*27ba0*/  LDL R0, [R1+0xc] ;  /* 0x00000c0001007983 */ /* 0x000ea20000100800 */
[----:B------:R-:W-:Y:S02]  /*27bb0*/  ULDC.64 UR4, c[0x0][0x9f8] ;  /* 0x00027e0000047ab9 */ /* 0x000fe40000000a00 */
[----:B------:R-:W-:Y:S01]  /*27bc0*/  ISETP.NE.U32.AND P0, PT, RZ, UR4, PT ;  /* 0x00000004ff007c0c */ /* 0x000fe2000bf05070 */
[----:B-1----:R-:W3:Y:S03]  /*27bd0*/  LDL R17, [R1+0x44] ;  /* 0x0000440001117983 */ /* 0x002ee60000100800 */
[----:B------:R-:W-:Y:S01]  /*27be0*/  ISETP.NE.AND.EX P0, PT, RZ, UR5, PT, P0 ;  /* 0x00000005ff007c0c */ /* 0x000fe2000bf05300 */
[----:B------:R-:W-:-:S12]  /*27bf0*/  ULDC.64 UR4, c[0x0][0xa08] ;  /* 0x0002820000047ab9 */ /* 0x000fd80000000a00 */
[----:B------:R-:W1:Y:S01]  /*27c00*/  @P0 LDC.64 R2, c[0x0][0x9f8] ;  /* 0x00027e00ff020b82 */ /* 0x000e620000000a00 */
[----:B--2---:R-:W-:Y:S02]  /*27c10*/  IMAD.MOV.U32 R7, RZ, RZ, R0 ;  /* 0x000000ffff077224 */ /* 0x004fe400078e0000 */
[----:B-1----:R-:W-:-:S05]  /*27c20*/  @P0 IMAD.WIDE R2, R0, 0x4, R2 ;  /* 0x0000000400020825 */ /* 0x002fca00078e0202 */
[----:B------:R1:W2:Y:S01]  /*27c30*/  @P0 LDG.E R7, desc[UR46][R2.64] ;  /* 0x0000002e02070981 */ /* 0x0002a2000c1e1900 */
[----:B---3--:R-:W-:Y:S01]  /*27c40*/  VIADD R0, R17, 0xffffffff ;  /* 0xffffffff11007836 */ /* 0x008fe20000000000 */
[----:B-1----:R-:W1:Y:S02]  /*27c50*/  LDC.64 R2, c[0x0][0x418] ;  /* 0x00010600ff027b82 */ /* 0x002e640000000a00 */
[----:B-1----:R-:W-:Y:S01]  /*27c60*/  LOP3.LUT P0, RZ, R2, UR4, RZ, 0xfc, !PT ;  /* 0x0000000402ff7c12 */ /* 0x002fe2000f80fcff */
[----:B------:R-:W-:-:S03]  /*27c70*/  UMOV UR4, 0xffffffff ;  /* 0xffffffff00047882 */ /* 0x000fc60000000000 */
[----:B------:R-:W-:Y:S02]  /*27c80*/  LOP3.LUT P0, RZ, R3, UR5, RZ, 0xfc, P0 ;  /* 0x0000000503ff7c12 */ /* 0x000fe4000800fcff */
[----:B--2---:R-:W-:Y:S01]  /*27c90*/  SHF.R.S32.HI R8, RZ, 0x1f, R7 ;  /* 0x0000001fff087819 */ /* 0x004fe20000011407 */
[----:B------:R1:W-:Y:S01]  /*27ca0*/  STL [R1+0x8], R7 ;  /* 0x0000080701007387 */ /* 0x0003e20000100800 */
[----:B------:R-:W-:-:S03]  /*27cb0*/  SEL R17, R7, RZ, !P0 ;  /* 0x000000ff07117207 */ /* 0x000fc60004000000 */
[----:B------:R1:W-:Y:S01]  /*27cc0*/  STL [R1+0x24], R8 ;  /* 0x0000240801007387 */ /* 0x0003e20000100800 */
[----:B------:R-:W-:Y:S05]  /*27cd0*/  BRA.DIV UR4, `(.L_x_1842) ;  /* 0x0000006204d47947 */ /* 0x000fea000b800000 */
[----:B------:R-:W2:Y:S02]  /*27ce0*/  S2R R4, SR_TID.X ;  /* 0x0000000000047919 */ /* 0x000ea40000002100 */
[----:B--2---:R-:W-:-:S04]  /*27cf0*/  SHF.R.U32.HI R4, RZ, 0x5, R4 ;  /* 0x00000005ff047819 */ /* 0x004fc80000011604 */
[----:B------:R-:W-:-:S05]  /*27d00*/  LOP3.LUT R4, R4, 0x3, RZ, 0xc0, !PT ;  /* 0x0000000304047812 */ /* 0x000fca00078ec0ff */
[----:B------:R2:W3:Y:S02]  /*27d10*/  SHFL.IDX PT, R14, R4, RZ, 0x1f ;  /* 0x00001fff040e7589 */ /* 0x0004e400000e0000 */
.L_x_1989:
        /* <DEDUP_REMOVED lines=9> */
.L_x_1992:
[----:B------:R-:W-:Y:S05]  /*27db0*/  @!P6 BRA `(.L_x_1843) ;  /* 0x000000040028e947 */ /* 0x000fea0003800000 */
[----:B------:R-:W-:-:S04]  /*27dc0*/  ISETP.NE.U32.AND P0, PT, R2, RZ, PT ;  /* 0x000000ff0200720c */ /* 0x000fc80003f05070 */
[----:B------:R-:W-:-:S13]  /*27dd0*/  ISETP.NE.AND.EX P0, PT, R3, RZ, PT, P0 ;  /* 0x000000ff0300720c */ /* 0x000fda0003f05300 */
[----:B------:R-:W-:Y:S05]  /*27de0*/  @!P0 BRA `(.L_x_1845) ;  /* 0x0000000000508947 */ /* 0x000fea0003800000 */
[----:B------:R-:W3:Y:S01]  /*27df0*/  LDC R6, c[0x0][0x43c] ;  /* 0x00010f00ff067b82 */ /* 0x000ee20000000800 */
[----:B------:R-:W-:Y:S01]  /*27e00*/  IMAD.MOV.U32 R9, RZ, RZ, R0 ;  /* 0x000000ffff097224 */ /* 0x000fe200078e0000 */
[----:B------:R-:W-:-:S03]  /*27e10*/  ULDC.64 UR4, c[0x0][0x428] ;  /* 0x00010a0000047ab9 */ /* 0x000fc60000000a00 */
[----:B------:R-:W-:Y:S01]  /*27e20*/  IMAD.MOV.U32 R0, RZ, RZ, R9 ;  /* 0x000000ffff007224 */ /* 0x000fe200078e0009 */
[----:B---3--:R-:W-:-:S13]  /*27e30*/  ISETP.NE.AND P0, PT, R6, 0x1, PT ;  /* 0x000000010600780c */ /* 0x008fda0003f05270 */
[----:B--2---:R-:W2:Y:S02]  /*27e40*/  @P0 LDC.64 R4, c[0x0][0x440] ;  /* 0x00011000ff040b82 */ /* 0x004ea40000000a00 */
[----:B--2---:R-:W-:-:S05]  /*27e50*/  @P0 IMAD.HI.U32 R4, R9, R4, RZ ;  /* 0x0000000409040227 */ /* 0x004fca00078e00ff */
        /* <DEDUP_REMOVED lines=13> */
.L_x_1845:
[----:B------:R-:W4:Y:S04]  /*27f30*/  LDL R0, [R1+0x10] ;  /* 0x0000100001007983 */ /* 0x000f280000100800 */
[----:B---3--:R-:W3:Y:S01]  /*27f40*/  LDL R2, [R1+0x14] ;  /* 0x0000140001027983 */ /* 0x008ee20000100800 */
[----:B----4-:R-:W-:Y:S01]  /*27f50*/  IMAD R0, R0, 0x8, R19 ;  /* 0x0000000800007824 */ /* 0x010fe200078e0213 */
[----:B---3--:R-:W-:-:S04]  /*27f60*/  SHF.L.U32 R2, R2, 0x1f, RZ ;  /* 0x0000001f02027819 */ /* 0x008fc800000006ff */
[----:B------:R-:W3:Y:S02]  /*27f70*/  SYNCS.PHASECHK.TRANS64.TRYWAIT P0, [R0+URZ+0x30840], R2 ;  /* 0x03084002000075a7 */ /* 0x000ee4000800017f */
[----:B---3--:R-:W-:Y:S05]  /*27f80*/  @!P0 BRA `(.L_x_1846) ;  /* 0x00000060007c8947 */ /* 0x008fea0003800000 */
.L_x_1993:
        /* <DEDUP_REMOVED lines=11> */
.L_x_1847:
[----:B--2---:R-:W2:Y:S04]  /*28040*/  LDL R4, [R1+0x10] ;  /* 0x0000100001047983 */ /* 0x004ea80000100800 */
[----:B------:R-:W4:Y:S04]  /*28050*/  LDL R3, [R1+0x4] ;  /* 0x0000040001037983 */ /* 0x000f280000100800 */
        /* <DEDUP_REMOVED lines=13> */
[----:B--2---:R-:W-:Y:S01]  /*28130*/  IMAD R0, R4, 0x9000, R19 ;  /* 0x0000900004007824 */ /* 0x004fe200078e0213 */
[----:B----4-:R-:W-:-:S04]  /*28140*/  R2UR UR11, R3 ;  /* 0x00000000030b72ca */ /* 0x010fc800000e0000 */
        /* <DEDUP_REMOVED lines=10> */
[----:B--2---:R-:W-:Y:S01]  /*281f0*/  UMOV UR8, UR15 ;  /* 0x0000000f00087c82 */ /* 0x004fe20008000000 */
[----:B------:R-:W-:Y:S02]  /*28200*/  UMOV UR10, UR17 ;  /* 0x00000011000a7c82 */ /* 0x000fe40008000000 */
[----:B------:R2:W-:Y:S02]  /*28210*/  UTMALDG.4D [UR8], [UR4], desc[UR6] ;  /* 0x00000608040075b4 */ /* 0x0005e40008019000 */
[----:B--2---:R-:W-:Y:S01]  /*28220*/  UMOV UR8, UR16 ;  /* 0x0000001000087c82 */ /* 0x004fe20008000000 */
[----:B------:R-:W-:-:S02]  /*28230*/  UMOV UR10, UR14 ;  /* 0x0000000e000a7c82 */ /* 0x000fc40008000000 */
[----:B------:R3:W-:Y:S02]  /*28240*/  UTMALDG.4D [UR8], [UR4], desc[UR6] ;  /* 0x00000608040075b4 */ /* 0x0007e40008019000 */
[----:B---3--:R-:W-:Y:S01]  /*28250*/  NOP ;  /* 0x0000000000007918 */ /* 0x008fe20000000000 */
.L_x_1843:
[----:B------:R-:W3:Y:S01]  /*28260*/  LDL.LU R3, [R1+0x48] ;  /* 0x0000480001037983 */ /* 0x000ee20000300800 */
[----:B------:R-:W-:Y:S05]  /*28270*/  WARPSYNC.ALL ;  /* 0x0000000000007948 */ /* 0x000fea0003800000 */
[----:B------:R-:W-:Y:S01]  /*28280*/  ULDC.64 UR4, c[0x0][0x298] ;  /* 0x0000a60000047ab9 */ /* 0x000fe20000000a00 */
[----:B------:R-:W-:Y:S01]  /*28290*/  BSSY B6, `(.L_x_1848) ;  /* 0x000001c000067945 */ /* 0x000fe20003800000 */
[----:B------:R-:W-:Y:S01]  /*282a0*/  BAR.SYNC.DEFER_BLOCKING 0x8, 0x180 ;  /* 0x0206000000007b1d */ /* 0x000fe20000010000 */
[----:B---3--:R-:W-:Y:S01]  /*282b0*/  SHF.R.S32.HI R0, RZ, 0x1f, R3 ;  /* 0x0000001fff007819 */ /* 0x008fe20000011403 */
[----:B--2---:R-:W-:-:S04]  /*282c0*/  IMAD.WIDE.U32 R4, R3, UR4, RZ ;  /* 0x0000000403047c25 */ /* 0x004fc8000f8e00ff */
        /* <DEDUP_REMOVED lines=12> */
[----:B--2---:R-:W-:Y:S02]  /*28390*/  IMAD.U32 R4, RZ, RZ, UR4 ;  /* 0x00000004ff047e24 */ /* 0x004fe4000f8e00ff */
[----:B------:R-:W2:Y:S01]  /*283a0*/  LDC.64 R2, c[0x4][R2] ;  /* 0x0100000002027b82 */ /* 0x000ea20000000a00 */
[----:B------:R-:W-:Y:S02]  /*283b0*/  IMAD.U32 R5, RZ, RZ, UR5 ;  /* 0x00000005ff057e24 */ /* 0x000fe4000f8e00ff */
[----:B------:R-:W-:Y:S02]  /*283c0*/  IMAD.U32 R6, RZ, RZ, UR6 ;  /* 0x00000006ff067e24 */ /* 0x000fe4000f8e00ff */
[----:B-1----:R-:W-:-:S02]  /*283d0*/  IMAD.U32 R7, RZ, RZ, UR7 ;  /* 0x00000007ff077e24 */ /* 0x002fc4000f8e00ff */
[----:B------:R-:W-:Y:S02]  /*283e0*/  IMAD.U32 R10, RZ, RZ, UR8 ;  /* 0x00000008ff0a7e24 */ /* 0x000fe4000f8e00ff */
[----:B------:R-:W-:Y:S02]  /*283f0*/  IMAD.U32 R11, RZ, RZ, UR9 ;  /* 0x00000009ff0b7e24 */ /* 0x000fe4000f8e00ff */
[----:B------:R-:W-:Y:S02]  /*28400*/  IMAD.MOV.U32 R8, RZ, RZ, 0x70 ;  /* 0x00000070ff087424 */ /* 0x000fe400078e00ff */
[----:B------:R-:W-:Y:S02]  /*28410*/  IMAD.MOV.U32 R12, RZ, RZ, 0x1 ;  /* 0x00000001ff0c7424 */ /* 0x000fe400078e00ff */
[----:B------:R-:W-:-:S07]  /*28420*/  IMAD.MOV.U32 R13, RZ, RZ, RZ ;  /* 0x000000ffff0d7224 */ /* 0x000fce00078e00ff */
[----:B------:R-:W-:-:S07]  /*28430*/  LEPC R20, `(.L_x_1849) ;  /* 0x000000001014794e */ /* 0x000fce0000000000 */
[----:B0-2---:R-:W-:Y:S05]  /*28440*/  CALL.ABS.NOINC R2 ;  /* 0x0000000002007343 */ /* 0x005fea0003c00000 */
.L_x_1849:
[----:B------:R-:W-:Y:S05]  /*28450*/  BSYNC B6 ;  /* 0x0000000000067941 */ /* 0x000fea0003800000 */
.L_x_1848:
[----:B--2---:R-:W2:Y:S01]  /*28460*/  LDL.LU R0, [R1+0x54] ;  /* 0x0000540001007983 */ /* 0x004ea20000300800 */
[----:B------:R-:W-:Y:S01]  /*28470*/  ULDC.64 UR6, c[0x0][0xa00] ;  /* 0x0002800000067ab9 */ /* 0x000fe20000000a00 */
[----:B-1----:R-:W1:Y:S01]  /*28480*/  LDC R7, c[0x0][0x448] ;  /* 0x00011200ff077b82 */ /* 0x002e620000000800 */
[----:B------:R-:W-:Y:S01]  /*28490*/  ULDC.64 UR4, c[0x0][0x2d8] ;  /* 0x0000b60000047ab9 */ /* 0x000fe20000000a00 */
[----:B------:R-:W2:Y:S04]  /*284a0*/  LDL.LU.64 R2, [R1+0x48] ;  /* 0x0000480001027983 */ /* 0x000ea80000300a00 */
[----:B------:R-:W3:Y:S04]  /*284b0*/  LDL R5, [R1+0xc] ;  /* 0x00000c0001057983 */ /* 0x000ee80000100800 */
[----:B------:R-:W4:Y:S01]  /*284c0*/  LDL R9, [R1+0x30] ;  /* 0x0000300001097983 */ /* 0x000f220000100800 */
[----:B------:R-:W-:-:S04]  /*284d0*/  ISETP.NE.U32.AND P0, PT, RZ, UR6, PT ;  /* 0x00000006ff007c0c */ /* 0x000fc8000bf05070 */
[----:B------:R-:W-:Y:S01]  /*284e0*/  ISETP.NE.AND.EX P0, PT, RZ, UR7, PT, P0 ;  /* 0x00000007ff007c0c */ /* 0x000fe2000bf05300 */
[----:B------:R-:W0:Y:S01]  /*284f0*/  S2R R8, SR_TID.X ;  /* 0x0000000000087919 */ /* 0x000e220000002100 */
[----:B------:R-:W-:Y:S01]  /*28500*/  ULDC.64 UR6, c[0x0][0x280] ;  /* 0x0000a00000067ab9 */ /* 0x000fe20000000a00 */
[----:B------:R-:W1:Y:S01]  /*28510*/  S2R R10, SR_TID.X ;  /* 0x00000000000a7919 */ /* 0x000e620000002100 */
[----:B0-----:R-:W-:Y:S02]  /*28520*/  IMAD.SHL.U32 R8, R8, 0x10, RZ ;  /* 0x0000001008087824 */ /* 0x001fe400078e00ff */
[----:B-1----:R-:W-:-:S05]  /*28530*/  IMAD.SHL.U32 R10, R10, 0x8, RZ ;  /* 0x000000080a0a7824 */ /* 0x002fca00078e00ff */
[----:B------:R-:W-:-:S04]  /*28540*/  LOP3.LUT R10, R10, 0x38, RZ, 0xc0, !PT ;  /* 0x000000380a0a7812 */ /* 0x000fc800078ec0ff */
[C---:B------:R-:W-:Y:S02]  /*28550*/  LOP3.LUT R11, R10.reuse, 0x40, RZ, 0xfc, !PT ;  /* 0x000000400a0b7812 */ /* 0x040fe400078efcff */
[----:B------:R-:W-:Y:S01]  /*28560*/  LOP3.LUT R10, R10, 0x80, RZ, 0xfc, !PT ;  /* 0x000000800a0a7812 */ /* 0x000fe200078efcff */
[----:B--2---:R-:W-:Y:S01]  /*28570*/  IMAD.MOV.U32 R3, RZ, RZ, R0 ;  /* 0x000000ffff037224 */ /* 0x004fe200078e0000 */
[----:B---3--:R-:W-:-:S04]  /*28580*/  SHF.R.S32.HI R0, RZ, 0x1f, R5 ;  /* 0x0000001fff007819 */ /* 0x008fc80000011405 */
[----:B------:R-:W-:Y:S02]  /*28590*/  SEL R4, R0, RZ, !P0 ;  /* 0x000000ff00047207 */ /* 0x000fe40004000000 */
[----:B------:R-:W-:Y:S02]  /*285a0*/  SEL R0, R5, RZ, !P0 ;  /* 0x000000ff05007207 */ /* 0x000fe40004000000 */
[----:B------:R-:W0:Y:S01]  /*285b0*/  S2R R5, SR_TID.X ;  /* 0x0000000000057919 */ /* 0x000e220000002100 */
[----:B------:R-:W-:Y:S01]  /*285c0*/  ISETP.NE.AND P0, PT, R7, 0x1, PT ;  /* 0x000000010700780c */ /* 0x000fe20003f05270 */
[----:B------:R-:W-:-:S04]  /*285d0*/  IMAD.WIDE.U32 R2, R16, UR4, R2 ;  /* 0x0000000410027c25 */ /* 0x000fc8000f8e0002 */
[----:B------:R-:W-:Y:S01]  /*285e0*/  IMAD R3, R16, UR5, R3 ;  /* 0x0000000510037c24 */ /* 0x000fe2000f8e0203 */
[----:B------:R-:W-:-:S07]  /*285f0*/  ULDC.64 UR4, c[0x0][0x2e0] ;  /* 0x0000b80000047ab9 */ /* 0x000fce0000000a00 */
[----:B------:R-:W1:Y:S01]  /*28600*/  @P0 LDC R6, c[0x0][0x450] ;  /* 0x00011400ff060b82 */ /* 0x000e620000000800 */
[----:B0-----:R-:W-:-:S04]  /*28610*/  LOP3.LUT R5, R5, 0x7f, RZ, 0xc0, !PT ;  /* 0x0000007f05057812 */ /* 0x001fc800078ec0ff */
[----:B------:R-:W-:-:S04]  /*28620*/  SHF.R.U32.HI R5, RZ, 0x3, R5 ;  /* 0x00000003ff057819 */ /* 0x000fc80000011605 */
[----:B------:R-:W-:Y:S02]  /*28630*/  LOP3.LUT R8, R5, 0x70, R8, 0xf8, !PT ;  /* 0x0000007005087812 */ /* 0x000fe400078ef808 */
[----:B------:R-:W0:Y:S01]  /*28640*/  @P0 LDC R5, c[0x0][0x44c] ;  /* 0x00011300ff050b82 */ /* 0x000e220000000800 */
[----:B------:R-:W-:Y:S02]  /*28650*/  IMAD R4, R4, UR4, RZ ;  /* 0x0000000404047c24 */ /* 0x000fe4000f8e02ff */
[----:B------:R-:W-:-:S04]  /*28660*/  IMAD.WIDE.U32 R2, R0, UR4, R2 ;  /* 0x0000000400027c25 */ /* 0x000fc8000f8e0002 */
[----:B------:R-:W-:Y:S01]  /*28670*/  IMAD R0, R0, UR5, R4 ;  /* 0x0000000500007c24 */ /* 0x000fe2000f8e0204 */
[----:B------:R-:W-:Y:S01]  /*28680*/  ULDC.64 UR4, c[0x0][0x2d0] ;  /* 0x0000b40000047ab9 */ /* 0x000fe20000000a00 */
[----:B----4-:R-:W-:Y:S02]  /*28690*/  IMAD.IADD R4, R8, 0x1, R9 ;  /* 0x0000000108047824 */ /* 0x010fe400078e0209 */
[----:B------:R-:W-:Y:S02]  /*286a0*/  IMAD.IADD R3, R3, 0x1, R0 ;  /* 0x0000000103037824 */ /* 0x000fe400078e0200 */
[----:B------:R-:W-:Y:S02]  /*286b0*/  IMAD.MOV.U32 R0, RZ, RZ, R4 ;  /* 0x000000ffff007224 */ /* 0x000fe400078e0004 */
[----:B0-----:R-:W-:-:S05]  /*286c0*/  @P0 IMAD.HI.U32 R5, R4, R5, RZ ;  /* 0x0000000504050227 */ /* 0x001fca00078e00ff */
[----:B-1----:R-:W-:-:S05]  /*286d0*/  @P0 SHF.R.U32.HI R0, RZ, R6, R5 ;  /* 0x00000006ff000219 */ /* 0x002fca0000011605 */
        /* <DEDUP_REMOVED lines=30> */
[----:B------:R-:W0:Y:S02]  /*288c0*/  S2R R11, SR_TID.X ;  /* 0x00000000000b7919 */ /* 0x000e240000002100 */
        /* <DEDUP_REMOVED lines=83> */
.L_x_2010:
        /* <DEDUP_REMOVED lines=15> */
.L_x_1852:
[----:B------:R-:W-:Y:S05]  /*28ef0*/  BSYNC B0 ;  /* 0x0000000000007941 */ /* 0x000fea0003800000 */
.L_x_1851:
[----:B------:R-:W-:Y:S01]  /*28f00*/  NOP ;  /* 0x0000000000007918 */ /* 0x000fe20000000000 */
[----:B------:R-:W-:Y:S01]  /*28f10*/  PLOP3.LUT P0, PT, PT, PT, PT, 0x80, 0x0 ;  /* 0x000000000000781c */ /* 0x000fe20003f0f070 */
[----:B------:R-:W-:-:S12]  /*28f20*/  VIADD R11, R19, 0x30800 ;  /* 0x00030800130b7836 */ /* 0x000fd80000000000 */
.L_x_1853:
        /* <DEDUP_REMOVED lines=18> */
.L_x_2011:
[----:B------:R-:W-:Y:S05]  /*29050*/  BSYNC B0 ;  /* 0x0000000000007941 */ /* 0x000fea0003800000 */
.L_x_1854:
[----:B------:R-:W4:Y:S04]  /*29060*/  LDL R2, [R1+0x44] ;  /* 0x0000440001027983 */ /* 0x000f280000100800 */
[----:B-1----:R-:W5:Y:S01]  /*29070*/  LDL R4, [R1+0x2c] ;  /* 0x00002c0001047983 */ /* 0x002f620000100800 */
[----:B------:R-:W-:Y:S01]  /*29080*/  BSSY B0, `(.L_x_1856) ;  /* 0x000024e000007945 */ /* 0x000fe20003800000 */
[----:B----4-:R-:W-:-:S05]  /*29090*/  VIADD R0, R2, 0xfffffffe ;  /* 0xfffffffe02007836 */ /* 0x010fca0000000000 */
[----:B-----5:R-:W-:-:S13]  /*290a0*/  ISETP.GE.AND P0, PT, R0, R4, PT ;  /* 0x000000040000720c */ /* 0x020fda0003f06270 */
[----:B------:R-:W-:Y:S05]  /*290b0*/  @!P0 BRA `(.L_x_1857) ;  /* 0x0000002400288947 */ /* 0x000fea0003800000 */
[----:B---3--:R-:W3:Y:S04]  /*290c0*/  LDL.LU R3, [R1+0x50] ;  /* 0x0000500001037983 */ /* 0x008ee80000300800 */
[----:B0-----:R-:W4:Y:S04]  /*290d0*/  LDL.LU R7, [R1+0x40] ;  /* 0x0000400001077983 */ /* 0x001f280000300800 */
[----:B------:R-:W5:Y:S04]  /*290e0*/  LDL.LU R2, [R1+0x60] ;  /* 0x0000600001027983 */ /* 0x000f680000300800 */
[----:B------:R-:W5:Y:S04]  /*290f0*/  LDL.LU R6, [R1+0x3c] ;  /* 0x00003c0001067983 */ /* 0x000f680000300800 */
[----:B--2---:R-:W2:Y:S01]  /*29100*/  LDL.LU R5, [R1+0x5c] ;  /* 0x00005c0001057983 */ /* 0x004ea20000300800 */
[----:B------:R-:W-:Y:S01]  /*29110*/  LOP3.LUT R10, RZ, R4, RZ, 0x33, !PT ;  /* 0x00000004ff0a7212 */ /* 0x000fe200078e33ff */
[----:B------:R-:W-:Y:S01]  /*29120*/  BSSY B2, `(.L_x_1858) ;  /* 0x00000cc000027945 */ /* 0x000fe20003800000 */
[----:B---3--:R-:W-:-:S04]  /*29130*/  VIADD R3, R3, 0x1 ;  /* 0x0000000103037836 */ /* 0x008fc80000000000 */
[----:B----4-:R-:W-:Y:S01]  /*29140*/  IMAD R3, R3, R7, RZ ;  /* 0x0000000703037224 */ /* 0x010fe200078e02ff */
[----:B-----5:R-:W-:-:S04]  /*29150*/  LOP3.LUT R2, RZ, R2, RZ, 0x33, !PT ;  /* 0x00000002ff027212 */ /* 0x020fc800078e33ff */
[----:B------:R-:W-:-:S04]  /*29160*/  LOP3.LUT R3, RZ, R3, RZ, 0x33, !PT ;  /* 0x00000003ff037212 */ /* 0x000fc800078e33ff */
[----:B------:R-:W-:Y:S02]  /*29170*/  VIADDMNMX R2, R3, -R6, R2, !PT ;  /* 0x8000000603027246 */ /* 0x000fe40007800102 */
[----:B--2---:R-:W-:-:S04]  /*29180*/  LOP3.LUT R7, RZ, R5, RZ, 0x33, !PT ;  /* 0x00000005ff077212 */ /* 0x004fc800078e33ff */
        /* <DEDUP_REMOVED lines=41> */
.L_x_1862:
[----:B------:R-:W-:Y:S01]  /*29420*/  IMAD R3, R8, 0x8, R19 ;  /* 0x0000000808037824 */ /* 0x000fe200078e0213 */
[----:B------:R-:W-:Y:S01]  /*29430*/  SHF.L.U32 R2, R9, 0x1f, RZ ;  /* 0x0000001f09027819 */ /* 0x000fe200000006ff */
[----:B------:R-:W-:Y:S03]  /*29440*/  BSSY B3, `(.L_x_1863) ;  /* 0x0000003000037945 */ /* 0x000fe60003800000 */
[----:B------:R-:W1:Y:S02]  /*29450*/  SYNCS.PHASECHK.TRANS64.TRYWAIT P0, [R3+URZ+0x30840], R2 ;  /* 0x03084002030075a7 */ /* 0x000e64000800017f */
[----:B-1----:R-:W-:Y:S05]  /*29460*/  @!P0 BRA `(.L_x_1864) ;  /* 0x0000005800648947 */ /* 0x002fea0003800000 */
.L_x_2012:
[----:B------:R-:W-:Y:S05]  /*29470*/  BSYNC B3 ;  /* 0x0000000000037941 */ /* 0x000fea0003800000 */
.L_x_1863:
        /* <DEDUP_REMOVED lines=12> */
.L_x_1866:
[----:B------:R-:W-:Y:S05]  /*29540*/  BSYNC B3 ;  /* 0x0000000000037941 */ /* 0x000fea0003800000 */
.L_x_1865:
        /* <DEDUP_REMOVED lines=12> */
.L_x_1867:
        /* <DEDUP_REMOVED lines=16> */
.L_x_1868:
        /* <DEDUP_REMOVED lines=16> */
.L_x_1869:
        /* <DEDUP_REMOVED lines=17> */
.L_x_2013:
[----:B------:R-:W-:Y:S05]  /*29920*/  BSYNC B3 ;  /* 0x0000000000037941 */ /* 0x000fea0003800000 */
.L_x_1870:
        /* <DEDUP_REMOVED lines=13> */
.L_x_1873:
[----:B------:R-:W-:Y:S05]  /*29a00*/  BSYNC B3 ;  /* 0x0000000000037941 */ /* 0x000fea0003800000 */
.L_x_1872:
        /* <DEDUP_REMOVED lines=14> */
.L_x_1874:
        /* <DEDUP_REMOVED lines=15> */
.L_x_1875:
        /* <DEDUP_REMOVED lines=15> */
.L_x_1876:
        /* <DEDUP_REMOVED lines=12> */
.L_x_1861:
[----:B------:R-:W-:Y:S05]  /*29d90*/  BSYNC B1 ;  /* 0x0000000000017941 */ /* 0x000fea0003800000 */
.L_x_1860:
[----:B0-----:R-:W2:Y:S04]  /*29da0*/  LDL.LU R0, [R1+0x44] ;  /* 0x0000440001007983 */ /* 0x001ea80000300800 */
[----:B------:R0:W-:Y:S04]  /*29db0*/  STL [R1+0x10], R8 ;  /* 0x0000100801007387 */ /* 0x0001e80000100800 */
[----:B------:R0:W-:Y:S02]  /*29dc0*/  STL [R1+0x14], R9 ;  /* 0x0000140901007387 */ /* 0x0001e40000100800 */
[----:B0-2---:R-:W-:-:S07]  /*29dd0*/  VIADD R0, R0, 0xfffffffd ;  /* 0xfffffffd00007836 */ /* 0x005fce0000000000 */
.L_x_1859:
[----:B------:R-:W-:Y:S05]  /*29de0*/  BSYNC B2 ;  /* 0x0000000000027941 */ /* 0x000fea0003800000 */
.L_x_1858:
[----:B------:R-:W-:-:S05]  /*29df0*/  VIADD R10, R10, 0xfffffffe ;  /* 0xfffffffe0a0a7836 */ /* 0x000fca0000000000 */
[----:B------:R-:W-:-:S13]  /*29e00*/  ISETP.NE.AND P0, PT, R10, R7, PT ;  /* 0x000000070a00720c */ /* 0x000fda0003f05270 */
[----:B------:R-:W-:Y:S05]  /*29e10*/  @!P0 BRA `(.L_x_1857) ;  /* 0x0000001400d08947 */ /* 0x000fea0003800000 */
[----:B------:R-:W-:-:S07]  /*29e20*/  IMAD.MOV.U32 R9, RZ, RZ, R17 ;  /* 0x000000ffff097224 */ /* 0x000fce00078e0011 */
.L_x_1911:
[----:B------:R-:W2:Y:S04]  /*29e30*/  LDL R3, [R1+0x10] ;  /* 0x0000100001037983 */ /* 0x000ea80000100800 */
        /* <DEDUP_REMOVED lines=34> */
.L_x_1879:
[----:B------:R-:W-:Y:S01]  /*2a060*/  IMAD R3, R4, 0x8, R19 ;  /* 0x0000000804037824 */ /* 0x000fe200078e0213 */
[----:B------:R-:W-:Y:S01]  /*2a070*/  SHF.L.U32 R2, R5, 0x1f, RZ ;  /* 0x0000001f05027819 */ /* 0x000fe200000006ff */
[----:B------:R-:W-:Y:S03]  /*2a080*/  BSSY B2, `(.L_x_1880) ;  /* 0x0000003000027945 */ /* 0x000fe60003800000 */
[----:B------:R-:W1:Y:S02]  /*2a090*/  SYNCS.PHASECHK.TRANS64.TRYWAIT P0, [R3+URZ+0x30840], R2 ;  /* 0x03084002030075a7 */ /* 0x000e64000800017f */
[----:B-1----:R-:W-:Y:S05]  /*2a0a0*/  @!P0 BRA `(.L_x_1881) ;  /* 0x0000004c007c8947 */ /* 0x002fea0003800000 */
.L_x_2014:
[----:B------:R-:W-:Y:S05]  /*2a0b0*/  BSYNC B2 ;  /* 0x0000000000027941 */ /* 0x000fea0003800000 */
.L_x_1880:
        /* <DEDUP_REMOVED lines=12> */
.L_x_1883:
[----:B------:R-:W-:Y:S05]  /*2a180*/  BSYNC B2 ;  /* 0x0000000000027941 */ /* 0x000fea0003800000 */
.L_x_1882:
        /* <DEDUP_REMOVED lines=12> */
.L_x_1884:
        /* <DEDUP_REMOVED lines=16> */
.L_x_1885:
        /* <DEDUP_REMOVED lines=16> */
.L_x_1886:
        /* <DEDUP_REMOVED lines=17> */
.L_x_2015:
[----:B------:R-:W-:Y:S05]  /*2a560*/  BSYNC B2 ;  /* 0x0000000000027941 */ /* 0x000fea0003800000 */
.L_x_1887:
        /* <DEDUP_REMOVED lines=11> */
.L_x_1890:
[----:B------:R-:W-:Y:S05]  /*2a620*/  BSYNC B2 ;  /* 0x0000000000027941 */ /* 0x000fea0003800000 */
.L_x_1889:
        /* <DEDUP_REMOVED lines=13> */
.L_x_1891:
        /* <DEDUP_REMOVED lines=15> */
.L_x_1892:
        /* <DEDUP_REMOVED lines=15> */
.L_x_1893:
        /* <DEDUP_REMOVED lines=12> */
.L_x_1878:
[----:B------:R-:W-:Y:S05]  /*2a9a0*/  BSYNC B1 ;  /* 0x0000000000017941 */ /* 0x000fea0003800000 */
.L_x_1877:
[----:B------:R-:W-:Y:S01]  /*2a9b0*/  VIADD R3, R4, 0x1 ;  /* 0x0000000104037836 */ /* 0x000fe20000000000 */
[----:B------:R-:W-:Y:S01]  /*2a9c0*/  LOP3.LUT P1, RZ, R18, 0x1, RZ, 0xc0, !PT ;  /* 0x0000000112ff7812 */ /* 0x000fe2000782c0ff */
[----:B------:R-:W-:Y:S01]  /*2a9d0*/  BSSY B1, `(.L_x_1894) ;  /* 0x00000b4000017945 */ /* 0x000fe20003800000 */
[----:B0-----:R-:W-:Y:S02]  /*2a9e0*/  VIADD R6, R0, 0xffffffff ;  /* 0xffffffff00067836 */ /* 0x001fe40000000000 */
        /* <DEDUP_REMOVED lines=31> */
.L_x_1896:
[----:B------:R-:W-:Y:S01]  /*2abe0*/  IMAD R2, R12, 0x8, R19 ;  /* 0x000000080c027824 */ /* 0x000fe200078e0213 */
[----:B------:R-:W-:Y:S01]  /*2abf0*/  SHF.L.U32 R3, R10, 0x1f, RZ ;  /* 0x0000001f0a037819 */ /* 0x000fe200000006ff */
[----:B------:R-:W-:Y:S03]  /*2ac00*/  BSSY B2, `(.L_x_1897) ;  /* 0x0000003000027945 */ /* 0x000fe60003800000 */
[----:B------:R-:W2:Y:S02]  /*2ac10*/  SYNCS.PHASECHK.TRANS64.TRYWAIT P0, [R2+URZ+0x30840], R3 ;  /* 0x03084003020075a7 */ /* 0x000ea4000800017f */
[----:B--2---:R-:W-:Y:S05]  /*2ac20*/  @!P0 BRA `(.L_x_1898) ;  /* 0x0000004000c48947 */ /* 0x004fea0003800000 */
.L_x_2016:
[----:B------:R-:W-:Y:S05]  /*2ac30*/  BSYNC B2 ;  /* 0x0000000000027941 */ /* 0x000fea0003800000 */
.L_x_1897:
        /* <DEDUP_REMOVED lines=12> */
.L_x_1900:
[----:B------:R-:W-:Y:S05]  /*2ad00*/  BSYNC B2 ;  /* 0x0000000000027941 */ /* 0x000fea0003800000 */
.L_x_1899:
[----:B------:R-:W3:Y:S04]  /*2ad10*/  LDL R8, [R1+0x10] ;  /* 0x0000100001087983 */ /* 0x000ee80000100800 */
[----:B--2---:R-:W2:Y:S01]  /*2ad20*/  LDL R2, [R1+0x18] ;  /* 0x0000180001027983 */ /* 0x004ea20000100800 */
[----:B------:R-:W-:Y:S01]  /*2ad30*/  IMAD.MOV.U32 R14, RZ, RZ, RZ ;  /* 0x000000ffff0e7224 */ /* 0x000fe200078e00ff */
[----:B------:R-:W-:Y:S01]  /*2ad40*/  UIADD3 UR4, UP0, UR36, 0x370, URZ ;  /* 0x0000037024047890 */ /* 0x000fe2000ff1e03f */
[----:B------:R-:W-:Y:S01]  /*2ad50*/  PLOP3.LUT P0, PT, PT, PT, PT, 0x80, 0x0 ;  /* 0x000000000000781c */ /* 0x000fe20003f0f070 */
[----:B------:R-:W-:Y:S01]  /*2ad60*/  UMOV UR6, 0x0 ;  /* 0x0000000000067882 */ /* 0x000fe20000000000 */
[----:B------:R-:W-:Y:S01]  /*2ad70*/  UMOV UR7, 0x14f00000 ;  /* 0x14f0000000077882 */ /* 0x000fe20000000000 */
[----:B------:R-:W-:Y:S01]  /*2ad80*/  R2UR UR10, R14 ;  /* 0x000000000e0a72ca */ /* 0x000fe200000e0000 */
[----:B------:R-:W-:Y:S01]  /*2ad90*/  UIADD3.X UR5, URZ, UR37, URZ, UP0, !UPT ;  /* 0x000000253f057290 */ /* 0x000fe200087fe43f */
[----:B---3--:R-:W-:-:S02]  /*2ada0*/  IMAD R3, R8, 0x8, R11 ;  /* 0x0000000808037824 */ /* 0x008fc400078e020b */
[----:B------:R-:W-:Y:S02]  /*2adb0*/  IMAD R8, R8, 0x9000, R19 ;  /* 0x0000900008087824 */ /* 0x000fe400078e0213 */
[----:B------:R-:W-:Y:S02]  /*2adc0*/  VIADD R3, R3, 0x30 ;  /* 0x0000003003037836 */ /* 0x000fe40000000000 */
[----:B--2---:R-:W-:Y:S02]  /*2add0*/  IMAD R2, R7, 0x60, R2 ;  /* 0x0000006007027824 */ /* 0x004fe400078e0202 */
[----:B0-----:R-:W-:-:S07]  /*2ade0*/  VIADD R10, R8, 0x1e400 ;  /* 0x0001e400080a7836 */ /* 0x001fce0000000000 */
.L_x_1901:
        /* <DEDUP_REMOVED lines=16> */
.L_x_1902:
        /* <DEDUP_REMOVED lines=16> */
.L_x_1903:
        /* <DEDUP_REMOVED lines=15> */
.L_x_2017:
[----:B------:R-:W-:Y:S05]  /*2b0e0*/  BSYNC B2 ;  /* 0x0000000000027941 */ /* 0x000fea0003800000 */
.L_x_1904:
        /* <DEDUP_REMOVED lines=11> */
.L_x_1907:
[----:B------:R-:W-:Y:S05]  /*2b1a0*/  BSYNC B2 ;  /* 0x0000000000027941 */ /* 0x000fea0003800000 */
.L_x_1906:
        /* <DEDUP_REMOVED lines=12> */
.L_x_1908:
        /* <DEDUP_REMOVED lines=15> */
.L_x_1909:
        /* <DEDUP_REMOVED lines=15> */
.L_x_1910:
        /* <DEDUP_REMOVED lines=12> */
.L_x_1895:
[----:B------:R-:W-:Y:S05]  /*2b510*/  BSYNC B1 ;  /* 0x0000000000017941 */ /* 0x000fea0003800000 */
.L_x_1894:
[----:B------:R-:W2:Y:S01]  /*2b520*/  LDL R2, [R1+0x2c] ;  /* 0x00002c0001027983 */ /* 0x000ea20000100800 */
[----:B------:R-:W-:Y:S01]  /*2b530*/  VIADD R0, R0, 0xfffffffe ;  /* 0xfffffffe00007836 */ /* 0x000fe20000000000 */
[----:B--2---:R-:W-:-:S13]  /*2b540*/  ISETP.GT.AND P0, PT, R6, R2, PT ;  /* 0x000000020600720c */ /* 0x004fda0003f04270 */
[----:B------:R-:W-:Y:S05]  /*2b550*/  @P0 BRA `(.L_x_1911) ;  /* 0xffffffe800340947 */ /* 0x000fea000383ffff */
.L_x_1857:
[----:B------:R-:W-:Y:S05]  /*2b560*/  BSYNC B0 ;  /* 0x0000000000007941 */ /* 0x000fea0003800000 */
.L_x_1856:
[----:B---3--:R-:W3:Y:S01]  /*2b570*/  S2R R3, SR_TID.X ;  /* 0x0000000000037919 */ /* 0x008ee20000002100 */
        /* <DEDUP_REMOVED lines=17> */
.L_x_1913:
[----:B------:R-:W-:Y:S05]  /*2b690*/  BSYNC B0 ;  /* 0x0000000000007941 */ /* 0x000fea0003800000 */
.L_x_1912:
[----:B------:R-:W-:Y:S01]  /*2b6a0*/  LOP3.LUT P0, RZ, R18, 0x1, RZ, 0xc0, !PT ;  /* 0x0000000112ff7812 */ /* 0x000fe2000780c0ff */
[----:B------:R-:W-:-:S12]  /*2b6b0*/  BSSY B0, `(.L_x_1914) ;  /* 0x000004a000007945 */ /* 0x000fd80003800000 */
[----:B------:R-:W-:Y:S05]  /*2b6c0*/  @!P0 BRA `(.L_x_1915) ;  /* 0x0000000400208947 */ /* 0x000fea0003800000 */
[----:B---3--:R-:W3:Y:S04]  /*2b6d0*/  LDL R0, [R1+0x10] ;  /* 0x0000100001007983 */ /* 0x008ee80000100800 */
[----:B------:R-:W4:Y:S01]  /*2b6e0*/  LDL R2, [R1+0x14] ;  /* 0x0000140001027983 */ /* 0x000f220000100800 */
[----:B------:R-:W-:Y:S01]  /*2b6f0*/  BSSY B1, `(.L_x_1916) ;  /* 0x0000006000017945 */ /* 0x000fe20003800000 */
[----:B------:R-:W-:Y:S01]  /*2b700*/  ISETP.NE.AND P1, PT, R3, RZ, PT ;  /* 0x000000ff0300720c */ /* 0x000fe20003f25270 */
[----:B---3--:R-:W-:Y:S01]  /*2b710*/  IMAD R0, R0, 0x8, R19 ;  /* 0x0000000800007824 */ /* 0x008fe200078e0213 */
[----:B----4-:R-:W-:-:S04]  /*2b720*/  SHF.L.U32 R2, R2, 0x1f, RZ ;  /* 0x0000001f02027819 */ /* 0x010fc800000006ff */
[----:B------:R-:W3:Y:S02]  /*2b730*/  SYNCS.PHASECHK.TRANS64.TRYWAIT P0, [R0+URZ+0x30860], R2 ;  /* 0x03086002000075a7 */ /* 0x000ee4000800017f */
[----:B---3--:R-:W-:Y:S05]  /*2b740*/  @!P0 BRA `(.L_x_1917) ;  /* 0x0000003800248947 */ /* 0x008fea0003800000 */
.L_x_2018:
[----:B------:R-:W-:Y:S05]  /*2b750*/  BSYNC B1 ;  /* 0x0000000000017941 */ /* 0x000fea0003800000 */
.L_x_1916:
        /* <DEDUP_REMOVED lines=9> */
.L_x_1919:
[----:B------:R-:W-:Y:S05]  /*2b7f0*/  BSYNC B1 ;  /* 0x0000000000017941 */ /* 0x000fea0003800000 */
.L_x_1918:
[----:B------:R-:W4:Y:S04]  /*2b800*/  LDL.LU R4, [R1+0x18] ;  /* 0x0000180001047983 */ /* 0x000f280000300800 */
[----:B------:R-:W4:Y:S04]  /*2b810*/  LDL.LU R3, [R1+0x4] ;  /* 0x0000040001037983 */ /* 0x000f280000300800 */
[----:B---3--:R-:W3:Y:S01]  /*2b820*/  LDL R2, [R1+0x10] ;  /* 0x0000100001027983 */ /* 0x008ee20000100800 */
        /* <DEDUP_REMOVED lines=8> */
[----:B---3--:R-:W-:-:S04]  /*2b8b0*/  IMAD R2, R2, 0x9000, R19 ;  /* 0x0000900002027824 */ /* 0x008fc800078e0213 */
[----:B------:R-:W-:-:S07]  /*2b8c0*/  VIADD R4, R2, 0x400 ;  /* 0x0000040002047836 */ /* 0x000fce0000000000 */
.L_x_1920:
        /* <DEDUP_REMOVED lines=15> */
.L_x_1921:
        /* <DEDUP_REMOVED lines=15> */
.L_x_1922:
        /* <DEDUP_REMOVED lines=9> */
[----:B----4-:R-:W-:Y:S05]  /*2bb40*/  @P0 BRA.U.ANY `(.L_x_1922) ;  /* 0xfffffffd00d80947 */ /* 0x010fea000393ffff */
.L_x_1915:
[----:B------:R-:W-:Y:S05]  /*2bb50*/  BSYNC B0 ;  /* 0x0000000000007941 */ /* 0x000fea0003800000 */
.L_x_1914:
[----:B--2---:R-:W3:Y:S04]  /*2bb60*/  LDL.LU R5, [R1+0x10] ;  /* 0x0000100001057983 */ /* 0x004ee80000300800 */
[----:B------:R-:W2:Y:S01]  /*2bb70*/  LDL.LU R4, [R1+0x14] ;  /* 0x0000140001047983 */ /* 0x000ea20000300800 */
[----:B---3--:R-:W-:-:S05]  /*2bb80*/  VIADD R0, R5, 0x1 ;  /* 0x0000000105007836 */ /* 0x008fca0000000000 */
[----:B------:R-:W-:-:S04]  /*2bb90*/  ISETP.NE.AND P0, PT, R0, 0x2, PT ;  /* 0x000000020000780c */ /* 0x000fc80003f05270 */
[----:B------:R-:W-:Y:S02]  /*2bba0*/  SEL R2, RZ, 0x1, P0 ;  /* 0x00000001ff027807 */ /* 0x000fe40000000000 */
[----:B------:R-:W-:Y:S02]  /*2bbb0*/  SEL R0, R0, RZ, P0 ;  /* 0x000000ff00007207 */ /* 0x000fe40000000000 */
[----:B--2---:R-:W-:-:S03]  /*2bbc0*/  LOP3.LUT R4, R4, R2, RZ, 0x3c, !PT ;  /* 0x0000000204047212 */ /* 0x004fc600078e3cff */
[----:B------:R3:W-:Y:S04]  /*2bbd0*/  STL [R1+0x10], R0 ;  /* 0x0000100001007387 */ /* 0x0007e80000100800 */
[----:B------:R3:W-:Y:S02]  /*2bbe0*/  STL [R1+0x14], R4 ;  /* 0x0000140401007387 */ /* 0x0007e40000100800 */
.L_x_1836:
[----:B------:R-:W-:Y:S05]  /*2bbf0*/  BSYNC B7 ;  /* 0x0000000000077941 */ /* 0x000fea0003800000 */
.L_x_1834:
        /* <DEDUP_REMOVED lines=8> */
[----:B01-3--:R-:W0:Y:S04]  /*2bc80*/  LDS.128 R4, [R19+0x308d0] ;  /* 0x0308d00013047984 */ /* 0x00be280000000c00 */
[----:B0-----:R0:W-:Y:S04]  /*2bc90*/  STL.64 [R1], R4 ;  /* 0x0000000401007387 */ /* 0x0011e80000100a00 */
[----:B------:R0:W-:Y:S01]  /*2bca0*/  STL.64 [R1+0x8], R6 ;  /* 0x0000080601007387 */ /* 0x0001e20000100a00 */
[----:B------:R-:W-:Y:S06]  /*2bcb0*/  BAR.ARV 0x4, 0x180 ;  /* 0x0106000000007b1d */ /* 0x000fec0000002000 */
[----:B------:R-:W-:Y:S05]  /*2bcc0*/  BRA `(.L_x_1924) ;  /* 0x0000001000347947 */ /* 0x000fea0003800000 */
.L_x_1923:
[----:B------:R-:W4:Y:S01]  /*2bcd0*/  S2R R16, SR_TID.X ;  /* 0x0000000000107919 */ /* 0x000f220000002100 */
[----:B------:R-:W-:Y:S01]  /*2bce0*/  UMOV UR4, 0xffffffff ;  /* 0xffffffff00047882 */ /* 0x000fe20000000000 */
[----:B----4-:R-:W-:-:S04]  /*2bcf0*/  LOP3.LUT R16, R16, 0x1f, RZ, 0xc0, !PT ;  /* 0x0000001f10107812 */ /* 0x010fc800078ec0ff */
[----:B------:R-:W-:Y:S01]  /*2bd00*/  ISETP.NE.AND P0, PT, R16, 0x1f, PT ;  /* 0x0000001f1000780c */ /* 0x000fe20003f05270 */
[----:B------:R-:W-:-:S12]  /*2bd10*/  BRA.DIV UR4, `(.L_x_1925) ;  /* 0x0000003204c47947 */ /* 0x000fd8000b800000 */
[----:B------:R-:W0:Y:S01]  /*2bd20*/  LDL.LU R2, [R1] ;  /* 0x0000000001027983 */ /* 0x000e220000300800 */
[----:B------:R-:W-:-:S03]  /*2bd30*/  ULDC UR4, c[0x0][0xc3c] ;  /* 0x00030f0000047ab9 */ /* 0x000fc60000000800 */
[----:B------:R-:W2:Y:S01]  /*2bd40*/  LDL R3, [R1+0xc] ;  /* 0x00000c0001037983 */ /* 0x000ea20000100800 */
[----:B0-----:R-:W-:Y:S02]  /*2bd50*/  IMAD.MOV.U32 R10, RZ, RZ, R2 ;  /* 0x000000ffff0a7224 */ /* 0x001fe400078e0002 */
[----:B--23--:R-:W-:-:S05]  /*2bd60*/  IMAD.IADD R0, R3, 0x1, R16 ;  /* 0x0000000103007824 */ /* 0x00cfca00078e0210 */
        /* <DEDUP_REMOVED lines=36> */
.L_x_2028:
[----:B------:R-:W-:Y:S02]  /*2bfb0*/  ULDC UR4, c[0x0][0xc38] ;  /* 0x00030e0000047ab9 */ /* 0x000fe40000000800 */
[----:B------:R-:W-:-:S04]  /*2bfc0*/  IMAD.U32 R2, RZ, RZ, UR4 ;  /* 0x00000004ff027e24 */ /* 0x000fc8000f8e00ff */
[----:B-1----:R-:W-:-:S04]  /*2bfd0*/  IMAD R9, R9, R2, RZ ;  /* 0x0000000209097224 */ /* 0x002fc800078e02ff */
[----:B------:R-:W-:-:S05]  /*2bfe0*/  IMAD.IADD R0, R0, 0x1, R9 ;  /* 0x0000000100007824 */ /* 0x000fca00078e0209 */
[----:B------:R-:W-:-:S13]  /*2bff0*/  ISETP.GT.AND P6, PT, R0, R5, PT ;  /* 0x000000050000720c */ /* 0x000fda0003fc4270 */
[----:B------:R-:W-:Y:S05]  /*2c000*/  @P6 BRA `(.L_x_1926) ;  /* 0x0000000000ac6947 */ /* 0x000fea0003800000 */
.L_x_1929:
        /* <DEDUP_REMOVED lines=37> */
.L_x_2036:
[----:B------:R-:W-:Y:S02]  /*2c260*/  ULDC UR4, c[0x0][0xc38] ;  /* 0x00030e0000047ab9 */ /* 0x000fe40000000800 */
[----:B------:R-:W-:-:S04]  /*2c270*/  IMAD.U32 R2, RZ, RZ, UR4 ;  /* 0x00000004ff027e24 */ /* 0x000fc8000f8e00ff */
[----:B-1----:R-:W-:-:S04]  /*2c280*/  IMAD R9, R9, R2, RZ ;  /* 0x0000000209097224 */ /* 0x002fc800078e02ff */
[----:B------:R-:W-:-:S05]  /*2c290*/  IMAD.IADD R0, R9, 0x1, R0 ;  /* 0x0000000109007824 */ /* 0x000fca00078e0200 */
[----:B------:R-:W-:-:S13]  /*2c2a0*/  ISETP.GT.AND P6, PT, R0, R5, PT ;  /* 0x000000050000720c */ /* 0x000fda0003fc4270 */
[----:B------:R-:W-:Y:S05]  /*2c2b0*/  @!P6 BRA `(.L_x_1929) ;  /* 0xfffffffc0054e947 */ /* 0x000fea000383ffff */
.L_x_1926:
        /* <DEDUP_REMOVED lines=8> */
[----:B-1----:R1:W3:Y:S04]  /*2c340*/  SHFL.IDX PT, R4, R4, R3, 0x1f ;  /* 0x00001f0304047589 */ /* 0x0022e800000e0000 */
[----:B------:R1:W4:Y:S01]  /*2c350*/  SHFL.IDX PT, R6, R6, R3, 0x1f ;  /* 0x00001f0306067589 */ /* 0x00032200000e0000 */
[----:B--2---:R-:W-:-:S05]  /*2c360*/  IMAD.IADD R10, R3, 0x1, R10 ;  /* 0x00000001030a7824 */ /* 0x004fca00078e020a */
[----:B---34-:R1:W-:Y:S02]  /*2c370*/  STL [R1+0xc], R10 ;  /* 0x00000c0a01007387 */ /* 0x0183e40000100800 */
.L_x_2041:
[----:B------:R-:W-:-:S13]  /*2c380*/  ISETP.NE.AND P0, PT, R0, RZ, PT ;  /* 0x000000ff0000720c */ /* 0x000fda0003f05270 */
[----:B------:R-:W-:Y:S05]  /*2c390*/  @!P0 BRA `(.L_x_1931) ;  /* 0x0000000000148947 */ /* 0x000fea0003800000 */
[----:B------:R-:W-:Y:S01]  /*2c3a0*/  UMOV UR4, 0xffffffff ;  /* 0xffffffff00047882 */ /* 0x000fe20000000000 */
[----:B-1----:R-:W-:Y:S02]  /*2c3b0*/  VIADD R3, R3, 0xffffffff ;  /* 0xffffffff03037836 */ /* 0x002fe40000000000 */
[----:B------:R-:W-:Y:S05]  /*2c3c0*/  BRA.DIV UR4, `(.L_x_1932) ;  /* 0x0000003604b87947 */ /* 0x000fea000b800000 */
[----:B------:R1:W2:Y:S02]  /*2c3d0*/  SHFL.IDX PT, R3, R7, R3, 0x1f ;  /* 0x00001f0307037589 */ /* 0x0002a400000e0000 */
.L_x_2044:
[----:B--2---:R-:W-:-:S07]  /*2c3e0*/  IMAD.MOV.U32 R8, RZ, RZ, R3 ;  /* 0x000000ffff087224 */ /* 0x004fce00078e0003 */
.L_x_1931:
[----:B------:R-:W-:Y:S01]  /*2c3f0*/  ISETP.NE.AND P0, PT, R6, 0x1, PT ;  /* 0x000000010600780c */ /* 0x000fe20003f05270 */
[----:B------:R-:W-:-:S05]  /*2c400*/  IMAD R0, R8, R2, R9 ;  /* 0x0000000208007224 */ /* 0x000fca00078e0209 */
[----:B------:R2:W-:Y:S02]  /*2c410*/  STL [R1], R0 ;  /* 0x0000000001007387 */ /* 0x0005e40000100800 */
[----:B--2---:R-:W-:-:S05]  /*2c420*/  IMAD.IADD R0, R5, 0x1, -R0 ;  /* 0x0000000105007824 */ /* 0x004fca00078e0a00 */
[----:B------:R-:W-:Y:S05]  /*2c430*/  @!P0 BRA `(.L_x_1933) ;  /* 0x0000000000e48947 */ /* 0x000fea0003800000 */
[----:B------:R-:W-:-:S04]  /*2c440*/  IABS R5, R4 ;  /* 0x0000000400057213 */ /* 0x000fc80000000000 */
[----:B------:R-:W2:Y:S08]  /*2c450*/  I2F.RP R2, R5 ;  /* 0x0000000500027306 */ /* 0x000eb00000209400 */
[----:B--2---:R-:W2:Y:S02]  /*2c460*/  MUFU.RCP R2, R2 ;  /* 0x0000000200027308 */ /* 0x004ea40000001000 */
[----:B--2---:R-:W-:-:S06]  /*2c470*/  VIADD R2, R2, 0xffffffe ;  /* 0x0ffffffe02027836 */ /* 0x004fcc0000000000 */
[----:B-1----:R-:W1:Y:S02]  /*2c480*/  F2I.FTZ.U32.TRUNC.NTZ R3, R2 ;  /* 0x0000000200037305 */ /* 0x002e64000021f000 */
[----:B-1----:R-:W-:-:S04]  /*2c490*/  IMAD.MOV R2, RZ, RZ, -R3 ;  /* 0x000000ffff027224 */ /* 0x002fc800078e0a03 */
        /* <DEDUP_REMOVED lines=14> */
[----:B------:R-:W1:Y:S07]  /*2c580*/  I2F.RP R2, R5 ;  /* 0x0000000500027306 */ /* 0x000e6e0000209400 */
[----:B------:R-:W-:Y:S01]  /*2c590*/  @P0 VIADD R8, R8, 0x1 ;  /* 0x0000000108080836 */ /* 0x000fe20000000000 */
[----:B-1----:R-:W1:Y:S02]  /*2c5a0*/  MUFU.RCP R2, R2 ;  /* 0x0000000200027308 */ /* 0x002e640000001000 */
[----:B-1----:R-:W-:-:S06]  /*2c5b0*/  VIADD R2, R2, 0xffffffe ;  /* 0x0ffffffe02027836 */ /* 0x002fcc0000000000 */
[----:B------:R-:W1:Y:S02]  /*2c5c0*/  F2I.FTZ.U32.TRUNC.NTZ R3, R2 ;  /* 0x0000000200037305 */ /* 0x000e64000021f000 */
[----:B-1----:R-:W-:-:S04]  /*2c5d0*/  IMAD.MOV R2, RZ, RZ, -R3 ;  /* 0x000000ffff027224 */ /* 0x002fc800078e0a03 */
[----:B0-----:R-:W-:Y:S02]  /*2c5e0*/  IMAD R7, R2, R5, RZ ;  /* 0x0000000502077224 */ /* 0x001fe400078e02ff */
        /* <DEDUP_REMOVED lines=30> */
.L_x_1933:
[----:B-1----:R-:W2:Y:S01]  /*2c7d0*/  LDL R3, [R1+0xc] ;  /* 0x00000c0001037983 */ /* 0x002ea20000100800 */
[----:B0-----:R-:W2:Y:S02]  /*2c7e0*/  LDC.64 R6, c[0x0][0xc90] ;  /* 0x00032400ff067b82 */ /* 0x001ea40000000a00 */
        /* <DEDUP_REMOVED lines=31> */
[----:B------:R-:W-:-:S04]  /*2c9e0*/  VIADDMNMX R8, R8, R2, R3, PT ;  /* 0x0000000208087246 */ /* 0x000fc80003800103 */
[----:B------:R-:W-:-:S04]  /*2c9f0*/  IABS R9, R8 ;  /* 0x0000000800097213 */ /* 0x000fc80000000000 */
[----:B------:R-:W0:Y:S08]  /*2ca00*/  I2F.RP R2, R9 ;  /* 0x0000000900027306 */ /* 0x000e300000209400 */
[----:B0-----:R-:W0:Y:S02]  /*2ca10*/  MUFU.RCP R2, R2 ;  /* 0x0000000200027308 */ /* 0x001e240000001000 */
[----:B0-----:R-:W-:-:S06]  /*2ca20*/  VIADD R2, R2, 0xffffffe ;  /* 0x0ffffffe02027836 */ /* 0x001fcc0000000000 */
[----:B------:R0:W1:Y:S02]  /*2ca30*/  F2I.FTZ.U32.TRUNC.NTZ R3, R2 ;  /* 0x0000000200037305 */ /* 0x000064000021f000 */
[----:B0-----:R-:W-:Y:S02]  /*2ca40*/  IMAD.MOV.U32 R2, RZ, RZ, RZ ;  /* 0x000000ffff027224 */ /* 0x001fe400078e00ff */
[----:B-1----:R-:W-:-:S04]  /*2ca50*/  IMAD.MOV R0, RZ, RZ, -R3 ;  /* 0x000000ffff007224 */ /* 0x002fc800078e0a03 */
[----:B------:R-:W-:-:S04]  /*2ca60*/  IMAD R0, R0, R9, RZ ;  /* 0x0000000900007224 */ /* 0x000fc800078e02ff */
        /* <DEDUP_REMOVED lines=11> */
[----:B------:R-:W-:Y:S02]  /*2cb20*/  LOP3.LUT R0, R6, R8, RZ, 0x3c, !PT ;  /* 0x0000000806007212 */ /* 0x000fe400078e3cff */
[----:B------:R-:W-:Y:S02]  /*2cb30*/  IADD3 R6, R7, 0x1000000, R6 ;  /* 0x0100000007067810 */ /* 0x000fe40007ffe006 */
[----:B------:R-:W-:-:S07]  /*2cb40*/  ISETP.GE.AND P2, PT, R0, RZ, PT ;  /* 0x000000ff0000720c */ /* 0x000fce0003f46270 */
[----:B------:R-:W-:-:S04]  /*2cb50*/  @P0 VIADD R2, R2, 0x1 ;  /* 0x0000000102020836 */ /* 0x000fc80000000000 */
[----:B------:R-:W-:-:S04]  /*2cb60*/  IMAD.MOV.U32 R0, RZ, RZ, R2 ;  /* 0x000000ffff007224 */ /* 0x000fc800078e0002 */
[----:B------:R-:W-:Y:S01]  /*2cb70*/  @!P2 IMAD.MOV R0, RZ, RZ, -R0 ;  /* 0x000000ffff00a224 */ /* 0x000fe200078e0a00 */
[----:B------:R-:W-:Y:S01]  /*2cb80*/  @!P1 LOP3.LUT R0, RZ, R8, RZ, 0x33, !PT ;  /* 0x00000008ff009212 */ /* 0x000fe200078e33ff */
[----:B------:R-:W-:-:S04]  /*2cb90*/  IMAD.MOV R8, RZ, RZ, -R8 ;  /* 0x000000ffff087224 */ /* 0x000fc800078e0a08 */
[----:B------:R-:W-:-:S05]  /*2cba0*/  IMAD R2, R0, R8, R6 ;  /* 0x0000000800027224 */ /* 0x000fca00078e0206 */
[----:B------:R1:W-:Y:S02]  /*2cbb0*/  STL [R1+0x8], R2 ;  /* 0x0000080201007387 */ /* 0x0003e40000100800 */
.L_x_1934:
[----:B------:R-:W-:-:S05]  /*2cbc0*/  LOP3.LUT R0, RZ, R0, RZ, 0x33, !PT ;  /* 0x00000000ff007212 */ /* 0x000fca00078e33ff */
[----:B------:R-:W-:-:S05]  /*2cbd0*/  IMAD.IADD R0, R4, 0x1, R0 ;  /* 0x0000000104007824 */ /* 0x000fca00078e0200 */
[----:B------:R2:W-:Y:S01]  /*2cbe0*/  STL [R1+0x4], R0 ;  /* 0x0000040001007387 */ /* 0x0005e20000100800 */
[----:B------:R-:W-:Y:S05]  /*2cbf0*/  BRA `(.L_x_1935) ;  /* 0x0000000000287947 */ /* 0x000fea0003800000 */
.L_x_1927:
        /* <DEDUP_REMOVED lines=10> */
.L_x_1935:
[----:B01-3--:R-:W3:Y:S04]  /*2cca0*/  LDL R2, [R1+0xc] ;  /* 0x00000c0001027983 */ /* 0x00bee80000100800 */
[----:B------:R-:W4:Y:S04]  /*2ccb0*/  LDL R3, [R1+0x8] ;  /* 0x0000080001037983 */ /* 0x000f280000100800 */
[----:B------:R-:W5:Y:S04]  /*2ccc0*/  LDL R5, [R1+0x4] ;  /* 0x0000040001057983 */ /* 0x000f680000100800 */
[----:B------:R-:W5:Y:S01]  /*2ccd0*/  LDL R4, [R1] ;  /* 0x0000000001047983 */ /* 0x000f620000100800 */
[----:B--2---:R-:W0:Y:S01]  /*2cce0*/  S2R R0, SR_TID.X ;  /* 0x0000000000007919 */ /* 0x004e220000002100 */
[----:B------:R-:W-:Y:S05]  /*2ccf0*/  WARPSYNC.ALL ;  /* 0x0000000000007948 */ /* 0x000fea0003800000 */
[----:B0-----:R-:W-:Y:S01]  /*2cd00*/  LOP3.LUT R0, R0, 0x1f, RZ, 0xc0, !PT ;  /* 0x0000001f00007812 */ /* 0x001fe200078ec0ff */
[----:B------:R-:W-:Y:S03]  /*2cd10*/  BAR.SYNC.DEFER_BLOCKING 0x4, 0x180 ;  /* 0x0106000000007b1d */ /* 0x000fe60000010000 */
[----:B------:R-:W-:-:S13]  /*2cd20*/  ISETP.NE.AND P0, PT, R0, RZ, PT ;  /* 0x000000ff0000720c */ /* 0x000fda0003f05270 */
[----:B------:R-:W0:Y:S01]  /*2cd30*/  @!P0 S2R R0, SR_CgaCtaId ;  /* 0x0000000000008919 */ /* 0x000e220000008800 */
[----:B---3--:R-:W-:Y:S01]  /*2cd40*/  IMAD.MOV.U32 R7, RZ, RZ, R2 ;  /* 0x000000ffff077224 */ /* 0x008fe200078e0002 */
[----:B------:R-:W-:Y:S01]  /*2cd50*/  @!P0 MOV R2, 0x400 ;  /* 0x0000040000028802 */ /* 0x000fe20000000f00 */
[----:B----4-:R-:W-:-:S03]  /*2cd60*/  IMAD.MOV.U32 R6, RZ, RZ, R3 ;  /* 0x000000ffff067224 */ /* 0x010fc600078e0003 */
[----:B0-----:R-:W-:-:S05]  /*2cd70*/  @!P0 LEA R19, R0, R2, 0x18 ;  /* 0x0000000200138211 */ /* 0x001fca00078ec0ff */
[----:B-----5:R1:W-:Y:S01]  /*2cd80*/  @!P0 STS.128 [R19+0x308d0], R4 ;  /* 0x0308d00413008388 */ /* 0x0203e20000000c00 */
[----:B------:R-:W-:Y:S06]  /*2cd90*/  BAR.ARV 0x5, 0x180 ;  /* 0x0146000000007b1d */ /* 0x000fec0000002000 */
.L_x_1924:
[----:B--2---:R-:W2:Y:S01]  /*2cda0*/  LDL R0, [R1+0xc] ;  /* 0x00000c0001007983 */ /* 0x004ea20000100800 */
[----:B------:R-:W-:Y:S02]  /*2cdb0*/  ULDC UR4, c[0x0][0xc3c] ;  /* 0x00030f0000047ab9 */ /* 0x000fe40000000800 */
[----:B--2---:R-:W-:-:S13]  /*2cdc0*/  ISETP.GE.AND P0, PT, R0, UR4, PT ;  /* 0x0000000400007c0c */ /* 0x004fda000bf06270 */
[----:B------:R-:W-:Y:S05]  /*2cdd0*/  @!P0 BRA `(.L_x_1936) ;  /* 0xffffff7c00ec8947 */ /* 0x000fea000383ffff */
[----:B------:R-:W-:Y:S05]  /*2cde0*/  BSYNC B8 ;  /* 0x0000000000087941 */ /* 0x000fea0003800000 */
.L_x_1770:
[----:B----4-:R-:W2:Y:S01]  /*2cdf0*/  LDL.LU R0, [R1+0x58] ;  /* 0x0000580001007983 */ /* 0x010ea20000300800 */
        /* <DEDUP_REMOVED lines=11> */
.L_x_2045:
[----:B------:R-:W-:Y:S05]  /*2ceb0*/  BSYNC B0 ;  /* 0x0000000000007941 */ /* 0x000fea0003800000 */
.L_x_1937:
[----:B------:R-:W-:-:S03]  /*2cec0*/  UMOV UR4, 0xffffffff ;  /* 0xffffffff00047882 */ /* 0x000fc60000000000 */
[----:B------:R-:W-:Y:S05]  /*2ced0*/  BRA.DIV UR4, `(.L_x_1939) ;  /* 0x0000002e04347947 */ /* 0x000fea000b800000 */
[----:B------:R-:W1:Y:S02]  /*2cee0*/  S2R R2, SR_TID.X ;  /* 0x0000000000027919 */ /* 0x000e640000002100 */
[----:B-1----:R-:W-:-:S04]  /*2cef0*/  SHF.R.U32.HI R2, RZ, 0x5, R2 ;  /* 0x00000005ff027819 */ /* 0x002fc80000011602 */
[----:B------:R-:W-:-:S05]  /*2cf00*/  LOP3.LUT R2, R2, 0x3, RZ, 0xc0, !PT ;  /* 0x0000000302027812 */ /* 0x000fca00078ec0ff */
[----:B------:R1:W2:Y:S02]  /*2cf10*/  SHFL.IDX PT, R14, R2, RZ, 0x1f ;  /* 0x00001fff020e7589 */ /* 0x0002a400000e0000 */
.L_x_2048:
[----:B--2---:R-:W-:-:S13]  /*2cf20*/  ISETP.NE.AND P0, PT, R14, RZ, PT ;  /* 0x000000ff0e00720c */ /* 0x004fda0003f05270 */
[----:B------:R-:W-:Y:S05]  /*2cf30*/  @P0 BRA `(.L_x_1467) ;  /* 0x0000000000940947 */ /* 0x000fea0003800000 */
[----:B------:R-:W-:-:S03]  /*2cf40*/  UMOV UR4, 0xffffffff ;  /* 0xffffffff00047882 */ /* 0x000fc60000000000 */
[----:B------:R-:W-:Y:S05]  /*2cf50*/  BRA.DIV UR4, `(.L_x_1940) ;  /* 0x0000002e04487947 */ /* 0x000fea000b800000 */
[----:B------:R-:W-:-:S13]  /*2cf60*/  ELECT P6, URZ, PT ;  /* 0x00000000003f782f */ /* 0x000fda00038c0000 */
.L_x_2051:
[----:B------:R-:W-:Y:S05]  /*2cf70*/  @!P6 BRA `(.L_x_1467) ;  /* 0x000000000084e947 */ /* 0x000fea0003800000 */
[----:B-1----:R-:W2:Y:S02]  /*2cf80*/  LDL.LU R2, [R1+0x64] ;  /* 0x0000640001027983 */ /* 0x002ea40000300800 */
[----:B--2---:R-:W-:-:S04]  /*2cf90*/  LOP3.LUT R2, R2, 0x2, RZ, 0xfc, !PT ;  /* 0x0000000202027812 */ /* 0x004fc800078efcff */
[----:B------:R-:W-:-:S13]  /*2cfa0*/  ISETP.NE.AND P2, PT, R2, 0x3, PT ;  /* 0x000000030200780c */ /* 0x000fda0003f45270 */
[----:B------:R-:W-:Y:S05]  /*2cfb0*/  @!P2 BRA `(.L_x_1941) ;  /* 0x000000000004a947 */ /* 0x000fea0003800000 */
[----:B------:R-:W-:Y:S01]  /*2cfc0*/  BPT.TRAP 0x1 ;  /* 0x000000040000795c */ /* 0x000fe20000300000 */
.L_x_1941:
[----:B0-----:R-:W2:Y:S04]  /*2cfd0*/  LDL R3, [R1+0x10] ;  /* 0x0000100001037983 */ /* 0x001ea80000100800 */
[----:B------:R-:W4:Y:S01]  /*2cfe0*/  LDL.LU R7, [R1+0x14] ;  /* 0x0000140001077983 */ /* 0x000f220000300800 */
[----:B------:R-:W-:-:S04]  /*2cff0*/  VIADD R2, R0, 0x30840 ;  /* 0x0003084000027836 */ /* 0x000fc80000000000 */
[C---:B--2---:R-:W-:Y:S02]  /*2d000*/  IMAD R6, R3.reuse, 0x8, R2 ;  /* 0x0000000803067824 */ /* 0x044fe400078e0202 */
[----:B------:R-:W-:Y:S01]  /*2d010*/  VIADD R3, R3, 0x1 ;  /* 0x0000000103037836 */ /* 0x000fe20000000000 */
[----:B----4-:R-:W-:-:S04]  /*2d020*/  SHF.L.U32 R5, R7, 0x1f, RZ ;  /* 0x0000001f07057819 */ /* 0x010fc800000006ff */
        /* <DEDUP_REMOVED lines=8> */
.L_x_2052:
[----:B------:R-:W1:Y:S02]  /*2d0b0*/  SYNCS.PHASECHK.TRANS64.TRYWAIT P0, [R7+URZ], R2 ;  /* 0x00000002070075a7 */ /* 0x000e64000800017f */
[----:B-1----:R-:W-:Y:S05]  /*2d0c0*/  @!P0 BRA `(.L_x_1943) ;  /* 0x0000002c00208947 */ /* 0x002fea0003800000 */
.L_x_2053:
[----:B------:R-:W-:Y:S05]  /*2d0d0*/  @!P2 BRA `(.L_x_1944) ;  /* 0x000000000004a947 */ /* 0x000fea0003800000 */
[----:B------:R-:W-:Y:S01]  /*2d0e0*/  BPT.TRAP 0x1 ;  /* 0x000000040000795c */ /* 0x000fe20000300000 */
.L_x_1944:
[----:B------:R-:W2:Y:S01]  /*2d0f0*/  LDL.LU R4, [R1+0x10] ;  /* 0x0000100001047983 */ /* 0x000ea20000300800 */
[----:B------:R-:W-:-:S04]  /*2d100*/  VIADD R0, R0, 0x30860 ;  /* 0x0003086000007836 */ /* 0x000fc80000000000 */
[----:B--2---:R-:W-:-:S04]  /*2d110*/  IMAD R4, R4, 0x8, R0 ;  /* 0x0000000804047824 */ /* 0x004fc800078e0200 */
[----:B------:R-:W2:Y:S02]  /*2d120*/  SYNCS.PHASECHK.TRANS64.TRYWAIT P0, [R4+URZ], R5 ;  /* 0x00000005040075a7 */ /* 0x000ea4000800017f */
[----:B--2---:R-:W-:Y:S05]  /*2d130*/  @!P0 BRA `(.L_x_1945) ;  /* 0x0000002c00188947 */ /* 0x004fea0003800000 */
.L_x_2054:
[----:B------:R-:W-:-:S07]  /*2d140*/  IMAD R3, R3, 0x8, R0 ;  /* 0x0000000803037824 */ /* 0x000fce00078e0200 */
.L_x_1946:
[----:B----4-:R4:W0:Y:S02]  /*2d150*/  SYNCS.PHASECHK.TRANS64.TRYWAIT P0, [R3+URZ], R2 ;  /* 0x00000002030075a7 */ /* 0x010824000800017f */
[----:B0-----:R-:W-:Y:S05]  /*2d160*/  @!P0 NANOSLEEP.SYNCS 0x989680 ;  /* 0x009896800000895d */ /* 0x001fea0003900000 */
[----:B------:R-:W0:Y:S02]  /*2d170*/  @!P0 SYNCS.PHASECHK.TRANS64 P0, [R3+URZ], R2 ;  /* 0x00000002030085a7 */ /* 0x000e24000800007f */
[----:B0-----:R-:W-:Y:S05]  /*2d180*/  @!P0 BRA `(.L_x_1946) ;  /* 0xfffffffc00f08947 */ /* 0x001fea000383ffff */
.L_x_1467:
[----:B------:R-:W-:Y:S05]  /*2d190*/  BSYNC B9 ;  /* 0x0000000000097941 */ /* 0x000fea0003800000 */
.L_x_1464:
[----:B------:R-:W-:Y:S05]  /*2d1a0*/  EXIT ;  /* 0x000000000000794d */ /* 0x000fea0003800000 */
.L_x_1495:
[----:B0-----:R0:W1:Y:S02]  /*2d1b0*/  SYNCS.PHASECHK.TRANS64.TRYWAIT P5, [R86+URZ+0x30890], R87 ;  /* 0x03089057560075a7 */ /* 0x00106400080a017f */
[----:B-1----:R-:W-:Y:S05]  /*2d1c0*/  @!P5 NANOSLEEP.SYNCS 0x989680 ;  /* 0x009896800000d95d */ /* 0x002fea0003900000 */
[----:B------:R-:W1:Y:S02]  /*2d1d0*/  @!P5 SYNCS.PHASECHK.TRANS64 P5, [R86+URZ+0x30890], R87 ;  /* 0x030890575600d5a7 */ /* 0x000e6400080a007f */
[----:B-1----:R-:W-:Y:S05]  /*2d1e0*/  @!P5 BRA `(.L_x_1495) ;  /* 0xfffffffc00f0d947 */ /* 0x002fea000383ffff */
[----:B------:R-:W-:Y:S05]  /*2d1f0*/  BRA `(.L_x_1947) ;  /* 0xfffffd6800a07947 */ /* 0x000fea000383ffff */
.L_x_1549:
[----:B-1----:R1:W3:Y:S02]  /*2d200*/  SYNCS.PHASECHK.TRANS64.TRYWAIT P5, [R86+URZ+0x30890], R87 ;  /* 0x03089057560075a7 */ /* 0x0022e400080a017f */
[----:B---3--:R-:W-:Y:S05]  /*2d210*/  @!P5 NANOSLEEP.SYNCS 0x989680 ;  /* 0x009896800000d95d */ /* 0x008fea0003900000 */
[----:B------:R-:W3:Y:S02]  /*2d220*/  @!P5 SYNCS.PHASECHK.TRANS64 P5, [R86+URZ+0x30890], R87 ;  /* 0x030890575600d5a7 */ /* 0x000ee400080a007f */
[----:B---3--:R-:W-:Y:S05]  /*2d230*/  @!P5 BRA `(.L_x_1549) ;  /* 0xfffffffc00f0d947 */ /* 0x008fea000383ffff */
[----:B------:R-:W-:Y:S05]  /*2d240*/  BRA `(.L_x_1948) ;  /* 0xfffffda000007947 */ /* 0x000fea000383ffff */
.L_x_1574:
[----:B0-----:R0:W1:Y:S02]  /*2d250*/  SYNCS.PHASECHK.TRANS64.TRYWAIT P3, [R86+URZ+0x30890], R87 ;  /* 0x03089057560075a7 */ /* 0x001064000806017f */
[----:B-1----:R-:W-:Y:S05]  /*2d260*/  @!P3 NANOSLEEP.SYNCS 0x989680 ;  /* 0x009896800000b95d */ /* 0x002fea0003900000 */
[----:B------:R-:W1:Y:S02]  /*2d270*/  @!P3 SYNCS.PHASECHK.TRANS64 P3, [R86+URZ+0x30890], R87 ;  /* 0x030890575600b5a7 */ /* 0x000e64000806007f */
[----:B-1----:R-:W-:Y:S05]  /*2d280*/  @!P3 BRA `(.L_x_1574) ;  /* 0xfffffffc00f0b947 */ /* 0x002fea000383ffff */
[----:B------:R-:W-:Y:S05]  /*2d290*/  BRA `(.L_x_1949) ;  /* 0xfffffdd0008c7947 */ /* 0x000fea000383ffff */
.L_x_1580:
[----:B-1----:R1:W2:Y:S02]  /*2d2a0*/  SYNCS.PHASECHK.TRANS64.TRYWAIT P2, [R86+URZ+0x308b0], R87 ;  /* 0x0308b057560075a7 */ /* 0x0022a4000804017f */
[----:B--2---:R-:W-:Y:S05]  /*2d2b0*/  @!P2 NANOSLEEP.SYNCS 0x989680 ;  /* 0x009896800000a95d */ /* 0x004fea0003900000 */
[----:B------:R-:W2:Y:S02]  /*2d2c0*/  @!P2 SYNCS.PHASECHK.TRANS64 P2, [R86+URZ+0x308b0], R87 ;  /* 0x0308b0575600a5a7 */ /* 0x000ea4000804007f */
[----:B--2---:R-:W-:Y:S05]  /*2d2d0*/  @!P2 BRA `(.L_x_1580) ;  /* 0xfffffffc00f0a947 */ /* 0x004fea000383ffff */
[----:B------:R-:W-:Y:S05]  /*2d2e0*/  BRA `(.L_x_1950) ;  /* 0xfffffdd400847947 */ /* 0x000fea000383ffff */
.L_x_1608:
        /* <DEDUP_REMOVED lines=8> */
.L_x_1952:
[----:B------:R-:W-:Y:S05]  /*2d370*/  BSYNC B1 ;  /* 0x0000000000017941 */ /* 0x000fea0003800000 */
.L_x_1951:
        /* <DEDUP_REMOVED lines=8> */
.L_x_1953:
[----:B------:R-:W-:Y:S02]  /*2d400*/  IMAD.MOV.U32 R13, RZ, RZ, R5 ;  /* 0x000000ffff0d7224 */ /* 0x000fe400078e0005 */
[----:B------:R-:W-:-:S07]  /*2d410*/  IMAD.MOV.U32 R6, RZ, RZ, R14 ;  /* 0x000000ffff067224 */ /* 0x000fce00078e000e */
[----:B------:R-:W-:Y:S05]  /*2d420*/  WARPSYNC.COLLECTIVE R15, `(.L_x_1954) ;  /* 0x000000000f087348 */ /* 0x000fea0003c00000 */
[----:B------:R0:W1:Y:S02]  /*2d430*/  SHFL.IDX P6, R14, R13, R12, R11 ;  /* 0x0000000c0d0e7389 */ /* 0x00006400000c000b */
[----:B01----:R-:W-:Y:S01]  /*2d440*/  ENDCOLLECTIVE ;  /* 0x000000000000791b */ /* 0x003fe20003800000 */
.L_x_1954:
[----:B------:R-:W-:Y:S02]  /*2d450*/  IMAD.MOV.U32 R13, RZ, RZ, R0 ;  /* 0x000000ffff0d7224 */ /* 0x000fe400078e0000 */
[----:B------:R-:W-:-:S07]  /*2d460*/  IMAD.MOV.U32 R9, RZ, RZ, R14 ;  /* 0x000000ffff097224 */ /* 0x000fce00078e000e */
[----:B------:R-:W-:Y:S05]  /*2d470*/  WARPSYNC.COLLECTIVE R15, `(.L_x_1955) ;  /* 0x000000000f087348 */ /* 0x000fea0003c00000 */
[----:B------:R0:W1:Y:S02]  /*2d480*/  SHFL.IDX P6, R14, R13, R12, R11 ;  /* 0x0000000c0d0e7389 */ /* 0x00006400000c000b */
[----:B01----:R-:W-:Y:S01]  /*2d490*/  ENDCOLLECTIVE ;  /* 0x000000000000791b */ /* 0x003fe20003800000 */
.L_x_1955:
[----:B------:R-:W-:Y:S05]  /*2d4a0*/  BRA `(.L_x_1956) ;  /* 0xfffffde800dc7947 */ /* 0x000fea000383ffff */
.L_x_1611:
[----:B------:R-:W-:Y:S01]  /*2d4b0*/  BSSY B1, `(.L_x_1957) ;  /* 0x0000008000017945 */ /* 0x000fe20003800000 */
[----:B------:R-:W-:Y:S02]  /*2d4c0*/  IMAD.MOV.U32 R13, RZ, RZ, R4 ;  /* 0x000000ffff0d7224 */ /* 0x000fe400078e0004 */
[----:B------:R-:W-:Y:S02]  /*2d4d0*/  IMAD.MOV.U32 R12, RZ, RZ, 0x1 ;  /* 0x00000001ff0c7424 */ /* 0x000fe400078e00ff */
[----:B------:R-:W-:Y:S02]  /*2d4e0*/  IMAD.MOV.U32 R11, RZ, RZ, 0x1c1f ;  /* 0x00001c1fff0b7424 */ /* 0x000fe400078e00ff */
[----:B------:R-:W-:-:S07]  /*2d4f0*/  IMAD.MOV.U32 R15, RZ, RZ, -0x1 ;  /* 0xffffffffff0f7424 */ /* 0x000fce00078e00ff */
[----:B0---4-:R-:W-:Y:S05]  /*2d500*/  WARPSYNC.COLLECTIVE R15, `(.L_x_1958) ;  /* 0x000000000f087348 */ /* 0x011fea0003c00000 */
[----:B----4-:R1:W2:Y:S02]  /*2d510*/  SHFL.IDX P6, R14, R13, R12, R11 ;  /* 0x0000000c0d0e7389 */ /* 0x0102a400000c000b */
[----:B012---:R-:W-:Y:S01]  /*2d520*/  ENDCOLLECTIVE ;  /* 0x000000000000791b */ /* 0x007fe20003800000 */
.L_x_1958:
[----:B------:R-:W-:Y:S05]  /*2d530*/  BSYNC B1 ;  /* 0x0000000000017941 */ /* 0x000fea0003800000 */
.L_x_1957:
[----:B------:R-:W-:Y:S02]  /*2d540*/  IMAD.MOV.U32 R13, RZ, RZ, R3 ;  /* 0x000000ffff0d7224 */ /* 0x000fe400078e0003 */
[----:B------:R-:W-:Y:S02]  /*2d550*/  IMAD.MOV.U32 R12, RZ, RZ, 0x1 ;  /* 0x00000001ff0c7424 */ /* 0x000fe400078e00ff */
[----:B------:R-:W-:Y:S02]  /*2d560*/  IMAD.MOV.U32 R11, RZ, RZ, 0x1c1f ;  /* 0x00001c1fff0b7424 */ /* 0x000fe400078e00ff */
[----:B------:R-:W-:Y:S02]  /*2d570*/  IMAD.MOV.U32 R15, RZ, RZ, -0x1 ;  /* 0xffffffffff0f7424 */ /* 0x000fe400078e00ff */
[----:B------:R-:W-:-:S07]  /*2d580*/  IMAD.MOV.U32 R7, RZ, RZ, R14 ;  /* 0x000000ffff077224 */ /* 0x000fce00078e000e */
[----:B------:R-:W-:Y:S05]  /*2d590*/  WARPSYNC.COLLECTIVE R15, `(.L_x_1959) ;  /* 0x000000000f087348 */ /* 0x000fea0003c00000 */
[----:B------:R0:W1:Y:S02]  /*2d5a0*/  SHFL.IDX P6, R14, R13, R12, R11 ;  /* 0x0000000c0d0e7389 */ /* 0x00006400000c000b */
[----:B01----:R-:W-:Y:S01]  /*2d5b0*/  ENDCOLLECTIVE ;  /* 0x000000000000791b */ /* 0x003fe20003800000 */
.L_x_1959:
[----:B------:R-:W-:Y:S02]  /*2d5c0*/  IMAD.MOV.U32 R13, RZ, RZ, R5 ;  /* 0x000000ffff0d7224 */ /* 0x000fe400078e0005 */
[----:B------:R-:W-:-:S07]  /*2d5d0*/  IMAD.MOV.U32 R6, RZ, RZ, R14 ;  /* 0x000000ffff067224 */ /* 0x000fce00078e000e */
[----:B------:R-:W-:Y:S05]  /*2d5e0*/  WARPSYNC.COLLECTIVE R15, `(.L_x_1960) ;  /* 0x000000000f087348 */ /* 0x000fea0003c00000 */
[----:B------:R0:W1:Y:S02]  /*2d5f0*/  SHFL.IDX P6, R14, R13, R12, R11 ;  /* 0x0000000c0d0e7389 */ /* 0x00006400000c000b */
[----:B01----:R-:W-:Y:S01]  /*2d600*/  ENDCOLLECTIVE ;  /* 0x000000000000791b */ /* 0x003fe20003800000 */
.L_x_1960:
[----:B------:R-:W-:Y:S02]  /*2d610*/  IMAD.MOV.U32 R13, RZ, RZ, R0 ;  /* 0x000000ffff0d7224 */ /* 0x000fe400078e0000 */
[----:B------:R-:W-:-:S07]  /*2d620*/  IMAD.MOV.U32 R5, RZ, RZ, R14 ;  /* 0x000000ffff057224 */ /* 0x000fce00078e000e */
[----:B------:R-:W-:Y:S05]  /*2d630*/  WARPSYNC.COLLECTIVE R15, `(.L_x_1961) ;  /* 0x000000000f087348 */ /* 0x000fea0003c00000 */
[----:B------:R0:W1:Y:S02]  /*2d640*/  SHFL.IDX P6, R14, R13, R12, R11 ;  /* 0x0000000c0d0e7389 */ /* 0x00006400000c000b */
[----:B01----:R-:W-:Y:S01]  /*2d650*/  ENDCOLLECTIVE ;  /* 0x000000000000791b */ /* 0x003fe20003800000 */
.L_x_1961:
[----:B------:R-:W-:Y:S01]  /*2d660*/  IMAD.MOV.U32 R0, RZ, RZ, R14 ;  /* 0x000000ffff007224 */ /* 0x000fe200078e000e */
[----:B------:R-:W-:Y:S06]  /*2d670*/  BRA `(.L_x_1962) ;  /* 0xfffffdf000887947 */ /* 0x000fec000383ffff */
.L_x_1615:
[----:B0-----:R0:W1:Y:S02]  /*2d680*/  SYNCS.PHASECHK.TRANS64.TRYWAIT P0, [R16+URZ+0x30800], R5 ;  /* 0x03080005100075a7 */ /* 0x001064000800017f */
[----:B-1----:R-:W-:Y:S05]  /*2d690*/  @!P0 NANOSLEEP.SYNCS 0x989680 ;  /* 0x009896800000895d */ /* 0x002fea0003900000 */
[----:B------:R-:W1:Y:S02]  /*2d6a0*/  @!P0 SYNCS.PHASECHK.TRANS64 P0, [R16+URZ+0x30800], R5 ;  /* 0x03080005100085a7 */ /* 0x000e64000800007f */
[----:B-1----:R-:W-:Y:S05]  /*2d6b0*/  @!P0 BRA `(.L_x_1615) ;  /* 0xfffffffc00f08947 */ /* 0x002fea000383ffff */
[----:B------:R-:W-:Y:S05]  /*2d6c0*/  BRA `(.L_x_1963) ;  /* 0xfffffdf800bc7947 */ /* 0x000fea000383ffff */
.L_x_1639:
        /* <DEDUP_REMOVED lines=8> */
.L_x_1965:
[----:B------:R-:W-:Y:S05]  /*2d750*/  BSYNC B1 ;  /* 0x0000000000017941 */ /* 0x000fea0003800000 */
.L_x_1964:
        /* <DEDUP_REMOVED lines=8> */
.L_x_1966:
[----:B------:R-:W-:Y:S02]  /*2d7e0*/  IMAD.MOV.U32 R13, RZ, RZ, R69 ;  /* 0x000000ffff0d7224 */ /* 0x000fe400078e0045 */
[----:B------:R-:W-:-:S07]  /*2d7f0*/  IMAD.MOV.U32 R4, RZ, RZ, R14 ;  /* 0x000000ffff047224 */ /* 0x000fce00078e000e */
[----:B------:R-:W-:Y:S05]  /*2d800*/  WARPSYNC.COLLECTIVE R15, `(.L_x_1967) ;  /* 0x000000000f087348 */ /* 0x000fea0003c00000 */
[----:B------:R0:W1:Y:S02]  /*2d810*/  SHFL.IDX P6, R14, R13, R12, R11 ;  /* 0x0000000c0d0e7389 */ /* 0x00006400000c000b */
[----:B01----:R-:W-:Y:S01]  /*2d820*/  ENDCOLLECTIVE ;  /* 0x000000000000791b */ /* 0x003fe20003800000 */
.L_x_1967:
[----:B------:R-:W-:Y:S02]  /*2d830*/  IMAD.MOV.U32 R10, RZ, RZ, R4 ;  /* 0x000000ffff0a7224 */ /* 0x000fe400078e0004 */
[----:B------:R-:W-:Y:S02]  /*2d840*/  IMAD.MOV.U32 R13, RZ, RZ, R68 ;  /* 0x000000ffff0d7224 */ /* 0x000fe400078e0044 */
[----:B------:R-:W-:-:S07]  /*2d850*/  IMAD.MOV.U32 R7, RZ, RZ, R14 ;  /* 0x000000ffff077224 */ /* 0x000fce00078e000e */
[----:B------:R-:W-:Y:S05]  /*2d860*/  WARPSYNC.COLLECTIVE R15, `(.L_x_1968) ;  /* 0x000000000f087348 */ /* 0x000fea0003c00000 */
[----:B------:R0:W1:Y:S02]  /*2d870*/  SHFL.IDX P6, R14, R13, R12, R11 ;  /* 0x0000000c0d0e7389 */ /* 0x00006400000c000b */
[----:B01----:R-:W-:Y:S01]  /*2d880*/  ENDCOLLECTIVE ;  /* 0x000000000000791b */ /* 0x003fe20003800000 */
.L_x_1968:
[----:B------:R-:W-:Y:S01]  /*2d890*/  IMAD.MOV.U32 R11, RZ, RZ, R5 ;  /* 0x000000ffff0b7224 */ /* 0x000fe200078e0005 */
[----:B------:R-:W-:Y:S06]  /*2d8a0*/  BRA `(.L_x_1969) ;  /* 0xfffffe2000747947 */ /* 0x000fec000383ffff */
.L_x_1642:
[----:B------:R-:W-:Y:S01]  /*2d8b0*/  BSSY B1, `(.L_x_1970) ;  /* 0x0000008000017945 */ /* 0x000fe20003800000 */
[----:B------:R-:W-:Y:S02]  /*2d8c0*/  IMAD.MOV.U32 R13, RZ, RZ, R63 ;  /* 0x000000ffff0d7224 */ /* 0x000fe400078e003f */
[----:B------:R-:W-:Y:S02]  /*2d8d0*/  IMAD.MOV.U32 R12, RZ, RZ, 0x1 ;  /* 0x00000001ff0c7424 */ /* 0x000fe400078e00ff */
[----:B------:R-:W-:Y:S02]  /*2d8e0*/  IMAD.MOV.U32 R11, RZ, RZ, 0x1c1f ;  /* 0x00001c1fff0b7424 */ /* 0x000fe400078e00ff */
[----:B------:R-:W-:-:S07]  /*2d8f0*/  IMAD.MOV.U32 R15, RZ, RZ, -0x1 ;  /* 0xffffffffff0f7424 */ /* 0x000fce00078e00ff */
[----:B----4-:R-:W-:Y:S05]  /*2d900*/  WARPSYNC.COLLECTIVE R15, `(.L_x_1971) ;  /* 0x000000000f087348 */ /* 0x010fea0003c00000 */
[----:B----4-:R0:W1:Y:S02]  /*2d910*/  SHFL.IDX P6, R14, R13, R12, R11 ;  /* 0x0000000c0d0e7389 */ /* 0x01006400000c000b */
[----:B01----:R-:W-:Y:S01]  /*2d920*/  ENDCOLLECTIVE ;  /* 0x000000000000791b */ /* 0x003fe20003800000 */
.L_x_1971:
[----:B------:R-:W-:Y:S05]  /*2d930*/  BSYNC B1 ;  /* 0x0000000000017941 */ /* 0x000fea0003800000 */
.L_x_1970:
        /* <DEDUP_REMOVED lines=8> */
.L_x_1972:
[----:B------:R-:W-:Y:S02]  /*2d9c0*/  IMAD.MOV.U32 R13, RZ, RZ, R69 ;  /* 0x000000ffff0d7224 */ /* 0x000fe400078e0045 */
[----:B------:R-:W-:-:S07]  /*2d9d0*/  IMAD.MOV.U32 R62, RZ, RZ, R14 ;  /* 0x000000ffff3e7224 */ /* 0x000fce00078e000e */
[----:B------:R-:W-:Y:S05]  /*2d9e0*/  WARPSYNC.COLLECTIVE R15, `(.L_x_1973) ;  /* 0x000000000f087348 */ /* 0x000fea0003c00000 */
[----:B------:R0:W1:Y:S02]  /*2d9f0*/  SHFL.IDX P6, R14, R13, R12, R11 ;  /* 0x0000000c0d0e7389 */ /* 0x00006400000c000b */
[----:B01----:R-:W-:Y:S01]  /*2da00*/  ENDCOLLECTIVE ;  /* 0x000000000000791b */ /* 0x003fe20003800000 */
.L_x_1973:
[----:B------:R-:W-:Y:S02]  /*2da10*/  IMAD.MOV.U32 R13, RZ, RZ, R68 ;  /* 0x000000ffff0d7224 */ /* 0x000fe400078e0044 */
[----:B------:R-:W-:-:S07]  /*2da20*/  IMAD.MOV.U32 R69, RZ, RZ, R14 ;  /* 0x000000ffff457224 */ /* 0x000fce00078e000e */
[----:B------:R-:W-:Y:S05]  /*2da30*/  WARPSYNC.COLLECTIVE R15, `(.L_x_1974) ;  /* 0x000000000f087348 */ /* 0x000fea0003c00000 */
[----:B------:R0:W1:Y:S02]  /*2da40*/  SHFL.IDX P6, R14, R13, R12, R11 ;  /* 0x0000000c0d0e7389 */ /* 0x00006400000c000b */
[----:B01----:R-:W-:Y:S01]  /*2da50*/  ENDCOLLECTIVE ;  /* 0x000000000000791b */ /* 0x003fe20003800000 */
.L_x_1974:
[----:B------:R-:W-:Y:S01]  /*2da60*/  IMAD.MOV.U32 R68, RZ, RZ, R14 ;  /* 0x000000ffff447224 */ /* 0x000fe200078e000e */
[----:B------:R-:W-:Y:S06]  /*2da70*/  BRA `(.L_x_1975) ;  /* 0xfffffe24009c7947 */ /* 0x000fec000383ffff */
.L_x_1646:
[----:B0-----:R0:W1:Y:S02]  /*2da80*/  SYNCS.PHASECHK.TRANS64.TRYWAIT P0, [R16+URZ+0x30800], R61 ;  /* 0x0308003d100075a7 */ /* 0x001064000800017f */
[----:B-1----:R-:W-:Y:S05]  /*2da90*/  @!P0 NANOSLEEP.SYNCS 0x989680 ;  /* 0x009896800000895d */ /* 0x002fea0003900000 */
[----:B------:R-:W1:Y:S02]  /*2daa0*/  @!P0 SYNCS.PHASECHK.TRANS64 P0, [R16+URZ+0x30800], R61 ;  /* 0x0308003d100085a7 */ /* 0x000e64000800007f */
[----:B-1----:R-:W-:Y:S05]  /*2dab0*/  @!P0 BRA `(.L_x_1646) ;  /* 0xfffffffc00f08947 */ /* 0x002fea000383ffff */
[----:B------:R-:W-:Y:S05]  /*2dac0*/  BRA `(.L_x_1976) ;  /* 0xfffffe2c001c7947 */ /* 0x000fea000383ffff */
.L_x_1660:
[----:B-1----:R1:W2:Y:S02]  /*2dad0*/  SYNCS.PHASECHK.TRANS64.TRYWAIT P2, [R5+URZ+0x30830], R0 ;  /* 0x03083000050075a7 */ /* 0x0022a4000804017f */
[----:B--2---:R-:W-:Y:S05]  /*2dae0*/  @!P2 NANOSLEEP.SYNCS 0x989680 ;  /* 0x009896800000a95d */ /* 0x004fea0003900000 */
[----:B------:R-:W2:Y:S02]  /*2daf0*/  @!P2 SYNCS.PHASECHK.TRANS64 P2, [R5+URZ+0x30830], R0 ;  /* 0x030830000500a5a7 */ /* 0x000ea4000804007f */
[----:B--2---:R-:W-:Y:S05]  /*2db00*/  @!P2 BRA `(.L_x_1660) ;  /* 0xfffffffc00f0a947 */ /* 0x004fea000383ffff */
[----:B------:R-:W-:Y:S05]  /*2db10*/  BRA `(.L_x_1659) ;  /* 0xfffffe5400fc7947 */ /* 0x000fea000383ffff */
.L_x_1680:
[----:B-1----:R1:W2:Y:S02]  /*2db20*/  SYNCS.PHASECHK.TRANS64.TRYWAIT P2, [R0+URZ+0x30830], R11 ;  /* 0x0308300b000075a7 */ /* 0x0022a4000804017f */
[----:B--2---:R-:W-:Y:S05]  /*2db30*/  @!P2 NANOSLEEP.SYNCS 0x989680 ;  /* 0x009896800000a95d */ /* 0x004fea0003900000 */
[----:B------:R-:W2:Y:S02]  /*2db40*/  @!P2 SYNCS.PHASECHK.TRANS64 P2, [R0+URZ+0x30830], R11 ;  /* 0x0308300b0000a5a7 */ /* 0x000ea4000804007f */
[----:B--2---:R-:W-:Y:S05]  /*2db50*/  @!P2 BRA `(.L_x_1680) ;  /* 0xfffffffc00f0a947 */ /* 0x004fea000383ffff */
[----:B------:R-:W-:Y:S05]  /*2db60*/  BRA `(.L_x_1679) ;  /* 0xfffffe8400dc7947 */ /* 0x000fea000383ffff */
.L_x_1685:
[----:B-1----:R1:W2:Y:S02]  /*2db70*/  SYNCS.PHASECHK.TRANS64.TRYWAIT P2, [R2+URZ+0x30850], R9 ;  /* 0x03085009020075a7 */ /* 0x0022a4000804017f */
[----:B--2---:R-:W-:Y:S05]  /*2db80*/  @!P2 NANOSLEEP.SYNCS 0x989680 ;  /* 0x009896800000a95d */ /* 0x004fea0003900000 */
[----:B------:R-:W2:Y:S02]  /*2db90*/  @!P2 SYNCS.PHASECHK.TRANS64 P2, [R2+URZ+0x30850], R9 ;  /* 0x030850090200a5a7 */ /* 0x000ea4000804007f */
[----:B--2---:R-:W-:Y:S05]  /*2dba0*/  @!P2 BRA `(.L_x_1685) ;  /* 0xfffffffc00f0a947 */ /* 0x004fea000383ffff */
[----:B------:R-:W-:Y:S05]  /*2dbb0*/  BRA `(.L_x_1684) ;  /* 0xfffffe9400187947 */ /* 0x000fea000383ffff */
.L_x_1705:
[----:B-1----:R1:W2:Y:S02]  /*2dbc0*/  SYNCS.PHASECHK.TRANS64.TRYWAIT P2, [R3+URZ+0x30830], R4 ;  /* 0x03083004030075a7 */ /* 0x0022a4000804017f */
[----:B--2---:R-:W-:Y:S05]  /*2dbd0*/  @!P2 NANOSLEEP.SYNCS 0x989680 ;  /* 0x009896800000a95d */ /* 0x004fea0003900000 */
[----:B------:R-:W2:Y:S02]  /*2dbe0*/  @!P2 SYNCS.PHASECHK.TRANS64 P2, [R3+URZ+0x30830], R4 ;  /* 0x030830040300a5a7 */ /* 0x000ea4000804007f */
[----:B--2---:R-:W-:Y:S05]  /*2dbf0*/  @!P2 BRA `(.L_x_1705) ;  /* 0xfffffffc00f0a947 */ /* 0x004fea000383ffff */
[----:B------:R-:W-:Y:S05]  /*2dc00*/  BRA `(.L_x_1704) ;  /* 0xfffffebc007c7947 */ /* 0x000fea000383ffff */
.L_x_1710:
[----:B-1----:R1:W2:Y:S02]  /*2dc10*/  SYNCS.PHASECHK.TRANS64.TRYWAIT P2, [R15+URZ+0x30850], R0 ;  /* 0x030850000f0075a7 */ /* 0x0022a4000804017f */
[----:B--2---:R-:W-:Y:S05]  /*2dc20*/  @!P2 NANOSLEEP.SYNCS 0x989680 ;  /* 0x009896800000a95d */ /* 0x004fea0003900000 */
[----:B------:R-:W2:Y:S02]  /*2dc30*/  @!P2 SYNCS.PHASECHK.TRANS64 P2, [R15+URZ+0x30850], R0 ;  /* 0x030850000f00a5a7 */ /* 0x000ea4000804007f */
[----:B--2---:R-:W-:Y:S05]  /*2dc40*/  @!P2 BRA `(.L_x_1710) ;  /* 0xfffffffc00f0a947 */ /* 0x004fea000383ffff */
[----:B------:R-:W-:Y:S05]  /*2dc50*/  BRA `(.L_x_1709) ;  /* 0xfffffec800b87947 */ /* 0x000fea000383ffff */
.L_x_1718:
[----:B-1----:R1:W2:Y:S02]  /*2dc60*/  SYNCS.PHASECHK.TRANS64.TRYWAIT P2, [R4+URZ+0x30830], R15 ;  /* 0x0308300f040075a7 */ /* 0x0022a4000804017f */
[----:B--2---:R-:W-:Y:S05]  /*2dc70*/  @!P2 NANOSLEEP.SYNCS 0x989680 ;  /* 0x009896800000a95d */ /* 0x004fea0003900000 */
[----:B------:R-:W2:Y:S02]  /*2dc80*/  @!P2 SYNCS.PHASECHK.TRANS64 P2, [R4+URZ+0x30830], R15 ;  /* 0x0308300f0400a5a7 */ /* 0x000ea4000804007f */
[----:B--2---:R-:W-:Y:S05]  /*2dc90*/  @!P2 BRA `(.L_x_1718) ;  /* 0xfffffffc00f0a947 */ /* 0x004fea000383ffff */
[----:B------:R-:W-:Y:S05]  /*2dca0*/  BRA `(.L_x_1717) ;  /* 0xfffffedc00b47947 */ /* 0x000fea000383ffff */
.L_x_1723:
[----:B-1----:R1:W2:Y:S02]  /*2dcb0*/  SYNCS.PHASECHK.TRANS64.TRYWAIT P2, [R14+URZ+0x30850], R2 ;  /* 0x030850020e0075a7 */ /* 0x0022a4000804017f */
[----:B--2---:R-:W-:Y:S05]  /*2dcc0*/  @!P2 NANOSLEEP.SYNCS 0x989680 ;  /* 0x009896800000a95d */ /* 0x004fea0003900000 */
[----:B------:R-:W2:Y:S02]  /*2dcd0*/  @!P2 SYNCS.PHASECHK.TRANS64 P2, [R14+URZ+0x30850], R2 ;  /* 0x030850020e00a5a7 */ /* 0x000ea4000804007f */
[----:B--2---:R-:W-:Y:S05]  /*2dce0*/  @!P2 BRA `(.L_x_1723) ;  /* 0xfffffffc00f0a947 */ /* 0x004fea000383ffff */
[----:B------:R-:W-:Y:S05]  /*2dcf0*/  BRA `(.L_x_1722) ;  /* 0xfffffee800e87947 */ /* 0x000fea000383ffff */
.L_x_1737:
[----:B-1----:R1:W2:Y:S02]  /*2dd00*/  SYNCS.PHASECHK.TRANS64.TRYWAIT P0, [R2+URZ+0x30850], R9 ;  /* 0x03085009020075a7 */ /* 0x0022a4000800017f */
[----:B--2---:R-:W-:Y:S05]  /*2dd10*/  @!P0 NANOSLEEP.SYNCS 0x989680 ;  /* 0x009896800000895d */ /* 0x004fea0003900000 */
[----:B------:R-:W2:Y:S02]  /*2dd20*/  @!P0 SYNCS.PHASECHK.TRANS64 P0, [R2+URZ+0x30850], R9 ;  /* 0x03085009020085a7 */ /* 0x000ea4000800007f */
[----:B--2---:R-:W-:Y:S05]  /*2dd30*/  @!P0 BRA `(.L_x_1737) ;  /* 0xfffffffc00f08947 */ /* 0x004fea000383ffff */
[----:B------:R-:W-:Y:S05]  /*2dd40*/  BRA `(.L_x_1736) ;  /* 0xffffff1400f47947 */ /* 0x000fea000383ffff */
.L_x_1786:
[----:B------:R-:W1:Y:S01]  /*2dd50*/  S2R R6, SR_TID.X ;  /* 0x0000000000067919 */ /* 0x000e620000002100 */
[----:B------:R-:W-:Y:S01]  /*2dd60*/  BSSY B1, `(.L_x_1977) ;  /* 0x000000a000017945 */ /* 0x000fe20003800000 */
[----:B------:R-:W-:Y:S02]  /*2dd70*/  IMAD.MOV.U32 R12, RZ, RZ, RZ ;  /* 0x000000ffff0c7224 */ /* 0x000fe400078e00ff */
[----:B------:R-:W-:Y:S02]  /*2dd80*/  IMAD.MOV.U32 R11, RZ, RZ, 0x1f ;  /* 0x0000001fff0b7424 */ /* 0x000fe400078e00ff */
[----:B0-----:R-:W-:Y:S01]  /*2dd90*/  IMAD.MOV.U32 R15, RZ, RZ, -0x1 ;  /* 0xffffffffff0f7424 */ /* 0x001fe200078e00ff */
[----:B-1----:R-:W-:-:S04]  /*2dda0*/  SHF.R.U32.HI R6, RZ, 0x5, R6 ;  /* 0x00000005ff067819 */ /* 0x002fc80000011606 */
[----:B------:R-:W-:-:S05]  /*2ddb0*/  LOP3.LUT R6, R6, 0x3, RZ, 0xc0, !PT ;  /* 0x0000000306067812 */ /* 0x000fca00078ec0ff */
[----:B------:R-:W-:-:S07]  /*2ddc0*/  IMAD.MOV.U32 R13, RZ, RZ, R6 ;  /* 0x000000ffff0d7224 */ /* 0x000fce00078e0006 */
[----:B------:R-:W-:Y:S05]  /*2ddd0*/  WARPSYNC.COLLECTIVE R15, `(.L_x_1978) ;  /* 0x000000000f087348 */ /* 0x000fea0003c00000 */
[----:B------:R0:W1:Y:S02]  /*2dde0*/  SHFL.IDX P6, R14, R13, R12, R11 ;  /* 0x0000000c0d0e7389 */ /* 0x00006400000c000b */
[----:B01----:R-:W-:Y:S01]  /*2ddf0*/  ENDCOLLECTIVE ;  /* 0x000000000000791b */ /* 0x003fe20003800000 */
.L_x_1978:
[----:B------:R-:W-:Y:S05]  /*2de00*/  BSYNC B1 ;  /* 0x0000000000017941 */ /* 0x000fea0003800000 */
.L_x_1977:
[----:B------:R-:W-:Y:S05]  /*2de10*/  BRA `(.L_x_1979) ;  /* 0xffffff7c00487947 */ /* 0x000fea000383ffff */
.L_x_1788:
[----:B------:R-:W-:Y:S01]  /*2de20*/  BSSY B1, `(.L_x_1980) ;  /* 0x0000006000017945 */ /* 0x000fe20003800000 */
[----:B0-----:R-:W-:-:S07]  /*2de30*/  IMAD.MOV.U32 R15, RZ, RZ, -0x1 ;  /* 0xffffffffff0f7424 */ /* 0x001fce00078e00ff */
[----:B-1----:R-:W-:Y:S05]  /*2de40*/  WARPSYNC.COLLECTIVE R15, `(.L_x_1981) ;  /* 0x000000000f0c7348 */ /* 0x002fea0003c00000 */
[----:B------:R-:W-:Y:S02]  /*2de50*/  ELECT P6, UR62, PT ;  /* 0x00000000003e782f */ /* 0x000fe400038c0000 */
[----:B------:R-:W-:Y:S01]  /*2de60*/  MOV R14, UR62 ;  /* 0x0000003e000e7c02 */ /* 0x000fe20008000f00 */
[----:B-1----:R-:W-:Y:S10]  /*2de70*/  ENDCOLLECTIVE ;  /* 0x000000000000791b */ /* 0x002ff40003800000 */
.L_x_1981:
[----:B------:R-:W-:Y:S05]  /*2de80*/  BSYNC B1 ;  /* 0x0000000000017941 */ /* 0x000fea0003800000 */
.L_x_1980:
[----:B------:R-:W-:Y:S05]  /*2de90*/  BRA `(.L_x_1787) ;  /* 0xffffff7c00407947 */ /* 0x000fea000383ffff */
.L_x_1790:
[----:B-1----:R1:W2:Y:S02]  /*2dea0*/  SYNCS.PHASECHK.TRANS64.TRYWAIT P0, [R19+URZ+0x30820], R4 ;  /* 0x03082004130075a7 */ /* 0x0022a4000800017f */
[----:B--2---:R-:W-:Y:S05]  /*2deb0*/  @!P0 NANOSLEEP.SYNCS 0x989680 ;  /* 0x009896800000895d */ /* 0x004fea0003900000 */
[----:B------:R-:W2:Y:S02]  /*2dec0*/  @!P0 SYNCS.PHASECHK.TRANS64 P0, [R19+URZ+0x30820], R4 ;  /* 0x03082004130085a7 */ /* 0x000ea4000800007f */
[----:B--2---:R-:W-:Y:S05]  /*2ded0*/  @!P0 BRA `(.L_x_1790) ;  /* 0xfffffffc00f08947 */ /* 0x004fea000383ffff */
[----:B------:R-:W-:Y:S05]  /*2dee0*/  BRA `(.L_x_1982) ;  /* 0xffffff7c00507947 */ /* 0x000fea000383ffff */
.L_x_1794:
[----:B--2---:R2:W3:Y:S02]  /*2def0*/  SYNCS.PHASECHK.TRANS64.TRYWAIT P0, [R7+URZ+0x308a0], R10 ;  /* 0x0308a00a070075a7 */ /* 0x0044e4000800017f */
[----:B---3--:R-:W-:Y:S05]  /*2df00*/  @!P0 NANOSLEEP.SYNCS 0x989680 ;  /* 0x009896800000895d */ /* 0x008fea0003900000 */
[----:B------:R-:W3:Y:S02]  /*2df10*/  @!P0 SYNCS.PHASECHK.TRANS64 P0, [R7+URZ+0x308a0], R10 ;  /* 0x0308a00a070085a7 */ /* 0x000ee4000800007f */
[----:B---3--:R-:W-:Y:S05]  /*2df20*/  @!P0 BRA `(.L_x_1794) ;  /* 0xfffffffc00f08947 */ /* 0x008fea000383ffff */
[----:B------:R-:W-:Y:S05]  /*2df30*/  BRA `(.L_x_1983) ;  /* 0xffffff7c00707947 */ /* 0x000fea000383ffff */
.L_x_1801:
[----:B-1----:R1:W3:Y:S02]  /*2df40*/  SYNCS.PHASECHK.TRANS64.TRYWAIT P0, [R7+URZ+0x308c0], R10 ;  /* 0x0308c00a070075a7 */ /* 0x0022e4000800017f */
[----:B---3--:R-:W-:Y:S05]  /*2df50*/  @!P0 NANOSLEEP.SYNCS 0x989680 ;  /* 0x009896800000895d */ /* 0x008fea0003900000 */
[----:B------:R-:W3:Y:S02]  /*2df60*/  @!P0 SYNCS.PHASECHK.TRANS64 P0, [R7+URZ+0x308c0], R10 ;  /* 0x0308c00a070085a7 */ /* 0x000ee4000800007f */
[----:B---3--:R-:W-:Y:S05]  /*2df70*/  @!P0 BRA `(.L_x_1801) ;  /* 0xfffffffc00f08947 */ /* 0x008fea000383ffff */
[----:B------:R-:W-:Y:S05]  /*2df80*/  BRA `(.L_x_1984) ;  /* 0xffffff8000707947 */ /* 0x000fea000383ffff */
.L_x_1810:
[----:B-1----:R1:W2:Y:S02]  /*2df90*/  SYNCS.PHASECHK.TRANS64.TRYWAIT P1, [R8+URZ+0x308a0], R7 ;  /* 0x0308a007080075a7 */ /* 0x0022a4000802017f */
[----:B--2---:R-:W-:Y:S05]  /*2dfa0*/  @!P1 NANOSLEEP.SYNCS 0x989680 ;  /* 0x009896800000995d */ /* 0x004fea0003900000 */
[----:B------:R-:W2:Y:S02]  /*2dfb0*/  @!P1 SYNCS.PHASECHK.TRANS64 P1, [R8+URZ+0x308a0], R7 ;  /* 0x0308a007080095a7 */ /* 0x000ea4000802007f */
[----:B--2---:R-:W-:Y:S05]  /*2dfc0*/  @!P1 BRA `(.L_x_1810) ;  /* 0xfffffffc00f09947 */ /* 0x004fea000383ffff */
[----:B------:R-:W-:Y:S05]  /*2dfd0*/  BRA `(.L_x_1985) ;  /* 0xffffff8400bc7947 */ /* 0x000fea000383ffff */
.L_x_1817:
[----:B--2---:R2:W3:Y:S02]  /*2dfe0*/  SYNCS.PHASECHK.TRANS64.TRYWAIT P1, [R8+URZ+0x308c0], R7 ;  /* 0x0308c007080075a7 */ /* 0x0044e4000802017f */
[----:B---3--:R-:W-:Y:S05]  /*2dff0*/  @!P1 NANOSLEEP.SYNCS 0x989680 ;  /* 0x009896800000995d */ /* 0x008fea0003900000 */
[----:B------:R-:W3:Y:S02]  /*2e000*/  @!P1 SYNCS.PHASECHK.TRANS64 P1, [R8+URZ+0x308c0], R7 ;  /* 0x0308c007080095a7 */ /* 0x000ee4000802007f */
[----:B---3--:R-:W-:Y:S05]  /*2e010*/  @!P1 BRA `(.L_x_1817) ;  /* 0xfffffffc00f09947 */ /* 0x008fea000383ffff */
[----:B------:R-:W-:Y:S05]  /*2e020*/  BRA `(.L_x_1986) ;  /* 0xffffff8800b87947 */ /* 0x000fea000383ffff */
.L_x_1842:
[----:B------:R-:W2:Y:S01]  /*2e030*/  S2R R4, SR_TID.X ;  /* 0x0000000000047919 */ /* 0x000ea20000002100 */
[----:B------:R-:W-:Y:S01]  /*2e040*/  BSSY B0, `(.L_x_1987) ;  /* 0x000000a000007945 */ /* 0x000fe20003800000 */
[----:B------:R-:W-:Y:S02]  /*2e050*/  IMAD.MOV.U32 R12, RZ, RZ, RZ ;  /* 0x000000ffff0c7224 */ /* 0x000fe400078e00ff */
[----:B------:R-:W-:Y:S02]  /*2e060*/  IMAD.MOV.U32 R11, RZ, RZ, 0x1f ;  /* 0x0000001fff0b7424 */ /* 0x000fe400078e00ff */
[----:B0-----:R-:W-:Y:S01]  /*2e070*/  IMAD.MOV.U32 R15, RZ, RZ, -0x1 ;  /* 0xffffffffff0f7424 */ /* 0x001fe200078e00ff */
[----:B--2---:R-:W-:-:S04]  /*2e080*/  SHF.R.U32.HI R4, RZ, 0x5, R4 ;  /* 0x00000005ff047819 */ /* 0x004fc80000011604 */
[----:B------:R-:W-:-:S05]  /*2e090*/  LOP3.LUT R4, R4, 0x3, RZ, 0xc0, !PT ;  /* 0x0000000304047812 */ /* 0x000fca00078ec0ff */
[----:B------:R-:W-:-:S07]  /*2e0a0*/  IMAD.MOV.U32 R13, RZ, RZ, R4 ;  /* 0x000000ffff0d7224 */ /* 0x000fce00078e0004 */
[----:B-1----:R-:W-:Y:S05]  /*2e0b0*/  WARPSYNC.COLLECTIVE R15, `(.L_x_1988) ;  /* 0x000000000f087348 */ /* 0x002fea0003c00000 */
[----:B------:R0:W2:Y:S02]  /*2e0c0*/  SHFL.IDX P6, R14, R13, R12, R11 ;  /* 0x0000000c0d0e7389 */ /* 0x0000a400000c000b */
[----:B012---:R-:W-:Y:S01]  /*2e0d0*/  ENDCOLLECTIVE ;  /* 0x000000000000791b */ /* 0x007fe20003800000 */
.L_x_1988:
[----:B------:R-:W-:Y:S05]  /*2e0e0*/  BSYNC B0 ;  /* 0x0000000000007941 */ /* 0x000fea0003800000 */
.L_x_1987:
[----:B------:R-:W-:Y:S05]  /*2e0f0*/  BRA `(.L_x_1989) ;  /* 0xffffff9c00087947 */ /* 0x000fea000383ffff */
.L_x_1844:
[----:B------:R-:W-:Y:S01]  /*2e100*/  BSSY B0, `(.L_x_1990) ;  /* 0x0000006000007945 */ /* 0x000fe20003800000 */
[----:B0-----:R-:W-:-:S07]  /*2e110*/  IMAD.MOV.U32 R15, RZ, RZ, -0x1 ;  /* 0xffffffffff0f7424 */ /* 0x001fce00078e00ff */
[----:B-12---:R-:W-:Y:S05]  /*2e120*/  WARPSYNC.COLLECTIVE R15, `(.L_x_1991) ;  /* 0x000000000f0c7348 */ /* 0x006fea0003c00000 */
[----:B------:R-:W-:Y:S02]  /*2e130*/  ELECT P6, UR62, PT ;  /* 0x00000000003e782f */ /* 0x000fe400038c0000 */
[----:B------:R-:W-:Y:S01]  /*2e140*/  MOV R14, UR62 ;  /* 0x0000003e000e7c02 */ /* 0x000fe20008000f00 */
[----:B-12---:R-:W-:Y:S10]  /*2e150*/  ENDCOLLECTIVE ;  /* 0x000000000000791b */ /* 0x006ff40003800000 */
.L_x_1991:
[----:B------:R-:W-:Y:S05]  /*2e160*/  BSYNC B0 ;  /* 0x0000000000007941 */ /* 0x000fea0003800000 */
.L_x_1990:
[----:B------:R-:W-:Y:S05]  /*2e170*/  BRA `(.L_x_1992) ;  /* 0xffffff9c000c7947 */ /* 0x000fea000383ffff */
.L_x_1846:
[----:B---3--:R3:W4:Y:S02]  /*2e180*/  SYNCS.PHASECHK.TRANS64.TRYWAIT P0, [R0+URZ+0x30840], R2 ;  /* 0x03084002000075a7 */ /* 0x008724000800017f */
[----:B----4-:R-:W-:Y:S05]  /*2e190*/  @!P0 NANOSLEEP.SYNCS 0x989680 ;  /* 0x009896800000895d */ /* 0x010fea0003900000 */
[----:B------:R-:W4:Y:S02]  /*2e1a0*/  @!P0 SYNCS.PHASECHK.TRANS64 P0, [R0+URZ+0x30840], R2 ;  /* 0x03084002000085a7 */ /* 0x000f24000800007f */
[----:B----4-:R-:W-:Y:S05]  /*2e1b0*/  @!P0 BRA `(.L_x_1846) ;  /* 0xfffffffc00f08947 */ /* 0x010fea000383ffff */
[----:B------:R-:W-:Y:S05]  /*2e1c0*/  BRA `(.L_x_1993) ;  /* 0xffffff9c00707947 */ /* 0x000fea000383ffff */
.L_x_1850:
        /* <DEDUP_REMOVED lines=15> */
.L_x_1994:
[----:B------:R-:W-:Y:S02]  /*2e2c0*/  IMAD.MOV.U32 R13, RZ, RZ, R4 ;  /* 0x000000ffff0d7224 */ /* 0x000fe400078e0004 */
[----:B------:R-:W-:-:S07]  /*2e2d0*/  IMAD.MOV.U32 R6, RZ, RZ, R14 ;  /* 0x000000ffff067224 */ /* 0x000fce00078e000e */
[----:B------:R-:W-:Y:S05]  /*2e2e0*/  WARPSYNC.COLLECTIVE R15, `(.L_x_1995) ;  /* 0x000000000f087348 */ /* 0x000fea0003c00000 */
[----:B------:R0:W1:Y:S02]  /*2e2f0*/  SHFL.IDX P6, R14, R13, R12, R11 ;  /* 0x0000000c0d0e7389 */ /* 0x00006400000c000b */
[----:B01----:R-:W-:Y:S01]  /*2e300*/  ENDCOLLECTIVE ;  /* 0x000000000000791b */ /* 0x003fe20003800000 */
.L_x_1995:
[----:B------:R-:W-:Y:S02]  /*2e310*/  IMAD.MOV.U32 R13, RZ, RZ, R3 ;  /* 0x000000ffff0d7224 */ /* 0x000fe400078e0003 */
[----:B------:R-:W-:Y:S02]  /*2e320*/  IMAD.MOV.U32 R12, RZ, RZ, 0x1 ;  /* 0x00000001ff0c7424 */ /* 0x000fe400078e00ff */
[----:B------:R-:W-:-:S07]  /*2e330*/  IMAD.MOV.U32 R7, RZ, RZ, R14 ;  /* 0x000000ffff077224 */ /* 0x000fce00078e000e */
[----:B------:R-:W-:Y:S05]  /*2e340*/  WARPSYNC.COLLECTIVE R15, `(.L_x_1996) ;  /* 0x000000000f087348 */ /* 0x000fea0003c00000 */
[----:B------:R0:W1:Y:S02]  /*2e350*/  SHFL.IDX P6, R14, R13, R12, R11 ;  /* 0x0000000c0d0e7389 */ /* 0x00006400000c000b */
[----:B01----:R-:W-:Y:S01]  /*2e360*/  ENDCOLLECTIVE ;  /* 0x000000000000791b */ /* 0x003fe20003800000 */
.L_x_1996:
[----:B------:R-:W-:-:S05]  /*2e370*/  @!P3 LEA R7, P5, R8, R7, 0x1 ;  /* 0x000000070807b211 */ /* 0x000fca00078a08ff */
[----:B------:R-:W-:-:S05]  /*2e380*/  @!P3 IMAD.X R6, RZ, RZ, R6, P5 ;  /* 0x000000ffff06b224 */ /* 0x000fca00028e0606 */
[----:B------:R-:W-:Y:S01]  /*2e390*/  @!P3 LOP3.LUT R7, R7, R6, RZ, 0x3c, !PT ;  /* 0x000000060707b212 */ /* 0x000fe200078e3cff */
[----:B------:R-:W-:-:S03]  /*2e3a0*/  IMAD.MOV.U32 R13, RZ, RZ, R4 ;  /* 0x000000ffff0d7224 */ /* 0x000fc600078e0004 */
[----:B------:R-:W-:-:S04]  /*2e3b0*/  @!P3 LOP3.LUT R6, R7, R6, RZ, 0x3c, !PT ;  /* 0x000000060706b212 */ /* 0x000fc800078e3cff */
[----:B------:R-:W-:Y:S01]  /*2e3c0*/  @!P3 LOP3.LUT R7, R7, R6, RZ, 0x3c, !PT ;  /* 0x000000060707b212 */ /* 0x000fe200078e3cff */
[----:B------:R-:W-:-:S07]  /*2e3d0*/  IMAD.MOV.U32 R9, RZ, RZ, R14 ;  /* 0x000000ffff097224 */ /* 0x000fce00078e000e */
[----:B------:R-:W-:Y:S05]  /*2e3e0*/  WARPSYNC.COLLECTIVE R15, `(.L_x_1997) ;  /* 0x000000000f087348 */ /* 0x000fea0003c00000 */
[----:B------:R0:W1:Y:S02]  /*2e3f0*/  SHFL.IDX P6, R14, R13, R12, R11 ;  /* 0x0000000c0d0e7389 */ /* 0x00006400000c000b */
[----:B01----:R-:W-:Y:S01]  /*2e400*/  ENDCOLLECTIVE ;  /* 0x000000000000791b */ /* 0x003fe20003800000 */
.L_x_1997:
[----:B------:R-:W-:Y:S01]  /*2e410*/  @!PT LDS RZ, [RZ] ;  /* 0x00000000fffff984 */ /* 0x000fe20000000800 */
[----:B------:R-:W-:Y:S01]  /*2e420*/  @!PT LDS RZ, [RZ] ;  /* 0x00000000fffff984 */ /* 0x000fe20000000800 */
[----:B------:R-:W-:Y:S01]  /*2e430*/  @!PT LDS RZ, [RZ] ;  /* 0x00000000fffff984 */ /* 0x000fe20000000800 */
[----:B------:R0:W-:Y:S04]  /*2e440*/  @!P3 LDGSTS.E.BYPASS.LTC128B.128 [R10+0x12400], desc[UR46][R6.64], !P2 ;  /* 0x12400000060abfae */ /* 0x0001e8000d101d6e */
[----:B------:R0:W-:Y:S04]  /*2e450*/  @!P3 LDGSTS.E.BYPASS.LTC128B.128 [R10+0x16400], desc[UR46][R6.64+0x80], !P1 ;  /* 0x16400080060abfae */ /* 0x0001e8000c901d6e */
[----:B------:R0:W-:Y:S01]  /*2e460*/  @!P3 LDGSTS.E.BYPASS.LTC128B.128 [R10+0x1a400], desc[UR46][R6.64+0x100], !P0 ;  /* 0x1a400100060abfae */ /* 0x0001e2000c101d6e */
[----:B------:R-:W-:Y:S01]  /*2e470*/  ISETP.GE.AND P3, PT, R5, R2, PT ;  /* 0x000000020500720c */ /* 0x000fe20003f66270 */
[----:B------:R-:W-:-:S02]  /*2e480*/  IMAD.MOV.U32 R13, RZ, RZ, R3 ;  /* 0x000000ffff0d7224 */ /* 0x000fc400078e0003 */
[----:B------:R-:W-:Y:S02]  /*2e490*/  IMAD.MOV.U32 R12, RZ, RZ, 0x2 ;  /* 0x00000002ff0c7424 */ /* 0x000fe400078e00ff */
[----:B------:R-:W-:-:S08]  /*2e4a0*/  IMAD.MOV.U32 R5, RZ, RZ, R14 ;  /* 0x000000ffff057224 */ /* 0x000fd000078e000e */
[----:B0-----:R-:W-:Y:S05]  /*2e4b0*/  WARPSYNC.COLLECTIVE R15, `(.L_x_1998) ;  /* 0x000000000f087348 */ /* 0x001fea0003c00000 */
[----:B------:R1:W2:Y:S02]  /*2e4c0*/  SHFL.IDX P6, R14, R13, R12, R11 ;  /* 0x0000000c0d0e7389 */ /* 0x0002a400000c000b */
[----:B012---:R-:W-:Y:S01]  /*2e4d0*/  ENDCOLLECTIVE ;  /* 0x000000000000791b */ /* 0x007fe20003800000 */
.L_x_1998:
[----:B------:R-:W-:-:S05]  /*2e4e0*/  @!P3 LEA R8, P5, R8, R5, 0x1 ;  /* 0x000000050808b211 */ /* 0x000fca00078a08ff */
[----:B------:R-:W-:Y:S02]  /*2e4f0*/  @!P3 IMAD.X R5, RZ, RZ, R9, P5 ;  /* 0x000000ffff05b224 */ /* 0x000fe400028e0609 */
[----:B------:R-:W0:Y:S01]  /*2e500*/  S2R R9, SR_TID.X ;  /* 0x0000000000097919 */ /* 0x000e220000002100 */
[----:B------:R-:W-:Y:S02]  /*2e510*/  @!P3 IMAD.MOV.U32 R6, RZ, RZ, R8 ;  /* 0x000000ffff06b224 */ /* 0x000fe400078e0008 */
[----:B------:R-:W-:Y:S02]  /*2e520*/  @!P3 IMAD.MOV.U32 R7, RZ, RZ, R5 ;  /* 0x000000ffff07b224 */ /* 0x000fe400078e0005 */
[----:B------:R-:W-:Y:S02]  /*2e530*/  IMAD.MOV.U32 R13, RZ, RZ, R4 ;  /* 0x000000ffff0d7224 */ /* 0x000fe400078e0004 */
[----:B------:R-:W-:Y:S01]  /*2e540*/  VIADD R5, R0, 0x20 ;  /* 0x0000002000057836 */ /* 0x000fe20000000000 */
[----:B------:R-:W-:Y:S01]  /*2e550*/  @!PT LDS RZ, [RZ] ;  /* 0x00000000fffff984 */ /* 0x000fe20000000800 */
[----:B------:R-:W-:Y:S01]  /*2e560*/  @!PT LDS RZ, [RZ] ;  /* 0x00000000fffff984 */ /* 0x000fe20000000800 */
[----:B------:R-:W-:Y:S01]  /*2e570*/  @!PT LDS RZ, [RZ] ;  /* 0x00000000fffff984 */ /* 0x000fe20000000800 */
[----:B------:R1:W-:Y:S04]  /*2e580*/  @!P3 LDGSTS.E.BYPASS.LTC128B.128 [R10+0x12c00], desc[UR46][R6.64], !P2 ;  /* 0x12c00000060abfae */ /* 0x0003e8000d101d6e */
[----:B------:R1:W-:Y:S01]  /*2e590*/  @!P3 LDGSTS.E.BYPASS.LTC128B.128 [R10+0x16c00], desc[UR46][R6.64+0x80], !P1 ;  /* 0x16c00080060abfae */ /* 0x0003e2000c901d6e */
[----:B------:R-:W-:-:S07]  /*2e5a0*/  IMAD.MOV.U32 R8, RZ, RZ, R14 ;  /* 0x000000ffff087224 */ /* 0x000fce00078e000e */
[----:B01----:R-:W-:Y:S05]  /*2e5b0*/  WARPSYNC.COLLECTIVE R15, `(.L_x_1999) ;  /* 0x000000000f087348 */ /* 0x003fea0003c00000 */
[----:B------:R2:W3:Y:S02]  /*2e5c0*/  SHFL.IDX P6, R14, R13, R12, R11 ;  /* 0x0000000c0d0e7389 */ /* 0x0004e400000c000b */
[----:B0123--:R-:W-:Y:S01]  /*2e5d0*/  ENDCOLLECTIVE ;  /* 0x000000000000791b */ /* 0x00ffe20003800000 */
.L_x_1999:
[----:B------:R-:W-:Y:S01]  /*2e5e0*/  @!PT LDS RZ, [RZ] ;  /* 0x00000000fffff984 */ /* 0x000fe20000000800 */
[----:B------:R-:W-:Y:S01]  /*2e5f0*/  @!PT LDS RZ, [RZ] ;  /* 0x00000000fffff984 */ /* 0x000fe20000000800 */
[----:B------:R-:W-:Y:S01]  /*2e600*/  @!PT LDS RZ, [RZ] ;  /* 0x00000000fffff984 */ /* 0x000fe20000000800 */
[----:B------:R0:W-:Y:S01]  /*2e610*/  @!P3 LDGSTS.E.BYPASS.LTC128B.128 [R10+0x1ac00], desc[UR46][R6.64+0x100], !P0 ;  /* 0x1ac00100060abfae */ /* 0x0001e2000c101d6e */
[----:B------:R-:W-:Y:S01]  /*2e620*/  ISETP.GE.AND P3, PT, R5, R2, PT ;  /* 0x000000020500720c */ /* 0x000fe20003f66270 */
[----:B------:R-:W-:Y:S02]  /*2e630*/  IMAD.MOV.U32 R13, RZ, RZ, R3 ;  /* 0x000000ffff0d7224 */ /* 0x000fe400078e0003 */
[----:B------:R-:W-:Y:S02]  /*2e640*/  IMAD.MOV.U32 R12, RZ, RZ, 0x3 ;  /* 0x00000003ff0c7424 */ /* 0x000fe400078e00ff */
[----:B------:R-:W-:-:S05]  /*2e650*/  IMAD.SHL.U32 R9, R9, 0x8, RZ ;  /* 0x0000000809097824 */ /* 0x000fca00078e00ff */
[----:B------:R-:W-:Y:S01]  /*2e660*/  LOP3.LUT R9, R9, 0x38, RZ, 0xc0, !PT ;  /* 0x0000003809097812 */ /* 0x000fe200078ec0ff */
[----:B0-----:R-:W-:-:S07]  /*2e670*/  IMAD.MOV.U32 R5, RZ, RZ, R14 ;  /* 0x000000ffff057224 */ /* 0x001fce00078e000e */
[----:B------:R-:W-:Y:S05]  /*2e680*/  WARPSYNC.COLLECTIVE R15, `(.L_x_2000) ;  /* 0x000000000f087348 */ /* 0x000fea0003c00000 */
[----:B------:R0:W1:Y:S02]  /*2e690*/  SHFL.IDX P6, R14, R13, R12, R11 ;  /* 0x0000000c0d0e7389 */ /* 0x00006400000c000b */
[----:B01----:R-:W-:Y:S01]  /*2e6a0*/  ENDCOLLECTIVE ;  /* 0x000000000000791b */ /* 0x003fe20003800000 */
.L_x_2000:
        /* <DEDUP_REMOVED lines=17> */
.L_x_2001:
[----:B------:R-:W-:Y:S02]  /*2e7c0*/  IMAD.MOV.U32 R13, RZ, RZ, R3 ;  /* 0x000000ffff0d7224 */ /* 0x000fe400078e0003 */
[----:B------:R-:W-:Y:S02]  /*2e7d0*/  IMAD.MOV.U32 R12, RZ, RZ, 0x4 ;  /* 0x00000004ff0c7424 */ /* 0x000fe400078e00ff */
[----:B------:R-:W-:-:S07]  /*2e7e0*/  IMAD.MOV.U32 R5, RZ, RZ, R14 ;  /* 0x000000ffff057224 */ /* 0x000fce00078e000e */
[----:B------:R-:W-:Y:S05]  /*2e7f0*/  WARPSYNC.COLLECTIVE R15, `(.L_x_2002) ;  /* 0x000000000f087348 */ /* 0x000fea0003c00000 */
[----:B------:R0:W1:Y:S02]  /*2e800*/  SHFL.IDX P6, R14, R13, R12, R11 ;  /* 0x0000000c0d0e7389 */ /* 0x00006400000c000b */
[----:B01----:R-:W-:Y:S01]  /*2e810*/  ENDCOLLECTIVE ;  /* 0x000000000000791b */ /* 0x003fe20003800000 */
.L_x_2002:
        /* <DEDUP_REMOVED lines=17> */
.L_x_2003:
[----:B------:R-:W-:Y:S02]  /*2e930*/  IMAD.MOV.U32 R13, RZ, RZ, R3 ;  /* 0x000000ffff0d7224 */ /* 0x000fe400078e0003 */
[----:B------:R-:W-:Y:S02]  /*2e940*/  IMAD.MOV.U32 R12, RZ, RZ, 0x5 ;  /* 0x00000005ff0c7424 */ /* 0x000fe400078e00ff */
[----:B------:R-:W-:-:S07]  /*2e950*/  IMAD.MOV.U32 R5, RZ, RZ, R14 ;  /* 0x000000ffff057224 */ /* 0x000fce00078e000e */
[----:B------:R-:W-:Y:S05]  /*2e960*/  WARPSYNC.COLLECTIVE R15, `(.L_x_2004) ;  /* 0x000000000f087348 */ /* 0x000fea0003c00000 */
[----:B------:R0:W1:Y:S02]  /*2e970*/  SHFL.IDX P6, R14, R13, R12, R11 ;  /* 0x0000000c0d0e7389 */ /* 0x00006400000c000b */
[----:B01----:R-:W-:Y:S01]  /*2e980*/  ENDCOLLECTIVE ;  /* 0x000000000000791b */ /* 0x003fe20003800000 */
.L_x_2004:
        /* <DEDUP_REMOVED lines=17> */
.L_x_2005:
[----:B------:R-:W-:Y:S02]  /*2eaa0*/  IMAD.MOV.U32 R13, RZ, RZ, R3 ;  /* 0x000000ffff0d7224 */ /* 0x000fe400078e0003 */
[----:B------:R-:W-:Y:S02]  /*2eab0*/  IMAD.MOV.U32 R12, RZ, RZ, 0x6 ;  /* 0x00000006ff0c7424 */ /* 0x000fe400078e00ff */
[----:B------:R-:W-:-:S07]  /*2eac0*/  IMAD.MOV.U32 R5, RZ, RZ, R14 ;  /* 0x000000ffff057224 */ /* 0x000fce00078e000e */
[----:B------:R-:W-:Y:S05]  /*2ead0*/  WARPSYNC.COLLECTIVE R15, `(.L_x_2006) ;  /* 0x000000000f087348 */ /* 0x000fea0003c00000 */
[----:B------:R0:W1:Y:S02]  /*2eae0*/  SHFL.IDX P6, R14, R13, R12, R11 ;  /* 0x0000000c0d0e7389 */ /* 0x00006400000c000b */
[----:B01----:R-:W-:Y:S01]  /*2eaf0*/  ENDCOLLECTIVE ;  /* 0x000000000000791b */ /* 0x003fe20003800000 */
.L_x_2006:
        /* <DEDUP_REMOVED lines=15> */
.L_x_2007:
        /* <DEDUP_REMOVED lines=8> */
.L_x_2008:
        /* <DEDUP_REMOVED lines=14> */
.L_x_2009:
[----:B------:R-:W-:Y:S01]  /*2ed50*/  @!PT LDS RZ, [RZ] ;  /* 0x00000000fffff984 */ /* 0x000fe20000000800 */
[----:B------:R-:W-:Y:S01]  /*2ed60*/  @!PT LDS RZ, [RZ] ;  /* 0x00000000fffff984 */ /* 0x000fe20000000800 */
[----:B------:R-:W-:Y:S01]  /*2ed70*/  @!PT LDS RZ, [RZ] ;  /* 0x00000000fffff984 */ /* 0x000fe20000000800 */
[----:B------:R0:W-:Y:S01]  /*2ed80*/  @!P4 LDGSTS.E.BYPASS.LTC128B.128 [R10+0x1d400], desc[UR46][R6.64+0x100], !P0 ;  /* 0x1d400100060acfae */ /* 0x0001e2000c101d6e */
[----:B------:R-:W-:Y:S01]  /*2ed90*/  IMAD.MOV.U32 R3, RZ, RZ, R14 ;  /* 0x000000ffff037224 */ /* 0x000fe200078e000e */
[----:B------:R-:W-:Y:S06]  /*2eda0*/  BRA `(.L_x_2010) ;  /* 0xffffffa000147947 */ /* 0x000fec000383ffff */
.L_x_1855:
[----:B----4-:R4:W0:Y:S02]  /*2edb0*/  SYNCS.PHASECHK.TRANS64.TRYWAIT P0, [R19+URZ+0x30820], R0 ;  /* 0x03082000130075a7 */ /* 0x010824000800017f */
[----:B0-----:R-:W-:Y:S05]  /*2edc0*/  @!P0 NANOSLEEP.SYNCS 0x989680 ;  /* 0x009896800000895d */ /* 0x001fea0003900000 */
[----:B------:R-:W0:Y:S02]  /*2edd0*/  @!P0 SYNCS.PHASECHK.TRANS64 P0, [R19+URZ+0x30820], R0 ;  /* 0x03082000130085a7 */ /* 0x000e24000800007f */
[----:B0-----:R-:W-:Y:S05]  /*2ede0*/  @!P0 BRA `(.L_x_1855) ;  /* 0xfffffffc00f08947 */ /* 0x001fea000383ffff */
[----:B------:R-:W-:Y:S05]  /*2edf0*/  BRA `(.L_x_2011) ;  /* 0xffffffa000947947 */ /* 0x000fea000383ffff */
.L_x_1864:
[----:B-1----:R1:W2:Y:S02]  /*2ee00*/  SYNCS.PHASECHK.TRANS64.TRYWAIT P0, [R3+URZ+0x30840], R2 ;  /* 0x03084002030075a7 */ /* 0x0022a4000800017f */
[----:B--2---:R-:W-:Y:S05]  /*2ee10*/  @!P0 NANOSLEEP.SYNCS 0x989680 ;  /* 0x009896800000895d */ /* 0x004fea0003900000 */
[----:B------:R-:W2:Y:S02]  /*2ee20*/  @!P0 SYNCS.PHASECHK.TRANS64 P0, [R3+URZ+0x30840], R2 ;  /* 0x03084002030085a7 */ /* 0x000ea4000800007f */
[----:B--2---:R-:W-:Y:S05]  /*2ee30*/  @!P0 BRA `(.L_x_1864) ;  /* 0xfffffffc00f08947 */ /* 0x004fea000383ffff */
[----:B------:R-:W-:Y:S05]  /*2ee40*/  BRA `(.L_x_2012) ;  /* 0xffffffa400887947 */ /* 0x000fea000383ffff */
.L_x_1871:
[----:B0-----:R0:W1:Y:S02]  /*2ee50*/  SYNCS.PHASECHK.TRANS64.TRYWAIT P0, [R3+URZ+0x60], R2 ;  /* 0x00006002030075a7 */ /* 0x001064000800017f */
[----:B-1----:R-:W-:Y:S05]  /*2ee60*/  @!P0 NANOSLEEP.SYNCS 0x989680 ;  /* 0x009896800000895d */ /* 0x002fea0003900000 */
[----:B------:R-:W1:Y:S02]  /*2ee70*/  @!P0 SYNCS.PHASECHK.TRANS64 P0, [R3+URZ+0x60], R2 ;  /* 0x00006002030085a7 */ /* 0x000e64000800007f */
[----:B-1----:R-:W-:Y:S05]  /*2ee80*/  @!P0 BRA `(.L_x_1871) ;  /* 0xfffffffc00f08947 */ /* 0x002fea000383ffff */
[----:B------:R-:W-:Y:S05]  /*2ee90*/  BRA `(.L_x_2013) ;  /* 0xffffffa800a07947 */ /* 0x000fea000383ffff */
.L_x_1881:
[----:B-1----:R1:W2:Y:S02]  /*2eea0*/  SYNCS.PHASECHK.TRANS64.TRYWAIT P0, [R3+URZ+0x30840], R2 ;  /* 0x03084002030075a7 */ /* 0x0022a4000800017f */
[----:B--2---:R-:W-:Y:S05]  /*2eeb0*/  @!P0 NANOSLEEP.SYNCS 0x989680 ;  /* 0x009896800000895d */ /* 0x004fea0003900000 */
[----:B------:R-:W2:Y:S02]  /*2eec0*/  @!P0 SYNCS.PHASECHK.TRANS64 P0, [R3+URZ+0x30840], R2 ;  /* 0x03084002030085a7 */ /* 0x000ea4000800007f */
[----:B--2---:R-:W-:Y:S05]  /*2eed0*/  @!P0 BRA `(.L_x_1881) ;  /* 0xfffffffc00f08947 */ /* 0x004fea000383ffff */
[----:B------:R-:W-:Y:S05]  /*2eee0*/  BRA `(.L_x_2014) ;  /* 0xffffffb000707947 */ /* 0x000fea000383ffff */
.L_x_1888:
[----:B0-----:R0:W1:Y:S02]  /*2eef0*/  SYNCS.PHASECHK.TRANS64.TRYWAIT P0, [R2+URZ+0x60], R3 ;  /* 0x00006003020075a7 */ /* 0x001064000800017f */
[----:B-1----:R-:W-:Y:S05]  /*2ef00*/  @!P0 NANOSLEEP.SYNCS 0x989680 ;  /* 0x009896800000895d */ /* 0x002fea0003900000 */
[----:B------:R-:W1:Y:S02]  /*2ef10*/  @!P0 SYNCS.PHASECHK.TRANS64 P0, [R2+URZ+0x60], R3 ;  /* 0x00006003020085a7 */ /* 0x000e64000800007f */
[----:B-1----:R-:W-:Y:S05]  /*2ef20*/  @!P0 BRA `(.L_x_1888) ;  /* 0xfffffffc00f08947 */ /* 0x002fea000383ffff */
[----:B------:R-:W-:Y:S05]  /*2ef30*/  BRA `(.L_x_2015) ;  /* 0xffffffb400887947 */ /* 0x000fea000383ffff */
.L_x_1898:
[----:B--2---:R2:W3:Y:S02]  /*2ef40*/  SYNCS.PHASECHK.TRANS64.TRYWAIT P0, [R2+URZ+0x30840], R3 ;  /* 0x03084003020075a7 */ /* 0x0044e4000800017f */
[----:B---3--:R-:W-:Y:S05]  /*2ef50*/  @!P0 NANOSLEEP.SYNCS 0x989680 ;  /* 0x009896800000895d */ /* 0x008fea0003900000 */
[----:B------:R-:W3:Y:S02]  /*2ef60*/  @!P0 SYNCS.PHASECHK.TRANS64 P0, [R2+URZ+0x30840], R3 ;  /* 0x03084003020085a7 */ /* 0x000ee4000800007f */
[----:B---3--:R-:W-:Y:S05]  /*2ef70*/  @!P0 BRA `(.L_x_1898) ;  /* 0xfffffffc00f08947 */ /* 0x008fea000383ffff */
[----:B------:R-:W-:Y:S05]  /*2ef80*/  BRA `(.L_x_2016) ;  /* 0xffffffbc00287947 */ /* 0x000fea000383ffff */
.L_x_1905:
[----:B0-----:R0:W1:Y:S02]  /*2ef90*/  SYNCS.PHASECHK.TRANS64.TRYWAIT P0, [R2+URZ+0x60], R5 ;  /* 0x00006005020075a7 */ /* 0x001064000800017f */
[----:B-1----:R-:W-:Y:S05]  /*2efa0*/  @!P0 NANOSLEEP.SYNCS 0x989680 ;  /* 0x009896800000895d */ /* 0x002fea0003900000 */
[----:B------:R-:W1:Y:S02]  /*2efb0*/  @!P0 SYNCS.PHASECHK.TRANS64 P0, [R2+URZ+0x60], R5 ;  /* 0x00006005020085a7 */ /* 0x000e64000800007f */
[----:B-1----:R-:W-:Y:S05]  /*2efc0*/  @!P0 BRA `(.L_x_1905) ;  /* 0xfffffffc00f08947 */ /* 0x002fea000383ffff */
[----:B------:R-:W-:Y:S05]  /*2efd0*/  BRA `(.L_x_2017) ;  /* 0xffffffc000407947 */ /* 0x000fea000383ffff */
.L_x_1917:
[----:B---3--:R3:W4:Y:S02]  /*2efe0*/  SYNCS.PHASECHK.TRANS64.TRYWAIT P0, [R0+URZ+0x30860], R2 ;  /* 0x03086002000075a7 */ /* 0x008724000800017f */
[----:B----4-:R-:W-:Y:S05]  /*2eff0*/  @!P0 NANOSLEEP.SYNCS 0x989680 ;  /* 0x009896800000895d */ /* 0x010fea0003900000 */
[----:B------:R-:W4:Y:S02]  /*2f000*/  @!P0 SYNCS.PHASECHK.TRANS64 P0, [R0+URZ+0x30860], R2 ;  /* 0x03086002000085a7 */ /* 0x000f24000800007f */
[----:B----4-:R-:W-:Y:S05]  /*2f010*/  @!P0 BRA `(.L_x_1917) ;  /* 0xfffffffc00f08947 */ /* 0x010fea000383ffff */
[----:B------:R-:W-:Y:S05]  /*2f020*/  BRA `(.L_x_2018) ;  /* 0xffffffc400c87947 */ /* 0x000fea000383ffff */
.L_x_1925:
[----:B--23--:R-:W2:Y:S01]  /*2f030*/  LDL R0, [R1] ;  /* 0x0000000001007983 */ /* 0x00cea20000100800 */
[----:B------:R-:W-:Y:S01]  /*2f040*/  BSSY B0, `(.L_x_2019) ;  /* 0x0000008000007945 */ /* 0x000fe20003800000 */
[----:B0-----:R-:W-:Y:S02]  /*2f050*/  IMAD.MOV.U32 R12, RZ, RZ, RZ ;  /* 0x000000ffff0c7224 */ /* 0x001fe400078e00ff */
[----:B------:R-:W-:Y:S02]  /*2f060*/  IMAD.MOV.U32 R11, RZ, RZ, 0x1f ;  /* 0x0000001fff0b7424 */ /* 0x000fe400078e00ff */
[----:B------:R-:W-:Y:S02]  /*2f070*/  IMAD.MOV.U32 R15, RZ, RZ, -0x1 ;  /* 0xffffffffff0f7424 */ /* 0x000fe400078e00ff */
[----:B--2---:R-:W-:-:S07]  /*2f080*/  IMAD.MOV.U32 R13, RZ, RZ, R0 ;  /* 0x000000ffff0d7224 */ /* 0x004fce00078e0000 */
[----:B-1----:R-:W-:Y:S05]  /*2f090*/  WARPSYNC.COLLECTIVE R15, `(.L_x_2020) ;  /* 0x000000000f087348 */ /* 0x002fea0003c00000 */
[----:B------:R0:W2:Y:S02]  /*2f0a0*/  SHFL.IDX P6, R14, R13, R12, R11 ;  /* 0x0000000c0d0e7389 */ /* 0x0000a400000c000b */
[----:B012---:R-:W-:Y:S01]  /*2f0b0*/  ENDCOLLECTIVE ;  /* 0x000000000000791b */ /* 0x007fe20003800000 */
.L_x_2020:
[----:B------:R-:W-:Y:S05]  /*2f0c0*/  BSYNC B0 ;  /* 0x0000000000007941 */ /* 0x000fea0003800000 */
.L_x_2019:
        /* <DEDUP_REMOVED lines=9> */
.L_x_2021:
        /* <DEDUP_REMOVED lines=26> */
.L_x_2022:
        /* <DEDUP_REMOVED lines=8> */
.L_x_2023:
        /* <DEDUP_REMOVED lines=8> */
.L_x_2024:
        /* <DEDUP_REMOVED lines=8> */
.L_x_2025:
        /* <DEDUP_REMOVED lines=8> */
.L_x_2026:
        /* <DEDUP_REMOVED lines=9> */
.L_x_2027:
[----:B------:R-:W-:Y:S01]  /*2f590*/  IMAD.MOV.U32 R9, RZ, RZ, R14 ;  /* 0x000000ffff097224 */ /* 0x000fe200078e000e */
[----:B------:R-:W-:Y:S06]  /*2f5a0*/  BRA `(.L_x_2028) ;  /* 0xffffffc800807947 */ /* 0x000fec000383ffff */
.L_x_1928:
        /* <DEDUP_REMOVED lines=8> */
.L_x_2030:
[----:B------:R-:W-:Y:S05]  /*2f630*/  BSYNC B0 ;  /* 0x0000000000007941 */ /* 0x000fea0003800000 */
.L_x_2029:
        /* <DEDUP_REMOVED lines=10> */
.L_x_2031:
        /* <DEDUP_REMOVED lines=8> */
.L_x_2032:
        /* <DEDUP_REMOVED lines=8> */
.L_x_2033:
        /* <DEDUP_REMOVED lines=8> */
.L_x_2034:
        /* <DEDUP_REMOVED lines=9> */
.L_x_2035:
[----:B------:R-:W-:Y:S01]  /*2f8f0*/  IMAD.MOV.U32 R9, RZ, RZ, R14 ;  /* 0x000000ffff097224 */ /* 0x000fe200078e000e */
[----:B------:R-:W-:Y:S06]  /*2f900*/  BRA `(.L_x_2036) ;  /* 0xffffffc800547947 */ /* 0x000fec000383ffff */
.L_x_1930:
[----:B------:R-:W-:Y:S01]  /*2f910*/  BSSY B0, `(.L_x_2037) ;  /* 0x0000006000007945 */ /* 0x000fe20003800000 */
[----:B------:R-:W-:Y:S01]  /*2f920*/  PLOP3.LUT P6, PT, P6, PT, PT, 0x8, 0x0 ;  /* 0x000000000000781c */ /* 0x000fe200037ce170 */
[----:B------:R-:W-:-:S12]  /*2f930*/  IMAD.MOV.U32 R15, RZ, RZ, -0x1 ;  /* 0xffffffffff0f7424 */ /* 0x000fd800078e00ff */
[----:B0-----:R-:W-:Y:S05]  /*2f940*/  WARPSYNC.COLLECTIVE R15, `(.L_x_2038) ;  /* 0x000000000f087348 */ /* 0x001fea0003c00000 */
[----:B------:R-:W-:Y:S01]  /*2f950*/  VOTE.ANY R14, PT, P6 ;  /* 0x00000000000e7806 */ /* 0x000fe200030e0100 */
[----:B0-----:R-:W-:Y:S06]  /*2f960*/  ENDCOLLECTIVE ;  /* 0x000000000000791b */ /* 0x001fec0003800000 */
.L_x_2038:
[----:B------:R-:W-:Y:S05]  /*2f970*/  BSYNC B0 ;  /* 0x0000000000007941 */ /* 0x000fea0003800000 */
.L_x_2037:
        /* <DEDUP_REMOVED lines=10> */
.L_x_2039:
[----:B------:R-:W-:Y:S02]  /*2fa20*/  IMAD.MOV.U32 R13, RZ, RZ, R6 ;  /* 0x000000ffff0d7224 */ /* 0x000fe400078e0006 */
[----:B------:R-:W-:-:S07]  /*2fa30*/  IMAD.MOV.U32 R4, RZ, RZ, R14 ;  /* 0x000000ffff047224 */ /* 0x000fce00078e000e */
[----:B------:R-:W-:Y:S05]  /*2fa40*/  WARPSYNC.COLLECTIVE R15, `(.L_x_2040) ;  /* 0x000000000f087348 */ /* 0x000fea0003c00000 */
[----:B------:R0:W1:Y:S02]  /*2fa50*/  SHFL.IDX P6, R14, R13, R12, R11 ;  /* 0x0000000c0d0e7389 */ /* 0x00006400000c000b */
[----:B01----:R-:W-:Y:S01]  /*2fa60*/  ENDCOLLECTIVE ;  /* 0x000000000000791b */ /* 0x003fe20003800000 */
.L_x_2040:
[----:B------:R-:W-:Y:S02]  /*2fa70*/  IMAD.MOV.U32 R6, RZ, RZ, R14 ;  /* 0x000000ffff067224 */ /* 0x000fe400078e000e */
[----:B------:R-:W-:-:S05]  /*2fa80*/  IMAD.IADD R10, R3, 0x1, R10 ;  /* 0x00000001030a7824 */ /* 0x000fca00078e020a */
[----:B------:R0:W-:Y:S01]  /*2fa90*/  STL [R1+0xc], R10 ;  /* 0x00000c0a01007387 */ /* 0x0001e20000100800 */
[----:B------:R-:W-:Y:S05]  /*2faa0*/  BRA `(.L_x_2041) ;  /* 0xffffffc800347947 */ /* 0x000fea000383ffff */
.L_x_1932:
        /* <DEDUP_REMOVED lines=8> */
.L_x_2043:
[----:B------:R-:W-:Y:S05]  /*2fb30*/  BSYNC B0 ;  /* 0x0000000000007941 */ /* 0x000fea0003800000 */
.L_x_2042:
[----:B------:R-:W-:Y:S01]  /*2fb40*/  IMAD.MOV.U32 R3, RZ, RZ, R14 ;  /* 0x000000ffff037224 */ /* 0x000fe200078e000e */
[----:B------:R-:W-:Y:S06]  /*2fb50*/  BRA `(.L_x_2044) ;  /* 0xffffffc800207947 */ /* 0x000fec000383ffff */
.L_x_1938:
[----:B0-----:R0:W1:Y:S02]  /*2fb60*/  SYNCS.PHASECHK.TRANS64.TRYWAIT P0, [R0+URZ+0x30820], R3 ;  /* 0x03082003000075a7 */ /* 0x001064000800017f */
[----:B-1----:R-:W-:Y:S05]  /*2fb70*/  @!P0 NANOSLEEP.SYNCS 0x989680 ;  /* 0x009896800000895d */ /* 0x002fea0003900000 */
[----:B------:R-:W1:Y:S02]  /*2fb80*/  @!P0 SYNCS.PHASECHK.TRANS64 P0, [R0+URZ+0x30820], R3 ;  /* 0x03082003000085a7 */ /* 0x000e64000800007f */
[----:B-1----:R-:W-:Y:S05]  /*2fb90*/  @!P0 BRA `(.L_x_1938) ;  /* 0xfffffffc00f08947 */ /* 0x002fea000383ffff */
[----:B------:R-:W-:Y:S05]  /*2fba0*/  BRA `(.L_x_2045) ;  /* 0xffffffd000c07947 */ /* 0x000fea000383ffff */
.L_x_1939:
        /* <DEDUP_REMOVED lines=8> */
[----:B0-----:R-:W-:Y:S05]  /*2fc30*/  WARPSYNC.COLLECTIVE R15, `(.L_x_2047) ;  /* 0x000000000f087348 */ /* 0x001fea0003c00000 */
[----:B------:R1:W2:Y:S02]  /*2fc40*/  SHFL.IDX P6, R14, R13, R12, R11 ;  /* 0x0000000c0d0e7389 */ /* 0x0002a400000c000b */
[----:B012---:R-:W-:Y:S01]  /*2fc50*/  ENDCOLLECTIVE ;  /* 0x000000000000791b */ /* 0x007fe20003800000 */
.L_x_2047:
[----:B------:R-:W-:Y:S05]  /*2fc60*/  BSYNC B0 ;  /* 0x0000000000007941 */ /* 0x000fea0003800000 */
.L_x_2046:
[----:B------:R-:W-:Y:S05]  /*2fc70*/  BRA `(.L_x_2048) ;  /* 0xffffffd000a87947 */ /* 0x000fea000383ffff */
.L_x_1940:
[----:B------:R-:W-:Y:S01]  /*2fc80*/  BSSY B0, `(.L_x_2049) ;  /* 0x0000006000007945 */ /* 0x000fe20003800000 */
[----:B------:R-:W-:-:S07]  /*2fc90*/  IMAD.MOV.U32 R15, RZ, RZ, -0x1 ;  /* 0xffffffffff0f7424 */ /* 0x000fce00078e00ff */
[----:B01-3--:R-:W-:Y:S05]  /*2fca0*/  WARPSYNC.COLLECTIVE R15, `(.L_x_2050) ;  /* 0x000000000f0c7348 */ /* 0x00bfea0003c00000 */
[----:B------:R-:W-:Y:S02]  /*2fcb0*/  ELECT P6, UR62, PT ;  /* 0x00000000003e782f */ /* 0x000fe400038c0000 */
[----:B------:R-:W-:Y:S01]  /*2fcc0*/  MOV R14, UR62 ;  /* 0x0000003e000e7c02 */ /* 0x000fe20008000f00 */
[----:B01-3--:R-:W-:Y:S10]  /*2fcd0*/  ENDCOLLECTIVE ;  /* 0x000000000000791b */ /* 0x00bff40003800000 */
.L_x_2050:
[----:B------:R-:W-:Y:S05]  /*2fce0*/  BSYNC B0 ;  /* 0x0000000000007941 */ /* 0x000fea0003800000 */
.L_x_2049:
[----:B------:R-:W-:Y:S05]  /*2fcf0*/  BRA `(.L_x_2051) ;  /* 0xffffffd0009c7947 */ /* 0x000fea000383ffff */
.L_x_1942:
[----:B0-----:R0:W1:Y:S02]  /*2fd00*/  SYNCS.PHASECHK.TRANS64.TRYWAIT P0, [R6+URZ], R5 ;  /* 0x00000005060075a7 */ /* 0x001064000800017f */
[----:B-1----:R-:W-:Y:S05]  /*2fd10*/  @!P0 NANOSLEEP.SYNCS 0x989680 ;  /* 0x009896800000895d */ /* 0x002fea0003900000 */
[----:B------:R-:W1:Y:S02]  /*2fd20*/  @!P0 SYNCS.PHASECHK.TRANS64 P0, [R6+URZ], R5 ;  /* 0x00000005060085a7 */ /* 0x000e64000800007f */
[----:B-1----:R-:W-:Y:S05]  /*2fd30*/  @!P0 BRA `(.L_x_1942) ;  /* 0xfffffffc00f08947 */ /* 0x002fea000383ffff */
[----:B------:R-:W-:Y:S05]  /*2fd40*/  BRA `(.L_x_2052) ;  /* 0xffffffd000d87947 */ /* 0x000fea000383ffff */
.L_x_1943:
[----:B-1----:R1:W2:Y:S02]  /*2fd50*/  SYNCS.PHASECHK.TRANS64.TRYWAIT P0, [R7+URZ], R2 ;  /* 0x00000002070075a7 */ /* 0x0022a4000800017f */
[----:B--2---:R-:W-:Y:S05]  /*2fd60*/  @!P0 NANOSLEEP.SYNCS 0x989680 ;  /* 0x009896800000895d */ /* 0x004fea0003900000 */
[----:B------:R-:W2:Y:S02]  /*2fd70*/  @!P0 SYNCS.PHASECHK.TRANS64 P0, [R7+URZ], R2 ;  /* 0x00000002070085a7 */ /* 0x000ea4000800007f */
[----:B--2---:R-:W-:Y:S05]  /*2fd80*/  @!P0 BRA `(.L_x_1943) ;  /* 0xfffffffc00f08947 */ /* 0x004fea000383ffff */
[----:B------:R-:W-:Y:S05]  /*2fd90*/  BRA `(.L_x_2053) ;  /* 0xffffffd000cc7947 */ /* 0x000fea000383ffff */
.L_x_1945:
[----:B--2---:R2:W4:Y:S02]  /*2fda0*/  SYNCS.PHASECHK.TRANS64.TRYWAIT P0, [R4+URZ], R5 ;  /* 0x00000005040075a7 */ /* 0x004524000800017f */
[----:B----4-:R-:W-:Y:S05]  /*2fdb0*/  @!P0 NANOSLEEP.SYNCS 0x989680 ;  /* 0x009896800000895d */ /* 0x010fea0003900000 */
[----:B------:R-:W4:Y:S02]  /*2fdc0*/  @!P0 SYNCS.PHASECHK.TRANS64 P0, [R4+URZ], R5 ;  /* 0x00000005040085a7 */ /* 0x000f24000800007f */
[----:B----4-:R-:W-:Y:S05]  /*2fdd0*/  @!P0 BRA `(.L_x_1945) ;  /* 0xfffffffc00f08947 */ /* 0x010fea000383ffff */
[----:B------:R-:W-:Y:S05]  /*2fde0*/  BRA `(.L_x_2054) ;  /* 0xffffffd000d47947 */ /* 0x000fea000383ffff */
.L_x_2055:
        /* <DEDUP_REMOVED lines=9> */
.L_x_3027:


//--------------------- .text._ZN7cutlass13device_kernelIN5flash11enable_sm90INS1_16FlashAttnFwdSm90INS1_25CollectiveMainloopFwdSm90ILi2EN4cute5tupleIJNS5_1CILi1EEES8_S8_EEENS6_IJNS7_ILi128EEENS7_ILi112EEENS7_ILi192EEEEEELi192ENS_10bfloat16_tEfNS_4arch4Sm90ELb1ELb0ELb0ELb0ELb0ELb0ELb0ELb1ELb1ELb1ELb1ELb0EEENS1_21CollectiveEpilogueFwdINS6_IJSA_SC_SB_EEES9_SE_SG_Li256ELb0ELb1ELb1ELb0EEENS1_19SingleTileSchedulerILb0ELb1ELb1ELi128EEEEEEEEEvNT_6ParamsE --------------------------
	.section	.text._ZN7cutlass13device_kernelIN5flash11enable_sm90INS1_16FlashAttnFwdSm90INS1_25CollectiveMainloopFwdSm90ILi2EN4cute5tupleIJNS5_1CILi1EEES8_S8_EEENS6_IJNS7_ILi128EEENS7_ILi112EEENS7_ILi192EEEEEELi192ENS_10bfloat16_tEfNS_4arch4Sm90ELb1ELb0ELb0ELb0ELb0ELb0ELb0ELb1ELb1ELb1ELb1ELb0EEENS1_21CollectiveEpilogueFwdINS6_IJSA_SC_SB_EEES9_SE_SG_Li256ELb0ELb1ELb1ELb0EEENS1_19SingleTileSchedulerILb0ELb1ELb1ELi128EEEEEEEEEvNT_6ParamsE,"ax",@progbits
	.align	128
.text._ZN7cutlass13device_kernelIN5flash11enable_sm90INS1_16FlashAttnFwdSm90INS1_25CollectiveMainloopFwdSm90ILi2EN4cute5tupleIJNS5_1CILi1EEES8_S8_EEENS6_IJNS7_ILi128EEENS7_ILi112EEENS7_ILi192EEEEEELi192ENS_10bfloat16_tEfNS_4arch4Sm90ELb1ELb0ELb0ELb0ELb0ELb0ELb0ELb1ELb1ELb1ELb1ELb0EEENS1_21CollectiveEpilogueFwdINS6_IJSA_SC_SB_EEES9_SE_SG_Li256ELb0ELb1ELb1ELb0EEENS1_19SingleTileSchedulerILb0ELb1ELb1ELi128EEEEEEEEEvNT_6ParamsE:
        .type           _ZN7cutlass13device_kernelIN5flash11enable_sm90INS1_16FlashAttnFwdSm90INS1_25CollectiveMainloopFwdSm90ILi2EN4cute5tupleIJNS5_1CILi1EEES8_S8_EEENS6_IJNS7_ILi128EEENS7_ILi112EEENS7_ILi192EEEEEELi192ENS_10bfloat16_tEfNS_4arch4Sm90ELb1ELb0ELb0ELb0ELb0ELb0ELb0ELb1ELb1ELb1ELb1ELb0EEENS1_21CollectiveEpilogueFwdINS6_IJSA_SC_SB_EEES9_SE_SG_Li256ELb0ELb1ELb1ELb0EEENS1_19SingleTileSchedulerILb0ELb1ELb1ELi128EEEEEEEEEvNT_6ParamsE,@function
        .size           _ZN7cutlass13device_kernelIN5flash11enable_sm90INS1_16FlashAttnFwdSm90INS1_25CollectiveMainloopFwdSm90ILi2EN4cute5tupleIJNS5_1CILi1EEES8_S8_EEENS6_IJNS7_ILi128EEENS7_ILi112EEENS7_ILi192EEEEEELi192ENS_10bfloat16_tEfNS_4arch4Sm90ELb1ELb0ELb0ELb0ELb0ELb0ELb0ELb1ELb1ELb1ELb1ELb0EEENS1_21CollectiveEpilogueFwdINS6_IJSA_SC_SB_EEES9_SE_SG_Li256ELb0ELb1ELb1ELb0EEENS1_19SingleTileSchedulerILb0ELb1ELb1ELi128EEEEEEEEEvNT_6ParamsE,(.L_x_3028 - _ZN7cutlass13device_kernelIN5flash11enable_sm90INS1_16FlashAttnFwdSm90INS1_25CollectiveMainloopFwdSm90ILi2EN4cute5tupleIJNS5_1CILi1EEES8_S8_EEENS6_IJNS7_ILi128EEENS7_ILi112EEENS7_ILi192EEEEEELi192ENS_10bfloat16_tEfNS_4arch4Sm90ELb1ELb0ELb0ELb0ELb0ELb0ELb0ELb1ELb1ELb1ELb1ELb0EEENS1_21CollectiveEpilogueFwdINS6_IJSA_SC_SB_EEES9_SE_SG_Li256ELb0ELb1ELb1ELb0EEENS1_19SingleTileSchedulerILb0ELb1ELb1ELi128EEEEEEEEEvNT_6ParamsE)
        .other          _ZN7cutlass13device_kernelIN5flash11enable_sm90INS1_16FlashAttnFwdSm90INS1_25CollectiveMainloopFwdSm90ILi2EN4cute5tupleIJNS5_1CILi1EEES8_S8_EEENS6_IJNS7_ILi128EEENS7_ILi112EEENS7_ILi192EEEEEELi192ENS_10bfloat16_tEfNS_4arch4Sm90ELb1ELb0ELb0ELb0ELb0ELb0ELb0ELb1ELb1ELb1ELb1ELb0EEENS1_21CollectiveEpilogueFwdINS6_IJSA_SC_SB_EEES9_SE_SG_Li256ELb0ELb1ELb1ELb0EEENS1_19SingleTileSchedulerILb0ELb1ELb1ELi128EEEEEEEEEvNT_6ParamsE,@"STO_CUDA_ENTRY STV_DEFAULT"
_ZN7cutlass13device_kernelIN5flash11enable_sm90INS1_16FlashAttnFwdSm90INS1_25CollectiveMainloopFwdSm90ILi2EN4cute5tupleIJNS5_1CILi1EEES8_S8_EEENS6_IJNS7_ILi128EEENS7_ILi112EEENS7_ILi192EEEEEELi192ENS_10bfloat16_tEfNS_4arch4Sm90ELb1ELb0ELb0ELb0ELb0ELb0ELb0ELb1ELb1ELb1ELb1ELb0EEENS1_21CollectiveEpilogueFwdINS6_IJSA_SC_SB_EEES9_SE_SG_Li256ELb0ELb1ELb1ELb0EEENS1_19SingleTileSchedulerILb0ELb1ELb1ELi128EEEEEEEEEvNT_6ParamsE:
        /* <DEDUP_REMOVED lines=18> */
.L_x_2057:
[----:B------:R-:W-:Y:S05]  /*0120*/  BSYNC B0 ;  /* 0x0000000000007941 */ /* 0x000fea0003800000 */
.L_x_2056:
        /* <DEDUP_REMOVED lines=41> */
.L_x_2058:
        /* <DEDUP_REMOVED lines=22> */
.L_x_2059:
        /* <DEDUP_REMOVED lines=18> */
.L_x_2060:
        /* <DEDUP_REMOVED lines=22> */
.L_x_2061:
        /* <DEDUP_REMOVED lines=22> */
.L_x_2062:
        /* <DEDUP_REMOVED lines=9> */
.L_x_2065:
        /* <DEDUP_REMOVED lines=19> */
[----:B------:R-:W1:Y:S01]  /*0ac0*/  S2UR UR38, SR_CTAID.X ;  /* 0x00000000002679c3 */ /* 0x000e620000002500 */
[----:B------:R-:W-:Y:S01]  /*0ad0*/  ULDC UR4, c[0x0][0x448] ;  /* 0x0001120000047ab9 */ /* 0x000fe20000000800 */
[----:B------:R-:W-:Y:S01]  /*0ae0*/  ULDC UR6, c[0x0][0x424] ;  /* 0x0001090000067ab9 */ /* 0x000fe20000000800 */
[----:B------:R-:W-:Y:S01]  /*0af0*/  UISETP.NE.AND UP1, UPT, UR4, 0x1, UPT ;  /* 0x000000010400788c */ /* 0x000fe2000bf25270 */
[----:B------:R-:W-:Y:S02]  /*0b00*/  ULDC UR7, c[0x0][0x288] ;  /* 0x0000a20000077ab9 */ /* 0x000fe40000000800 */
[----:B------:R-:W-:Y:S01]  /*0b10*/  ULDC.64 UR4, c[0x0][0x418] ;  /* 0x0001060000047ab9 */ /* 0x000fe20000000a00 */
[----:B------:R-:W-:Y:S02]  /*0b20*/  UIADD3 UR7, -UR7, 0x70, URZ ;  /* 0x0000007007077890 */ /* 0x000fe4000fffe13f */
[----:B------:R-:W-:Y:S01]  /*0b30*/  UISETP.NE.U32.AND UP0, UPT, UR4, URZ, UPT ;  /* 0x0000003f0400728c */ /* 0x000fe2000bf05070 */
[----:B------:R-:W-:Y:S01]  /*0b40*/  ULDC UR48, c[0x0][0x2f0] ;  /* 0x0000bc0000307ab9 */ /* 0x000fe20000000800 */
[----:B------:R-:W-:-:S02]  /*0b50*/  USHF.R.U32.HI UR11, URZ, 0x10, UR8 ;  /* 0x000000103f0b7899 */ /* 0x000fc40008011608 */
[----:B------:R-:W-:Y:S01]  /*0b60*/  UISETP.NE.AND.EX UP0, UPT, UR5, URZ, UPT, UP0 ;  /* 0x0000003f0500728c */ /* 0x000fe2000bf05300 */
[----:B------:R-:W-:Y:S02]  /*0b70*/  @UP1 ULDC UR9, c[0x0][0x450] ;  /* 0x0001140000091ab9 */ /* 0x000fe40000000800 */
[----:B------:R-:W-:Y:S01]  /*0b80*/  @UP1 ULDC UR5, c[0x0][0x44c] ;  /* 0x0001130000051ab9 */ /* 0x000fe20000000800 */
[----:B------:R-:W-:-:S04]  /*0b90*/  USEL UR10, UR6, 0x1, UP0 ;  /* 0x00000001060a7887 */ /* 0x000fc80008000000 */
[----:B------:R-:W-:Y:S02]  /*0ba0*/  UIMAD UR7, UR10, UR48, UR7 ;  /* 0x000000300a0772a4 */ /* 0x000fe4000f8e0207 */
[----:B-1----:R-:W-:Y:S01]  /*0bb0*/  USHF.L.U32 UR38, UR38, 0x7, URZ ;  /* 0x0000000726267899 */ /* 0x002fe2000800063f */
[----:B------:R-:W-:-:S03]  /*0bc0*/  IMAD.U32 R17, RZ, RZ, UR10 ;  /* 0x0000000aff117e24 */ /* 0x000fc6000f8e00ff */
[----:B------:R-:W-:Y:S02]  /*0bd0*/  @UP1 UIADD3 UR4, UR38, 0x7f, URZ ;  /* 0x0000007f26041890 */ /* 0x000fe4000fffe03f */
[----:B------:R-:W-:Y:S02]  /*0be0*/  UIADD3 UR6, UR38, 0x7f, URZ ;  /* 0x0000007f26067890 */ /* 0x000fe4000fffe03f */
[----:B------:R-:W-:-:S04]  /*0bf0*/  UIMAD.WIDE.U32 UR4, UR4, UR5, URZ ;  /* 0x00000005040472a5 */ /* 0x000fc8000f8e003f */
[----:B------:R-:W-:Y:S02]  /*0c00*/  @UP1 USHF.R.U32.HI UR6, URZ, UR9, UR5 ;  /* 0x000000093f061299 */ /* 0x000fe40008011605 */
[----:B------:R-:W-:Y:S02]  /*0c10*/  UIMAD UR5, UR10, UR48, 0x6f ;  /* 0x0000006f0a0574a4 */ /* 0x000fe4000f8e0230 */
[----:B------:R-:W-:Y:S01]  /*0c20*/  UIADD3 UR7, UR7, UR6, URZ ;  /* 0x0000000607077290 */ /* 0x000fe2000fffe03f */
[----:B------:R-:W-:Y:S02]  /*0c30*/  UMOV UR4, URZ ;  /* 0x0000003f00047c82 */ /* 0x000fe40008000000 */
[----:B------:R-:W-:Y:S01]  /*0c40*/  UMOV UR6, URZ ;  /* 0x0000003f00067c82 */ /* 0x000fe20008000000 */
[----:B------:R-:W-:Y:S02]  /*0c50*/  UIMAD.WIDE UR4, UR5, -0x6db6db6d, UR4 ;  /* 0x92492493050478a5 */ /* 0x000fe4000f8e0204 */
[----:B------:R-:W-:-:S02]  /*0c60*/  UIMAD.WIDE UR6, UR7, -0x6db6db6d, UR6 ;  /* 0x92492493070678a5 */ /* 0x000fc4000f8e0206 */
[----:B------:R-:W-:Y:S02]  /*0c70*/  USHF.R.U32.HI UR4, URZ, 0x1f, UR5 ;  /* 0x0000001f3f047899 */ /* 0x000fe40008011605 */
[----:B------:R-:W-:Y:S02]  /*0c80*/  USHF.R.U32.HI UR6, URZ, 0x1f, UR7 ;  /* 0x0000001f3f067899 */ /* 0x000fe40008011607 */
[----:B------:R-:W-:Y:S02]  /*0c90*/  ULEA.HI.SX32 UR4, UR5, UR4, 0x1a ;  /* 0x0000000405047291 */ /* 0x000fe4000f8fd23f */
[----:B------:R-:W-:Y:S02]  /*0ca0*/  ULEA.HI.SX32 UR6, UR7, UR6, 0x1a ;  /* 0x0000000607067291 */ /* 0x000fe4000f8fd23f */
[----:B------:R-:W-:Y:S02]  /*0cb0*/  ULOP3.LUT UR7, UR8, 0xffff, URZ, 0xc0, !UPT ;  /* 0x0000ffff08077892 */ /* 0x000fe4000f8ec03f */
[----:B------:R-:W-:-:S04]  /*0cc0*/  UISETP.LT.AND UP0, UPT, UR4, UR6, UPT ;  /* 0x000000060400728c */ /* 0x000fc8000bf01270 */
[----:B------:R-:W-:Y:S02]  /*0cd0*/  USEL UR10, UR4, UR6, UP0 ;  /* 0x00000006040a7287 */ /* 0x000fe40008000000 */
[----:B------:R-:W-:Y:S02]  /*0ce0*/  UISETP.NE.AND UP0, UPT, UR11, URZ, UPT ;  /* 0x0000003f0b00728c */ /* 0x000fe4000bf05270 */
[----:B------:R-:W-:Y:S01]  /*0cf0*/  UISETP.GE.AND UP1, UPT, UR10, 0x1, UPT ;  /* 0x000000010a00788c */ /* 0x000fe2000bf26270 */
[----:B------:R-:W-:-:S05]  /*0d00*/  UMOV UR4, URZ ;  /* 0x0000003f00047c82 */ /* 0x000fca0008000000 */
[----:B------:R-:W-:-:S03]  /*0d10*/  PLOP3.LUT P0, PT, PT, PT, UP1, 0x80, 0x0 ;  /* 0x000000000000781c */ /* 0x000fc60003f0f018 */
[----:B------:R-:W-:-:S10]  /*0d20*/  @!UP0 ULDC UR11, c[0x0][0x9f0] ;  /* 0x00027c00000b8ab9 */ /* 0x000fd40000000800 */
[----:B------:R-:W-:Y:S05]  /*0d30*/  @!P0 BRA `(.L_x_2067) ;  /* 0x0000000000848947 */ /* 0x000fea0003800000 */
[----:B------:R-:W-:Y:S01]  /*0d40*/  IMAD.U32 R3, RZ, RZ, UR11 ;  /* 0x0000000bff037e24 */ /* 0x000fe2000f8e00ff */
[----:B------:R-:W-:Y:S01]  /*0d50*/  UIADD3 UR6, UR11, -0x1, UR10 ;  /* 0xffffffff0b067890 */ /* 0x000fe2000fffe00a */
[----:B------:R-:W-:-:S03]  /*0d60*/  UMOV UR4, URZ ;  /* 0x0000003f00047c82 */ /* 0x000fc60008000000 */
        /* <DEDUP_REMOVED lines=30> */
.L_x_2067:
[----:B------:R-:W-:Y:S01]  /*0f50*/  UIMAD UR6, UR7, UR4, URZ ;  /* 0x00000004070672a4 */ /* 0x000fe2000f8e023f */
[----:B------:R-:W-:Y:S01]  /*0f60*/  IMAD.U32 R0, RZ, RZ, UR10 ;  /* 0x0000000aff007e24 */ /* 0x000fe2000f8e00ff */
[----:B0-----:R-:W0:Y:S01]  /*0f70*/  S2R R2, SR_TID.X ;  /* 0x0000000000027919 */ /* 0x001e220000002100 */
[----:B------:R-:W-:Y:S01]  /*0f80*/  IMAD.U32 R3, RZ, RZ, UR4 ;  /* 0x00000004ff037e24 */ /* 0x000fe2000f8e00ff */
[----:B------:R-:W-:Y:S02]  /*0f90*/  R2UR UR5, R17 ;  /* 0x00000000110572ca */ /* 0x000fe400000e0000 */
[----:B------:R-:W-:Y:S01]  /*0fa0*/  CS2R R118, SRZ ;  /* 0x0000000000767805 */ /* 0x000fe2000001ff00 */
[----:B------:R-:W-:Y:S01]  /*0fb0*/  IMAD.U32 R18, RZ, RZ, UR6 ;  /* 0x00000006ff127e24 */ /* 0x000fe2000f8e00ff */
[----:B------:R-:W-:Y:S02]  /*0fc0*/  PLOP3.LUT P0, PT, PT, PT, PT, 0x80, 0x0 ;  /* 0x000000000000781c */ /* 0x000fe40003f0f070 */
[----:B------:R-:W-:-:S02]  /*0fd0*/  CS2R R116, SRZ ;  /* 0x0000000000747805 */ /* 0x000fc4000001ff00 */
[----:B------:R-:W-:Y:S02]  /*0fe0*/  VIADDMNMX R0, R3, UR6, R0, PT ;  /* 0x0000000603007c46 */ /* 0x000fe4000b800100 */
[----:B------:R-:W-:Y:S02]  /*0ff0*/  CS2R R114, SRZ ;  /* 0x0000000000727805 */ /* 0x000fe4000001ff00 */
[----:B------:R-:W-:Y:S02]  /*1000*/  CS2R R112, SRZ ;  /* 0x0000000000707805 */ /* 0x000fe4000001ff00 */
[----:B------:R-:W-:Y:S02]  /*1010*/  CS2R R110, SRZ ;  /* 0x00000000006e7805 */ /* 0x000fe4000001ff00 */
[----:B------:R-:W-:Y:S02]  /*1020*/  R2UR UR39, R0 ;  /* 0x00000000002772ca */ /* 0x000fe400000e0000 */
[----:B------:R-:W-:-:S02]  /*1030*/  CS2R R108, SRZ ;  /* 0x00000000006c7805 */ /* 0x000fc4000001ff00 */
[----:B------:R-:W-:Y:S02]  /*1040*/  CS2R R106, SRZ ;  /* 0x00000000006a7805 */ /* 0x000fe4000001ff00 */
[----:B------:R-:W-:Y:S01]  /*1050*/  CS2R R104, SRZ ;  /* 0x0000000000687805 */ /* 0x000fe2000001ff00 */
[----:B------:R-:W-:Y:S01]  /*1060*/  UIMAD UR48, UR5, UR48, URZ ;  /* 0x00000030053072a4 */ /* 0x000fe2000f8e023f */
        /* <DEDUP_REMOVED lines=8> */
[----:B------:R-:W-:Y:S01]  /*10f0*/  UISETP.GT.AND UP0, UPT, UR39, UR6, UPT ;  /* 0x000000062700728c */ /* 0x000fe2000bf04270 */
[----:B------:R-:W-:Y:S02]  /*1100*/  CS2R R86, SRZ ;  /* 0x0000000000567805 */ /* 0x000fe4000001ff00 */
[----:B------:R-:W-:-:S02]  /*1110*/  CS2R R84, SRZ ;  /* 0x0000000000547805 */ /* 0x000fc4000001ff00 */
[----:B------:R-:W-:Y:S02]  /*1120*/  CS2R R82, SRZ ;  /* 0x0000000000527805 */ /* 0x000fe4000001ff00 */
[----:B------:R-:W-:Y:S02]  /*1130*/  CS2R R80, SRZ ;  /* 0x0000000000507805 */ /* 0x000fe4000001ff00 */
[----:B------:R-:W-:Y:S02]  /*1140*/  CS2R R78, SRZ ;  /* 0x00000000004e7805 */ /* 0x000fe4000001ff00 */
[----:B------:R-:W-:Y:S02]  /*1150*/  PLOP3.LUT P1, PT, PT, PT, UP0, 0x80, 0x0 ;  /* 0x000000000000781c */ /* 0x000fe40003f2f008 */
[----:B------:R-:W-:Y:S01]  /*1160*/  CS2R R76, SRZ ;  /* 0x00000000004c7805 */ /* 0x000fe2000001ff00 */
[----:B0-----:R-:W-:Y:S01]  /*1170*/  VIADD R22, R2, 0xffffff80 ;  /* 0xffffff8002167836 */ /* 0x001fe20000000000 */
        /* <DEDUP_REMOVED lines=63> */
.L_x_2069:
[----:B------:R-:W-:Y:S02]  /*1570*/  R2UR UR4, R16 ;  /* 0x00000000100472ca */ /* 0x000fe400000e0000 */
[----:B------:R-:W-:-:S11]  /*1580*/  SHF.L.U32 R0, RZ, 0x1f, RZ ;  /* 0x0000001fff007819 */ /* 0x000fd600000006ff */
[----:B------:R-:W0:Y:S02]  /*1590*/  SYNCS.PHASECHK.TRANS64.TRYWAIT P0, [UR4+0x36800], R0 ;  /* 0x03680000ff0075a7 */ /* 0x000e240008000144 */
[----:B0-----:R-:W-:Y:S05]  /*15a0*/  @!P0 BRA `(.L_x_2070) ;  /* 0x0000013800648947 */ /* 0x001fea0003800000 */
.L_x_2191:
[----:B------:R-:W2:Y:S02]  /*15b0*/  LDL R2, [R1+0xc] ;  /* 0x00000c0001027983 */ /* 0x000ea40000100800 */
[----:B--2---:R-:W-:-:S13]  /*15c0*/  R2UR UR4, R2 ;  /* 0x00000000020472ca */ /* 0x004fda00000e0000 */
[----:B------:R-:W-:-:S06]  /*15d0*/  ULOP3.LUT UR4, UR4, 0x1, URZ, 0xfc, !UPT ;  /* 0x0000000104047892 */ /* 0x000fcc000f8efc3f */
[----:B------:R-:W-:-:S05]  /*15e0*/  IMAD.U32 R2, RZ, RZ, UR4 ;  /* 0x00000004ff027e24 */ /* 0x000fca000f8e00ff */
[----:B------:R-:W-:-:S13]  /*15f0*/  ISETP.NE.AND P0, PT, R2, 0x3, PT ;  /* 0x000000030200780c */ /* 0x000fda0003f05270 */
[----:B------:R-:W-:Y:S05]  /*1600*/  @!P0 BRA `(.L_x_2071) ;  /* 0x0000000000048947 */ /* 0x000fea0003800000 */
[----:B------:R-:W-:Y:S01]  /*1610*/  BPT.TRAP 0x1 ;  /* 0x000000040000795c */ /* 0x000fe20000300000 */
.L_x_2071:
[----:B------:R-:W-:-:S13]  /*1620*/  R2UR UR4, R16 ;  /* 0x00000000100472ca */ /* 0x000fda00000e0000 */
[----:B------:R1:W2:Y:S01]  /*1630*/  SYNCS.PHASECHK.TRANS64.TRYWAIT P2, [UR4+0x36830], R0 ;  /* 0x03683000ff0075a7 */ /* 0x0002a20008040144 */
[----:B------:R-:W-:Y:S05]  /*1640*/  @!P0 BRA `(.L_x_2072) ;  /* 0x0000000000048947 */ /* 0x000fea0003800000 */
[----:B------:R-:W-:Y:S01]  /*1650*/  BPT.TRAP 0x1 ;  /* 0x000000040000795c */ /* 0x000fe20000300000 */
.L_x_2072:
[----:B------:R-:W3:Y:S01]  /*1660*/  S2R R2, SR_TID.X ;  /* 0x0000000000027919 */ /* 0x000ee20000002100 */
[----:B------:R-:W-:-:S05]  /*1670*/  IMAD.U32 R4, RZ, RZ, UR36 ;  /* 0x00000024ff047e24 */ /* 0x000fca000f8e00ff */
[----:B------:R-:W-:Y:S02]  /*1680*/  LOP3.LUT R4, R4, 0x10000, RZ, 0xfc, !PT ;  /* 0x0001000004047812 */ /* 0x000fe400078efcff */
[----:B---3--:R-:W-:-:S04]  /*1690*/  LOP3.LUT R2, R2, 0x7f, RZ, 0xc0, !PT ;  /* 0x0000007f02027812 */ /* 0x008fc800078ec0ff */
[----:B------:R-:W-:Y:S01]  /*16a0*/  ISETP.NE.AND P1, PT, R2, RZ, PT ;  /* 0x000000ff0200720c */ /* 0x000fe20003f25270 */
[----:B--2---:R-:W-:-:S12]  /*16b0*/  @P2 BRA `(.L_x_2073) ;  /* 0x00000000000c2947 */ /* 0x004fd80003800000 */
[----:B------:R-:W-:-:S13]  /*16c0*/  R2UR UR4, R16 ;  /* 0x00000000100472ca */ /* 0x000fda00000e0000 */
[----:B------:R-:W2:Y:S02]  /*16d0*/  SYNCS.PHASECHK.TRANS64.TRYWAIT P2, [UR4+0x36830], R0 ;  /* 0x03683000ff0075a7 */ /* 0x000ea40008040144 */
[----:B--2---:R-:W-:Y:S05]  /*16e0*/  @!P2 BRA `(.L_x_2074) ;  /* 0x000001380030a947 */ /* 0x004fea0003800000 */
.L_x_2073:
[----:B------:R-:W-:Y:S05]  /*16f0*/  WARPSYNC.ALL ;  /* 0x0000000000007948 */ /* 0x000fea0003800000 */
        /* <DEDUP_REMOVED lines=17> */
[----:B------:R-:W-:Y:S01]  /*1810*/  R2UR UR21, R5 ;  /* 0x00000000051572ca */ /* 0x000fe200000e0000 */
[----:B------:R-:W-:Y:S01]  /*1820*/  USHF.R.U32.HI UR4, URZ, 0x4, UR4 ;  /* 0x000000043f047899 */ /* 0x000fe20008011604 */
[----:B------:R-:W-:Y:S01]  /*1830*/  R2UR UR6, R4 ;  /* 0x00000000040672ca */ /* 0x000fe200000e0000 */
[----:B------:R-:W-:Y:S01]  /*1840*/  UMOV UR27, 0x40000040 ;  /* 0x40000040001b7882 */ /* 0x000fe20000000000 */
[----:B------:R-:W-:Y:S01]  /*1850*/  UMOV UR29, 0x40000040 ;  /* 0x40000040001d7882 */ /* 0x000fe20000000000 */
[----:B------:R-:W-:Y:S01]  /*1860*/  ULOP3.LUT UR4, UR4, 0x3fff, URZ, 0xc0, !UPT ;  /* 0x00003fff04047892 */ /* 0x000fe2000f8ec03f */
[----:B0-----:R-:W-:Y:S01]  /*1870*/  LOP3.LUT R3, R80, 0xffffff80, RZ, 0xc0, !PT ;  /* 0xffffff8050037812 */ /* 0x001fe200078ec0ff */
[----:B------:R-:W-:Y:S01]  /*1880*/  UMOV UR31, 0x40000040 ;  /* 0x40000040001f7882 */ /* 0x000fe20000000000 */
[----:B------:R-:W-:Y:S01]  /*1890*/  UMOV UR33, 0x40000040 ;  /* 0x4000004000217882 */ /* 0x000fe20000000000 */
[----:B------:R-:W-:Y:S01]  /*18a0*/  ULOP3.LUT UR50, UR4, 0x10000, URZ, 0xfc, !UPT ;  /* 0x0001000004327892 */ /* 0x000fe2000f8efc3f */
[----:B------:R-:W-:Y:S01]  /*18b0*/  LEA.HI R23, R23, R22, RZ, 0x2 ;  /* 0x0000001617177211 */ /* 0x000fe200078f10ff */
[----:B------:R-:W-:Y:S01]  /*18c0*/  UMOV UR35, 0x40000040 ;  /* 0x4000004000237882 */ /* 0x000fe20000000000 */
[----:B------:R-:W-:Y:S01]  /*18d0*/  UMOV UR37, 0x40000040 ;  /* 0x4000004000257882 */ /* 0x000fe20000000000 */
[----:B------:R-:W-:Y:S01]  /*18e0*/  UIADD3 UR4, UR50, 0x80, URZ ;  /* 0x0000008032047890 */ /* 0x000fe2000fffe03f */
[----:B------:R-:W-:Y:S01]  /*18f0*/  IMAD.IADD R3, R22, 0x1, -R3 ;  /* 0x0000000116037824 */ /* 0x000fe200078e0a03 */
[----:B------:R-:W-:Y:S01]  /*1900*/  UIADD3 UR18, UR50, 0x100, URZ ;  /* 0x0000010032127890 */ /* 0x000fe2000fffe03f */
[----:B------:R-:W-:Y:S01]  /*1910*/  LOP3.LUT R23, R23, 0xfffffffc, RZ, 0xc0, !PT ;  /* 0xfffffffc17177812 */ /* 0x000fe200078ec0ff */
[----:B------:R-:W-:Y:S01]  /*1920*/  UMOV UR10, UR50 ;  /* 0x00000032000a7c82 */ /* 0x000fe20008000000 */
[----:B------:R-:W-:Y:S01]  /*1930*/  UIADD3 UR22, UR50, 0x300, URZ ;  /* 0x0000030032167890 */ /* 0x000fe2000fffe03f */
[----:B------:R-:W-:Y:S01]  /*1940*/  HGMMA.64x16x16.F32.BF16 R72, gdesc[UR8], RZ, !UPT, gsb0 ;  /* 0x00200000084879f0 */ /* 0x000fe2000c0018ff */
[----:B------:R-:W-:Y:S01]  /*1950*/  UMOV UR14, UR4 ;  /* 0x00000004000e7c82 */ /* 0x000fe20008000000 */
[----:B------:R-:W-:Y:S01]  /*1960*/  R2UR UR8, R4 ;  /* 0x00000000040872ca */ /* 0x000fe200000e0000 */
[----:B------:R-:W-:Y:S01]  /*1970*/  UIADD3 UR10, UR50, 0x180, URZ ;  /* 0x00000180320a7890 */ /* 0x000fe2000fffe03f */
[----:B------:R-:W-:Y:S01]  /*1980*/  R2UR UR9, R5 ;  /* 0x00000000050972ca */ /* 0x000fe200000e0000 */
[----:B------:R-:W-:Y:S01]  /*1990*/  UMOV UR11, 0x40000040 ;  /* 0x40000040000b7882 */ /* 0x000fe20000000000 */
[----:B------:R-:W-:Y:S01]  /*19a0*/  UIADD3 UR4, UR6, 0x2, URZ ;  /* 0x0000000206047890 */ /* 0x000fe2000fffe03f */
[----:B-1----:R-:W-:Y:S01]  /*19b0*/  SHF.R.S32.HI R0, RZ, 0x1f, R3 ;  /* 0x0000001fff007819 */ /* 0x002fe20000011403 */
[----:B------:R-:W-:Y:S01]  /*19c0*/  UIADD3 UR7, UR50, 0x202, URZ ;  /* 0x0000020232077890 */ /* 0x000fe2000fffe03f */
[----:B------:R-:W-:Y:S01]  /*19d0*/  IMAD.IADD R23, R22, 0x1, -R23 ;  /* 0x0000000116177824 */ /* 0x000fe200078e0a17 */
[----:B------:R-:W-:Y:S01]  /*19e0*/  UIADD3 UR24, UR6, 0x404, URZ ;  /* 0x0000040406187890 */ /* 0x000fe2000fffe03f */
[CC--:B------:R-:W-:Y:S01]  /*19f0*/  LEA.HI R2, R0.reuse, R3.reuse, RZ, 0x2 ;  /* 0x0000000300027211 */ /* 0x0c0fe200078f10ff */
[----:B------:R-:W-:Y:S01]  /*1a00*/  UIADD3 UR26, UR50, 0x384, URZ ;  /* 0x00000384321a7890 */ /* 0x000fe2000fffe03f */
[----:B------:R-:W-:Y:S01]  /*1a10*/  LEA.HI R6, R0, R3, RZ, 0x5 ;  /* 0x0000000300067211 */ /* 0x000fe200078f28ff */
[----:B------:R-:W-:Y:S01]  /*1a20*/  UIADD3 UR28, UR6, 0x406, URZ ;  /* 0x00000406061c7890 */ /* 0x000fe2000fffe03f */
[--C-:B------:R-:W-:Y:S01]  /*1a30*/  SHF.R.S32.HI R0, RZ, 0x2, R2.reuse ;  /* 0x00000002ff007819 */ /* 0x100fe20000011402 */
[----:B------:R-:W-:Y:S01]  /*1a40*/  UIADD3 UR30, UR50, 0x386, URZ ;  /* 0x00000386321e7890 */ /* 0x000fe2000fffe03f */
[----:B------:R-:W-:Y:S01]  /*1a50*/  SHF.R.S32.HI R7, RZ, 0x1f, R2 ;  /* 0x0000001fff077819 */ /* 0x000fe20000011402 */
[----:B------:R-:W-:Y:S01]  /*1a60*/  UIADD3 UR32, UR6, 0x800, URZ ;  /* 0x0000080006207890 */ /* 0x000fe2000fffe03f */
[----:B------:R-:W-:Y:S01]  /*1a70*/  LEA.HI R8, R81, R81, RZ, 0x1 ;  /* 0x0000005151087211 */ /* 0x000fe200078f08ff */
[----:B------:R-:W-:Y:S01]  /*1a80*/  UIADD3 UR34, UR50, 0x700, URZ ;  /* 0x0000070032227890 */ /* 0x000fe2000fffe03f */
[----:B------:R-:W-:Y:S01]  /*1a90*/  SHF.R.S32.HI R6, RZ, 0x5, R6 ;  /* 0x00000005ff067819 */ /* 0x000fe20000011406 */
[----:B------:R-:W-:Y:S01]  /*1aa0*/  UIADD3 UR36, UR6, 0x802, URZ ;  /* 0x0000080206247890 */ /* 0x000fe2000fffe03f */
[-C--:B------:R-:W-:Y:S01]  /*1ab0*/  LEA.HI R7, R7, R0.reuse, RZ, 0x3 ;  /* 0x0000000007077211 */ /* 0x080fe200078f18ff */
[----:B------:R-:W-:Y:S01]  /*1ac0*/  UIADD3 UR42, UR50, 0x702, URZ ;  /* 0x00000702322a7890 */ /* 0x000fe2000fffe03f */
[----:B------:R-:W-:Y:S01]  /*1ad0*/  LOP3.LUT R8, R8, 0x3fffffe, RZ, 0xc0, !PT ;  /* 0x03fffffe08087812 */ /* 0x000fe200078ec0ff */
[----:B------:R-:W-:Y:S01]  /*1ae0*/  UMOV UR41, UR37 ;  /* 0x0000002500297c82 */ /* 0x000fe20008000000 */
[----:B------:R-:W-:Y:S01]  /*1af0*/  UMOV UR43, 0x40000040 ;  /* 0x40000040002b7882 */ /* 0x000fe20000000000 */
[----:B------:R-:W-:Y:S01]  /*1b00*/  UIADD3 UR44, UR6, 0x806, URZ ;  /* 0x00000806062c7890 */ /* 0x000fe2000fffe03f */
[----:B------:R-:W-:Y:S01]  /*1b10*/  LEA.HI R9, R23, R23, RZ, 0x1 ;  /* 0x0000001717097211 */ /* 0x000fe200078f08ff */
[----:B------:R-:W-:Y:S01]  /*1b20*/  UMOV UR40, UR36 ;  /* 0x0000002400287c82 */ /* 0x000fe20008000000 */
[----:B------:R-:W-:Y:S01]  /*1b30*/  UIADD3 UR46, UR50, 0x706, URZ ;  /* 0x00000706322e7890 */ /* 0x000fe2000fffe03f */
[----:B------:R-:W-:Y:S01]  /*1b40*/  LEA R6, R6, UR38, 0x4 ;  /* 0x0000002606067c11 */ /* 0x000fe2000f8e20ff */
[----:B------:R-:W-:Y:S01]  /*1b50*/  UMOV UR45, 0x40000040 ;  /* 0x40000040002d7882 */ /* 0x000fe20000000000 */
[----:B------:R-:W-:Y:S01]  /*1b60*/  UMOV UR47, 0x40000040 ;  /* 0x40000040002f7882 */ /* 0x000fe20000000000 */
[----:B------:R-:W-:Y:S01]  /*1b70*/  LOP3.LUT R7, R7, 0xfffffff8, RZ, 0xc0, !PT ;  /* 0xfffffff807077812 */ /* 0x000fe200078ec0ff */
[----:B------:R-:W-:Y:S01]  /*1b80*/  IMAD.IADD R8, R81, 0x1, -R8 ;  /* 0x0000000151087824 */ /* 0x000fe200078e0a08 */
[----:B------:R-:W-:Y:S01]  /*1b90*/  LOP3.LUT R10, R9, 0x1ffffffe, RZ, 0xc0, !PT ;  /* 0x1ffffffe090a7812 */ /* 0x000fe200078ec0ff */
[----:B------:R-:W-:Y:S01]  /*1ba0*/  IMAD.U32 R12, RZ, RZ, UR50 ;  /* 0x00000032ff0c7e24 */ /* 0x000fe2000f8e00ff */
[----:B------:R-:W-:Y:S01]  /*1bb0*/  IADD3 R7, R6, R0, -R7 ;  /* 0x0000000006077210 */ /* 0x000fe20007ffe807 */
[----:B------:R-:W-:Y:S01]  /*1bc0*/  UMOV UR60, URZ ;  /* 0x0000003f003c7c82 */ /* 0x000fe20008000000 */
[----:B------:R-:W-:Y:S01]  /*1bd0*/  LOP3.LUT R2, R2, 0x7ffffffc, RZ, 0xc0, !PT ;  /* 0x7ffffffc02027812 */ /* 0x000fe200078ec0ff */
[----:B------:R-:W-:-:S02]  /*1be0*/  IMAD.IADD R10, R23, 0x1, -R10 ;  /* 0x00000001170a7824 */ /* 0x000fc400078e0a0a */
[----:B------:R-:W-:Y:S02]  /*1bf0*/  IMAD R7, R8, 0x40, R7 ;  /* 0x0000004008077824 */ /* 0x000fe400078e0207 */
[----:B------:R-:W-:Y:S02]  /*1c00*/  IMAD.IADD R13, R3, 0x1, -R2 ;  /* 0x00000001030d7824 */ /* 0x000fe400078e0a02 */
[----:B------:R-:W-:Y:S02]  /*1c10*/  IMAD R11, R10, 0x8, R7 ;  /* 0x000000080a0b7824 */ /* 0x000fe400078e0207 */
[----:B------:R-:W-:Y:S01]  /*1c20*/  IMAD.U32 R3, RZ, RZ, UR48 ;  /* 0x00000030ff037e24 */ /* 0x000fe2000f8e00ff */
[----:B------:R-:W-:Y:S02]  /*1c30*/  WARPGROUP.DEPBAR.LE gsb0, 0x0 ;  /* 0x00008000000079c5 */ /* 0x000fe40000010000 */
[----:B------:R-:W-:Y:S01]  /*1c40*/  WARPGROUP.ARRIVE ;  /* 0x00000000000079c5 */ /* 0x000fe20000000000 */
[----:B------:R-:W-:-:S05]  /*1c50*/  IMAD.MOV.U32 R6, RZ, RZ, R11 ;  /* 0x000000ffff067224 */ /* 0x000fca00078e000b */
        /* <DEDUP_REMOVED lines=91> */
[----:B------:R-:W-:Y:S01]  /*2210*/  UMOV UR11, 0x40000040 ;  /* 0x40000040000b7882 */ /* 0x000fe20000000000 */
        /* <DEDUP_REMOVED lines=29> */
[----:B------:R-:W-:Y:S01]  /*23f0*/  UMOV UR14, UR16 ;  /* 0x00000010000e7c82 */ /* 0x000fe20008000000 */
        /* <DEDUP_REMOVED lines=10> */
[----:B------:R-:W-:Y:S02]  /*24a0*/  UIADD3 UR10, UR50, 0x286, URZ ;  /* 0x00000286320a7890 */ /* 0x000fe4000fffe03f */
[----:B------:R-:W-:Y:S02]  /*24b0*/  UIADD3 UR11, UR6, 0x804, URZ ;  /* 0x00000804060b7890 */ /* 0x000fe4000fffe03f */
[----:B------:R-:W-:Y:S01]  /*24c0*/  UIADD3 UR6, UR50, 0x904, URZ ;  /* 0x0000090432067890 */ /* 0x000fe2000fffe03f */
        /* <DEDUP_REMOVED lines=36> */
[----:B------:R-:W-:Y:S01]  /*2710*/  UIADD3 UR14, UR39, -0x2, URZ ;  /* 0xfffffffe270e7890 */ /* 0x000fe2000fffe03f */
[----:B------:R-:W-:Y:S01]  /*2720*/  R2UR UR15, R18 ;  /* 0x00000000120f72ca */ /* 0x000fe200000e0000 */
        /* <DEDUP_REMOVED lines=229> */
[----:B------:R-:W-:Y:S01]  /*3580*/  UMOV UR41, 0x40000040 ;  /* 0x4000004000297882 */ /* 0x000fe20000000000 */
[----:B------:R-:W-:Y:S01]  /*3590*/  UMOV UR42, UR7 ;  /* 0x00000007002a7c82 */ /* 0x000fe20008000000 */
[----:B------:R-:W-:Y:S01]  /*35a0*/  UMOV UR43, 0x40000040 ;  /* 0x40000040002b7882 */ /* 0x000fe20000000000 */
[----:B------:R-:W-:Y:S02]  /*35b0*/  ULDC UR7, c[0x0][0x448] ;  /* 0x0001120000077ab9 */ /* 0x000fe40000000800 */
[----:B------:R-:W-:Y:S02]  /*35c0*/  UISETP.NE.AND UP0, UPT, UR7, 0x1, UPT ;  /* 0x000000010700788c */ /* 0x000fe4000bf05270 */
[----:B------:R-:W-:-:S04]  /*35d0*/  UIADD3 UR7, UR50, 0x984, URZ ;  /* 0x0000098432077890 */ /* 0x000fc8000fffe03f */
[----:B------:R-:W-:-:S05]  /*35e0*/  PLOP3.LUT P2, PT, PT, PT, UP0, 0x80, 0x0 ;  /* 0x000000000000781c */ /* 0x000fca0003f4f008 */
[----:B------:R-:W-:Y:S02]  /*35f0*/  @UP0 ULDC UR10, c[0x0][0x44c] ;  /* 0x00011300000a0ab9 */ /* 0x000fe40000000800 */
[----:B------:R-:W-:Y:S01]  /*3600*/  UIMAD.WIDE.U32 UR10, UR38, UR10, URZ ;  /* 0x0000000a260a72a5 */ /* 0x000fe2000f8e003f */
        /* <DEDUP_REMOVED lines=26> */
[----:B------:R-:W-:Y:S01]  /*37b0*/  @UP0 ULDC UR7, c[0x0][0x450] ;  /* 0x0001140000070ab9 */ /* 0x000fe20000000800 */
[----:B------:R-:W-:Y:S02]  /*37c0*/  WARPGROUP.DEPBAR.LE gsb0, 0x0 ;  /* 0x00008000000079c5 */ /* 0x000fe40000010000 */
[----:B------:R-:W-:-:S06]  /*37d0*/  WARPGROUP.ARRIVE ;  /* 0x00000000000079c5 */ /* 0x000fcc0000000000 */
[----:B------:R-:W-:Y:S01]  /*37e0*/  HGMMA.64x16x16.F32.BF16 R32, gdesc[UR40], R32, gsb0 ;  /* 0x00200000282079f0 */ /* 0x000fe20008001820 */
[----:B------:R-:W-:Y:S01]  /*37f0*/  UMOV UR42, UR6 ;  /* 0x00000006002a7c82 */ /* 0x000fe20008000000 */
[----:B------:R-:W-:Y:S01]  /*3800*/  UMOV UR43, 0x40000040 ;  /* 0x40000040002b7882 */ /* 0x000fe20000000000 */
[----:B------:R-:W-:Y:S02]  /*3810*/  @UP0 ULDC UR6, c[0x0][0x44c] ;  /* 0x0001130000060ab9 */ /* 0x000fe40000000800 */
[----:B------:R-:W-:Y:S01]  /*3820*/  @P2 IMAD.HI.U32 R0, R11, UR6, RZ ;  /* 0x000000060b002c27 */ /* 0x000fe2000f8e00ff */
[----:B------:R-:W-:-:S04]  /*3830*/  UIMAD UR6, UR39, -0x70, UR48 ;  /* 0xffffff90270678a4 */ /* 0x000fc8000f8e0230 */
[----:B------:R-:W-:Y:S01]  /*3840*/  @P2 SHF.R.U32.HI R6, RZ, UR7, R0 ;  /* 0x00000007ff062c19 */ /* 0x000fe20008011600 */
[----:B------:R-:W-:Y:S01]  /*3850*/  UMOV UR7, 0xffffff90 ;  /* 0xffffff9000077882 */ /* 0x000fe20000000000 */
[----:B------:R-:W-:Y:S02]  /*3860*/  UIADD3 UR6, UR6, 0x70, URZ ;  /* 0x0000007006067890 */ /* 0x000fe4000fffe03f */
[----:B------:R-:W-:Y:S01]  /*3870*/  UIMAD UR7, UR39, UR7, 0x71 ;  /* 0x00000071270774a4 */ /* 0x000fe2000f8e0207 */
[----:B------:R-:W0:Y:S03]  /*3880*/  SHFL.IDX PT, R7, R6, 0x1, 0x1c1f ;  /* 0x003c1f0006077f89 */ /* 0x000e2600000e0000 */
[----:B------:R-:W-:Y:S01]  /*3890*/  IMAD.U32 R2, RZ, RZ, UR6 ;  /* 0x00000006ff027e24 */ /* 0x000fe2000f8e00ff */
[----:B------:R-:W-:Y:S01]  /*38a0*/  ULDC UR6, c[0x0][0x288] ;  /* 0x0000a20000067ab9 */ /* 0x000fe20000000800 */
[----:B------:R-:W-:Y:S01]  /*38b0*/  IMAD.U32 R0, RZ, RZ, UR7 ;  /* 0x00000007ff007e24 */ /* 0x000fe2000f8e00ff */
[----:B------:R-:W1:Y:S01]  /*38c0*/  SHFL.IDX PT, R6, R6, RZ, 0x1c1f ;  /* 0x001c1fff06067589 */ /* 0x000e6200000e0000 */
[C---:B------:R-:W-:Y:S01]  /*38d0*/  IMAD R2, R13.reuse, -0x2, R2 ;  /* 0xfffffffe0d027824 */ /* 0x040fe200078e0202 */
[----:B------:R-:W-:Y:S01]  /*38e0*/  ULDC UR7, c[0x0][0x988] ;  /* 0x0002620000077ab9 */ /* 0x000fe20000000800 */
[----:B------:R-:W-:-:S05]  /*38f0*/  IMAD R0, R13, -0x2, R0 ;  /* 0xfffffffe0d007824 */ /* 0x000fca00078e0200 */
[----:B------:R-:W-:-:S04]  /*3900*/  IADD3 R3, R0, -UR6, R3 ;  /* 0x8000000600037c10 */ /* 0x000fc8000fffe003 */
[----:B0-----:R-:W-:-:S04]  /*3910*/  VIADDMNMX R7, R7, R3, R2, PT ;  /* 0x0000000307077246 */ /* 0x001fc80003800102 */
[C---:B------:R-:W-:Y:S02]  /*3920*/  ISETP.GT.AND P3, PT, R7.reuse, RZ, PT ;  /* 0x000000ff0700720c */ /* 0x040fe40003f64270 */
[C---:B------:R-:W-:Y:S02]  /*3930*/  ISETP.GT.AND P4, PT, R7.reuse, 0x1, PT ;  /* 0x000000010700780c */ /* 0x040fe40003f84270 */
[----:B------:R-:W-:Y:S02]  /*3940*/  ISETP.GT.AND P5, PT, R7, 0x8, PT ;  /* 0x000000080700780c */ /* 0x000fe40003fa4270 */
[----:B-1----:R-:W-:Y:S01]  /*3950*/  VIADDMNMX R3, R6, R3, R2, PT ;  /* 0x0000000306037246 */ /* 0x002fe20003800102 */
        /* <DEDUP_REMOVED lines=12> */
[----:B------:R-:W-:Y:S01]  /*3a20*/  ISETP.GT.AND P3, PT, R7, 0x9, PT ;  /* 0x000000090700780c */ /* 0x000fe20003f64270 */
[----:B------:R-:W-:Y:S01]  /*3a30*/  HGMMA.64x16x16.F32.BF16 R64, gdesc[UR44], R64, gsb0 ;  /* 0x002000002c4079f0 */ /* 0x000fe20008001840 */
[----:B------:R-:W-:Y:S01]  /*3a40*/  UIADD3 UR46, UR50, 0x806, URZ ;  /* 0x00000806322e7890 */ /* 0x000fe2000fffe03f */
[----:B------:R-:W-:Y:S01]  /*3a50*/  FSEL R23, R78, -INF , P5 ;  /* 0xff8000004e177808 */ /* 0x000fe20002800000 */
[----:B------:R-:W-:Y:S01]  /*3a60*/  UMOV UR47, 0x40000040 ;  /* 0x40000040002f7882 */ /* 0x000fe20000000000 */
[----:B------:R-:W-:-:S02]  /*3a70*/  FMNMX.FTZ R0, R9, R75, !PT ;  /* 0x0000004b09007209 */ /* 0x000fc40007810000 */
[----:B------:R-:W-:Y:S02]  /*3a80*/  ISETP.GT.AND P4, PT, R7, 0x10, PT ;  /* 0x000000100700780c */ /* 0x000fe40003f84270 */
[----:B------:R-:W-:Y:S02]  /*3a90*/  FSEL R79, R79, -INF , P3 ;  /* 0xff8000004f4f7808 */ /* 0x000fe40001800000 */
[----:B------:R-:W-:Y:S02]  /*3aa0*/  FMNMX.FTZ R0, R23, R0, !PT ;  /* 0x0000000017007209 */ /* 0x000fe40007810000 */
[----:B------:R-:W-:Y:S02]  /*3ab0*/  ISETP.GT.AND P3, PT, R7, 0x11, PT ;  /* 0x000000110700780c */ /* 0x000fe40003f64270 */
[----:B------:R-:W-:Y:S02]  /*3ac0*/  FMNMX.FTZ R0, R79, R0, !PT ;  /* 0x000000004f007209 */ /* 0x000fe40007810000 */
[----:B------:R-:W-:-:S04]  /*3ad0*/  ISETP.GT.AND P5, PT, R3, 0x8, PT ;  /* 0x000000080300780c */ /* 0x000fc80003fa4270 */
[----:B------:R-:W-:Y:S01]  /*3ae0*/  FSEL R15, R76, -INF , P5 ;  /* 0xff8000004c0f7808 */ /* 0x000fe20002800000 */
[----:B------:R-:W-:Y:S02]  /*3af0*/  WARPGROUP.DEPBAR.LE gsb0, 0x0 ;  /* 0x00008000000079c5 */ /* 0x000fe40000010000 */
[----:B------:R-:W-:Y:S01]  /*3b00*/  WARPGROUP.ARRIVE ;  /* 0x00000000000079c5 */ /* 0x000fe20000000000 */
[----:B------:R-:W-:Y:S02]  /*3b10*/  FSEL R81, R66, -INF , P4 ;  /* 0xff80000042517808 */ /* 0x000fe40002000000 */
[----:B------:R-:W-:Y:S02]  /*3b20*/  ISETP.GT.AND P4, PT, R7, 0x18, PT ;  /* 0x000000180700780c */ /* 0x000fe40003f84270 */
[----:B------:R-:W-:Y:S01]  /*3b30*/  FSEL R67, R67, -INF , P3 ;  /* 0xff80000043437808 */ /* 0x000fe20001800000 */
[----:B------:R-:W-:Y:S01]  /*3b40*/  HGMMA.64x16x16.F32.BF16 R56, gdesc[UR44], R56, gsb0 ;  /* 0x002000002c3879f0 */ /* 0x000fe20008001838 */
[----:B------:R-:W-:Y:S01]  /*3b50*/  UIADD3 UR46, UR50, 0x886, URZ ;  /* 0x00000886322e7890 */ /* 0x000fe2000fffe03f */
[----:B------:R-:W-:Y:S01]  /*3b60*/  FMNMX.FTZ R0, R81, R0, !PT ;  /* 0x0000000051007209 */ /* 0x000fe20007810000 */
[----:B------:R-:W-:Y:S01]  /*3b70*/  UMOV UR47, 0x40000040 ;  /* 0x40000040002f7882 */ /* 0x000fe20000000000 */
[----:B------:R-:W-:-:S02]  /*3b80*/  ISETP.GT.AND P3, PT, R7, 0x19, PT ;  /* 0x000000190700780c */ /* 0x000fc40003f64270 */
[----:B------:R-:W-:Y:S02]  /*3b90*/  FSEL R83, R70, -INF , P4 ;  /* 0xff80000046537808 */ /* 0x000fe40002000000 */
[----:B------:R-:W-:Y:S02]  /*3ba0*/  FMNMX.FTZ R0, R67, R0, !PT ;  /* 0x0000000043007209 */ /* 0x000fe40007810000 */
[----:B------:R-:W-:Y:S02]  /*3bb0*/  ISETP.GT.AND P4, PT, R7, 0x20, PT ;  /* 0x000000200700780c */ /* 0x000fe40003f84270 */
[----:B------:R-:W-:Y:S02]  /*3bc0*/  FSEL R71, R71, -INF , P3 ;  /* 0xff80000047477808 */ /* 0x000fe40001800000 */
[----:B------:R-:W-:Y:S02]  /*3bd0*/  FMNMX.FTZ R0, R83, R0, !PT ;  /* 0x0000000053007209 */ /* 0x000fe40007810000 */
[----:B------:R-:W-:-:S02]  /*3be0*/  ISETP.GT.AND P3, PT, R7, 0x21, PT ;  /* 0x000000210700780c */ /* 0x000fc40003f64270 */
[----:B------:R-:W-:Y:S01]  /*3bf0*/  FMNMX.FTZ R0, R71, R0, !PT ;  /* 0x0000000047007209 */ /* 0x000fe20007810000 */
        /* <DEDUP_REMOVED lines=44> */
[----:B------:R-:W-:Y:S01]  /*3ec0*/  FSEL R101, R46, -INF , P4 ;  /* 0xff8000002e657808 */ /* 0x000fe20002000000 */
[----:B------:R-:W-:Y:S01]  /*3ed0*/  IMAD.U32 R46, RZ, RZ, UR49 ;  /* 0x00000031ff2e7e24 */ /* 0x000fe2000f8e00ff */
        /* <DEDUP_REMOVED lines=12> */
[----:B------:R-:W-:-:S02]  /*3fa0*/  FMNMX.FTZ R0, R105, R0, !PT ;  /* 0x0000000069007209 */ /* 0x000fc40007810000 */
[----:B------:R-:W-:Y:S02]  /*3fb0*/  ISETP.GT.AND P3, PT, R7, 0x59, PT ;  /* 0x000000590700780c */ /* 0x000fe40003f64270 */
[----:B------:R-:W-:Y:S02]  /*3fc0*/  FSEL R109, R38, -INF , P4 ;  /* 0xff800000266d7808 */ /* 0x000fe40002000000 */
[----:B------:R-:W-:Y:S02]  /*3fd0*/  FMNMX.FTZ R0, R107, R0, !PT ;  /* 0x000000006b007209 */ /* 0x000fe40007810000 */
[----:B------:R-:W-:Y:S02]  /*3fe0*/  ISETP.GT.AND P4, PT, R7, 0x60, PT ;  /* 0x000000600700780c */ /* 0x000fe40003f84270 */
[----:B------:R-:W-:Y:S02]  /*3ff0*/  FSEL R111, R39, -INF , P3 ;  /* 0xff800000276f7808 */ /* 0x000fe40001800000 */
[----:B------:R-:W-:-:S02]  /*4000*/  FMNMX.FTZ R0, R109, R0, !PT ;  /* 0x000000006d007209 */ /* 0x000fc40007810000 */
[----:B------:R-:W-:Y:S02]  /*4010*/  ISETP.GT.AND P3, PT, R7, 0x61, PT ;  /* 0x000000610700780c */ /* 0x000fe40003f64270 */
[----:B------:R-:W-:Y:S01]  /*4020*/  FMNMX.FTZ R0, R111, R0, !PT ;  /* 0x000000006f007209 */ /* 0x000fe20007810000 */
[----:B------:R-:W-:Y:S02]  /*4030*/  WARPGROUP.DEPBAR.LE gsb0, 0x0 ;  /* 0x00008000000079c5 */ /* 0x000fe40000010000 */
[----:B------:R-:W-:Y:S02]  /*4040*/  FSEL R113, R26, -INF , P4 ;  /* 0xff8000001a717808 */ /* 0x000fe40002000000 */
[----:B------:R-:W-:Y:S02]  /*4050*/  ISETP.GT.AND P4, PT, R7, 0x68, PT ;  /* 0x000000680700780c */ /* 0x000fe40003f84270 */
[----:B------:R-:W-:Y:S02]  /*4060*/  FSEL R115, R27, -INF , P3 ;  /* 0xff8000001b737808 */ /* 0x000fe40001800000 */
[----:B------:R-:W-:-:S02]  /*4070*/  FMNMX.FTZ R0, R113, R0, !PT ;  /* 0x0000000071007209 */ /* 0x000fc40007810000 */
[----:B------:R-:W-:Y:S02]  /*4080*/  ISETP.GT.AND P3, PT, R7, 0x69, PT ;  /* 0x000000690700780c */ /* 0x000fe40003f64270 */
[----:B------:R-:W-:Y:S02]  /*4090*/  FSEL R117, R30, -INF , P4 ;  /* 0xff8000001e757808 */ /* 0x000fe40002000000 */
[----:B------:R-:W-:Y:S02]  /*40a0*/  FMNMX.FTZ R0, R115, R0, !PT ;  /* 0x0000000073007209 */ /* 0x000fe40007810000 */
[----:B------:R-:W-:Y:S02]  /*40b0*/  FSEL R119, R31, -INF , P3 ;  /* 0xff8000001f777808 */ /* 0x000fe40001800000 */
[----:B------:R-:W-:Y:S02]  /*40c0*/  FMNMX.FTZ R0, R117, R0, !PT ;  /* 0x0000000075007209 */ /* 0x000fe40007810000 */
[----:B------:R-:W-:-:S02]  /*40d0*/  ISETP.GT.AND P4, PT, R3, 0x1, PT ;  /* 0x000000010300780c */ /* 0x000fc40003f84270 */
[----:B------:R-:W-:Y:S01]  /*40e0*/  FMNMX.FTZ R8, R119, R0, !PT ;  /* 0x0000000077087209 */ /* 0x000fe20007810000 */
[----:B------:R-:W-:Y:S01]  /*40f0*/  IMAD.U32 R0, RZ, RZ, UR7 ;  /* 0x00000007ff007e24 */ /* 0x000fe2000f8e00ff */
[----:B------:R-:W-:Y:S01]  /*4100*/  FSEL R73, R73, -INF , P4 ;  /* 0xff80000049497808 */ /* 0x000fe20002000000 */
[----:B------:R-:W-:Y:S01]  /*4110*/  @UP0 ULDC UR7, c[0x0][0x450] ;  /* 0x0001140000070ab9 */ /* 0x000fe20000000800 */
[----:B------:R-:W-:Y:S01]  /*4120*/  ISETP.GT.AND P4, PT, R3, 0x11, PT ;  /* 0x000000110300780c */ /* 0x000fe20003f84270 */
[----:B------:R-:W0:Y:S01]  /*4130*/  SHFL.BFLY PT, R7, R8, 0x2, 0x1f ;  /* 0x0c401f0008077f89 */ /* 0x000e2200000e0000 */
[----:B------:R-:W-:Y:S02]  /*4140*/  @UP0 USHF.R.U32.HI UR38, URZ, UR7, UR11 ;  /* 0x000000073f260299 */ /* 0x000fe4000801160b */
[----:B------:R-:W-:Y:S02]  /*4150*/  FSEL R65, R65, -INF , P4 ;  /* 0xff80000041417808 */ /* 0x000fe40002000000 */
[----:B------:R-:W-:Y:S01]  /*4160*/  ISETP.GT.AND P4, PT, R3, 0x19, PT ;  /* 0x000000190300780c */ /* 0x000fe20003f84270 */
[----:B------:R-:W-:-:S03]  /*4170*/  UIADD3 UR39, UR38, -UR6, UR48 ;  /* 0x8000000626277290 */ /* 0x000fc6000fffe030 */
[----:B------:R-:W-:Y:S01]  /*4180*/  FSEL R69, R69, -INF , P4 ;  /* 0xff80000045457808 */ /* 0x000fe20002000000 */
[----:B------:R-:W-:Y:S01]  /*4190*/  UMOV UR38, URZ ;  /* 0x0000003f00267c82 */ /* 0x000fe20008000000 */
[----:B------:R-:W-:Y:S01]  /*41a0*/  ISETP.GT.AND P4, PT, R3, 0x21, PT ;  /* 0x000000210300780c */ /* 0x000fe20003f84270 */
[----:B------:R-:W-:-:S03]  /*41b0*/  UIMAD.WIDE UR38, UR39, -0x6db6db6d, UR38 ;  /* 0x92492493272678a5 */ /* 0x000fc6000f8e0226 */
[----:B------:R-:W-:Y:S01]  /*41c0*/  FSEL R57, R57, -INF , P4 ;  /* 0xff80000039397808 */ /* 0x000fe20002000000 */
[----:B------:R-:W-:Y:S01]  /*41d0*/  USHF.R.U32.HI UR6, URZ, 0x1f, UR39 ;  /* 0x0000001f3f067899 */ /* 0x000fe20008011627 */
[----:B------:R-:W-:-:S03]  /*41e0*/  ISETP.GT.AND P4, PT, R3, 0x29, PT ;  /* 0x000000290300780c */ /* 0x000fc60003f84270 */
[----:B------:R-:W-:Y:S01]  /*41f0*/  ULEA.HI.SX32 UR6, UR39, UR6, 0x1a ;  /* 0x0000000627067291 */ /* 0x000fe2000f8fd23f */
[----:B------:R-:W-:Y:S02]  /*4200*/  FSEL R61, R61, -INF , P4 ;  /* 0xff8000003d3d7808 */ /* 0x000fe40002000000 */
[----:B------:R-:W-:Y:S01]  /*4210*/  ISETP.GT.AND P4, PT, R3, 0x31, PT ;  /* 0x000000310300780c */ /* 0x000fe20003f84270 */
[----:B------:R-:W-:Y:S01]  /*4220*/  UISETP.LT.AND UP1, UPT, UR15, UR6, UPT ;  /* 0x000000060f00728c */ /* 0x000fe2000bf21270 */
[----:B0-----:R-:W-:Y:S02]  /*4230*/  FMNMX.FTZ R10, R8, R7, !PT ;  /* 0x00000007080a7209 */ /* 0x001fe40007810000 */
[----:B------:R-:W-:Y:S01]  /*4240*/  FSEL R49, R49, -INF , P4 ;  /* 0xff80000031317808 */ /* 0x000fe20002000000 */
[----:B------:R-:W-:Y:S01]  /*4250*/  USEL UR7, UR15, UR6, !UP1 ;  /* 0x000000060f077287 */ /* 0x000fe2000c800000 */
[----:B------:R-:W-:Y:S01]  /*4260*/  ISETP.GT.AND P4, PT, R3, 0x39, PT ;  /* 0x000000390300780c */ /* 0x000fe20003f84270 */
[----:B------:R-:W0:Y:S01]  /*4270*/  SHFL.BFLY PT, R7, R10, 0x1, 0x1f ;  /* 0x0c201f000a077f89 */ /* 0x000e2200000e0000 */
[----:B------:R-:W-:Y:S01]  /*4280*/  UMOV UR6, URZ ;  /* 0x0000003f00067c82 */ /* 0x000fe20008000000 */
[----:B------:R-:W-:Y:S01]  /*4290*/  UISETP.GE.AND UP1, UPT, UR14, UR7, UPT ;  /* 0x000000070e00728c */ /* 0x000fe2000bf26270 */
[----:B------:R-:W-:Y:S01]  /*42a0*/  FSEL R53, R53, -INF , P4 ;  /* 0xff80000035357808 */ /* 0x000fe20002000000 */
[----:B------:R-:W-:Y:S01]  /*42b0*/  IMAD.U32 R204, RZ, RZ, UR7 ;  /* 0x00000007ffcc7e24 */ /* 0x000fe2000f8e00ff */
[----:B------:R-:W-:-:S04]  /*42c0*/  ISETP.GT.AND P4, PT, R3, 0x41, PT ;  /* 0x000000410300780c */ /* 0x000fc80003f84270 */
[----:B------:R-:W-:Y:S02]  /*42d0*/  FSEL R41, R41, -INF , P4 ;  /* 0xff80000029297808 */ /* 0x000fe40002000000 */
[----:B------:R-:W-:-:S04]  /*42e0*/  ISETP.GT.AND P4, PT, R3, 0x49, PT ;  /* 0x000000490300780c */ /* 0x000fc80003f84270 */
[----:B------:R-:W-:Y:S02]  /*42f0*/  FSEL R45, R45, -INF , P4 ;  /* 0xff8000002d2d7808 */ /* 0x000fe40002000000 */
[----:B------:R-:W-:-:S04]  /*4300*/  ISETP.GT.AND P4, PT, R3, 0x51, PT ;  /* 0x000000510300780c */ /* 0x000fc80003f84270 */
[----:B------:R-:W-:Y:S02]  /*4310*/  FSEL R33, R33, -INF , P4 ;  /* 0xff80000021217808 */ /* 0x000fe40002000000 */
[----:B------:R-:W-:Y:S02]  /*4320*/  ISETP.GT.AND P4, PT, R3, 0x59, PT ;  /* 0x000000590300780c */ /* 0x000fe40003f84270 */
[----:B0-----:R-:W-:Y:S02]  /*4330*/  FMNMX.FTZ R7, R10, R7, !PT ;  /* 0x000000070a077209 */ /* 0x001fe40007810000 */
[----:B------:R-:W-:Y:S02]  /*4340*/  FSEL R37, R37, -INF , P4 ;  /* 0xff80000025257808 */ /* 0x000fe40002000000 */
[C---:B------:R-:W-:Y:S01]  /*4350*/  FSETP.NEU.FTZ.AND P3, PT, R7.reuse, -INF , PT ;  /* 0xff8000000700780b */ /* 0x040fe20003f7d000 */
[----:B------:R-:W-:Y:S01]  /*4360*/  FMUL.FTZ R14, R7, R0 ;  /* 0x00000000070e7220 */ /* 0x000fe20000410000 */
[----:B------:R-:W-:-:S04]  /*4370*/  ISETP.GT.AND P4, PT, R3, 0x61, PT ;  /* 0x000000610300780c */ /* 0x000fc80003f84270 */
[----:B------:R-:W-:Y:S02]  /*4380*/  FSEL R14, R14, RZ, P3 ;  /* 0x000000ff0e0e7208 */ /* 0x000fe40001800000 */
[----:B------:R-:W-:Y:S02]  /*4390*/  ISETP.GT.AND P3, PT, R3, RZ, PT ;  /* 0x000000ff0300720c */ /* 0x000fe40003f64270 */
[----:B------:R-:W-:Y:S01]  /*43a0*/  FSEL R25, R25, -INF , P4 ;  /* 0xff80000019197808 */ /* 0x000fe20002000000 */
[-CC-:B------:R-:W-:Y:S01]  /*43b0*/  FFMA.FTZ R201, R9, R0.reuse, -R14.reuse ;  /* 0x0000000009c97223 */ /* 0x180fe2000001080e */
[----:B------:R-:W-:Y:S01]  /*43c0*/  FSEL R9, R72, -INF , P3 ;  /* 0xff80000048097808 */ /* 0x000fe20001800000 */
[-CC-:B------:R-:W-:Y:S01]  /*43d0*/  FFMA.FTZ R203, R23, R0.reuse, -R14.reuse ;  /* 0x0000000017cb7223 */ /* 0x180fe2000001080e */
[----:B------:R-:W-:Y:S01]  /*43e0*/  ISETP.GT.AND P3, PT, R3, 0x9, PT ;  /* 0x000000090300780c */ /* 0x000fe20003f64270 */
[-CC-:B------:R-:W-:Y:S01]  /*43f0*/  FFMA.FTZ R59, R59, R0.reuse, -R14.reuse ;  /* 0x000000003b3b7223 */ /* 0x180fe2000001080e */
[----:B------:R-:W-:Y:S01]  /*4400*/  FMNMX.FTZ R6, R9, R73, !PT ;  /* 0x0000004909067209 */ /* 0x000fe20007810000 */
[-CC-:B------:R-:W-:Y:S01]  /*4410*/  FFMA.FTZ R63, R63, R0.reuse, -R14.reuse ;  /* 0x000000003f3f7223 */ /* 0x180fe2000001080e */
[----:B------:R-:W-:Y:S01]  /*4420*/  FSEL R77, R77, -INF , P3 ;  /* 0xff8000004d4d7808 */ /* 0x000fe20001800000 */
[----:B------:R-:W-:Y:S01]  /*4430*/  MUFU.EX2 R22, R59 ;  /* 0x0000003b00167308 */ /* 0x000fe20000000800 */
[----:B------:R-:W-:Y:S01]  /*4440*/  ISETP.GT.AND P3, PT, R3, 0x10, PT ;  /* 0x000000100300780c */ /* 0x000fe20003f64270 */
[--C-:B------:R-:W-:Y:S01]  /*4450*/  FFMA.FTZ R2, R75, R0, -R14.reuse ;  /* 0x000000004b027223 */ /* 0x100fe2000001080e */
[----:B------:R-:W-:Y:S01]  /*4460*/  FMNMX.FTZ R6, R15, R6, !PT ;  /* 0x000000060f067209 */ /* 0x000fe20007810000 */
[-CC-:B------:R-:W-:Y:S01]  /*4470*/  FFMA.FTZ R8, R79, R0.reuse, -R14.reuse ;  /* 0x000000004f087223 */ /* 0x180fe2000001080e */
[----:B------:R-:W-:Y:S01]  /*4480*/  FSEL R21, R64, -INF , P3 ;  /* 0xff80000040157808 */ /* 0x000fe20001800000 */
[--C-:B------:R-:W-:Y:S01]  /*4490*/  FFMA.FTZ R197, R81, R0, -R14.reuse ;  /* 0x0000000051c57223 */ /* 0x100fe2000001080e */
[----:B------:R-:W-:Y:S01]  /*44a0*/  FMNMX.FTZ R6, R77, R6, !PT ;  /* 0x000000064d067209 */ /* 0x000fe20007810000 */
        /* <DEDUP_REMOVED lines=16> */
[----:B------:R-:W0:Y:S01]  /*45b0*/  MUFU.EX2 R2, R2 ;  /* 0x0000000200027308 */ /* 0x000e220000000800 */
[----:B------:R-:W-:Y:S01]  /*45c0*/  ISETP.GT.AND P3, PT, R3, 0x28, PT ;  /* 0x000000280300780c */ /* 0x000fe20003f64270 */
[--C-:B------:R-:W-:Y:S01]  /*45d0*/  FFMA.FTZ R91, R91, R0, -R14.reuse ;  /* 0x000000005b5b7223 */ /* 0x100fe2000001080e */
[----:B------:R-:W-:Y:S01]  /*45e0*/  FMNMX.FTZ R6, R27, R6, !PT ;  /* 0x000000061b067209 */ /* 0x000fe20007810000 */
[-CC-:B------:R-:W-:Y:S01]  /*45f0*/  FFMA.FTZ R93, R93, R0.reuse, -R14.reuse ;  /* 0x000000005d5d7223 */ /* 0x180fe2000001080e */
[----:B------:R-:W-:Y:S01]  /*4600*/  FSEL R31, R60, -INF , P3 ;  /* 0xff8000003c1f7808 */ /* 0x000fe20001800000 */
[--C-:B------:R-:W-:Y:S01]  /*4610*/  FFMA.FTZ R95, R95, R0, -R14.reuse ;  /* 0x000000005f5f7223 */ /* 0x100fe2000001080e */
[----:B------:R-:W-:Y:S01]  /*4620*/  FMNMX.FTZ R6, R57, R6, !PT ;  /* 0x0000000639067209 */ /* 0x000fe20007810000 */
[-CC-:B------:R-:W-:Y:S01]  /*4630*/  FFMA.FTZ R97, R97, R0.reuse, -R14.reuse ;  /* 0x0000000061617223 */ /* 0x180fe2000001080e */
        /* <DEDUP_REMOVED lines=21> */
[----:B------:R-:W-:Y:S01]  /*4790*/  FFMA.FTZ R119, R119, R0, -R14 ;  /* 0x0000000077777223 */ /* 0x000fe2000001080e */
[----:B------:R-:W-:Y:S01]  /*47a0*/  FMNMX.FTZ R6, R53, R6, !PT ;  /* 0x0000000635067209 */ /* 0x000fe20007810000 */
[----:B------:R-:W-:Y:S01]  /*47b0*/  MUFU.EX2 R203, R203 ;  /* 0x000000cb00cb7308 */ /* 0x000fe20000000800 */
[----:B------:R-:W-:Y:S01]  /*47c0*/  ISETP.GT.AND P3, PT, R3, 0x48, PT ;  /* 0x000000480300780c */ /* 0x000fe20003f64270 */
[----:B0-----:R-:W-:Y:S01]  /*47d0*/  FADD.FTZ R42, R201, R2 ;  /* 0x00000002c92a7221 */ /* 0x001fe20000010000 */
[----:B------:R-:W-:-:S02]  /*47e0*/  FMNMX.FTZ R6, R43, R6, !PT ;  /* 0x000000062b067209 */ /* 0x000fc40007810000 */
[----:B------:R-:W-:Y:S02]  /*47f0*/  CS2R R82, SRZ ;  /* 0x0000000000527805 */ /* 0x000fe4000001ff00 */
[----:B------:R-:W-:Y:S02]  /*4800*/  FSEL R47, R44, -INF , P3 ;  /* 0xff8000002c2f7808 */ /* 0x000fe40001800000 */
[----:B------:R-:W-:Y:S02]  /*4810*/  CS2R R80, SRZ ;  /* 0x0000000000507805 */ /* 0x000fe4000001ff00 */
[----:B------:R-:W-:Y:S01]  /*4820*/  FMNMX.FTZ R6, R41, R6, !PT ;  /* 0x0000000629067209 */ /* 0x000fe20007810000 */
[----:B------:R-:W-:Y:S01]  /*4830*/  MUFU.EX2 R8, R8 ;  /* 0x0000000800087308 */ /* 0x000fe20000000800 */
[----:B------:R-:W-:Y:S02]  /*4840*/  ISETP.GT.AND P3, PT, R3, 0x50, PT ;  /* 0x000000500300780c */ /* 0x000fe40003f64270 */
[----:B------:R-:W-:-:S02]  /*4850*/  CS2R R78, SRZ ;  /* 0x00000000004e7805 */ /* 0x000fc4000001ff00 */
[----:B------:R-:W-:Y:S02]  /*4860*/  FMNMX.FTZ R6, R47, R6, !PT ;  /* 0x000000062f067209 */ /* 0x000fe40007810000 */
[----:B------:R-:W-:Y:S02]  /*4870*/  CS2R R74, SRZ ;  /* 0x00000000004a7805 */ /* 0x000fe4000001ff00 */
[----:B------:R-:W-:Y:S02]  /*4880*/  FSEL R51, R32, -INF , P3 ;  /* 0xff80000020337808 */ /* 0x000fe40001800000 */
[----:B------:R-:W-:Y:S02]  /*4890*/  CS2R R66, SRZ ;  /* 0x0000000000427805 */ /* 0x000fe4000001ff00 */
[----:B------:R-:W-:Y:S01]  /*48a0*/  FMNMX.FTZ R6, R45, R6, !PT ;  /* 0x000000062d067209 */ /* 0x000fe20007810000 */
[----:B------:R-:W-:Y:S01]  /*48b0*/  MUFU.EX2 R197, R197 ;  /* 0x000000c500c57308 */ /* 0x000fe20000000800 */
[----:B------:R-:W-:-:S02]  /*48c0*/  ISETP.GT.AND P3, PT, R3, 0x58, PT ;  /* 0x000000580300780c */ /* 0x000fc40003f64270 */
[----:B------:R-:W-:Y:S02]  /*48d0*/  FMNMX.FTZ R6, R51, R6, !PT ;  /* 0x0000000633067209 */ /* 0x000fe40007810000 */
[----:B------:R-:W-:Y:S02]  /*48e0*/  FSEL R55, R36, -INF , P3 ;  /* 0xff80000024377808 */ /* 0x000fe40001800000 */
[----:B------:R-:W-:Y:S01]  /*48f0*/  FMNMX.FTZ R6, R33, R6, !PT ;  /* 0x0000000621067209 */ /* 0x000fe20007810000 */
[----:B------:R-:W-:Y:S01]  /*4900*/  MUFU.EX2 R10, R10 ;  /* 0x0000000a000a7308 */ /* 0x000fe20000000800 */
[----:B------:R-:W-:Y:S02]  /*4910*/  ISETP.GT.AND P3, PT, R3, 0x60, PT ;  /* 0x000000600300780c */ /* 0x000fe40003f64270 */
[----:B------:R-:W-:Y:S02]  /*4920*/  FMNMX.FTZ R6, R55, R6, !PT ;  /* 0x0000000637067209 */ /* 0x000fe40007810000 */
[----:B------:R-:W-:-:S02]  /*4930*/  FSEL R59, R24, -INF , P3 ;  /* 0xff800000183b7808 */ /* 0x000fc40001800000 */
[----:B------:R-:W-:Y:S01]  /*4940*/  FMNMX.FTZ R6, R37, R6, !PT ;  /* 0x0000000625067209 */ /* 0x000fe20007810000 */
[----:B------:R-:W-:Y:S01]  /*4950*/  MUFU.EX2 R199, R199 ;  /* 0x000000c700c77308 */ /* 0x000fe20000000800 */
[----:B------:R-:W-:Y:S02]  /*4960*/  ISETP.GT.AND P3, PT, R3, 0x68, PT ;  /* 0x000000680300780c */ /* 0x000fe40003f64270 */
[----:B------:R-:W-:Y:S02]  /*4970*/  FMNMX.FTZ R6, R59, R6, !PT ;  /* 0x000000063b067209 */ /* 0x000fe40007810000 */
[----:B------:R-:W-:Y:S02]  /*4980*/  ISETP.GT.AND P4, PT, R3, 0x69, PT ;  /* 0x000000690300780c */ /* 0x000fe40003f84270 */
[----:B------:R-:W-:Y:S01]  /*4990*/  FSEL R63, R28, -INF , P3 ;  /* 0xff8000001c3f7808 */ /* 0x000fe20001800000 */
[----:B------:R0:W-:Y:S01]  /*49a0*/  MUFU.EX2 R20, R71 ;  /* 0x0000004700147308 */ /* 0x0001e20000000800 */
[----:B------:R-:W-:-:S02]  /*49b0*/  FMNMX.FTZ R6, R25, R6, !PT ;  /* 0x0000000619067209 */ /* 0x000fc40007810000 */
[----:B------:R-:W-:Y:S02]  /*49c0*/  FSEL R29, R29, -INF , P4 ;  /* 0xff8000001d1d7808 */ /* 0x000fe40002000000 */
[----:B------:R-:W-:Y:S02]  /*49d0*/  FMNMX.FTZ R6, R63, R6, !PT ;  /* 0x000000063f067209 */ /* 0x000fe40007810000 */
[----:B------:R-:W-:Y:S01]  /*49e0*/  F2FP.BF16.F32.PACK_AB R201, R2, R201 ;  /* 0x000000c902c9723e */ /* 0x000fe200000010ff */
[----:B------:R-:W1:Y:S01]  /*49f0*/  MUFU.EX2 R85, R85 ;  /* 0x0000005500557308 */ /* 0x000e620000000800 */
[----:B------:R-:W-:Y:S02]  /*4a00*/  FMNMX.FTZ R6, R29, R6, !PT ;  /* 0x000000061d067209 */ /* 0x000fe40007810000 */
[----:B0-----:R-:W-:-:S03]  /*4a10*/  CS2R R70, SRZ ;  /* 0x0000000000467805 */ /* 0x001fc6000001ff00 */
[----:B------:R-:W0:Y:S02]  /*4a20*/  SHFL.BFLY PT, R3, R6, 0x2, 0x1f ;  /* 0x0c401f0006037f89 */ /* 0x000e2400000e0000 */
[----:B------:R-:W2:Y:S08]  /*4a30*/  MUFU.EX2 R87, R87 ;  /* 0x0000005700577308 */ /* 0x000eb00000000800 */
[----:B------:R-:W-:Y:S01]  /*4a40*/  MUFU.EX2 R89, R89 ;  /* 0x0000005900597308 */ /* 0x000fe20000000800 */
[----:B-1----:R-:W-:-:S07]  /*4a50*/  F2FP.BF16.F32.PACK_AB R193, R22, R85 ;  /* 0x0000005516c1723e */ /* 0x002fce00000010ff */
[----:B------:R1:W3:Y:S01]  /*4a60*/  MUFU.EX2 R24, R91 ;  /* 0x0000005b00187308 */ /* 0x0002e20000000800 */
[----:B--2---:R-:W-:Y:S02]  /*4a70*/  F2FP.BF16.F32.PACK_AB R195, R26, R87 ;  /* 0x000000571ac3723e */ /* 0x004fe400000010ff */
[----:B0-----:R-:W-:-:S05]  /*4a80*/  FMNMX.FTZ R3, R6, R3, !PT ;  /* 0x0000000306037209 */ /* 0x001fca0007810000 */
[----:B------:R-:W-:Y:S01]  /*4a90*/  MUFU.EX2 R93, R93 ;  /* 0x0000005d005d7308 */ /* 0x000fe20000000800 */
[----:B-1----:R-:W-:Y:S01]  /*4aa0*/  CS2R R90, SRZ ;  /* 0x00000000005a7805 */ /* 0x002fe2000001ff00 */
[----:B------:R-:W0:Y:S06]  /*4ab0*/  SHFL.BFLY PT, R6, R3, 0x1, 0x1f ;  /* 0x0c201f0003067f89 */ /* 0x000e2c00000e0000 */
[----:B------:R1:W2:Y:S01]  /*4ac0*/  MUFU.EX2 R28, R95 ;  /* 0x0000005f001c7308 */ /* 0x0002a20000000800 */
[----:B---3--:R-:W-:-:S07]  /*4ad0*/  F2FP.BF16.F32.PACK_AB R189, R24, R89 ;  /* 0x0000005918bd723e */ /* 0x008fce00000010ff */
[----:B------:R-:W-:Y:S01]  /*4ae0*/  MUFU.EX2 R97, R97 ;  /* 0x0000006100617308 */ /* 0x000fe20000000800 */
[----:B-1----:R-:W-:-:S07]  /*4af0*/  CS2R R94, SRZ ;  /* 0x00000000005e7805 */ /* 0x002fce000001ff00 */
[----:B------:R1:W-:Y:S01]  /*4b00*/  MUFU.EX2 R30, R99 ;  /* 0x00000063001e7308 */ /* 0x0003e20000000800 */
[----:B--2---:R-:W-:Y:S02]  /*4b10*/  F2FP.BF16.F32.PACK_AB R191, R28, R93 ;  /* 0x0000005d1cbf723e */ /* 0x004fe400000010ff */
[----:B0-----:R-:W-:-:S04]  /*4b20*/  FMNMX.FTZ R6, R3, R6, !PT ;  /* 0x0000000603067209 */ /* 0x001fc80007810000 */
[C---:B------:R-:W-:Y:S01]  /*4b30*/  FSETP.NEU.FTZ.AND P3, PT, R6.reuse, -INF , PT ;  /* 0xff8000000600780b */ /* 0x040fe20003f7d000 */
[----:B------:R-:W-:Y:S01]  /*4b40*/  FMUL.FTZ R3, R6, R0 ;  /* 0x0000000006037220 */ /* 0x000fe20000410000 */
[----:B------:R-:W-:Y:S01]  /*4b50*/  MUFU.EX2 R101, R101 ;  /* 0x0000006500657308 */ /* 0x000fe20000000800 */
[----:B-1----:R-:W-:-:S03]  /*4b60*/  CS2R R98, SRZ ;  /* 0x0000000000627805 */ /* 0x002fc6000001ff00 */
[----:B------:R-:W-:Y:S01]  /*4b70*/  FSEL R14, R3, RZ, P3 ;  /* 0x000000ff030e7208 */ /* 0x000fe20001800000 */
[----:B------:R-:W-:Y:S01]  /*4b80*/  FADD.FTZ R3, R203, R42 ;  /* 0x0000002acb037221 */ /* 0x000fe20000010000 */
[C---:B------:R-:W-:Y:S02]  /*4b90*/  F2FP.BF16.F32.PACK_AB R203, R8.reuse, R203 ;  /* 0x000000cb08cb723e */ /* 0x040fe400000010ff */
[----:B------:R-:W-:Y:S01]  /*4ba0*/  MUFU.EX2 R32, R103 ;  /* 0x0000006700207308 */ /* 0x000fe20000000800 */
[-CC-:B------:R-:W-:Y:S01]  /*4bb0*/  FFMA.FTZ R73, R73, R0.reuse, -R14.reuse ;  /* 0x0000000049497223 */ /* 0x180fe2000001080e */
[-CC-:B------:R-:W-:Y:S01]  /*4bc0*/  FFMA.FTZ R9, R9, R0.reuse, -R14.reuse ;  /* 0x0000000009097223 */ /* 0x180fe2000001080e */
[-CC-:B------:R-:W-:Y:S01]  /*4bd0*/  FFMA.FTZ R15, R15, R0.reuse, -R14.reuse ;  /* 0x000000000f0f7223 */ /* 0x180fe2000001080e */
[-CC-:B------:R-:W-:Y:S01]  /*4be0*/  FFMA.FTZ R77, R77, R0.reuse, -R14.reuse ;  /* 0x000000004d4d7223 */ /* 0x180fe2000001080e */
[-CC-:B------:R-:W-:Y:S01]  /*4bf0*/  FFMA.FTZ R21, R21, R0.reuse, -R14.reuse ;  /* 0x0000000015157223 */ /* 0x180fe2000001080e */
[----:B------:R-:W-:Y:S01]  /*4c00*/  FADD.FTZ R42, R8, R3 ;  /* 0x00000003082a7221 */ /* 0x000fe20000010000 */
[-CC-:B------:R-:W-:Y:S01]  /*4c10*/  FFMA.FTZ R65, R65, R0.reuse, -R14.reuse ;  /* 0x0000000041417223 */ /* 0x180fe2000001080e */
[----:B------:R0:W-:Y:S01]  /*4c20*/  MUFU.EX2 R200, R9 ;  /* 0x0000000900c87308 */ /* 0x0001e20000000800 */
[-C--:B------:R-:W-:Y:S01]  /*4c30*/  FFMA.FTZ R23, R23, R0.reuse, -R14 ;  /* 0x0000000017177223 */ /* 0x080fe2000001080e */
[----:B------:R-:W-:Y:S01]  /*4c40*/  FADD.FTZ R3, R197, R42 ;  /* 0x0000002ac5037221 */ /* 0x000fe20000010000 */
[-CC-:B------:R-:W-:Y:S01]  /*4c50*/  FFMA.FTZ R69, R69, R0.reuse, -R14.reuse ;  /* 0x0000000045457223 */ /* 0x180fe2000001080e */
[-CC-:B------:R-:W-:Y:S01]  /*4c60*/  FFMA.FTZ R27, R27, R0.reuse, -R14.reuse ;  /* 0x000000001b1b7223 */ /* 0x180fe2000001080e */
[-CC-:B------:R-:W-:Y:S01]  /*4c70*/  FFMA.FTZ R57, R57, R0.reuse, -R14.reuse ;  /* 0x0000000039397223 */ /* 0x180fe2000001080e */
[----:B------:R-:W-:Y:S01]  /*4c80*/  FADD.FTZ R44, R10, R3 ;  /* 0x000000030a2c7221 */ /* 0x000fe20000010000 */
[-CC-:B------:R-:W-:Y:S01]  /*4c90*/  FFMA.FTZ R31, R31, R0.reuse, -R14.reuse ;  /* 0x000000001f1f7223 */ /* 0x180fe2000001080e */
[----:B------:R-:W1:Y:S01]  /*4ca0*/  MUFU.EX2 R73, R73 ;  /* 0x0000004900497308 */ /* 0x000e620000000800 */
[-C--:B------:R-:W-:Y:S01]  /*4cb0*/  FFMA.FTZ R61, R61, R0.reuse, -R14 ;  /* 0x000000003d3d7223 */ /* 0x080fe2000001080e */
[----:B0-----:R-:W-:Y:S01]  /*4cc0*/  FADD.FTZ R9, R199, R44 ;  /* 0x0000002cc7097221 */ /* 0x001fe20000010000 */
[-CC-:B------:R-:W-:Y:S01]  /*4cd0*/  FFMA.FTZ R35, R35, R0.reuse, -R14.reuse ;  /* 0x0000000023237223 */ /* 0x180fe2000001080e */
[-CC-:B------:R-:W-:Y:S01]  /*4ce0*/  FFMA.FTZ R49, R49, R0.reuse, -R14.reuse ;  /* 0x0000000031317223 */ /* 0x180fe2000001080e */
[-CC-:B------:R-:W-:Y:S01]  /*4cf0*/  FFMA.FTZ R39, R39, R0.reuse, -R14.reuse ;  /* 0x0000000027277223 */ /* 0x180fe2000001080e */
[----:B------:R-:W-:Y:S01]  /*4d00*/  FADD.FTZ R44, R20, R9 ;  /* 0x00000009142c7221 */ /* 0x000fe20000010000 */
[-CC-:B------:R-:W-:Y:S01]  /*4d10*/  FFMA.FTZ R53, R53, R0.reuse, -R14.reuse ;  /* 0x0000000035357223 */ /* 0x180fe2000001080e */
[----:B------:R-:W0:Y:S01]  /*4d20*/  MUFU.EX2 R15, R15 ;  /* 0x0000000f000f7308 */ /* 0x000e220000000800 */
[-C--:B------:R-:W-:Y:S01]  /*4d30*/  FFMA.FTZ R43, R43, R0.reuse, -R14 ;  /* 0x000000002b2b7223 */ /* 0x080fe2000001080e */
[----:B------:R-:W-:Y:S01]  /*4d40*/  FADD.FTZ R9, R85, R44 ;  /* 0x0000002c55097221 */ /* 0x000fe20000010000 */
[-CC-:B------:R-:W-:Y:S01]  /*4d50*/  FFMA.FTZ R41, R41, R0.reuse, -R14.reuse ;  /* 0x0000000029297223 */ /* 0x180fe2000001080e */
[-CC-:B------:R-:W-:Y:S01]  /*4d60*/  FFMA.FTZ R47, R47, R0.reuse, -R14.reuse ;  /* 0x000000002f2f7223 */ /* 0x180fe2000001080e */
[-CC-:B------:R-:W-:Y:S01]  /*4d70*/  FFMA.FTZ R45, R45, R0.reuse, -R14.reuse ;  /* 0x000000002d2d7223 */ /* 0x180fe2000001080e */
[----:B------:R-:W-:Y:S01]  /*4d80*/  FADD.FTZ R44, R22, R9 ;  /* 0x00000009162c7221 */ /* 0x000fe20000010000 */
[-CC-:B------:R-:W-:Y:S01]  /*4d90*/  FFMA.FTZ R51, R51, R0.reuse, -R14.reuse ;  /* 0x0000000033337223 */ /* 0x180fe2000001080e */
[----:B------:R-:W2:Y:S01]  /*4da0*/  MUFU.EX2 R202, R77 ;  /* 0x0000004d00ca7308 */ /* 0x000ea20000000800 */
[----:B-1----:R-:W-:Y:S01]  /*4db0*/  FADD.FTZ R42, R200, R73 ;  /* 0x00000049c82a7221 */ /* 0x002fe20000010000 */
        /* <DEDUP_REMOVED lines=8> */
[----:B------:R-:W-:Y:S01]  /*4e40*/  FFMA.FTZ R14, R29, R0, -R14 ;  /* 0x000000001d0e7223 */ /* 0x000fe2000001080e */
[----:B------:R-:W-:-:S02]  /*4e50*/  PLOP3.LUT P3, PT, PT, PT, UP1, 0x80, 0x0 ;  /* 0x000000000000781c */ /* 0x000fc40003f6f018 */
[----:B------:R-:W-:Y:S02]  /*4e60*/  CS2R R102, SRZ ;  /* 0x0000000000667805 */ /* 0x000fe4000001ff00 */
[----:B------:R-:W-:Y:S01]  /*4e70*/  F2FP.BF16.F32.PACK_AB R199, R20, R199 ;  /* 0x000000c714c7723e */ /* 0x000fe200000010ff */
[----:B------:R-:W-:Y:S01]  /*4e80*/  IMAD.U32 R20, RZ, RZ, UR14 ;  /* 0x0000000eff147e24 */ /* 0x000fe2000f8e00ff */
[----:B------:R-:W-:Y:S01]  /*4e90*/  F2FP.BF16.F32.PACK_AB R197, R10, R197 ;  /* 0x000000c50ac5723e */ /* 0x000fe200000010ff */
[----:B------:R0:W3:Y:S01]  /*4ea0*/  MUFU.EX2 R196, R65 ;  /* 0x0000004100c47308 */ /* 0x0000e20000000800 */
[----:B--2---:R-:W-:Y:S01]  /*4eb0*/  FADD.FTZ R42, R202, R3 ;  /* 0x00000003ca2a7221 */ /* 0x004fe20000010000 */
[----:B------:R-:W-:Y:S02]  /*4ec0*/  F2FP.BF16.F32.PACK_AB R185, R30, R97 ;  /* 0x000000611eb9723e */ /* 0x000fe400000010ff */
[----:B------:R-:W-:Y:S02]  /*4ed0*/  CS2R R84, SRZ ;  /* 0x0000000000547805 */ /* 0x000fe4000001ff00 */
[----:B------:R-:W-:-:S02]  /*4ee0*/  F2FP.BF16.F32.PACK_AB R187, R32, R101 ;  /* 0x0000006520bb723e */ /* 0x000fc400000010ff */
[----:B------:R-:W-:Y:S02]  /*4ef0*/  CS2R R76, SRZ ;  /* 0x00000000004c7805 */ /* 0x000fe4000001ff00 */
[----:B------:R-:W-:Y:S02]  /*4f00*/  F2FP.BF16.F32.PACK_AB R200, R73, R200 ;  /* 0x000000c849c8723e */ /* 0x000fe400000010ff */
[----:B------:R-:W-:Y:S01]  /*4f10*/  CS2R R72, SRZ ;  /* 0x0000000000487805 */ /* 0x000fe2000001ff00 */
[----:B------:R-:W2:Y:S01]  /*4f20*/  MUFU.EX2 R23, R23 ;  /* 0x0000001700177308 */ /* 0x000ea20000000800 */
[----:B-1----:R-:W-:Y:S01]  /*4f30*/  FADD.FTZ R3, R21, R42 ;  /* 0x0000002a15037221 */ /* 0x002fe20000010000 */
[----:B------:R-:W-:Y:S02]  /*4f40*/  F2FP.BF16.F32.PACK_AB R202, R202, R15 ;  /* 0x0000000fcaca723e */ /* 0x000fe400000010ff */
[----:B0-----:R-:W-:-:S04]  /*4f50*/  CS2R R64, SRZ ;  /* 0x0000000000407805 */ /* 0x001fc8000001ff00 */
[----:B------:R0:W1:Y:S01]  /*4f60*/  MUFU.EX2 R198, R69 ;  /* 0x0000004500c67308 */ /* 0x0000620000000800 */
[C---:B---3--:R-:W-:Y:S01]  /*4f70*/  FADD.FTZ R42, R196.reuse, R3 ;  /* 0x00000003c42a7221 */ /* 0x048fe20000010000 */
[----:B------:R-:W-:Y:S01]  /*4f80*/  FADD.FTZ R3, R87, R44 ;  /* 0x0000002c57037221 */ /* 0x000fe20000010000 */
[----:B------:R-:W-:Y:S02]  /*4f90*/  F2FP.BF16.F32.PACK_AB R196, R196, R21 ;  /* 0x00000015c4c4723e */ /* 0x000fe400000010ff */
[----:B------:R-:W-:Y:S01]  /*4fa0*/  CS2R R86, SRZ ;  /* 0x0000000000567805 */ /* 0x000fe2000001ff00 */
[----:B------:R-:W-:Y:S01]  /*4fb0*/  FADD.FTZ R44, R26, R3 ;  /* 0x000000031a2c7221 */ /* 0x000fe20000010000 */
[----:B------:R-:W-:Y:S01]  /*4fc0*/  @!P1 VIADD R3, R46, 0x36840 ;  /* 0x000368402e039836 */ /* 0x000fe20000000000 */
[----:B------:R-:W3:Y:S01]  /*4fd0*/  MUFU.EX2 R27, R27 ;  /* 0x0000001b001b7308 */ /* 0x000ee20000000800 */
[----:B--2---:R-:W-:Y:S01]  /*4fe0*/  FADD.FTZ R9, R23, R42 ;  /* 0x0000002a17097221 */ /* 0x004fe20000010000 */
[----:B0-----:R-:W-:-:S02]  /*4ff0*/  CS2R R68, SRZ ;  /* 0x0000000000447805 */ /* 0x001fc4000001ff00 */
[----:B------:R-:W-:-:S04]  /*5000*/  @!P1 PRMT R3, RZ, 0x654, R3 ;  /* 0x00000654ff039816 */ /* 0x000fc80000000003 */
[----:B------:R0:W2:Y:S01]  /*5010*/  MUFU.EX2 R192, R57 ;  /* 0x0000003900c07308 */ /* 0x0000a20000000800 */
[C---:B-1----:R-:W-:Y:S01]  /*5020*/  FADD.FTZ R42, R198.reuse, R9 ;  /* 0x00000009c62a7221 */ /* 0x042fe20000010000 */
[----:B------:R1:W-:Y:S01]  /*5030*/  @!P1 SYNCS.ARRIVE.TRANS64.RED.A1T0 RZ, [R3+URZ], RZ ;  /* 0x000000ff03ff99a7 */ /* 0x0003e2000810043f */
[----:B------:R-:W-:-:S05]  /*5040*/  F2FP.BF16.F32.PACK_AB R198, R198, R23 ;  /* 0x00000017c6c6723e */ /* 0x000fca00000010ff */
[----:B------:R-:W1:Y:S01]  /*5050*/  MUFU.EX2 R31, R31 ;  /* 0x0000001f001f7308 */ /* 0x000e620000000800 */
[----:B---3--:R-:W-:Y:S01]  /*5060*/  FADD.FTZ R9, R27, R42 ;  /* 0x0000002a1b097221 */ /* 0x008fe20000010000 */
[----:B0-----:R-:W-:-:S06]  /*5070*/  CS2R R56, SRZ ;  /* 0x0000000000387805 */ /* 0x001fcc000001ff00 */
[----:B------:R0:W3:Y:S01]  /*5080*/  MUFU.EX2 R194, R61 ;  /* 0x0000003d00c27308 */ /* 0x0000e20000000800 */
[C---:B--2---:R-:W-:Y:S01]  /*5090*/  FADD.FTZ R42, R192.reuse, R9 ;  /* 0x00000009c02a7221 */ /* 0x044fe20000010000 */
[----:B------:R-:W-:Y:S02]  /*50a0*/  F2FP.BF16.F32.PACK_AB R192, R192, R27 ;  /* 0x0000001bc0c0723e */ /* 0x000fe400000010ff */
[----:B------:R-:W-:-:S04]  /*50b0*/  CS2R R26, SRZ ;  /* 0x00000000001a7805 */ /* 0x000fc8000001ff00 */
[----:B------:R-:W2:Y:S01]  /*50c0*/  MUFU.EX2 R35, R35 ;  /* 0x0000002300237308 */ /* 0x000ea20000000800 */
[----:B-1----:R-:W-:Y:S01]  /*50d0*/  FADD.FTZ R3, R31, R42 ;  /* 0x0000002a1f037221 */ /* 0x002fe20000010000 */
[----:B0-----:R-:W-:-:S06]  /*50e0*/  CS2R R60, SRZ ;  /* 0x00000000003c7805 */ /* 0x001fcc000001ff00 */
[----:B------:R0:W1:Y:S01]  /*50f0*/  MUFU.EX2 R188, R49 ;  /* 0x0000003100bc7308 */ /* 0x0000620000000800 */
[C---:B---3--:R-:W-:Y:S01]  /*5100*/  FADD.FTZ R42, R194.reuse, R3 ;  /* 0x00000003c22a7221 */ /* 0x048fe20000010000 */
[----:B------:R-:W-:-:S06]  /*5110*/  F2FP.BF16.F32.PACK_AB R194, R194, R31 ;  /* 0x0000001fc2c2723e */ /* 0x000fcc00000010ff */
[----:B------:R-:W3:Y:S01]  /*5120*/  MUFU.EX2 R39, R39 ;  /* 0x0000002700277308 */ /* 0x000ee20000000800 */
[----:B--2---:R-:W-:Y:S01]  /*5130*/  FADD.FTZ R3, R35, R42 ;  /* 0x0000002a23037221 */ /* 0x004fe20000010000 */
[----:B0-----:R-:W-:-:S06]  /*5140*/  CS2R R48, SRZ ;  /* 0x0000000000307805 */ /* 0x001fcc000001ff00 */
[----:B------:R0:W2:Y:S01]  /*5150*/  MUFU.EX2 R190, R53 ;  /* 0x0000003500be7308 */ /* 0x0000a20000000800 */
[C---:B-1----:R-:W-:Y:S01]  /*5160*/  FADD.FTZ R42, R188.reuse, R3 ;  /* 0x00000003bc2a7221 */ /* 0x042fe20000010000 */
[----:B------:R-:W-:-:S06]  /*5170*/  F2FP.BF16.F32.PACK_AB R188, R188, R35 ;  /* 0x00000023bcbc723e */ /* 0x000fcc00000010ff */
[----:B------:R-:W1:Y:S01]  /*5180*/  MUFU.EX2 R43, R43 ;  /* 0x0000002b002b7308 */ /* 0x000e620000000800 */
[----:B---3--:R-:W-:Y:S01]  /*5190*/  FADD.FTZ R3, R39, R42 ;  /* 0x0000002a27037221 */ /* 0x008fe20000010000 */
[----:B0-----:R-:W-:-:S06]  /*51a0*/  CS2R R52, SRZ ;  /* 0x0000000000347805 */ /* 0x001fcc000001ff00 */
[----:B------:R0:W3:Y:S01]  /*51b0*/  MUFU.EX2 R184, R41 ;  /* 0x0000002900b87308 */ /* 0x0000e20000000800 */
[C---:B--2---:R-:W-:Y:S01]  /*51c0*/  FADD.FTZ R2, R190.reuse, R3 ;  /* 0x00000003be027221 */ /* 0x044fe20000010000 */
[----:B------:R-:W-:-:S06]  /*51d0*/  F2FP.BF16.F32.PACK_AB R190, R190, R39 ;  /* 0x00000027bebe723e */ /* 0x000fcc00000010ff */
[----:B------:R-:W2:Y:S01]  /*51e0*/  MUFU.EX2 R47, R47 ;  /* 0x0000002f002f7308 */ /* 0x000ea20000000800 */
[----:B0-----:R-:W-:Y:S01]  /*51f0*/  FADD.FTZ R41, R89, R44 ;  /* 0x0000002c59297221 */ /* 0x001fe20000010000 */
[----:B-1----:R-:W-:Y:S01]  /*5200*/  FADD.FTZ R3, R43, R2 ;  /* 0x000000022b037221 */ /* 0x002fe20000010000 */
[----:B------:R-:W-:Y:S02]  /*5210*/  CS2R R88, SRZ ;  /* 0x0000000000587805 */ /* 0x000fe4000001ff00 */
[----:B------:R-:W-:-:S03]  /*5220*/  FADD.FTZ R44, R24, R41 ;  /* 0x00000029182c7221 */ /* 0x000fc60000010000 */
[----:B------:R-:W0:Y:S01]  /*5230*/  MUFU.EX2 R186, R45 ;  /* 0x0000002d00ba7308 */ /* 0x000e220000000800 */
[----:B------:R-:W-:Y:S01]  /*5240*/  FADD.FTZ R9, R93, R44 ;  /* 0x0000002c5d097221 */ /* 0x000fe20000010000 */
[C---:B---3--:R-:W-:Y:S01]  /*5250*/  FADD.FTZ R2, R184.reuse, R3 ;  /* 0x00000003b8027221 */ /* 0x048fe20000010000 */
[----:B------:R-:W-:Y:S02]  /*5260*/  F2FP.BF16.F32.PACK_AB R184, R184, R43 ;  /* 0x0000002bb8b8723e */ /* 0x000fe400000010ff */
[----:B------:R-:W-:Y:S01]  /*5270*/  CS2R R92, SRZ ;  /* 0x00000000005c7805 */ /* 0x000fe2000001ff00 */
[----:B------:R-:W-:Y:S01]  /*5280*/  FADD.FTZ R44, R28, R9 ;  /* 0x000000091c2c7221 */ /* 0x000fe20000010000 */
[----:B------:R-:W-:Y:S01]  /*5290*/  CS2R R28, SRZ ;  /* 0x00000000001c7805 */ /* 0x000fe2000001ff00 */
[----:B------:R-:W1:Y:S02]  /*52a0*/  MUFU.EX2 R105, R105 ;  /* 0x0000006900697308 */ /* 0x000e640000000800 */
[----:B------:R-:W-:Y:S01]  /*52b0*/  FADD.FTZ R9, R97, R44 ;  /* 0x0000002c61097221 */ /* 0x000fe20000010000 */
[----:B--2---:R-:W-:Y:S01]  /*52c0*/  FADD.FTZ R3, R47, R2 ;  /* 0x000000022f037221 */ /* 0x004fe20000010000 */
[----:B------:R-:W-:-:S02]  /*52d0*/  CS2R R96, SRZ ;  /* 0x0000000000607805 */ /* 0x000fc4000001ff00 */
[----:B------:R-:W-:Y:S01]  /*52e0*/  FADD.FTZ R44, R30, R9 ;  /* 0x000000091e2c7221 */ /* 0x000fe20000010000 */
[----:B------:R-:W-:Y:S01]  /*52f0*/  CS2R R30, SRZ ;  /* 0x00000000001e7805 */ /* 0x000fe2000001ff00 */
[----:B------:R-:W2:Y:S02]  /*5300*/  MUFU.EX2 R51, R51 ;  /* 0x0000003300337308 */ /* 0x000ea40000000800 */
[----:B------:R-:W-:Y:S01]  /*5310*/  FADD.FTZ R9, R101, R44 ;  /* 0x0000002c65097221 */ /* 0x000fe20000010000 */
[C---:B0-----:R-:W-:Y:S01]  /*5320*/  FADD.FTZ R2, R186.reuse, R3 ;  /* 0x00000003ba027221 */ /* 0x041fe20000010000 */
[----:B------:R-:W-:Y:S02]  /*5330*/  F2FP.BF16.F32.PACK_AB R186, R186, R47 ;  /* 0x0000002fbaba723e */ /* 0x000fe400000010ff */
[----:B------:R-:W-:Y:S01]  /*5340*/  CS2R R100, SRZ ;  /* 0x0000000000647805 */ /* 0x000fe2000001ff00 */
[----:B------:R-:W-:Y:S01]  /*5350*/  FADD.FTZ R42, R32, R9 ;  /* 0x00000009202a7221 */ /* 0x000fe20000010000 */
[----:B------:R-:W-:-:S02]  /*5360*/  CS2R R46, SRZ ;  /* 0x00000000002e7805 */ /* 0x000fc4000001ff00 */
[----:B------:R-:W-:Y:S01]  /*5370*/  CS2R R44, SRZ ;  /* 0x00000000002c7805 */ /* 0x000fe2000001ff00 */
[----:B------:R0:W3:Y:S01]  /*5380*/  MUFU.EX2 R34, R107 ;  /* 0x0000006b00227308 */ /* 0x0000e20000000800 */
[----:B-1----:R-:W-:Y:S01]  /*5390*/  FADD.FTZ R9, R105, R42 ;  /* 0x0000002a69097221 */ /* 0x002fe20000010000 */
[----:B------:R-:W-:-:S06]  /*53a0*/  CS2R R42, SRZ ;  /* 0x00000000002a7805 */ /* 0x000fcc000001ff00 */
[----:B------:R1:W4:Y:S01]  /*53b0*/  MUFU.EX2 R180, R33 ;  /* 0x0000002100b47308 */ /* 0x0003220000000800 */
[----:B--2---:R-:W-:Y:S01]  /*53c0*/  FADD.FTZ R3, R51, R2 ;  /* 0x0000000233037221 */ /* 0x004fe20000010000 */
[----:B0-----:R-:W-:-:S06]  /*53d0*/  CS2R R106, SRZ ;  /* 0x00000000006a7805 */ /* 0x001fcc000001ff00 */
[----:B------:R-:W0:Y:S01]  /*53e0*/  MUFU.EX2 R109, R109 ;  /* 0x0000006d006d7308 */ /* 0x000e220000000800 */
[C---:B---3--:R-:W-:Y:S01]  /*53f0*/  FADD.FTZ R8, R34.reuse, R9 ;  /* 0x0000000922087221 */ /* 0x048fe20000010000 */
[----:B------:R-:W-:Y:S02]  /*5400*/  F2FP.BF16.F32.PACK_AB R181, R34, R105 ;  /* 0x0000006922b5723e */ /* 0x000fe400000010ff */
[----:B------:R-:W-:Y:S02]  /*5410*/  CS2R R104, SRZ ;  /* 0x0000000000687805 */ /* 0x000fe4000001ff00 */
[----:B------:R-:W-:Y:S02]  /*5420*/  CS2R R34, SRZ ;  /* 0x0000000000227805 */ /* 0x000fe4000001ff00 */
[----:B-1----:R-:W-:Y:S01]  /*5430*/  CS2R R32, SRZ ;  /* 0x0000000000207805 */ /* 0x002fe2000001ff00 */
[----:B------:R-:W1:Y:S01]  /*5440*/  MUFU.EX2 R55, R55 ;  /* 0x0000003700377308 */ /* 0x000e620000000800 */
[C---:B----4-:R-:W-:Y:S01]  /*5450*/  FADD.FTZ R2, R180.reuse, R3 ;  /* 0x00000003b4027221 */ /* 0x050fe20000010000 */
[----:B------:R-:W-:-:S02]  /*5460*/  F2FP.BF16.F32.PACK_AB R180, R180, R51 ;  /* 0x00000033b4b4723e */ /* 0x000fc400000010ff */
[----:B------:R-:W-:-:S04]  /*5470*/  CS2R R50, SRZ ;  /* 0x0000000000327805 */ /* 0x000fc8000001ff00 */
[----:B------:R2:W3:Y:S01]  /*5480*/  MUFU.EX2 R36, R111 ;  /* 0x0000006f00247308 */ /* 0x0004e20000000800 */
[----:B0-----:R-:W-:-:S07]  /*5490*/  FADD.FTZ R9, R109, R8 ;  /* 0x000000086d097221 */ /* 0x001fce0000010000 */
[----:B------:R0:W4:Y:S01]  /*54a0*/  MUFU.EX2 R182, R37 ;  /* 0x0000002500b67308 */ /* 0x0001220000000800 */
[----:B-1----:R-:W-:Y:S01]  /*54b0*/  FADD.FTZ R3, R55, R2 ;  /* 0x0000000237037221 */ /* 0x002fe20000010000 */
[----:B--2---:R-:W-:-:S06]  /*54c0*/  CS2R R110, SRZ ;  /* 0x00000000006e7805 */ /* 0x004fcc000001ff00 */
[----:B------:R-:W1:Y:S01]  /*54d0*/  MUFU.EX2 R113, R113 ;  /* 0x0000007100717308 */ /* 0x000e620000000800 */
[C---:B---3--:R-:W-:Y:S01]  /*54e0*/  FADD.FTZ R8, R36.reuse, R9 ;  /* 0x0000000924087221 */ /* 0x048fe20000010000 */
[----:B------:R-:W-:Y:S02]  /*54f0*/  F2FP.BF16.F32.PACK_AB R183, R36, R109 ;  /* 0x0000006d24b7723e */ /* 0x000fe400000010ff */
[----:B------:R-:W-:Y:S02]  /*5500*/  CS2R R108, SRZ ;  /* 0x00000000006c7805 */ /* 0x000fe4000001ff00 */
[----:B0-----:R-:W-:Y:S02]  /*5510*/  CS2R R36, SRZ ;  /* 0x0000000000247805 */ /* 0x001fe4000001ff00 */
[----:B------:R-:W0:Y:S01]  /*5520*/  MUFU.EX2 R59, R59 ;  /* 0x0000003b003b7308 */ /* 0x000e220000000800 */
[C---:B----4-:R-:W-:Y:S01]  /*5530*/  FADD.FTZ R2, R182.reuse, R3 ;  /* 0x00000003b6027221 */ /* 0x050fe20000010000 */
[----:B------:R-:W-:-:S02]  /*5540*/  F2FP.BF16.F32.PACK_AB R182, R182, R55 ;  /* 0x00000037b6b6723e */ /* 0x000fc400000010ff */
[----:B------:R-:W-:-:S04]  /*5550*/  CS2R R54, SRZ ;  /* 0x0000000000367805 */ /* 0x000fc8000001ff00 */
[----:B------:R2:W3:Y:S01]  /*5560*/  MUFU.EX2 R38, R115 ;  /* 0x0000007300267308 */ /* 0x0004e20000000800 */
[----:B-1----:R-:W-:-:S07]  /*5570*/  FADD.FTZ R9, R113, R8 ;  /* 0x0000000871097221 */ /* 0x002fce0000010000 */
[----:B------:R1:W4:Y:S01]  /*5580*/  MUFU.EX2 R176, R25 ;  /* 0x0000001900b07308 */ /* 0x0003220000000800 */
[----:B0-----:R-:W-:Y:S01]  /*5590*/  FADD.FTZ R3, R59, R2 ;  /* 0x000000023b037221 */ /* 0x001fe20000010000 */
[----:B--2---:R-:W-:-:S06]  /*55a0*/  CS2R R114, SRZ ;  /* 0x0000000000727805 */ /* 0x004fcc000001ff00 */
        /* <DEDUP_REMOVED lines=11> */
[----:B0-----:R-:W-:Y:S01]  /*5660*/  FADD.FTZ R9, R117, R8 ;  /* 0x0000000875097221 */ /* 0x001fe20000010000 */
[----:B------:R-:W-:-:S06]  /*5670*/  IMAD.U32 R8, RZ, RZ, UR6 ;  /* 0x00000006ff087e24 */ /* 0x000fcc000f8e00ff */
[----:B------:R-:W0:Y:S01]  /*5680*/  MUFU.EX2 R14, R14 ;  /* 0x0000000e000e7308 */ /* 0x000e220000000800 */
[----:B-1----:R-:W-:Y:S01]  /*5690*/  FADD.FTZ R3, R63, R2 ;  /* 0x000000023f037221 */ /* 0x002fe20000010000 */
[----:B------:R-:W-:Y:S01]  /*56a0*/  IMAD.MOV.U32 R2, RZ, RZ, 0x3f800000 ;  /* 0x3f800000ff027424 */ /* 0x000fe200078e00ff */
[----:B--2---:R-:W-:Y:S01]  /*56b0*/  CS2R R118, SRZ ;  /* 0x0000000000767805 */ /* 0x004fe2000001ff00 */
[C---:B---3--:R-:W-:Y:S01]  /*56c0*/  FADD.FTZ R9, R40.reuse, R9 ;  /* 0x0000000928097221 */ /* 0x048fe20000010000 */
[----:B------:R-:W-:Y:S02]  /*56d0*/  F2FP.BF16.F32.PACK_AB R179, R40, R117 ;  /* 0x0000007528b3723e */ /* 0x000fe400000010ff */
[----:B------:R-:W-:Y:S02]  /*56e0*/  CS2R R116, SRZ ;  /* 0x0000000000747805 */ /* 0x000fe4000001ff00 */
[----:B------:R-:W-:Y:S01]  /*56f0*/  CS2R R40, SRZ ;  /* 0x0000000000287805 */ /* 0x000fe2000001ff00 */
[C---:B0-----:R-:W-:Y:S01]  /*5700*/  FADD.FTZ R10, R14.reuse, R3 ;  /* 0x000000030e0a7221 */ /* 0x041fe20000010000 */
[----:B------:R-:W-:Y:S01]  /*5710*/  F2FP.BF16.F32.PACK_AB R178, R14, R63 ;  /* 0x0000003f0eb2723e */ /* 0x000fe200000010ff */
[----:B------:R-:W-:Y:S01]  /*5720*/  IMAD.MOV.U32 R3, RZ, RZ, 0x3f800000 ;  /* 0x3f800000ff037424 */ /* 0x000fe200078e00ff */
[----:B------:R-:W-:Y:S01]  /*5730*/  CS2R R62, SRZ ;  /* 0x00000000003e7805 */ /* 0x000fe2000001ff00 */
[----:B------:R-:W-:Y:S06]  /*5740*/  @!P3 BRA `(.L_x_2075) ;  /* 0x00000044005cb947 */ /* 0x000fec0003800000 */
[----:B------:R-:W-:Y:S01]  /*5750*/  R2UR UR58, R20 ;  /* 0x00000000143a72ca */ /* 0x000fe200000e0000 */
[----:B------:R-:W-:Y:S01]  /*5760*/  IMAD.MOV.U32 R14, RZ, RZ, R7 ;  /* 0x000000ffff0e7224 */ /* 0x000fe200078e0007 */
[----:B------:R-:W-:Y:S01]  /*5770*/  UMOV UR61, URZ ;  /* 0x0000003f003d7c82 */ /* 0x000fe20008000000 */
[----:B------:R-:W-:Y:S01]  /*5780*/  IMAD.MOV.U32 R15, RZ, RZ, R6 ;  /* 0x000000ffff0f7224 */ /* 0x000fe200078e0006 */
[----:B------:R-:W-:Y:S01]  /*5790*/  UMOV UR57, URZ ;  /* 0x0000003f00397c82 */ /* 0x000fe20008000000 */
[----:B------:R-:W-:Y:S02]  /*57a0*/  IMAD.MOV.U32 R3, RZ, RZ, 0x3f800000 ;  /* 0x3f800000ff037424 */ /* 0x000fe400078e00ff */
[----:B------:R-:W-:-:S08]  /*57b0*/  IMAD.MOV.U32 R119, RZ, RZ, RZ ;  /* 0x000000ffff777224 */ /* 0x000fd000078e00ff */
.L_x_2084:
[----:B------:R-:W-:-:S04]  /*57c0*/  UIADD3 UR6, UR57, 0x1, URZ ;  /* 0x0000000139067890 */ /* 0x000fc8000fffe03f */
[----:B------:R-:W-:-:S04]  /*57d0*/  UISETP.NE.AND UP1, UPT, UR6, 0x2, UPT ;  /* 0x000000020600788c */ /* 0x000fc8000bf25270 */
[----:B------:R-:W-:Y:S02]  /*57e0*/  USEL UR7, URZ, 0x1, UP1 ;  /* 0x000000013f077887 */ /* 0x000fe40008800000 */
[----:B------:R-:W-:Y:S02]  /*57f0*/  USEL UR60, UR6, URZ, UP1 ;  /* 0x0000003f063c7287 */ /* 0x000fe40008800000 */
[----:B------:R-:W-:-:S06]  /*5800*/  ULOP3.LUT UR6, UR61, UR7, URZ, 0x3c, !UPT ;  /* 0x000000073d067292 */ /* 0x000fcc000f8e3c3f */
[----:B------:R-:W-:Y:S01]  /*5810*/  IMAD.U32 R8, RZ, RZ, UR6 ;  /* 0x00000006ff087e24 */ /* 0x000fe2000f8e00ff */
[----:B------:R-:W-:Y:S06]  /*5820*/  @!P0 BRA `(.L_x_2076) ;  /* 0x0000000000048947 */ /* 0x000fec0003800000 */
[----:B------:R-:W-:Y:S01]  /*5830*/  BPT.TRAP 0x1 ;  /* 0x000000040000795c */ /* 0x000fe20000300000 */
.L_x_2076:
        /* <DEDUP_REMOVED lines=8> */
.L_x_2077:
[----:B-1----:R-:W-:Y:S05]  /*58c0*/  @P3 BRA `(.L_x_2078) ;  /* 0x0000000000083947 */ /* 0x002fea0003800000 */
[----:B------:R-:W1:Y:S02]  /*58d0*/  SYNCS.PHASECHK.TRANS64.TRYWAIT P3, [UR59+0x36830], R0 ;  /* 0x03683000ff0075a7 */ /* 0x000e64000806017b */
[----:B-1----:R-:W-:Y:S05]  /*58e0*/  @!P3 BRA `(.L_x_2079) ;  /* 0x000000f400ccb947 */ /* 0x002fea0003800000 */
.L_x_2078:
        /* <DEDUP_REMOVED lines=10> */
[----:B01----:R-:W-:Y:S01]  /*5990*/  MOV R0, UR41 ;  /* 0x0000002900007c02 */ /* 0x003fe20008000f00 */
[----:B------:R-:W-:Y:S01]  /*59a0*/  UMOV UR15, 0x40000040 ;  /* 0x40000040000f7882 */ /* 0x000fe20000000000 */
[----:B------:R-:W-:Y:S01]  /*59b0*/  MOV R6, UR40 ;  /* 0x0000002800067c02 */ /* 0x000fe20008000f00 */
[----:B------:R-:W-:Y:S01]  /*59c0*/  UIMAD UR56, UR60, 0xa80, UR6 ;  /* 0x00000a803c3878a4 */ /* 0x000fe2000f8e0206 */
[C---:B------:R-:W-:Y:S01]  /*59d0*/  R2UR UR40, R4.reuse ;  /* 0x00000000042872ca */ /* 0x040fe200000e0000 */
[----:B------:R-:W-:Y:S01]  /*59e0*/  UMOV UR19, 0x40000040 ;  /* 0x4000004000137882 */ /* 0x000fe20000000000 */
[C---:B------:R-:W-:Y:S01]  /*59f0*/  R2UR UR41, R5.reuse ;  /* 0x00000000052972ca */ /* 0x040fe200000e0000 */
[----:B------:R-:W-:Y:S01]  /*5a00*/  UIADD3 UR50, UR56, 0x80, URZ ;  /* 0x0000008038327890 */ /* 0x000fe2000fffe03f */
[----:B------:R-:W-:Y:S01]  /*5a10*/  MOV R7, UR45 ;  /* 0x0000002d00077c02 */ /* 0x000fe20008000f00 */
[----:B------:R-:W-:Y:S01]  /*5a20*/  UIADD3 UR6, UR56, 0x100, URZ ;  /* 0x0000010038067890 */ /* 0x000fe2000fffe03f */
[----:B------:R-:W-:Y:S01]  /*5a30*/  MOV R20, UR44 ;  /* 0x0000002c00147c02 */ /* 0x000fe20008000f00 */
[----:B------:R-:W-:Y:S01]  /*5a40*/  UMOV UR54, UR56 ;  /* 0x0000003800367c82 */ /* 0x000fe20008000000 */
[----:B------:R-:W-:Y:S01]  /*5a50*/  UIADD3 UR7, UR56, 0x180, URZ ;  /* 0x0000018038077890 */ /* 0x000fe2000fffe03f */
[----:B------:R-:W-:Y:S01]  /*5a60*/  HGMMA.64x16x16.F32.BF16 R168, gdesc[UR52], RZ, !UPT, gsb0 ;  /* 0x0020000034a879f0 */ /* 0x000fe2000c0018ff */
[C---:B------:R-:W-:Y:S01]  /*5a70*/  R2UR UR52, R4.reuse ;  /* 0x00000000043472ca */ /* 0x040fe200000e0000 */
[----:B------:R-:W-:Y:S01]  /*5a80*/  UMOV UR55, 0x40000040 ;  /* 0x4000004000377882 */ /* 0x000fe20000000000 */
[C---:B------:R-:W-:Y:S01]  /*5a90*/  R2UR UR53, R5.reuse ;  /* 0x00000000053572ca */ /* 0x040fe200000e0000 */
[----:B------:R-:W-:Y:S01]  /*5aa0*/  UMOV UR54, UR6 ;  /* 0x0000000600367c82 */ /* 0x000fe20008000000 */
[----:B------:R-:W-:Y:S01]  /*5ab0*/  R2UR UR44, R4 ;  /* 0x00000000042c72ca */ /* 0x000fe200000e0000 */
[----:B------:R-:W-:Y:S01]  /*5ac0*/  UMOV UR42, UR7 ;  /* 0x00000007002a7c82 */ /* 0x000fe20008000000 */
[----:B------:R-:W-:Y:S01]  /*5ad0*/  R2UR UR45, R5 ;  /* 0x00000000052d72ca */ /* 0x000fe200000e0000 */
[----:B------:R-:W-:Y:S01]  /*5ae0*/  UIADD3 UR6, UR56, 0x200, URZ ;  /* 0x0000020038067890 */ /* 0x000fe2000fffe03f */
[-C--:B------:R-:W-:Y:S01]  /*5af0*/  FMUL.FTZ R24, R24, R2.reuse ;  /* 0x0000000218187220 */ /* 0x080fe20000410000 */
[----:B------:R-:W-:Y:S01]  /*5b00*/  UMOV UR7, 0x40000040 ;  /* 0x4000004000077882 */ /* 0x000fe20000000000 */
[----:B------:R-:W-:Y:S01]  /*5b10*/  UIADD3 UR10, UR56, 0x82, URZ ;  /* 0x00000082380a7890 */ /* 0x000fe2000fffe03f */
[-C--:B------:R-:W-:Y:S01]  /*5b20*/  FMUL.FTZ R25, R25, R2.reuse ;  /* 0x0000000219197220 */ /* 0x080fe20000410000 */
[----:B------:R-:W-:Y:S01]  /*5b30*/  UIADD3 UR11, UR56, 0x102, URZ ;  /* 0x00000102380b7890 */ /* 0x000fe2000fffe03f */
[-C--:B------:R-:W-:Y:S01]  /*5b40*/  FMUL.FTZ R28, R28, R2.reuse ;  /* 0x000000021c1c7220 */ /* 0x080fe20000410000 */
[----:B------:R-:W-:Y:S01]  /*5b50*/  UMOV UR46, UR6 ;  /* 0x00000006002e7c82 */ /* 0x000fe20008000000 */
        /* <DEDUP_REMOVED lines=572> */
.L_x_2080:
[----:B------:R-:W-:Y:S01]  /*7f20*/  R2UR UR6, R16 ;  /* 0x00000000100672ca */ /* 0x000fe200000e0000 */
[----:B------:R-:W-:-:S05]  /*7f30*/  IMAD.U32 R0, RZ, RZ, UR61 ;  /* 0x0000003dff007e24 */ /* 0x000fca000f8e00ff */
[----:B------:R-:W-:-:S07]  /*7f40*/  SHF.L.U32 R0, R0, 0x1f, RZ ;  /* 0x0000001f00007819 */ /* 0x000fce00000006ff */
[----:B------:R-:W-:-:S09]  /*7f50*/  ULEA UR11, UR57, UR6, 0x3 ;  /* 0x00000006390b7291 */ /* 0x000fd2000f8e183f */
[----:B------:R0:W1:Y:S01]  /*7f60*/  SYNCS.PHASECHK.TRANS64.TRYWAIT P3, [UR11+0x36850], R0 ;  /* 0x03685000ff0075a7 */ /* 0x000062000806014b */
[----:B------:R-:W-:Y:S05]  /*7f70*/  @!P0 BRA `(.L_x_2081) ;  /* 0x0000000000048947 */ /* 0x000fea0003800000 */
[----:B------:R-:W-:Y:S01]  /*7f80*/  BPT.TRAP 0x1 ;  /* 0x000000040000795c */ /* 0x000fe20000300000 */
.L_x_2081:
[----:B-1----:R-:W-:Y:S05]  /*7f90*/  @P3 BRA `(.L_x_2082) ;  /* 0x0000000000083947 */ /* 0x002fea0003800000 */
[----:B------:R-:W1:Y:S02]  /*7fa0*/  SYNCS.PHASECHK.TRANS64.TRYWAIT P3, [UR11+0x36850], R0 ;  /* 0x03685000ff0075a7 */ /* 0x000e64000806014b */
[----:B-1----:R-:W-:Y:S05]  /*7fb0*/  @!P3 BRA `(.L_x_2083) ;  /* 0x000000d00030b947 */ /* 0x002fea0003800000 */
.L_x_2082:
[----:B------:R-:W-:Y:S01]  /*7fc0*/  R2UR UR6, R16 ;  /* 0x00000000100672ca */ /* 0x000fe200000e0000 */
[----:B------:R-:W-:Y:S01]  /*7fd0*/  WARPGROUP.ARRIVE ;  /* 0x00000000000079c5 */ /* 0x000fe20000000000 */
[----:B------:R-:W-:Y:S01]  /*7fe0*/  UMOV UR7, 0x40000040 ;  /* 0x4000004000077882 */ /* 0x000fe20000000000 */
[----:B------:R-:W-:Y:S01]  /*7ff0*/  IMAD.MOV.U32 R6, RZ, RZ, R11 ;  /* 0x000000ffff067224 */ /* 0x000fe200078e000b */
[----:B------:R-:W-:Y:S01]  /*8000*/  R2UR UR15, R17 ;  /* 0x00000000110f72ca */ /* 0x000fe200000e0000 */
[----:B------:R-:W-:Y:S01]  /*8010*/  ULDC UR18, c[0x0][0x2f0] ;  /* 0x0000bc0000127ab9 */ /* 0x000fe20000000800 */
[----:B------:R-:W-:Y:S01]  /*8020*/  ULDC UR14, c[0x0][0x288] ;  /* 0x0000a200000e7ab9 */ /* 0x000fe20000000800 */
[----:B------:R-:W-:Y:S01]  /*8030*/  IMAD.U32 R7, RZ, RZ, UR18 ;  /* 0x00000012ff077e24 */ /* 0x000fe2000f8e00ff */
[----:B------:R-:W-:-:S05]  /*8040*/  R2UR UR61, R8 ;  /* 0x00000000083d72ca */ /* 0x000fca00000e0000 */
[----:B------:R-:W-:-:S04]  /*8050*/  UIADD3 UR6, UR6, 0x400, URZ ;  /* 0x0000040006067890 */ /* 0x000fc8000fffe03f */
[----:B------:R-:W-:-:S04]  /*8060*/  USHF.R.U32.HI UR6, URZ, 0x4, UR6 ;  /* 0x000000043f067899 */ /* 0x000fc80008011606 */
[----:B------:R-:W-:-:S04]  /*8070*/  ULOP3.LUT UR6, UR6, 0x3fff, URZ, 0xc0, !UPT ;  /* 0x00003fff06067892 */ /* 0x000fc8000f8ec03f */
[----:B------:R-:W-:-:S04]  /*8080*/  ULOP3.LUT UR6, UR6, 0x3800000, URZ, 0xfc, !UPT ;  /* 0x0380000006067892 */ /* 0x000fc8000f8efc3f */
[----:B------:R-:W-:-:S03]  /*8090*/  UIMAD UR10, UR57, 0xa80, UR6 ;  /* 0x00000a80390a78a4 */ /* 0x000fc6000f8e0206 */
[----:B------:R-:W-:-:S04]  /*80a0*/  UMOV UR57, UR60 ;  /* 0x0000003c00397c82 */ /* 0x000fc80008000000 */
        /* <DEDUP_REMOVED lines=12> */
[----:B------:R-:W-:Y:S01]  /*8170*/  @UP0 ULDC UR6, c[0x0][0x44c] ;  /* 0x0001130000060ab9 */ /* 0x000fe20000000800 */
[----:B------:R-:W-:Y:S01]  /*8180*/  UMOV UR7, 0x40000040 ;  /* 0x4000004000077882 */ /* 0x000fe20000000000 */
[----:B01----:R-:W-:Y:S01]  /*8190*/  @P2 IMAD.HI.U32 R0, R11, UR6, RZ ;  /* 0x000000060b002c27 */ /* 0x003fe2000f8e00ff */
[----:B------:R-:W-:-:S04]  /*81a0*/  @UP0 ULDC UR6, c[0x0][0x450] ;  /* 0x0001140000060ab9 */ /* 0x000fc80000000800 */
[----:B------:R-:W-:Y:S01]  /*81b0*/  @P2 SHF.R.U32.HI R6, RZ, UR6, R0 ;  /* 0x00000006ff062c19 */ /* 0x000fe20008011600 */
[----:B------:R-:W-:Y:S02]  /*81c0*/  UMOV UR6, 0x1 ;  /* 0x0000000100067882 */ /* 0x000fe40000000000 */
[----:B------:R-:W-:Y:S02]  /*81d0*/  UIMAD UR6, UR58, -0x70, UR6 ;  /* 0xffffff903a0678a4 */ /* 0x000fe4000f8e0206 */
[----:B------:R-:W0:Y:S04]  /*81e0*/  SHFL.IDX PT, R3, R6, 0x1, 0x1c1f ;  /* 0x003c1f0006037f89 */ /* 0x000e2800000e0000 */
[----:B------:R-:W-:Y:S01]  /*81f0*/  IMAD.U32 R2, RZ, RZ, UR6 ;  /* 0x00000006ff027e24 */ /* 0x000fe2000f8e00ff */
[----:B------:R-:W-:Y:S01]  /*8200*/  UIADD3 UR6, UR10, 0x180, URZ ;  /* 0x000001800a067890 */ /* 0x000fe2000fffe03f */
[----:B------:R-:W1:Y:S02]  /*8210*/  SHFL.IDX PT, R211, R6, RZ, 0x1c1f ;  /* 0x001c1fff06d37589 */ /* 0x000e6400000e0000 */
[----:B------:R-:W-:-:S04]  /*8220*/  IMAD R2, R13, -0x2, R2 ;  /* 0xfffffffe0d027824 */ /* 0x000fc800078e0202 */
[----:B------:R-:W-:-:S05]  /*8230*/  IMAD R2, R7, UR15, R2 ;  /* 0x0000000f07027c24 */ /* 0x000fca000f8e0202 */
[----:B0-----:R-:W-:-:S04]  /*8240*/  IADD3 R0, R3, -UR14, R2 ;  /* 0x8000000e03007c10 */ /* 0x001fc8000fffe002 */
[C---:B------:R-:W-:Y:S02]  /*8250*/  ISETP.GT.AND P3, PT, R0.reuse, RZ, PT ;  /* 0x000000ff0000720c */ /* 0x040fe40003f64270 */
[----:B------:R-:W-:Y:S02]  /*8260*/  ISETP.GT.AND P4, PT, R0, 0x1, PT ;  /* 0x000000010000780c */ /* 0x000fe40003f84270 */
[----:B------:R-:W-:Y:S02]  /*8270*/  FSEL R209, R170, -INF , P3 ;  /* 0xff800000aad17808 */ /* 0x000fe40001800000 */
[----:B------:R-:W-:Y:S02]  /*8280*/  ISETP.GT.AND P3, PT, R0, 0x8, PT ;  /* 0x000000080000780c */ /* 0x000fe40003f64270 */
[----:B------:R-:W-:Y:S02]  /*8290*/  FSEL R201, R171, -INF , P4 ;  /* 0xff800000abc97808 */ /* 0x000fe40002000000 */
        /* <DEDUP_REMOVED lines=17> */
[----:B------:R-:W-:Y:S02]  /*83b0*/  FMNMX.FTZ R20, R199, R20, !PT ;  /* 0x00000014c7147209 */ /* 0x000fe40007810000 */
[----:B-1----:R-:W-:-:S02]  /*83c0*/  IADD3 R2, R211, -UR14, R2 ;  /* 0x8000000ed3027c10 */ /* 0x002fc4000fffe002 */
[----:B------:R-:W-:Y:S02]  /*83d0*/  R2UR UR14, R204 ;  /* 0x00000000cc0e72ca */ /* 0x000fe400000e0000 */
[----:B------:R-:W-:-:S04]  /*83e0*/  ISETP.GT.AND P5, PT, R2, 0x1, PT ;  /* 0x000000010200780c */ /* 0x000fc80003fa4270 */
[----:B------:R-:W-:Y:S02]  /*83f0*/  FSEL R169, R169, -INF , P5 ;  /* 0xff800000a9a97808 */ /* 0x000fe40002800000 */
[----:B------:R-:W-:-:S04]  /*8400*/  ISETP.GT.AND P5, PT, R2, 0x9, PT ;  /* 0x000000090200780c */ /* 0x000fc80003fa4270 */
[----:B------:R-:W-:Y:S01]  /*8410*/  FSEL R173, R173, -INF , P5 ;  /* 0xff800000adad7808 */ /* 0x000fe20002800000 */
[----:B------:R-:W-:Y:S01]  /*8420*/  UISETP.GT.AND UP1, UPT, UR58, UR14, UPT ;  /* 0x0000000e3a00728c */ /* 0x000fe2000bf24270 */
[----:B------:R-:W-:Y:S01]  /*8430*/  ISETP.GT.AND P5, PT, R2, 0x11, PT ;  /* 0x000000110200780c */ /* 0x000fe20003fa4270 */
[----:B------:R-:W-:-:S03]  /*8440*/  UIADD3 UR58, UR58, -0x1, URZ ;  /* 0xffffffff3a3a7890 */ /* 0x000fc6000fffe03f */
[----:B------:R-:W-:Y:S02]  /*8450*/  FSEL R161, R161, -INF , P5 ;  /* 0xff800000a1a17808 */ /* 0x000fe40002800000 */
[----:B------:R-:W-:-:S04]  /*8460*/  ISETP.GT.AND P5, PT, R2, 0x19, PT ;  /* 0x000000190200780c */ /* 0x000fc80003fa4270 */
        /* <DEDUP_REMOVED lines=20> */
[----:B------:R-:W-:Y:S01]  /*85b0*/  FSEL R225, R125, -INF , P5 ;  /* 0xff8000007de17808 */ /* 0x000fe20002800000 */
[----:B------:R-:W-:Y:S02]  /*85c0*/  WARPGROUP.DEPBAR.LE gsb0, 0x0 ;  /* 0x00008000000079c5 */ /* 0x000fe40000010000 */
[----:B------:R-:W-:Y:S01]  /*85d0*/  WARPGROUP.ARRIVE ;  /* 0x00000000000079c5 */ /* 0x000fe20000000000 */
[----:B------:R-:W-:Y:S02]  /*85e0*/  FSEL R195, R167, -INF , P4 ;  /* 0xff800000a7c37808 */ /* 0x000fe40002000000 */
[----:B------:R-:W-:Y:S02]  /*85f0*/  ISETP.GT.AND P4, PT, R0, 0x21, PT ;  /* 0x000000210000780c */ /* 0x000fe40003f84270 */
[----:B------:R-:W-:Y:S01]  /*8600*/  FSEL R193, R154, -INF , P3 ;  /* 0xff8000009ac17808 */ /* 0x000fe20001800000 */
[----:B------:R-:W-:Y:S01]  /*8610*/  HGMMA.64x192x16.F32.BF16 R24, R188, gdesc[UR4].tnspB, R24, gsb0 ;  /* 0x42e00004bc187df0 */ /* 0x000fe20008001818 */
        /* <DEDUP_REMOVED lines=10> */
[----:B------:R-:W-:Y:S02]  /*86c0*/  FSEL R159, R159, -INF , P4 ;  /* 0xff8000009f9f7808 */ /* 0x000fe40002000000 */
[----:B------:R-:W-:Y:S02]  /*86d0*/  FMNMX.FTZ R20, R3, R20, !PT ;  /* 0x0000001403147209 */ /* 0x000fe40007810000 */
[----:B------:R-:W-:Y:S02]  /*86e0*/  ISETP.GT.AND P4, PT, R0, 0x31, PT ;  /* 0x000000310000780c */ /* 0x000fe40003f84270 */
[----:B------:R-:W-:Y:S01]  /*86f0*/  FSEL R21, R146, -INF , P3 ;  /* 0xff80000092157808 */ /* 0x000fe20001800000 */
[----:B------:R-:W-:Y:S01]  /*8700*/  IMAD.U32 R146, RZ, RZ, UR11 ;  /* 0x0000000bff927e24 */ /* 0x000fe2000f8e00ff */
[----:B------:R-:W-:Y:S02]  /*8710*/  FMNMX.FTZ R20, R159, R20, !PT ;  /* 0x000000149f147209 */ /* 0x000fe40007810000 */
[----:B------:R-:W-:Y:S01]  /*8720*/  ISETP.GT.AND P3, PT, R0, 0x38, PT ;  /* 0x000000380000780c */ /* 0x000fe20003f64270 */
[----:B------:R-:W-:Y:S01]  /*8730*/  @!P1 VIADD R146, R146, 0x36860 ;  /* 0x0003686092929836 */ /* 0x000fe20000000000 */
[----:B------:R-:W-:-:S02]  /*8740*/  FSEL R147, R147, -INF , P4 ;  /* 0xff80000093937808 */ /* 0x000fc40002000000 */
[----:B------:R-:W-:Y:S02]  /*8750*/  FMNMX.FTZ R20, R21, R20, !PT ;  /* 0x0000001415147209 */ /* 0x000fe40007810000 */
[----:B------:R-:W-:Y:S02]  /*8760*/  ISETP.GT.AND P4, PT, R0, 0x39, PT ;  /* 0x000000390000780c */ /* 0x000fe40003f84270 */
[----:B------:R-:W-:Y:S02]  /*8770*/  FSEL R23, R150, -INF , P3 ;  /* 0xff80000096177808 */ /* 0x000fe40001800000 */
[----:B------:R-:W-:Y:S02]  /*8780*/  FMNMX.FTZ R20, R147, R20, !PT ;  /* 0x0000001493147209 */ /* 0x000fe40007810000 */
[----:B------:R-:W-:Y:S02]  /*8790*/  ISETP.GT.AND P3, PT, R0, 0x40, PT ;  /* 0x000000400000780c */ /* 0x000fe40003f64270 */
        /* <DEDUP_REMOVED lines=24> */
[----:B------:R-:W-:-:S02]  /*8920*/  FMNMX.FTZ R20, R175, R20, !PT ;  /* 0x00000014af147209 */ /* 0x000fc40007810000 */
[----:B------:R-:W-:Y:S01]  /*8930*/  @!P1 PRMT R146, RZ, 0x654, R146 ;  /* 0x00000654ff929816 */ /* 0x000fe20000000092 */
[----:B------:R-:W-:Y:S02]  /*8940*/  WARPGROUP.DEPBAR.LE gsb0, 0x0 ;  /* 0x00008000000079c5 */ /* 0x000fe40000010000 */
[----:B------:R-:W-:Y:S01]  /*8950*/  WARPGROUP.ARRIVE ;  /* 0x00000000000079c5 */ /* 0x000fe20000000000 */
[----:B------:R-:W-:Y:S02]  /*8960*/  FSEL R189, R135, -INF , P4 ;  /* 0xff80000087bd7808 */ /* 0x000fe40002000000 */
[----:B------:R-:W-:Y:S02]  /*8970*/  ISETP.GT.AND P4, PT, R0, 0x61, PT ;  /* 0x000000610000780c */ /* 0x000fe40003f84270 */
[----:B------:R-:W-:Y:S01]  /*8980*/  FSEL R135, R122, -INF , P3 ;  /* 0xff8000007a877808 */ /* 0x000fe20001800000 */
[----:B------:R-:W-:Y:S01]  /*8990*/  HGMMA.64x192x16.F32.BF16 R24, R184, gdesc[UR4].tnspB, R24, gsb0 ;  /* 0x42e00004b8187df0 */ /* 0x000fe20008001818 */
[----:B------:R-:W-:Y:S01]  /*89a0*/  FMNMX.FTZ R20, R189, R20, !PT ;  /* 0x00000014bd147209 */ /* 0x000fe20007810000 */
[----:B------:R-:W-:Y:S01]  /*89b0*/  UIADD3 UR6, UR10, 0x280, URZ ;  /* 0x000002800a067890 */ /* 0x000fe2000fffe03f */
[----:B------:R-:W-:Y:S01]  /*89c0*/  ISETP.GT.AND P3, PT, R0, 0x68, PT ;  /* 0x000000680000780c */ /* 0x000fe20003f64270 */
[----:B------:R-:W-:Y:S01]  /*89d0*/  UMOV UR7, 0x40000040 ;  /* 0x4000004000077882 */ /* 0x000fe20000000000 */
[----:B------:R-:W-:-:S02]  /*89e0*/  FSEL R123, R123, -INF , P4 ;  /* 0xff8000007b7b7808 */ /* 0x000fc40002000000 */
[----:B------:R-:W-:Y:S02]  /*89f0*/  FMNMX.FTZ R20, R135, R20, !PT ;  /* 0x0000001487147209 */ /* 0x000fe40007810000 */
[----:B------:R-:W-:Y:S02]  /*8a00*/  ISETP.GT.AND P4, PT, R0, 0x69, PT ;  /* 0x000000690000780c */ /* 0x000fe40003f84270 */
[----:B------:R-:W-:Y:S01]  /*8a10*/  FSEL R191, R126, -INF , P3 ;  /* 0xff8000007ebf7808 */ /* 0x000fe20001800000 */
[----:B------:R-:W0:Y:S01]  /*8a20*/  LDC R0, c[0x0][0x988] ;  /* 0x00026200ff007b82 */ /* 0x000e220000000800 */
[----:B------:R-:W-:Y:S02]  /*8a30*/  FMNMX.FTZ R20, R123, R20, !PT ;  /* 0x000000147b147209 */ /* 0x000fe40007810000 */
[----:B------:R-:W-:Y:S02]  /*8a40*/  FSEL R127, R127, -INF , P4 ;  /* 0xff8000007f7f7808 */ /* 0x000fe40002000000 */
[----:B------:R-:W-:-:S02]  /*8a50*/  FMNMX.FTZ R20, R191, R20, !PT ;  /* 0x00000014bf147209 */ /* 0x000fc40007810000 */
[----:B------:R-:W-:Y:S02]  /*8a60*/  ISETP.GT.AND P4, PT, R2, RZ, PT ;  /* 0x000000ff0200720c */ /* 0x000fe40003f84270 */
[----:B------:R-:W-:Y:S02]  /*8a70*/  FMNMX.FTZ R20, R127, R20, !PT ;  /* 0x000000147f147209 */ /* 0x000fe40007810000 */
[----:B------:R-:W-:Y:S02]  /*8a80*/  FSEL R168, R168, -INF , P4 ;  /* 0xff800000a8a87808 */ /* 0x000fe40002000000 */
[----:B------:R-:W-:Y:S01]  /*8a90*/  ISETP.GT.AND P4, PT, R2, 0x8, PT ;  /* 0x000000080200780c */ /* 0x000fe20003f84270 */
[----:B------:R-:W1:Y:S01]  /*8aa0*/  SHFL.BFLY PT, R7, R20, 0x2, 0x1f ;  /* 0x0c401f0014077f89 */ /* 0x000e6200000e0000 */
[----:B------:R-:W-:-:S04]  /*8ab0*/  FMNMX.FTZ R6, R168, R15, !PT ;  /* 0x0000000fa8067209 */ /* 0x000fc80007810000 */
[----:B------:R-:W-:Y:S02]  /*8ac0*/  FMNMX.FTZ R6, R169, R6, !PT ;  /* 0x00000006a9067209 */ /* 0x000fe40007810000 */
[----:B-1----:R-:W-:-:S05]  /*8ad0*/  FMNMX.FTZ R22, R20, R7, !PT ;  /* 0x0000000714167209 */ /* 0x002fca0007810000 */
[----:B------:R-:W1:Y:S02]  /*8ae0*/  SHFL.BFLY PT, R7, R22, 0x1, 0x1f ;  /* 0x0c201f0016077f89 */ /* 0x000e6400000e0000 */
[----:B-1----:R-:W-:-:S04]  /*8af0*/  FMNMX.FTZ R7, R22, R7, !PT ;  /* 0x0000000716077209 */ /* 0x002fc80007810000 */
[C---:B------:R-:W-:Y:S01]  /*8b00*/  FSETP.NEU.FTZ.AND P3, PT, R7.reuse, -INF , PT ;  /* 0xff8000000700780b */ /* 0x040fe20003f7d000 */
[----:B0-----:R-:W-:-:S05]  /*8b10*/  FMUL.FTZ R122, R7, R0 ;  /* 0x00000000077a7220 */ /* 0x001fca0000410000 */
[----:B------:R-:W-:-:S05]  /*8b20*/  FSEL R20, R122, RZ, P3 ;  /* 0x000000ff7a147208 */ /* 0x000fca0001800000 */
[-CC-:B------:R-:W-:Y:S01]  /*8b30*/  FFMA.FTZ R22, R209, R0.reuse, -R20.reuse ;  /* 0x00000000d1167223 */ /* 0x180fe20000010814 */
        /* <DEDUP_REMOVED lines=18> */
[----:B------:R-:W-:-:S05]  /*8c60*/  FFMA.FTZ R123, R191, R0, -R20 ;  /* 0x00000000bf7b7223 */ /* 0x000fca0000010814 */
        /* <DEDUP_REMOVED lines=13> */
[----:B------:R-:W-:-:S04]  /*8d40*/  FSEL R185, R172, -INF , P4 ;  /* 0xff800000acb97808 */ /* 0x000fc80002000000 */
[----:B------:R-:W-:Y:S01]  /*8d50*/  MUFU.EX2 R138, R138 ;  /* 0x0000008a008a7308 */ /* 0x000fe20000000800 */
[----:B------:R-:W-:Y:S02]  /*8d60*/  ISETP.GT.AND P4, PT, R2, 0x10, PT ;  /* 0x000000100200780c */ /* 0x000fe40003f84270 */
[----:B------:R-:W-:Y:S01]  /*8d70*/  FMNMX.FTZ R6, R185, R6, !PT ;  /* 0x00000006b9067209 */ /* 0x000fe20007810000 */
[----:B------:R-:W-:Y:S01]  /*8d80*/  HGMMA.64x192x16.F32.BF16 R24, R180, gdesc[UR4].tnspB, R24, gsb0 ;  /* 0x42e00004b4187df0 */ /* 0x000fe20008001818 */
[----:B------:R-:W-:Y:S01]  /*8d90*/  FSEL R187, R160, -INF , P4 ;  /* 0xff800000a0bb7808 */ /* 0x000fe20002000000 */
[----:B------:R-:W-:Y:S01]  /*8da0*/  UIADD3 UR6, UR10, 0x300, URZ ;  /* 0x000003000a067890 */ /* 0x000fe2000fffe03f */
[----:B------:R-:W-:Y:S01]  /*8db0*/  FMNMX.FTZ R6, R173, R6, !PT ;  /* 0x00000006ad067209 */ /* 0x000fe20007810000 */
[----:B------:R-:W-:Y:S01]  /*8dc0*/  UMOV UR7, 0x40000040 ;  /* 0x4000004000077882 */ /* 0x000fe20000000000 */
[----:B------:R-:W-:Y:S01]  /*8dd0*/  ISETP.GT.AND P4, PT, R2, 0x18, PT ;  /* 0x000000180200780c */ /* 0x000fe20003f84270 */
[----:B------:R-:W-:Y:S01]  /*8de0*/  MUFU.EX2 R142, R142 ;  /* 0x0000008e008e7308 */ /* 0x000fe20000000800 */
[----:B------:R-:W-:-:S02]  /*8df0*/  FMNMX.FTZ R6, R187, R6, !PT ;  /* 0x00000006bb067209 */ /* 0x000fc40007810000 */
[----:B------:R-:W-:Y:S02]  /*8e00*/  FSEL R209, R164, -INF , P4 ;  /* 0xff800000a4d17808 */ /* 0x000fe40002000000 */
[----:B------:R-:W-:Y:S02]  /*8e10*/  FMNMX.FTZ R6, R161, R6, !PT ;  /* 0x00000006a1067209 */ /* 0x000fe40007810000 */
[----:B------:R-:W-:Y:S01]  /*8e20*/  ISETP.GT.AND P4, PT, R2, 0x20, PT ;  /* 0x000000200200780c */ /* 0x000fe20003f84270 */
[----:B------:R-:W-:Y:S01]  /*8e30*/  MUFU.EX2 R123, R123 ;  /* 0x0000007b007b7308 */ /* 0x000fe20000000800 */
[----:B------:R-:W-:Y:S02]  /*8e40*/  FMNMX.FTZ R6, R209, R6, !PT ;  /* 0x00000006d1067209 */ /* 0x000fe40007810000 */
[----:B------:R-:W-:Y:S02]  /*8e50*/  FSEL R207, R152, -INF , P4 ;  /* 0xff80000098cf7808 */ /* 0x000fe40002000000 */
[----:B------:R-:W-:-:S02]  /*8e60*/  FMNMX.FTZ R6, R165, R6, !PT ;  /* 0x00000006a5067209 */ /* 0x000fc40007810000 */
[----:B------:R-:W-:Y:S02]  /*8e70*/  ISETP.GT.AND P4, PT, R2, 0x28, PT ;  /* 0x000000280200780c */ /* 0x000fe40003f84270 */
[----:B------:R-:W-:Y:S02]  /*8e80*/  FMNMX.FTZ R6, R207, R6, !PT ;  /* 0x00000006cf067209 */ /* 0x000fe40007810000 */
[----:B------:R-:W-:Y:S02]  /*8e90*/  FSEL R211, R156, -INF , P4 ;  /* 0xff8000009cd37808 */ /* 0x000fe40002000000 */
[----:B------:R-:W-:Y:S02]  /*8ea0*/  FMNMX.FTZ R6, R153, R6, !PT ;  /* 0x0000000699067209 */ /* 0x000fe40007810000 */
[----:B------:R-:W-:Y:S02]  /*8eb0*/  ISETP.GT.AND P4, PT, R2, 0x30, PT ;  /* 0x000000300200780c */ /* 0x000fe40003f84270 */
[----:B------:R-:W-:-:S02]  /*8ec0*/  FMNMX.FTZ R6, R211, R6, !PT ;  /* 0x00000006d3067209 */ /* 0x000fc40007810000 */
[----:B------:R-:W-:Y:S02]  /*8ed0*/  FSEL R205, R144, -INF , P4 ;  /* 0xff80000090cd7808 */ /* 0x000fe40002000000 */
[----:B------:R-:W-:Y:S02]  /*8ee0*/  FMNMX.FTZ R6, R157, R6, !PT ;  /* 0x000000069d067209 */ /* 0x000fe40007810000 */
[----:B------:R-:W-:Y:S02]  /*8ef0*/  ISETP.GT.AND P4, PT, R2, 0x38, PT ;  /* 0x000000380200780c */ /* 0x000fe40003f84270 */
[----:B------:R-:W-:Y:S02]  /*8f00*/  FMNMX.FTZ R6, R205, R6, !PT ;  /* 0x00000006cd067209 */ /* 0x000fe40007810000 */
[----:B------:R-:W-:Y:S02]  /*8f10*/  FSEL R215, R148, -INF , P4 ;  /* 0xff80000094d77808 */ /* 0x000fe40002000000 */
[----:B------:R-:W-:-:S02]  /*8f20*/  FMNMX.FTZ R6, R145, R6, !PT ;  /* 0x0000000691067209 */ /* 0x000fc40007810000 */
[----:B------:R-:W-:Y:S02]  /*8f30*/  ISETP.GT.AND P4, PT, R2, 0x40, PT ;  /* 0x000000400200780c */ /* 0x000fe40003f84270 */
[----:B------:R-:W-:Y:S02]  /*8f40*/  FMNMX.FTZ R6, R215, R6, !PT ;  /* 0x00000006d7067209 */ /* 0x000fe40007810000 */
[----:B------:R-:W-:Y:S01]  /*8f50*/  FSEL R213, R136, -INF , P4 ;  /* 0xff80000088d57808 */ /* 0x000fe20002000000 */
[--C-:B------:R-:W-:Y:S01]  /*8f60*/  FFMA.FTZ R136, R143, R0, -R20.reuse ;  /* 0x000000008f887223 */ /* 0x100fe20000010814 */
[----:B------:R-:W-:Y:S02]  /*8f70*/  FMNMX.FTZ R6, R149, R6, !PT ;  /* 0x0000000695067209 */ /* 0x000fe40007810000 */
[----:B------:R-:W-:Y:S02]  /*8f80*/  ISETP.GT.AND P4, PT, R2, 0x48, PT ;  /* 0x000000480200780c */ /* 0x000fe40003f84270 */
[----:B------:R-:W-:Y:S01]  /*8f90*/  FMNMX.FTZ R6, R213, R6, !PT ;  /* 0x00000006d5067209 */ /* 0x000fe20007810000 */
[----:B------:R-:W-:Y:S01]  /*8fa0*/  MUFU.EX2 R136, R136 ;  /* 0x0000008800887308 */ /* 0x000fe20000000800 */
[----:B------:R-:W-:Y:S01]  /*8fb0*/  FSEL R217, R140, -INF , P4 ;  /* 0xff8000008cd97808 */ /* 0x000fe20002000000 */
[----:B------:R-:W-:Y:S01]  /*8fc0*/  FFMA.FTZ R140, R189, R0, -R20 ;  /* 0x00000000bd8c7223 */ /* 0x000fe20000010814 */
[----:B------:R-:W-:-:S02]  /*8fd0*/  FMNMX.FTZ R6, R137, R6, !PT ;  /* 0x0000000689067209 */ /* 0x000fc40007810000 */
[----:B------:R-:W-:Y:S02]  /*8fe0*/  ISETP.GT.AND P4, PT, R2, 0x50, PT ;  /* 0x000000500200780c */ /* 0x000fe40003f84270 */
[----:B------:R-:W-:Y:S01]  /*8ff0*/  FMNMX.FTZ R6, R217, R6, !PT ;  /* 0x00000006d9067209 */ /* 0x000fe20007810000 */
[----:B------:R-:W-:Y:S01]  /*9000*/  MUFU.EX2 R140, R140 ;  /* 0x0000008c008c7308 */ /* 0x000fe20000000800 */
[----:B------:R-:W-:Y:S02]  /*9010*/  FSEL R155, R128, -INF , P4 ;  /* 0xff800000809b7808 */ /* 0x000fe40002000000 */
[----:B------:R-:W-:Y:S02]  /*9020*/  FMNMX.FTZ R6, R141, R6, !PT ;  /* 0x000000068d067209 */ /* 0x000fe40007810000 */
[----:B------:R-:W-:Y:S02]  /*9030*/  ISETP.GT.AND P4, PT, R2, 0x58, PT ;  /* 0x000000580200780c */ /* 0x000fe40003f84270 */
[----:B------:R-:W-:Y:S01]  /*9040*/  FMNMX.FTZ R6, R155, R6, !PT ;  /* 0x000000069b067209 */ /* 0x000fe20007810000 */
[----:B------:R0:W-:Y:S01]  /*9050*/  MUFU.EX2 R128, R134 ;  /* 0x0000008600807308 */ /* 0x0001e20000000800 */
[----:B------:R-:W-:Y:S01]  /*9060*/  FSEL R219, R132, -INF , P4 ;  /* 0xff80000084db7808 */ /* 0x000fe20002000000 */
[----:B------:R-:W-:Y:S01]  /*9070*/  FFMA.FTZ R132, R147, R0, -R20 ;  /* 0x0000000093847223 */ /* 0x000fe20000010814 */
[----:B------:R-:W-:-:S02]  /*9080*/  FMNMX.FTZ R6, R129, R6, !PT ;  /* 0x0000000681067209 */ /* 0x000fc40007810000 */
[----:B------:R-:W-:Y:S02]  /*9090*/  ISETP.GT.AND P4, PT, R2, 0x60, PT ;  /* 0x000000600200780c */ /* 0x000fe40003f84270 */
[----:B------:R-:W-:Y:S01]  /*90a0*/  FMNMX.FTZ R6, R219, R6, !PT ;  /* 0x00000006db067209 */ /* 0x000fe20007810000 */
[----:B------:R-:W1:Y:S01]  /*90b0*/  MUFU.EX2 R132, R132 ;  /* 0x0000008400847308 */ /* 0x000e620000000800 */
[----:B------:R-:W-:Y:S01]  /*90c0*/  FSEL R159, R120, -INF , P4 ;  /* 0xff800000789f7808 */ /* 0x000fe20002000000 */
[--C-:B0-----:R-:W-:Y:S01]  /*90d0*/  FFMA.FTZ R134, R139, R0, -R20.reuse ;  /* 0x000000008b867223 */ /* 0x101fe20000010814 */
[----:B------:R-:W-:Y:S02]  /*90e0*/  FMNMX.FTZ R6, R133, R6, !PT ;  /* 0x0000000685067209 */ /* 0x000fe40007810000 */
[----:B------:R-:W-:Y:S02]  /*90f0*/  ISETP.GT.AND P4, PT, R2, 0x68, PT ;  /* 0x000000680200780c */ /* 0x000fe40003f84270 */
[----:B------:R-:W-:Y:S01]  /*9100*/  FMNMX.FTZ R6, R159, R6, !PT ;  /* 0x000000069f067209 */ /* 0x000fe20007810000 */
[----:B------:R0:W-:Y:S01]  /*9110*/  MUFU.EX2 R120, R3 ;  /* 0x0000000300787308 */ /* 0x0001e20000000800 */
[----:B------:R-:W-:Y:S01]  /*9120*/  FSEL R223, R124, -INF , P4 ;  /* 0xff8000007cdf7808 */ /* 0x000fe20002000000 */
[--C-:B------:R-:W-:Y:S01]  /*9130*/  FFMA.FTZ R124, R23, R0, -R20.reuse ;  /* 0x00000000177c7223 */ /* 0x100fe20000010814 */
[----:B------:R-:W-:Y:S01]  /*9140*/  FMNMX.FTZ R6, R221, R6, !PT ;  /* 0x00000006dd067209 */ /* 0x000fe20007810000 */
[----:B------:R-:W-:-:S03]  /*9150*/  FFMA.FTZ R23, R167, R0, -R20 ;  /* 0x00000000a7177223 */ /* 0x000fc60000010814 */
[----:B------:R-:W-:Y:S01]  /*9160*/  FMNMX.FTZ R6, R223, R6, !PT ;  /* 0x00000006df067209 */ /* 0x000fe20007810000 */
[----:B------:R-:W2:Y:S01]  /*9170*/  MUFU.EX2 R124, R124 ;  /* 0x0000007c007c7308 */ /* 0x000ea20000000800 */
[----:B-1----:R-:W-:Y:S02]  /*9180*/  F2FP.BF16.F32.PACK_AB R189, R132, R21 ;  /* 0x0000001584bd723e */ /* 0x002fe400000010ff */
[----:B------:R-:W-:-:S05]  /*9190*/  FMNMX.FTZ R6, R225, R6, !PT ;  /* 0x00000006e1067209 */ /* 0x000fca0007810000 */
[----:B0-----:R-:W0:Y:S01]  /*91a0*/  SHFL.BFLY PT, R3, R6, 0x2, 0x1f ;  /* 0x0c401f0006037f89 */ /* 0x001e2200000e0000 */
[----:B------:R-:W1:Y:S08]  /*91b0*/  MUFU.EX2 R134, R134 ;  /* 0x0000008600867308 */ /* 0x000e700000000800 */
[----:B------:R-:W3:Y:S01]  /*91c0*/  MUFU.EX2 R23, R23 ;  /* 0x0000001700177308 */ /* 0x000ee20000000800 */
[----:B--2---:R-:W-:-:S02]  /*91d0*/  F2FP.BF16.F32.PACK_AB R191, R125, R124 ;  /* 0x0000007c7dbf723e */ /* 0x004fc400000010ff */
[----:B0-----:R-:W-:-:S05]  /*91e0*/  FMNMX.FTZ R3, R6, R3, !PT ;  /* 0x0000000306037209 */ /* 0x001fca0007810000 */
[----:B------:R-:W0:Y:S02]  /*91f0*/  SHFL.BFLY PT, R6, R3, 0x1, 0x1f ;  /* 0x0c201f0003067f89 */ /* 0x000e2400000e0000 */
[----:B0-----:R-:W-:Y:S02]  /*9200*/  FMNMX.FTZ R6, R3, R6, !PT ;  /* 0x0000000603067209 */ /* 0x001fe40007810000 */
[----:B------:R-:W-:Y:S02]  /*9210*/  FSEL R3, R7, RZ, P3 ;  /* 0x000000ff07037208 */ /* 0x000fe40001800000 */
[C---:B------:R-:W-:Y:S01]  /*9220*/  FSETP.NEU.FTZ.AND P4, PT, R6.reuse, -INF , PT ;  /* 0xff8000000600780b */ /* 0x040fe20003f9d000 */
[CC--:B------:R-:W-:Y:S01]  /*9230*/  FMUL.FTZ R144, R6.reuse, R0.reuse ;  /* 0x0000000006907220 */ /* 0x0c0fe20000410000 */
[----:B------:R-:W-:Y:S01]  /*9240*/  PLOP3.LUT P3, PT, PT, PT, UP1, 0x80, 0x0 ;  /* 0x000000000000781c */ /* 0x000fe20003f6f018 */
[----:B------:R-:W-:Y:S01]  /*9250*/  FADD.FTZ R3, -R3, R14 ;  /* 0x0000000e03037221 */ /* 0x000fe20000010100 */
[----:B------:R-:W-:Y:S01]  /*9260*/  FSEL R2, R6, RZ, P4 ;  /* 0x000000ff06027208 */ /* 0x000fe20002000000 */
[----:B------:R-:W-:Y:S01]  /*9270*/  IMAD.U32 R14, RZ, RZ, UR59 ;  /* 0x0000003bff0e7e24 */ /* 0x000fe2000f8e00ff */
[----:B------:R-:W-:Y:S01]  /*9280*/  FSEL R144, R144, RZ, P4 ;  /* 0x000000ff90907208 */ /* 0x000fe20002000000 */
[----:B------:R-:W-:-:S02]  /*9290*/  FMUL.FTZ R3, R3, R0 ;  /* 0x0000000003037220 */ /* 0x000fc40000410000 */
[----:B------:R-:W-:Y:S01]  /*92a0*/  FADD.FTZ R15, -R2, R15 ;  /* 0x0000000f020f7221 */ /* 0x000fe20000010100 */
[----:B------:R-:W-:Y:S02]  /*92b0*/  @!P1 VIADD R14, R14, 0x36840 ;  /* 0x000368400e0e9836 */ /* 0x000fe40000000000 */
[-CC-:B------:R-:W-:Y:S01]  /*92c0*/  FFMA.FTZ R200, R169, R0.reuse, -R144.reuse ;  /* 0x00000000a9c87223 */ /* 0x180fe20000010890 */
[-CC-:B------:R-:W-:Y:S01]  /*92d0*/  FFMA.FTZ R202, R185, R0.reuse, -R144.reuse ;  /* 0x00000000b9ca7223 */ /* 0x180fe20000010890 */
[-C--:B------:R-:W-:Y:S01]  /*92e0*/  FMUL.FTZ R2, R15, R0.reuse ;  /* 0x000000000f027220 */ /* 0x080fe20000410000 */
[----:B------:R-:W-:Y:S01]  /*92f0*/  MUFU.EX2 R3, R3 ;  /* 0x0000000300037308 */ /* 0x000fe20000000800 */
[-CC-:B------:R-:W-:Y:S01]  /*9300*/  FFMA.FTZ R139, R173, R0.reuse, -R144.reuse ;  /* 0x00000000ad8b7223 */ /* 0x180fe20000010890 */
[-CC-:B------:R-:W-:Y:S01]  /*9310*/  FFMA.FTZ R196, R187, R0.reuse, -R144.reuse ;  /* 0x00000000bbc47223 */ /* 0x180fe20000010890 */
[-CC-:B------:R-:W-:Y:S01]  /*9320*/  FFMA.FTZ R143, R161, R0.reuse, -R144.reuse ;  /* 0x00000000a18f7223 */ /* 0x180fe20000010890 */
[-CC-:B------:R-:W-:Y:S01]  /*9330*/  FFMA.FTZ R15, R149, R0.reuse, -R144.reuse ;  /* 0x00000000950f7223 */ /* 0x180fe20000010890 */
[-C--:B------:R-:W-:Y:S01]  /*9340*/  FFMA.FTZ R198, R209, R0.reuse, -R144 ;  /* 0x00000000d1c67223 */ /* 0x080fe20000010890 */
[----:B------:R-:W-:Y:S01]  /*9350*/  @!P1 PRMT R14, RZ, 0x654, R14 ;  /* 0x00000654ff0e9816 */ /* 0x000fe2000000000e */
        /* <DEDUP_REMOVED lines=21> */
[----:B------:R-:W-:Y:S01]  /*94b0*/  FFMA.FTZ R223, R223, R0, -R144 ;  /* 0x00000000dfdf7223 */ /* 0x000fe20000010890 */
[----:B-1----:R-:W-:Y:S01]  /*94c0*/  F2FP.BF16.F32.PACK_AB R185, R134, R121 ;  /* 0x0000007986b9723e */ /* 0x002fe200000010ff */
[----:B------:R-:W-:-:S02]  /*94d0*/  WARPGROUP.DEPBAR.LE gsb0, 0x0 ;  /* 0x00008000000079c5 */ /* 0x000fc40000010000 */
[----:B------:R-:W-:Y:S01]  /*94e0*/  WARPGROUP.ARRIVE ;  /* 0x00000000000079c5 */ /* 0x000fe20000000000 */
[-CC-:B------:R-:W-:Y:S01]  /*94f0*/  FFMA.FTZ R181, R131, R0.reuse, -R20.reuse ;  /* 0x0000000083b57223 */ /* 0x180fe20000010814 */
[-C--:B------:R-:W-:Y:S01]  /*9500*/  FFMA.FTZ R131, R135, R0.reuse, -R20 ;  /* 0x0000000087837223 */ /* 0x080fe20000010814 */
[-C--:B------:R-:W-:Y:S01]  /*9510*/  FFMA.FTZ R135, R168, R0.reuse, -R144 ;  /* 0x00000000a8877223 */ /* 0x080fe20000010890 */
[----:B------:R-:W-:Y:S01]  /*9520*/  MUFU.EX2 R139, R139 ;  /* 0x0000008b008b7308 */ /* 0x000fe20000000800 */
[-CC-:B------:R-:W-:Y:S01]  /*9530*/  FFMA.FTZ R183, R175, R0.reuse, -R20.reuse ;  /* 0x00000000afb77223 */ /* 0x180fe20000010814 */
[----:B------:R-:W-:Y:S01]  /*9540*/  HGMMA.64x192x16.F32.BF16 R24, R176, gdesc[UR4].tnspB, R24, gsb0 ;  /* 0x42e00004b0187df0 */ /* 0x000fe20008001818 */
[-C--:B------:R-:W-:Y:S01]  /*9550*/  FFMA.FTZ R20, R127, R0.reuse, -R20 ;  /* 0x000000007f147223 */ /* 0x080fe20000010814 */
[----:B------:R-:W-:Y:S01]  /*9560*/  FFMA.FTZ R144, R225, R0, -R144 ;  /* 0x00000000e1907223 */ /* 0x000fe20000010890 */
[----:B---3--:R-:W-:-:S03]  /*9570*/  F2FP.BF16.F32.PACK_AB R187, R136, R23 ;  /* 0x0000001788bb723e */ /* 0x008fc600000010ff */
[----:B------:R-:W0:Y:S08]  /*9580*/  MUFU.EX2 R135, R135 ;  /* 0x0000008700877308 */ /* 0x000e300000000800 */
[----:B------:R-:W-:Y:S08]  /*9590*/  MUFU.EX2 R196, R196 ;  /* 0x000000c400c47308 */ /* 0x000ff00000000800 */
[----:B------:R-:W-:Y:S01]  /*95a0*/  MUFU.EX2 R143, R143 ;  /* 0x0000008f008f7308 */ /* 0x000fe20000000800 */
[----:B0-----:R-:W-:Y:S01]  /*95b0*/  FFMA.FTZ R149, R2, R10, R135 ;  /* 0x0000000a02957223 */ /* 0x001fe20000010087 */
[----:B------:R-:W-:-:S03]  /*95c0*/  FFMA.FTZ R10, R3, R9, R22 ;  /* 0x00000009030a7223 */ /* 0x000fc60000010016 */
[C---:B------:R-:W-:Y:S01]  /*95d0*/  FADD.FTZ R149, R200.reuse, R149 ;  /* 0x00000095c8957221 */ /* 0x040fe20000010000 */
[C---:B------:R-:W-:Y:S01]  /*95e0*/  FADD.FTZ R10, R201.reuse, R10 ;  /* 0x0000000ac90a7221 */ /* 0x040fe20000010000 */
[----:B------:R-:W-:Y:S01]  /*95f0*/  F2FP.BF16.F32.PACK_AB R201, R201, R22 ;  /* 0x00000016c9c9723e */ /* 0x000fe200000010ff */
[----:B------:R-:W-:Y:S01]  /*9600*/  MUFU.EX2 R198, R198 ;  /* 0x000000c600c67308 */ /* 0x000fe20000000800 */
[----:B------:R-:W-:Y:S01]  /*9610*/  F2FP.BF16.F32.PACK_AB R200, R200, R135 ;  /* 0x00000087c8c8723e */ /* 0x000fe200000010ff */
[----:B------:R-:W-:Y:S01]  /*9620*/  FADD.FTZ R127, R203, R10 ;  /* 0x0000000acb7f7221 */ /* 0x000fe20000010000 */
[----:B------:R-:W-:-:S03]  /*9630*/  F2FP.BF16.F32.PACK_AB R203, R122, R203 ;  /* 0x000000cb7acb723e */ /* 0x000fc600000010ff */
[----:B------:R-:W-:Y:S02]  /*9640*/  FADD.FTZ R10, R122, R127 ;  /* 0x0000007f7a0a7221 */ /* 0x000fe40000010000 */
[----:B------:R-:W-:Y:S02]  /*9650*/  MUFU.EX2 R147, R147 ;  /* 0x0000009300937308 */ /* 0x000fe40000000800 */
        /* <DEDUP_REMOVED lines=16> */
[----:B------:R-:W-:-:S04]  /*9760*/  FADD.FTZ R127, R21, R10 ;  /* 0x0000000a157f7221 */ /* 0x000fc80000010000 */
[----:B------:R-:W-:Y:S02]  /*9770*/  FADD.FTZ R127, R132, R127 ;  /* 0x0000007f847f7221 */ /* 0x000fe40000010000 */
        /* <DEDUP_REMOVED lines=15> */
[----:B------:R-:W-:Y:S01]  /*9870*/  MUFU.EX2 R221, R221 ;  /* 0x000000dd00dd7308 */ /* 0x000fe20000000800 */
[----:B------:R-:W-:-:S02]  /*9880*/  WARPGROUP.DEPBAR.LE gsb0, 0x0 ;  /* 0x00008000000079c5 */ /* 0x000fc40000010000 */
[----:B------:R1:W-:Y:S05]  /*9890*/  @!P1 SYNCS.ARRIVE.TRANS64.RED.A1T0 RZ, [R14+URZ], RZ ;  /* 0x000000ff0eff99a7 */ /* 0x0003ea000810043f */
[----:B------:R-:W-:Y:S01]  /*98a0*/  MUFU.EX2 R176, R159 ;  /* 0x0000009f00b07308 */ /* 0x000fe20000000800 */
[----:B0-----:R-:W-:Y:S01]  /*98b0*/  F2FP.BF16.F32.PACK_AB R177, R142, R131 ;  /* 0x000000838eb1723e */ /* 0x001fe200000010ff */
[----:B-1----:R-:W-:-:S06]  /*98c0*/  FADD.FTZ R14, R202, R149 ;  /* 0x00000095ca0e7221 */ /* 0x002fcc0000010000 */
[----:B------:R-:W-:Y:S01]  /*98d0*/  MUFU.EX2 R178, R223 ;  /* 0x000000df00b27308 */ /* 0x000fe20000000800 */
[----:B------:R0:W-:Y:S01]  /*98e0*/  @!P1 SYNCS.ARRIVE.TRANS64.RED.A1T0 RZ, [R146+URZ], RZ ;  /* 0x000000ff92ff99a7 */ /* 0x0001e2000810043f */
[C---:B------:R-:W-:Y:S01]  /*98f0*/  F2FP.BF16.F32.PACK_AB R202, R139.reuse, R202 ;  /* 0x000000ca8bca723e */ /* 0x040fe200000010ff */
[----:B------:R-:W-:-:S04]  /*9900*/  FADD.FTZ R149, R139, R14 ;  /* 0x0000000e8b957221 */ /* 0x000fc80000010000 */
[----:B------:R-:W-:Y:S01]  /*9910*/  FADD.FTZ R14, R196, R149 ;  /* 0x00000095c40e7221 */ /* 0x000fe20000010000 */
[----:B------:R-:W-:Y:S01]  /*9920*/  MUFU.EX2 R144, R144 ;  /* 0x0000009000907308 */ /* 0x000fe20000000800 */
[C---:B------:R-:W-:Y:S02]  /*9930*/  F2FP.BF16.F32.PACK_AB R196, R143.reuse, R196 ;  /* 0x000000c48fc4723e */ /* 0x040fe400000010ff */
[----:B------:R-:W-:-:S04]  /*9940*/  FADD.FTZ R137, R143, R14 ;  /* 0x0000000e8f897221 */ /* 0x000fc80000010000 */
[----:B------:R-:W-:Y:S01]  /*9950*/  FADD.FTZ R14, R198, R137 ;  /* 0x00000089c60e7221 */ /* 0x000fe20000010000 */
[----:B------:R-:W1:Y:S01]  /*9960*/  MUFU.EX2 R20, R20 ;  /* 0x0000001400147308 */ /* 0x000e620000000800 */
[C---:B------:R-:W-:Y:S02]  /*9970*/  F2FP.BF16.F32.PACK_AB R198, R147.reuse, R198 ;  /* 0x000000c693c6723e */ /* 0x040fe400000010ff */
[----:B------:R-:W-:-:S04]  /*9980*/  FADD.FTZ R137, R147, R14 ;  /* 0x0000000e93897221 */ /* 0x000fc80000010000 */
[----:B------:R-:W-:Y:S01]  /*9990*/  FADD.FTZ R14, R192, R137 ;  /* 0x00000089c00e7221 */ /* 0x000fe20000010000 */
[----:B------:R-:W-:-:S03]  /*99a0*/  F2FP.BF16.F32.PACK_AB R192, R151, R192 ;  /* 0x000000c097c0723e */ /* 0x000fc600000010ff */
[----:B------:R-:W-:-:S04]  /*99b0*/  FADD.FTZ R137, R151, R14 ;  /* 0x0000000e97897221 */ /* 0x000fc80000010000 */
[----:B------:R-:W-:Y:S01]  /*99c0*/  FADD.FTZ R14, R194, R137 ;  /* 0x00000089c20e7221 */ /* 0x000fe20000010000 */
[C---:B------:R-:W-:Y:S02]  /*99d0*/  F2FP.BF16.F32.PACK_AB R194, R153.reuse, R194 ;  /* 0x000000c299c2723e */ /* 0x040fe400000010ff */
[----:B-1----:R-:W-:Y:S01]  /*99e0*/  F2FP.BF16.F32.PACK_AB R179, R20, R123 ;  /* 0x0000007b14b3723e */ /* 0x002fe200000010ff */
[----:B------:R-:W-:-:S04]  /*99f0*/  FADD.FTZ R137, R153, R14 ;  /* 0x0000000e99897221 */ /* 0x000fc80000010000 */
[----:B------:R-:W-:Y:S01]  /*9a00*/  FADD.FTZ R14, R188, R137 ;  /* 0x00000089bc0e7221 */ /* 0x000fe20000010000 */
[----:B------:R-:W-:-:S03]  /*9a10*/  F2FP.BF16.F32.PACK_AB R188, R145, R188 ;  /* 0x000000bc91bc723e */ /* 0x000fc600000010ff */
[----:B------:R-:W-:Y:S01]  /*9a20*/  FADD.FTZ R129, R145, R14 ;  /* 0x0000000e91817221 */ /* 0x000fe20000010000 */
[----:B------:R-:W-:-:S03]  /*9a30*/  FADD.FTZ R14, R124, R127 ;  /* 0x0000007f7c0e7221 */ /* 0x000fc60000010000 */
[----:B------:R-:W-:Y:S01]  /*9a40*/  FADD.FTZ R10, R190, R129 ;  /* 0x00000081be0a7221 */ /* 0x000fe20000010000 */
[----:B------:R-:W-:Y:S01]  /*9a50*/  FADD.FTZ R14, R125, R14 ;  /* 0x0000000e7d0e7221 */ /* 0x000fe20000010000 */
[C---:B------:R-:W-:Y:S02]  /*9a60*/  F2FP.BF16.F32.PACK_AB R190, R15.reuse, R190 ;  /* 0x000000be0fbe723e */ /* 0x040fe400000010ff */
[----:B------:R-:W-:-:S04]  /*9a70*/  FADD.FTZ R127, R15, R10 ;  /* 0x0000000a0f7f7221 */ /* 0x000fc80000010000 */
[----:B------:R-:W-:Y:S01]  /*9a80*/  FADD.FTZ R10, R184, R127 ;  /* 0x0000007fb80a7221 */ /* 0x000fe20000010000 */
[----:B------:R-:W-:Y:S01]  /*9a90*/  FADD.FTZ R127, R121, R14 ;  /* 0x0000000e797f7221 */ /* 0x000fe20000010000 */
[C---:B------:R-:W-:Y:S01]  /*9aa0*/  F2FP.BF16.F32.PACK_AB R184, R9.reuse, R184 ;  /* 0x000000b809b8723e */ /* 0x040fe200000010ff */
[----:B------:R-:W-:Y:S02]  /*9ab0*/  IMAD.MOV.U32 R14, RZ, RZ, R7 ;  /* 0x000000ffff0e7224 */ /* 0x000fe400078e0007 */
[----:B------:R-:W-:Y:S01]  /*9ac0*/  FADD.FTZ R129, R9, R10 ;  /* 0x0000000a09817221 */ /* 0x000fe20000010000 */
[----:B------:R-:W-:-:S03]  /*9ad0*/  FADD.FTZ R10, R134, R127 ;  /* 0x0000007f860a7221 */ /* 0x000fc60000010000 */
[----:B------:R-:W-:Y:S01]  /*9ae0*/  FADD.FTZ R129, R186, R129 ;  /* 0x00000081ba817221 */ /* 0x000fe20000010000 */
[----:B------:R-:W-:Y:S01]  /*9af0*/  FADD.FTZ R15, R23, R10 ;  /* 0x0000000a170f7221 */ /* 0x000fe20000010000 */
[C---:B------:R-:W-:Y:S02]  /*9b00*/  F2FP.BF16.F32.PACK_AB R186, R141.reuse, R186 ;  /* 0x000000ba8dba723e */ /* 0x040fe400000010ff */
[----:B------:R-:W-:Y:S01]  /*9b10*/  FADD.FTZ R129, R141, R129 ;  /* 0x000000818d817221 */ /* 0x000fe20000010000 */
[----:B------:R-:W-:-:S03]  /*9b20*/  FADD.FTZ R15, R136, R15 ;  /* 0x0000000f880f7221 */ /* 0x000fc60000010000 */
[----:B------:R-:W-:Y:S01]  /*9b30*/  FADD.FTZ R129, R180, R129 ;  /* 0x00000081b4817221 */ /* 0x000fe20000010000 */
[----:B------:R-:W-:Y:S01]  /*9b40*/  FADD.FTZ R10, R138, R15 ;  /* 0x0000000f8a0a7221 */ /* 0x000fe20000010000 */
[C---:B------:R-:W-:Y:S01]  /*9b50*/  F2FP.BF16.F32.PACK_AB R180, R22.reuse, R180 ;  /* 0x000000b416b4723e */ /* 0x040fe200000010ff */
[----:B------:R-:W-:Y:S02]  /*9b60*/  IMAD.MOV.U32 R15, RZ, RZ, R6 ;  /* 0x000000ffff0f7224 */ /* 0x000fe400078e0006 */
        /* <DEDUP_REMOVED lines=13> */
[----:B------:R-:W-:-:S03]  /*9c40*/  FADD.FTZ R10, R142, R9 ;  /* 0x000000098e0a7221 */ /* 0x000fc60000010000 */
[----:B------:R-:W-:Y:S01]  /*9c50*/  FADD.FTZ R129, R178, R129 ;  /* 0x00000081b2817221 */ /* 0x000fe20000010000 */
[----:B------:R-:W-:Y:S01]  /*9c60*/  FADD.FTZ R9, R123, R10 ;  /* 0x0000000a7b097221 */ /* 0x000fe20000010000 */
[C---:B------:R-:W-:Y:S02]  /*9c70*/  F2FP.BF16.F32.PACK_AB R178, R144.reuse, R178 ;  /* 0x000000b290b2723e */ /* 0x040fe400000010ff */
[----:B------:R-:W-:Y:S01]  /*9c80*/  FADD.FTZ R10, R144, R129 ;  /* 0x00000081900a7221 */ /* 0x000fe20000010000 */
[----:B------:R-:W-:Y:S01]  /*9c90*/  FADD.FTZ R9, R20, R9 ;  /* 0x0000000914097221 */ /* 0x000fe20000010000 */
[----:B0-----:R-:W-:Y:S06]  /*9ca0*/  @P3 BRA `(.L_x_2084) ;  /* 0xffffffb800c43947 */ /* 0x001fec000383ffff */
[----:B------:R-:W-:-:S07]  /*9cb0*/  IMAD.U32 R20, RZ, RZ, UR58 ;  /* 0x0000003aff147e24 */ /* 0x000fce000f8e00ff */
.L_x_2075:
[----:B------:R-:W-:Y:S02]  /*9cc0*/  R2UR UR7, R18 ;  /* 0x00000000120772ca */ /* 0x000fe400000e0000 */
[----:B------:R-:W-:-:S13]  /*9cd0*/  R2UR UR6, R20 ;  /* 0x00000000140672ca */ /* 0x000fda00000e0000 */
[----:B------:R-:W-:-:S06]  /*9ce0*/  UISETP.GE.AND UP0, UPT, UR6, UR7, UPT ;  /* 0x000000070600728c */ /* 0x000fcc000bf06270 */
[----:B------:R-:W-:-:S13]  /*9cf0*/  PLOP3.LUT P2, PT, PT, PT, UP0, 0x80, 0x0 ;  /* 0x000000000000781c */ /* 0x000fda0003f4f008 */
[----:B------:R-:W-:Y:S05]  /*9d00*/  @!P2 BRA `(.L_x_2085) ;  /* 0x0000003c0074a947 */ /* 0x000fea0003800000 */
[----:B------:R-:W-:Y:S01]  /*9d10*/  R2UR UR7, R8 ;  /* 0x00000000080772ca */ /* 0x000fe200000e0000 */
[----:B------:R-:W-:Y:S01]  /*9d20*/  IMAD.MOV.U32 R11, RZ, RZ, R7 ;  /* 0x000000ffff0b7224 */ /* 0x000fe200078e0007 */
[----:B------:R-:W-:Y:S01]  /*9d30*/  UMOV UR6, UR60 ;  /* 0x0000003c00067c82 */ /* 0x000fe20008000000 */
[----:B------:R-:W-:-:S10]  /*9d40*/  IMAD.MOV.U32 R13, RZ, RZ, R6 ;  /* 0x000000ffff0d7224 */ /* 0x000fd400078e0006 */
[----:B------:R-:W-:-:S07]  /*9d50*/  IMAD.U32 R14, RZ, RZ, UR7 ;  /* 0x00000007ff0e7e24 */ /* 0x000fce000f8e00ff */
.L_x_2094:
[----:B------:R-:W-:Y:S01]  /*9d60*/  R2UR UR10, R14 ;  /* 0x000000000e0a72ca */ /* 0x000fe200000e0000 */
        /* <DEDUP_REMOVED lines=8> */
.L_x_2086:
        /* <DEDUP_REMOVED lines=8> */
.L_x_2087:
[----:B-1----:R-:W-:Y:S05]  /*9e70*/  @P2 BRA `(.L_x_2088) ;  /* 0x0000000000082947 */ /* 0x002fea0003800000 */
[----:B------:R-:W1:Y:S02]  /*9e80*/  SYNCS.PHASECHK.TRANS64.TRYWAIT P2, [UR61+0x36830], R0 ;  /* 0x03683000ff0075a7 */ /* 0x000e64000804017d */
[----:B-1----:R-:W-:Y:S05]  /*9e90*/  @!P2 BRA `(.L_x_2089) ;  /* 0x000000b00090a947 */ /* 0x002fea0003800000 */
.L_x_2088:
        /* <DEDUP_REMOVED lines=24> */
[----:B------:R-:W-:Y:S01]  /*a020*/  R2UR UR48, R4 ;  /* 0x00000000043072ca */ /* 0x000fe200000e0000 */
[----:B------:R-:W-:Y:S01]  /*a030*/  UIADD3 UR50, UR7, 0x200, URZ ;  /* 0x0000020007327890 */ /* 0x000fe2000fffe03f */
[----:B------:R-:W-:Y:S01]  /*a040*/  R2UR UR49, R5 ;  /* 0x00000000053172ca */ /* 0x000fe200000e0000 */
[----:B------:R-:W-:Y:S01]  /*a050*/  UMOV UR51, 0x40000040 ;  /* 0x4000004000337882 */ /* 0x000fe20000000000 */
        /* <DEDUP_REMOVED lines=591> */
.L_x_2090:
        /* <DEDUP_REMOVED lines=8> */
.L_x_2091:
[----:B-1----:R-:W-:Y:S05]  /*c5d0*/  @P2 BRA `(.L_x_2092) ;  /* 0x0000000000082947 */ /* 0x002fea0003800000 */
[----:B------:R-:W1:Y:S02]  /*c5e0*/  SYNCS.PHASECHK.TRANS64.TRYWAIT P2, [UR11+0x36850], R0 ;  /* 0x03685000ff0075a7 */ /* 0x000e64000804014b */
[----:B-1----:R-:W-:Y:S05]  /*c5f0*/  @!P2 BRA `(.L_x_2093) ;  /* 0x0000008800d0a947 */ /* 0x002fea0003800000 */
.L_x_2092:
[----:B------:R-:W-:Y:S01]  /*c600*/  R2UR UR7, R16 ;  /* 0x00000000100772ca */ /* 0x000fe200000e0000 */
[----:B------:R-:W-:Y:S01]  /*c610*/  WARPGROUP.ARRIVE ;  /* 0x00000000000079c5 */ /* 0x000fe20000000000 */
[----:B------:R-:W-:Y:S01]  /*c620*/  UMOV UR15, 0x40000040 ;  /* 0x40000040000f7882 */ /* 0x000fe20000000000 */
[----:B01----:R-:W-:Y:S02]  /*c630*/  FMNMX.FTZ R0, R168, R13, !PT ;  /* 0x0000000da8007209 */ /* 0x003fe40007810000 */
[----:B------:R-:W-:Y:S02]  /*c640*/  R2UR UR18, R20 ;  /* 0x00000000141272ca */ /* 0x000fe400000e0000 */
[----:B------:R-:W-:Y:S02]  /*c650*/  FMNMX.FTZ R3, R169, R0, !PT ;  /* 0x00000000a9037209 */ /* 0x000fe40007810000 */
[----:B------:R-:W-:Y:S02]  /*c660*/  R2UR UR19, R18 ;  /* 0x00000000121372ca */ /* 0x000fe400000e0000 */
[----:B------:R-:W-:-:S02]  /*c670*/  FMNMX.FTZ R0, R172, R3, !PT ;  /* 0x00000003ac007209 */ /* 0x000fc40007810000 */
[----:B------:R-:W-:Y:S02]  /*c680*/  UIADD3 UR7, UR7, 0x400, URZ ;  /* 0x0000040007077890 */ /* 0x000fe4000fffe03f */
[----:B------:R-:W-:Y:S02]  /*c690*/  FMNMX.FTZ R3, R173, R0, !PT ;  /* 0x00000000ad037209 */ /* 0x000fe40007810000 */
[----:B------:R-:W-:Y:S02]  /*c6a0*/  USHF.R.U32.HI UR7, URZ, 0x4, UR7 ;  /* 0x000000043f077899 */ /* 0x000fe40008011607 */
[----:B------:R-:W-:Y:S02]  /*c6b0*/  FMNMX.FTZ R0, R160, R3, !PT ;  /* 0x00000003a0007209 */ /* 0x000fe40007810000 */
[----:B------:R-:W-:Y:S02]  /*c6c0*/  ULOP3.LUT UR7, UR7, 0x3fff, URZ, 0xc0, !UPT ;  /* 0x00003fff07077892 */ /* 0x000fe4000f8ec03f */
[----:B------:R-:W-:Y:S01]  /*c6d0*/  FMNMX.FTZ R3, R161, R0, !PT ;  /* 0x00000000a1037209 */ /* 0x000fe20007810000 */
[----:B------:R-:W-:-:S02]  /*c6e0*/  UISETP.GT.AND UP0, UPT, UR18, UR19, UPT ;  /* 0x000000131200728c */ /* 0x000fc4000bf04270 */
[----:B------:R-:W-:Y:S01]  /*c6f0*/  ULOP3.LUT UR7, UR7, 0x3800000, URZ, 0xfc, !UPT ;  /* 0x0380000007077892 */ /* 0x000fe2000f8efc3f */
[----:B------:R-:W-:-:S03]  /*c700*/  FMNMX.FTZ R0, R164, R3, !PT ;  /* 0x00000003a4007209 */ /* 0x000fc60007810000 */
[----:B------:R-:W-:Y:S01]  /*c710*/  UIMAD UR6, UR6, 0xa80, UR7 ;  /* 0x00000a80060678a4 */ /* 0x000fe2000f8e0207 */
[----:B------:R-:W-:Y:S02]  /*c720*/  FMNMX.FTZ R3, R165, R0, !PT ;  /* 0x00000000a5037209 */ /* 0x000fe40007810000 */
[----:B------:R-:W-:Y:S01]  /*c730*/  UMOV UR7, 0x40000040 ;  /* 0x4000004000077882 */ /* 0x000fe20000000000 */
[----:B------:R-:W-:Y:S01]  /*c740*/  UIADD3 UR10, UR6, 0x80, URZ ;  /* 0x00000080060a7890 */ /* 0x000fe2000fffe03f */
[----:B------:R-:W-:Y:S02]  /*c750*/  FMNMX.FTZ R0, R152, R3, !PT ;  /* 0x0000000398007209 */ /* 0x000fe40007810000 */
[----:B------:R-:W-:Y:S02]  /*c760*/  PLOP3.LUT P2, PT, PT, PT, UP0, 0x80, 0x0 ;  /* 0x000000000000781c */ /* 0x000fe40003f4f008 */
[----:B------:R-:W-:Y:S01]  /*c770*/  HGMMA.64x192x16.F32.BF16 R24, R200, gdesc[UR4].tnspB, R24, gsb0 ;  /* 0x42e00004c8187df0 */ /* 0x000fe20008001818 */
[----:B------:R-:W-:Y:S01]  /*c780*/  FMNMX.FTZ R3, R153, R0, !PT ;  /* 0x0000000099037209 */ /* 0x000fe20007810000 */
[----:B------:R-:W-:Y:S01]  /*c790*/  UMOV UR14, UR10 ;  /* 0x0000000a000e7c82 */ /* 0x000fe20008000000 */
[----:B------:R-:W-:-:S02]  /*c7a0*/  UIADD3 UR10, UR6, 0x100, URZ ;  /* 0x00000100060a7890 */ /* 0x000fc4000fffe03f */
        /* <DEDUP_REMOVED lines=21> */
[----:B------:R-:W0:Y:S03]  /*c900*/  LDC R0, c[0x0][0x988] ;  /* 0x00026200ff007b82 */ /* 0x000e260000000800 */
[----:B------:R-:W1:Y:S02]  /*c910*/  SHFL.BFLY PT, R3, R14, 0x1, 0x1f ;  /* 0x0c201f000e037f89 */ /* 0x000e6400000e0000 */
[----:B-1----:R-:W-:Y:S02]  /*c920*/  FMNMX.FTZ R6, R14, R3, !PT ;  /* 0x000000030e067209 */ /* 0x002fe40007810000 */
[----:B------:R-:W-:-:S03]  /*c930*/  FMNMX.FTZ R14, R170, R11, !PT ;  /* 0x0000000baa0e7209 */ /* 0x000fc60007810000 */
[----:B------:R-:W-:Y:S01]  /*c940*/  FADD.FTZ R3, -R6, R13 ;  /* 0x0000000d06037221 */ /* 0x000fe20000010100 */
[----:B------:R-:W-:-:S03]  /*c950*/  FMNMX.FTZ R7, R171, R14, !PT ;  /* 0x0000000eab077209 */ /* 0x000fc60007810000 */
[-C--:B0-----:R-:W-:Y:S01]  /*c960*/  FMUL.FTZ R2, R3, R0.reuse ;  /* 0x0000000003027220 */ /* 0x081fe20000410000 */
[----:B------:R-:W-:Y:S01]  /*c970*/  FMNMX.FTZ R14, R174, R7, !PT ;  /* 0x00000007ae0e7209 */ /* 0x000fe20007810000 */
[----:B------:R-:W-:-:S03]  /*c980*/  FMUL.FTZ R3, R6, R0 ;  /* 0x0000000006037220 */ /* 0x000fc60000410000 */
[----:B------:R-:W-:Y:S01]  /*c990*/  FMNMX.FTZ R7, R175, R14, !PT ;  /* 0x0000000eaf077209 */ /* 0x000fe20007810000 */
[-CC-:B------:R-:W-:Y:S01]  /*c9a0*/  FFMA.FTZ R23, R153, R0.reuse, -R3.reuse ;  /* 0x0000000099177223 */ /* 0x180fe20000010803 */
[-CC-:B------:R-:W-:Y:S01]  /*c9b0*/  FFMA.FTZ R13, R168, R0.reuse, -R3.reuse ;  /* 0x00000000a80d7223 */ /* 0x180fe20000010803 */
[-CC-:B------:R-:W-:Y:S01]  /*c9c0*/  FFMA.FTZ R15, R173, R0.reuse, -R3.reuse ;  /* 0x00000000ad0f7223 */ /* 0x180fe20000010803 */
[----:B------:R-:W-:Y:S01]  /*c9d0*/  FMNMX.FTZ R14, R162, R7, !PT ;  /* 0x00000007a20e7209 */ /* 0x000fe20007810000 */
[-CC-:B------:R-:W-:Y:S01]  /*c9e0*/  FFMA.FTZ R17, R161, R0.reuse, -R3.reuse ;  /* 0x00000000a1117223 */ /* 0x180fe20000010803 */
[-CC-:B------:R-:W-:Y:S01]  /*c9f0*/  FFMA.FTZ R21, R165, R0.reuse, -R3.reuse ;  /* 0x00000000a5157223 */ /* 0x180fe20000010803 */
[--C-:B------:R-:W-:Y:S01]  /*ca00*/  FFMA.FTZ R153, R157, R0, -R3.reuse ;  /* 0x000000009d997223 */ /* 0x100fe20000010803 */
        /* <DEDUP_REMOVED lines=14> */
[----:B------:R-:W0:Y:S01]  /*caf0*/  MUFU.EX2 R13, R13 ;  /* 0x0000000d000d7308 */ /* 0x000e220000000800 */
        /* <DEDUP_REMOVED lines=16> */
[-CC-:B------:R-:W-:Y:S01]  /*cc00*/  FFMA.FTZ R200, R169, R0.reuse, -R3.reuse ;  /* 0x00000000a9c87223 */ /* 0x180fe20000010803 */
[----:B------:R-:W-:Y:S01]  /*cc10*/  FFMA.FTZ R202, R172, R0, -R3 ;  /* 0x00000000acca7223 */ /* 0x000fe20000010803 */
[----:B------:R-:W-:Y:S01]  /*cc20*/  MUFU.EX2 R153, R153 ;  /* 0x0000009900997308 */ /* 0x000fe20000000800 */
[----:B------:R-:W-:Y:S01]  /*cc30*/  FMNMX.FTZ R14, R130, R7, !PT ;  /* 0x00000007820e7209 */ /* 0x000fe20007810000 */
[----:B------:R-:W-:Y:S01]  /*cc40*/  HGMMA.64x192x16.F32.BF16 R24, R196, gdesc[UR12].tnspB, R24, gsb0 ;  /* 0x42e0000cc4187df0 */ /* 0x000fe20008001818 */
[----:B------:R-:W-:Y:S01]  /*cc50*/  UMOV UR14, UR10 ;  /* 0x0000000a000e7c82 */ /* 0x000fe20008000000 */
[----:B------:R-:W-:Y:S01]  /*cc60*/  UMOV UR15, 0x40000040 ;  /* 0x40000040000f7882 */ /* 0x000fe20000000000 */
[----:B------:R-:W-:Y:S01]  /*cc70*/  UIADD3 UR10, UR6, 0x180, URZ ;  /* 0x00000180060a7890 */ /* 0x000fe2000fffe03f */
[----:B------:R-:W-:-:S02]  /*cc80*/  FMNMX.FTZ R7, R131, R14, !PT ;  /* 0x0000000e83077209 */ /* 0x000fc40007810000 */
[----:B------:R-:W1:Y:S02]  /*cc90*/  MUFU.EX2 R200, R200 ;  /* 0x000000c800c87308 */ /* 0x000e640000000800 */
[----:B------:R-:W-:-:S04]  /*cca0*/  FMNMX.FTZ R14, R134, R7, !PT ;  /* 0x00000007860e7209 */ /* 0x000fc80007810000 */
[----:B------:R-:W-:Y:S02]  /*ccb0*/  FMNMX.FTZ R7, R135, R14, !PT ;  /* 0x0000000e87077209 */ /* 0x000fe40007810000 */
[----:B------:R-:W2:Y:S02]  /*ccc0*/  MUFU.EX2 R202, R202 ;  /* 0x000000ca00ca7308 */ /* 0x000ea40000000800 */
[----:B------:R-:W-:-:S04]  /*ccd0*/  FMNMX.FTZ R14, R122, R7, !PT ;  /* 0x000000077a0e7209 */ /* 0x000fc80007810000 */
[----:B------:R-:W-:Y:S02]  /*cce0*/  FMNMX.FTZ R7, R123, R14, !PT ;  /* 0x0000000e7b077209 */ /* 0x000fe40007810000 */
[----:B------:R-:W-:Y:S02]  /*ccf0*/  MUFU.EX2 R145, R145 ;  /* 0x0000009100917308 */ /* 0x000fe40000000800 */
[----:B------:R-:W-:-:S04]  /*cd00*/  FMNMX.FTZ R14, R126, R7, !PT ;  /* 0x000000077e0e7209 */ /* 0x000fc80007810000 */
[----:B------:R-:W-:Y:S02]  /*cd10*/  FMNMX.FTZ R14, R127, R14, !PT ;  /* 0x0000000e7f0e7209 */ /* 0x000fe40007810000 */
[----:B------:R-:W-:Y:S03]  /*cd20*/  MUFU.EX2 R149, R149 ;  /* 0x0000009500957308 */ /* 0x000fe60000000800 */
[----:B------:R-:W3:Y:S05]  /*cd30*/  SHFL.BFLY PT, R7, R14, 0x2, 0x1f ;  /* 0x0c401f000e077f89 */ /* 0x000eea00000e0000 */
[----:B------:R-:W-:Y:S08]  /*cd40*/  MUFU.EX2 R137, R137 ;  /* 0x0000008900897308 */ /* 0x000ff00000000800 */
[----:B------:R-:W-:Y:S08]  /*cd50*/  MUFU.EX2 R141, R141 ;  /* 0x0000008d008d7308 */ /* 0x000ff00000000800 */
[----:B------:R-:W-:Y:S01]  /*cd60*/  MUFU.EX2 R129, R129 ;  /* 0x0000008100817308 */ /* 0x000fe20000000800 */
[----:B---3--:R-:W-:Y:S01]  /*cd70*/  FMNMX.FTZ R20, R14, R7, !PT ;  /* 0x000000070e147209 */ /* 0x008fe20007810000 */
[-CC-:B------:R-:W-:Y:S01]  /*cd80*/  FFMA.FTZ R14, R120, R0.reuse, -R3.reuse ;  /* 0x00000000780e7223 */ /* 0x180fe20000010803 */
[----:B------:R-:W-:-:S03]  /*cd90*/  FFMA.FTZ R120, R125, R0, -R3 ;  /* 0x000000007d787223 */ /* 0x000fc60000010803 */
[----:B------:R-:W3:Y:S02]  /*cda0*/  SHFL.BFLY PT, R7, R20, 0x1, 0x1f ;  /* 0x0c201f0014077f89 */ /* 0x000ee400000e0000 */
[----:B------:R-:W-:Y:S08]  /*cdb0*/  MUFU.EX2 R133, R133 ;  /* 0x0000008500857308 */ /* 0x000ff00000000800 */
[----:B------:R-:W-:Y:S08]  /*cdc0*/  MUFU.EX2 R14, R14 ;  /* 0x0000000e000e7308 */ /* 0x000ff00000000800 */
[----:B------:R-:W-:Y:S01]  /*cdd0*/  MUFU.EX2 R121, R121 ;  /* 0x0000007900797308 */ /* 0x000fe20000000800 */
[----:B---3--:R-:W-:-:S07]  /*cde0*/  FMNMX.FTZ R7, R20, R7, !PT ;  /* 0x0000000714077209 */ /* 0x008fce0007810000 */
[----:B------:R3:W-:Y:S01]  /*cdf0*/  MUFU.EX2 R20, R124 ;  /* 0x0000007c00147308 */ /* 0x0007e20000000800 */
[----:B------:R-:W-:-:S04]  /*ce00*/  FMUL.FTZ R125, R7, R0 ;  /* 0x00000000077d7220 */ /* 0x000fc80000410000 */
[-CC-:B------:R-:W-:Y:S01]  /*ce10*/  FFMA.FTZ R22, R170, R0.reuse, -R125.reuse ;  /* 0x00000000aa167223 */ /* 0x180fe2000001087d */
[-CC-:B------:R-:W-:Y:S01]  /*ce20*/  FFMA.FTZ R201, R171, R0.reuse, -R125.reuse ;  /* 0x00000000abc97223 */ /* 0x180fe2000001087d */
[-CC-:B------:R-:W-:Y:S01]  /*ce30*/  FFMA.FTZ R203, R174, R0.reuse, -R125.reuse ;  /* 0x00000000aecb7223 */ /* 0x180fe2000001087d */
[-CC-:B------:R-:W-:Y:S01]  /*ce40*/  FFMA.FTZ R175, R175, R0.reuse, -R125.reuse ;  /* 0x00000000afaf7223 */ /* 0x180fe2000001087d */
[-CC-:B---3--:R-:W-:Y:S01]  /*ce50*/  FFMA.FTZ R124, R167, R0.reuse, -R125.reuse ;  /* 0x00000000a77c7223 */ /* 0x188fe2000001087d */
        /* <DEDUP_REMOVED lines=22> */
[-C--:B------:R-:W-:Y:S01]  /*cfc0*/  FFMA.FTZ R198, R164, R0.reuse, -R3 ;  /* 0x00000000a4c67223 */ /* 0x080fe20000010803 */
[-CC-:B------:R-:W-:Y:S01]  /*cfd0*/  FFMA.FTZ R197, R162, R0.reuse, -R125.reuse ;  /* 0x00000000a2c57223 */ /* 0x180fe2000001087d */
[----:B------:R-:W-:Y:S02]  /*cfe0*/  FFMA.FTZ R199, R166, R0, -R125 ;  /* 0x00000000a6c77223 */ /* 0x000fe4000001087d */
[----:B------:R-:W-:Y:S01]  /*cff0*/  HGMMA.64x192x16.F32.BF16 R24, R192, gdesc[UR12].tnspB, R24, gsb0 ;  /* 0x42e0000cc0187df0 */ /* 0x000fe20008001818 */
[----:B------:R-:W-:Y:S01]  /*d000*/  UMOV UR14, UR10 ;  /* 0x0000000a000e7c82 */ /* 0x000fe20008000000 */
[----:B------:R-:W-:Y:S01]  /*d010*/  UMOV UR15, 0x40000040 ;  /* 0x40000040000f7882 */ /* 0x000fe20000000000 */
[----:B------:R-:W-:Y:S01]  /*d020*/  UIADD3 UR10, UR6, 0x200, URZ ;  /* 0x00000200060a7890 */ /* 0x000fe2000fffe03f */
[----:B------:R-:W3:Y:S08]  /*d030*/  MUFU.EX2 R196, R196 ;  /* 0x000000c400c47308 */ /* 0x000ef00000000800 */
[----:B------:R-:W-:Y:S08]  /*d040*/  MUFU.EX2 R197, R197 ;  /* 0x000000c500c57308 */ /* 0x000ff00000000800 */
[----:B------:R-:W4:Y:S08]  /*d050*/  MUFU.EX2 R198, R198 ;  /* 0x000000c600c67308 */ /* 0x000f300000000800 */
        /* <DEDUP_REMOVED lines=11> */
[----:B------:R-:W-:Y:S01]  /*d110*/  MUFU.EX2 R192, R192 ;  /* 0x000000c000c07308 */ /* 0x000fe20000000800 */
[----:B------:R-:W-:-:S07]  /*d120*/  UIADD3 UR6, UR6, 0x300, URZ ;  /* 0x0000030006067890 */ /* 0x000fce000fffe03f */
[----:B------:R-:W-:Y:S08]  /*d130*/  MUFU.EX2 R193, R193 ;  /* 0x000000c100c17308 */ /* 0x000ff00000000800 */
[----:B------:R-:W-:Y:S08]  /*d140*/  MUFU.EX2 R194, R194 ;  /* 0x000000c200c27308 */ /* 0x000ff00000000800 */
[----:B------:R-:W-:Y:S01]  /*d150*/  MUFU.EX2 R195, R195 ;  /* 0x000000c300c37308 */ /* 0x000fe20000000800 */
[----:B------:R-:W-:-:S02]  /*d160*/  WARPGROUP.DEPBAR.LE gsb0, 0x0 ;  /* 0x00008000000079c5 */ /* 0x000fc40000010000 */
[----:B------:R-:W-:Y:S01]  /*d170*/  WARPGROUP.ARRIVE ;  /* 0x00000000000079c5 */ /* 0x000fe20000000000 */
[-CC-:B------:R-:W-:Y:S01]  /*d180*/  FFMA.FTZ R188, R144, R0.reuse, -R3.reuse ;  /* 0x0000000090bc7223 */ /* 0x180fe20000010803 */
[-C--:B------:R-:W-:Y:S01]  /*d190*/  FFMA.FTZ R190, R148, R0.reuse, -R3 ;  /* 0x0000000094be7223 */ /* 0x080fe20000010803 */
[----:B------:R-:W-:Y:S02]  /*d1a0*/  IMAD.U32 R144, RZ, RZ, UR61 ;  /* 0x0000003dff907e24 */ /* 0x000fe4000f8e00ff */
[-CC-:B------:R-:W-:Y:S01]  /*d1b0*/  FFMA.FTZ R189, R146, R0.reuse, -R125.reuse ;  /* 0x0000000092bd7223 */ /* 0x180fe2000001087d */
[----:B------:R-:W-:Y:S01]  /*d1c0*/  FFMA.FTZ R191, R150, R0, -R125 ;  /* 0x0000000096bf7223 */ /* 0x000fe2000001087d */
[----:B------:R-:W-:Y:S01]  /*d1d0*/  HGMMA.64x192x16.F32.BF16 R24, R184, gdesc[UR12].tnspB, R24, gsb0 ;  /* 0x42e0000cb8187df0 */ /* 0x000fe20008001818 */
[----:B------:R-:W-:Y:S01]  /*d1e0*/  UMOV UR14, UR10 ;  /* 0x0000000a000e7c82 */ /* 0x000fe20008000000 */
[----:B------:R-:W-:Y:S01]  /*d1f0*/  UMOV UR15, 0x40000040 ;  /* 0x40000040000f7882 */ /* 0x000fe20000000000 */
[----:B------:R-:W-:Y:S01]  /*d200*/  @!P1 VIADD R144, R144, 0x36840 ;  /* 0x0003684090909836 */ /* 0x000fe20000000000 */
[----:B------:R-:W-:Y:S01]  /*d210*/  MUFU.EX2 R188, R188 ;  /* 0x000000bc00bc7308 */ /* 0x000fe20000000800 */
[----:B------:R-:W-:-:S03]  /*d220*/  IMAD.U32 R148, RZ, RZ, UR11 ;  /* 0x0000000bff947e24 */ /* 0x000fc6000f8e00ff */
[----:B------:R-:W-:Y:S01]  /*d230*/  @!P1 PRMT R146, RZ, 0x654, R144 ;  /* 0x00000654ff929816 */ /* 0x000fe20000000090 */
[----:B------:R-:W-:-:S03]  /*d240*/  @!P1 VIADD R148, R148, 0x36860 ;  /* 0x0003686094949836 */ /* 0x000fc60000000000 */
[----:B------:R-:W-:Y:S02]  /*d250*/  MUFU.EX2 R189, R189 ;  /* 0x000000bd00bd7308 */ /* 0x000fe40000000800 */
[----:B------:R-:W-:-:S06]  /*d260*/  @!P1 PRMT R148, RZ, 0x654, R148 ;  /* 0x00000654ff949816 */ /* 0x000fcc0000000094 */
        /* <DEDUP_REMOVED lines=8> */
[----:B------:R-:W-:Y:S01]  /*d2f0*/  FFMA.FTZ R140, R163, R0, -R125 ;  /* 0x00000000a38c7223 */ /* 0x000fe2000001087d */
[----:B0-----:R-:W-:Y:S01]  /*d300*/  FFMA.FTZ R147, R2, R10, R13 ;  /* 0x0000000a02937223 */ /* 0x001fe2000001000d */
[----:B------:R-:W-:Y:S01]  /*d310*/  HGMMA.64x192x16.F32.BF16 R24, R180, gdesc[UR12].tnspB, R24, gsb0 ;  /* 0x42e0000cb4187df0 */ /* 0x000fe20008001818 */
[----:B------:R-:W-:Y:S01]  /*d320*/  FFMA.FTZ R185, R138, R0, -R125 ;  /* 0x000000008ab97223 */ /* 0x000fe2000001087d */
[----:B------:R-:W-:Y:S01]  /*d330*/  MUFU.EX2 R184, R184 ;  /* 0x000000b800b87308 */ /* 0x000fe20000000800 */
[C---:B-1----:R-:W-:Y:S01]  /*d340*/  FADD.FTZ R147, R200.reuse, R147 ;  /* 0x00000093c8937221 */ /* 0x042fe20000010000 */
[----:B------:R-:W-:-:S03]  /*d350*/  F2FP.BF16.F32.PACK_AB R200, R200, R13 ;  /* 0x0000000dc8c8723e */ /* 0x000fc600000010ff */
[----:B--2---:R-:W-:Y:S01]  /*d360*/  FADD.FTZ R138, R202, R147 ;  /* 0x00000093ca8a7221 */ /* 0x004fe20000010000 */
[C---:B------:R-:W-:Y:S02]  /*d370*/  F2FP.BF16.F32.PACK_AB R202, R15.reuse, R202 ;  /* 0x000000ca0fca723e */ /* 0x040fe400000010ff */
[----:B------:R-:W-:Y:S01]  /*d380*/  MUFU.EX2 R140, R140 ;  /* 0x0000008c008c7308 */ /* 0x000fe20000000800 */
[----:B------:R-:W-:-:S04]  /*d390*/  FADD.FTZ R147, R15, R138 ;  /* 0x0000008a0f937221 */ /* 0x000fc80000010000 */
[----:B---3--:R-:W-:Y:S01]  /*d3a0*/  FADD.FTZ R138, R196, R147 ;  /* 0x00000093c48a7221 */ /* 0x008fe20000010000 */
[C---:B------:R-:W-:Y:S02]  /*d3b0*/  F2FP.BF16.F32.PACK_AB R196, R17.reuse, R196 ;  /* 0x000000c411c4723e */ /* 0x040fe400000010ff */
[----:B------:R-:W-:Y:S01]  /*d3c0*/  MUFU.EX2 R136, R136 ;  /* 0x0000008800887308 */ /* 0x000fe20000000800 */
[----:B------:R-:W-:-:S04]  /*d3d0*/  FADD.FTZ R147, R17, R138 ;  /* 0x0000008a11937221 */ /* 0x000fc80000010000 */
[----:B----4-:R-:W-:Y:S01]  /*d3e0*/  FADD.FTZ R138, R198, R147 ;  /* 0x00000093c68a7221 */ /* 0x010fe20000010000 */
[----:B------:R-:W-:Y:S02]  /*d3f0*/  F2FP.BF16.F32.PACK_AB R198, R21, R198 ;  /* 0x000000c615c6723e */ /* 0x000fe400000010ff */
[----:B------:R-:W-:Y:S08]  /*d400*/  MUFU.EX2 R185, R185 ;  /* 0x000000b900b97308 */ /* 0x000ff00000000800 */
[----:B------:R-:W-:Y:S08]  /*d410*/  MUFU.EX2 R186, R186 ;  /* 0x000000ba00ba7308 */ /* 0x000ff00000000800 */
[----:B------:R-:W-:Y:S01]  /*d420*/  MUFU.EX2 R187, R142 ;  /* 0x0000008e00bb7308 */ /* 0x000fe20000000800 */
[----:B------:R-:W-:-:S02]  /*d430*/  WARPGROUP.DEPBAR.LE gsb0, 0x0 ;  /* 0x00008000000079c5 */ /* 0x000fc40000010000 */
[----:B------:R-:W-:Y:S01]  /*d440*/  WARPGROUP.ARRIVE ;  /* 0x00000000000079c5 */ /* 0x000fe20000000000 */
[-CC-:B------:R-:W-:Y:S01]  /*d450*/  FFMA.FTZ R180, R128, R0.reuse, -R3.reuse ;  /* 0x0000000080b47223 */ /* 0x180fe20000010803 */
[-C--:B------:R-:W-:Y:S01]  /*d460*/  FFMA.FTZ R182, R132, R0.reuse, -R3 ;  /* 0x0000000084b67223 */ /* 0x080fe20000010803 */
[----:B------:R-:W-:Y:S01]  /*d470*/  FADD.FTZ R3, -R7, R11 ;  /* 0x0000000b07037221 */ /* 0x000fe20000010100 */
[-CC-:B------:R-:W-:Y:S01]  /*d480*/  FFMA.FTZ R128, R155, R0.reuse, -R125.reuse ;  /* 0x000000009b807223 */ /* 0x180fe2000001087d */
[----:B------:R-:W-:Y:S01]  /*d490*/  MUFU.EX2 R11, R120 ;  /* 0x00000078000b7308 */ /* 0x000fe20000000800 */
[----:B------:R-:W-:Y:S01]  /*d4a0*/  HGMMA.64x192x16.F32.BF16 R24, R176, gdesc[UR4].tnspB, R24, gsb0 ;  /* 0x42e00004b0187df0 */ /* 0x000fe20008001818 */
[-C--:B------:R-:W-:Y:S01]  /*d4b0*/  FMUL.FTZ R3, R3, R0.reuse ;  /* 0x0000000003037220 */ /* 0x080fe20000410000 */
[-CC-:B------:R-:W-:Y:S01]  /*d4c0*/  FFMA.FTZ R132, R159, R0.reuse, -R125.reuse ;  /* 0x000000009f847223 */ /* 0x180fe2000001087d */
[----:B------:R-:W-:Y:S01]  /*d4d0*/  FFMA.FTZ R125, R127, R0, -R125 ;  /* 0x000000007f7d7223 */ /* 0x000fe2000001087d */
[----:B------:R-:W-:Y:S01]  /*d4e0*/  R2UR UR7, R8 ;  /* 0x00000000080772ca */ /* 0x000fe200000e0000 */
[----:B------:R-:W-:-:S02]  /*d4f0*/  UIADD3 UR6, UR18, -0x1, URZ ;  /* 0xffffffff12067890 */ /* 0x000fc4000fffe03f */
[----:B------:R-:W0:Y:S08]  /*d500*/  MUFU.EX2 R3, R3 ;  /* 0x0000000300037308 */ /* 0x000e300000000800 */
[----:B------:R-:W1:Y:S08]  /*d510*/  MUFU.EX2 R120, R175 ;  /* 0x000000af00787308 */ /* 0x000e700000000800 */
[----:B------:R-:W2:Y:S01]  /*d520*/  MUFU.EX2 R128, R128 ;  /* 0x0000008000807308 */ /* 0x000ea20000000800 */
[----:B0-----:R-:W-:-:S04]  /*d530*/  FFMA.FTZ R10, R3, R9, R22 ;  /* 0x00000009030a7223 */ /* 0x001fc80000010016 */
[C---:B------:R-:W-:Y:S01]  /*d540*/  FADD.FTZ R10, R201.reuse, R10 ;  /* 0x0000000ac90a7221 */ /* 0x040fe20000010000 */
[----:B------:R-:W-:Y:S02]  /*d550*/  F2FP.BF16.F32.PACK_AB R201, R201, R22 ;  /* 0x00000016c9c9723e */ /* 0x000fe400000010ff */
[----:B------:R-:W0:Y:S01]  /*d560*/  MUFU.EX2 R132, R132 ;  /* 0x0000008400847308 */ /* 0x000e220000000800 */
[----:B------:R-:W-:Y:S01]  /*d570*/  FADD.FTZ R9, R203, R10 ;  /* 0x0000000acb097221 */ /* 0x000fe20000010000 */
[----:B-1----:R-:W-:-:S03]  /*d580*/  F2FP.BF16.F32.PACK_AB R203, R120, R203 ;  /* 0x000000cb78cb723e */ /* 0x002fc600000010ff */
[----:B------:R-:W-:-:S03]  /*d590*/  FADD.FTZ R10, R120, R9 ;  /* 0x00000009780a7221 */ /* 0x000fc60000010000 */
[----:B------:R-:W-:Y:S01]  /*d5a0*/  MUFU.EX2 R180, R180 ;  /* 0x000000b400b47308 */ /* 0x000fe20000000800 */
[----:B------:R-:W-:Y:S01]  /*d5b0*/  FADD.FTZ R9, R197, R10 ;  /* 0x0000000ac5097221 */ /* 0x000fe20000010000 */
[----:B------:R-:W-:-:S03]  /*d5c0*/  F2FP.BF16.F32.PACK_AB R197, R140, R197 ;  /* 0x000000c58cc5723e */ /* 0x000fc600000010ff */
[----:B------:R-:W-:-:S03]  /*d5d0*/  FADD.FTZ R10, R140, R9 ;  /* 0x000000098c0a7221 */ /* 0x000fc60000010000 */
[----:B------:R-:W-:Y:S01]  /*d5e0*/  MUFU.EX2 R181, R130 ;  /* 0x0000008200b57308 */ /* 0x000fe20000000800 */
[----:B------:R-:W-:Y:S01]  /*d5f0*/  FADD.FTZ R9, R199, R10 ;  /* 0x0000000ac7097221 */ /* 0x000fe20000010000 */
[----:B------:R-:W-:-:S03]  /*d600*/  F2FP.BF16.F32.PACK_AB R199, R124, R199 ;  /* 0x000000c77cc7723e */ /* 0x000fc600000010ff */
[----:B------:R-:W-:-:S03]  /*d610*/  FADD.FTZ R10, R124, R9 ;  /* 0x000000097c0a7221 */ /* 0x000fc60000010000 */
[----:B------:R-:W-:Y:S01]  /*d620*/  MUFU.EX2 R182, R182 ;  /* 0x000000b600b67308 */ /* 0x000fe20000000800 */
[----:B------:R-:W-:Y:S01]  /*d630*/  FADD.FTZ R9, R193, R10 ;  /* 0x0000000ac1097221 */ /* 0x000fe20000010000 */
[----:B--2---:R-:W-:-:S03]  /*d640*/  F2FP.BF16.F32.PACK_AB R193, R128, R193 ;  /* 0x000000c180c1723e */ /* 0x004fc600000010ff */
[----:B------:R-:W-:-:S03]  /*d650*/  FADD.FTZ R10, R128, R9 ;  /* 0x00000009800a7221 */ /* 0x000fc60000010000 */
[----:B------:R-:W-:Y:S01]  /*d660*/  MUFU.EX2 R183, R134 ;  /* 0x0000008600b77308 */ /* 0x000fe20000000800 */
[----:B------:R-:W-:Y:S01]  /*d670*/  FADD.FTZ R9, R195, R10 ;  /* 0x0000000ac3097221 */ /* 0x000fe20000010000 */
[----:B0-----:R-:W-:-:S03]  /*d680*/  F2FP.BF16.F32.PACK_AB R195, R132, R195 ;  /* 0x000000c384c3723e */ /* 0x001fc600000010ff */
[----:B------:R-:W-:-:S03]  /*d690*/  FADD.FTZ R10, R132, R9 ;  /* 0x00000009840a7221 */ /* 0x000fc60000010000 */
[----:B------:R-:W-:Y:S01]  /*d6a0*/  MUFU.EX2 R120, R125 ;  /* 0x0000007d00787308 */ /* 0x000fe20000000800 */
[----:B------:R-:W-:Y:S01]  /*d6b0*/  FADD.FTZ R9, R189, R10 ;  /* 0x0000000abd097221 */ /* 0x000fe20000010000 */
[----:B------:R-:W-:-:S03]  /*d6c0*/  F2FP.BF16.F32.PACK_AB R189, R136, R189 ;  /* 0x000000bd88bd723e */ /* 0x000fc600000010ff */
[----:B------:R-:W-:-:S04]  /*d6d0*/  FADD.FTZ R10, R136, R9 ;  /* 0x00000009880a7221 */ /* 0x000fc80000010000 */
[----:B------:R-:W-:Y:S01]  /*d6e0*/  FADD.FTZ R9, R191, R10 ;  /* 0x0000000abf097221 */ /* 0x000fe20000010000 */
[----:B------:R-:W-:-:S03]  /*d6f0*/  F2FP.BF16.F32.PACK_AB R191, R144, R191 ;  /* 0x000000bf90bf723e */ /* 0x000fc600000010ff */
[----:B------:R-:W-:-:S04]  /*d700*/  FADD.FTZ R10, R144, R9 ;  /* 0x00000009900a7221 */ /* 0x000fc80000010000 */
[----:B------:R-:W-:Y:S01]  /*d710*/  FADD.FTZ R10, R185, R10 ;  /* 0x0000000ab90a7221 */ /* 0x000fe20000010000 */
[----:B------:R-:W-:Y:S02]  /*d720*/  WARPGROUP.DEPBAR.LE gsb0, 0x0 ;  /* 0x00008000000079c5 */ /* 0x000fe40000010000 */
[----:B------:R0:W-:Y:S01]  /*d730*/  @!P1 SYNCS.ARRIVE.TRANS64.RED.A1T0 RZ, [R146+URZ], RZ ;  /* 0x000000ff92ff99a7 */ /* 0x0001e2000810043f */
[----:B------:R-:W-:Y:S01]  /*d740*/  MUFU.EX2 R177, R122 ;  /* 0x0000007a00b17308 */ /* 0x000fe20000000800 */
[----:B------:R-:W-:Y:S02]  /*d750*/  F2FP.BF16.F32.PACK_AB R176, R121, R14 ;  /* 0x0000000e79b0723e */ /* 0x000fe400000010ff */
[----:B------:R-:W-:Y:S01]  /*d760*/  F2FP.BF16.F32.PACK_AB R178, R11, R20 ;  /* 0x000000140bb2723e */ /* 0x000fe200000010ff */
[----:B------:R1:W-:Y:S04]  /*d770*/  @!P1 SYNCS.ARRIVE.TRANS64.RED.A1T0 RZ, [R148+URZ], RZ ;  /* 0x000000ff94ff99a7 */ /* 0x0003e8000810043f */
[----:B0-----:R0:W2:Y:S08]  /*d780*/  MUFU.EX2 R146, R139 ;  /* 0x0000008b00927308 */ /* 0x0010b00000000800 */
[----:B------:R-:W3:Y:S01]  /*d790*/  MUFU.EX2 R179, R126 ;  /* 0x0000007e00b37308 */ /* 0x000ee20000000800 */
[----:B0-----:R-:W-:-:S04]  /*d7a0*/  FADD.FTZ R139, R21, R138 ;  /* 0x0000008a158b7221 */ /* 0x001fc80000010000 */
[----:B------:R-:W-:Y:S01]  /*d7b0*/  FADD.FTZ R138, R192, R139 ;  /* 0x0000008bc08a7221 */ /* 0x000fe20000010000 */
[----:B------:R-:W-:-:S03]  /*d7c0*/  F2FP.BF16.F32.PACK_AB R192, R23, R192 ;  /* 0x000000c017c0723e */ /* 0x000fc600000010ff */
[----:B------:R-:W-:Y:S01]  /*d7d0*/  FADD.FTZ R127, R23, R138 ;  /* 0x0000008a177f7221 */ /* 0x000fe20000010000 */
[C---:B--2---:R-:W-:Y:S01]  /*d7e0*/  FADD.FTZ R10, R146.reuse, R10 ;  /* 0x0000000a920a7221 */ /* 0x044fe20000010000 */
        /* <DEDUP_REMOVED lines=9> */
[C---:B------:R-:W-:Y:S02]  /*d880*/  F2FP.BF16.F32.PACK_AB R188, R145.reuse, R188 ;  /* 0x000000bc91bc723e */ /* 0x040fe400000010ff */
        /* <DEDUP_REMOVED lines=11> */
[C---:B------:R-:W-:Y:S01]  /*d940*/  F2FP.BF16.F32.PACK_AB R184, R137.reuse, R184 ;  /* 0x000000b889b8723e */ /* 0x040fe200000010ff */
[----:B------:R-:W-:Y:S02]  /*d950*/  IMAD.MOV.U32 R13, RZ, RZ, R6 ;  /* 0x000000ffff0d7224 */ /* 0x000fe400078e0006 */
[----:B------:R-:W-:Y:S01]  /*d960*/  FADD.FTZ R9, R137, R22 ;  /* 0x0000001689097221 */ /* 0x000fe20000010000 */
[C---:B------:R-:W-:Y:S01]  /*d970*/  FADD.FTZ R10, R123.reuse, R10 ;  /* 0x0000000a7b0a7221 */ /* 0x040fe20000010000 */
[----:B------:R-:W-:-:S02]  /*d980*/  F2FP.BF16.F32.PACK_AB R177, R123, R177 ;  /* 0x000000b17bb1723e */ /* 0x000fc400000010ff */
        /* <DEDUP_REMOVED lines=11> */
[----:B------:R-:W-:Y:S01]  /*da40*/  FADD.FTZ R14, R20, R9 ;  /* 0x00000009140e7221 */ /* 0x000fe20000010000 */
[----:B---3--:R-:W-:Y:S01]  /*da50*/  FADD.FTZ R9, R179, R10 ;  /* 0x0000000ab3097221 */ /* 0x008fe20000010000 */
[----:B------:R-:W-:Y:S01]  /*da60*/  IMAD.U32 R20, RZ, RZ, UR6 ;  /* 0x00000006ff147e24 */ /* 0x000fe2000f8e00ff */
[----:B------:R-:W-:Y:S01]  /*da70*/  UMOV UR6, UR60 ;  /* 0x0000003c00067c82 */ /* 0x000fe20008000000 */
[----:B------:R-:W-:Y:S01]  /*da80*/  FADD.FTZ R10, R11, R14 ;  /* 0x0000000e0b0a7221 */ /* 0x000fe20000010000 */
[----:B------:R-:W-:Y:S02]  /*da90*/  IMAD.U32 R14, RZ, RZ, UR7 ;  /* 0x00000007ff0e7e24 */ /* 0x000fe4000f8e00ff */
[C---:B------:R-:W-:Y:S01]  /*daa0*/  FADD.FTZ R9, R120.reuse, R9 ;  /* 0x0000000978097221 */ /* 0x040fe20000010000 */
[----:B------:R-:W-:Y:S01]  /*dab0*/  F2FP.BF16.F32.PACK_AB R179, R120, R179 ;  /* 0x000000b378b3723e */ /* 0x000fe200000010ff */
[----:B------:R-:W-:Y:S01]  /*dac0*/  IMAD.MOV.U32 R11, RZ, RZ, R7 ;  /* 0x000000ffff0b7224 */ /* 0x000fe200078e0007 */
[----:B-1----:R-:W-:Y:S06]  /*dad0*/  @P2 BRA `(.L_x_2094) ;  /* 0xffffffc000a02947 */ /* 0x002fec000383ffff */
.L_x_2085:
        /* <DEDUP_REMOVED lines=99> */
.L_x_2095:
        /* <DEDUP_REMOVED lines=8> */
.L_x_2096:
[----:B-1----:R-:W-:Y:S05]  /*e190*/  @P2 BRA `(.L_x_2097) ;  /* 0x0000000000082947 */ /* 0x002fea0003800000 */
[----:B------:R-:W1:Y:S02]  /*e1a0*/  SYNCS.PHASECHK.TRANS64.TRYWAIT P0, [UR5+0x36850], R2 ;  /* 0x03685002ff0075a7 */ /* 0x000e640008000145 */
[----:B-1----:R-:W-:Y:S05]  /*e1b0*/  @!P0 BRA `(.L_x_2098) ;  /* 0x0000006c00f88947 */ /* 0x002fea0003800000 */
.L_x_2097:
[----:B------:R-:W-:Y:S01]  /*e1c0*/  R2UR UR4, R16 ;  /* 0x00000000100472ca */ /* 0x000fe200000e0000 */
[----:B------:R-:W-:Y:S01]  /*e1d0*/  WARPGROUP.ARRIVE ;  /* 0x00000000000079c5 */ /* 0x000fe20000000000 */
[----:B------:R-:W-:Y:S01]  /*e1e0*/  UMOV UR7, 0x40000040 ;  /* 0x4000004000077882 */ /* 0x000fe20000000000 */
[----:B-1----:R-:W1:Y:S01]  /*e1f0*/  SHFL.BFLY PT, R3, R10, 0x2, 0x1f ;  /* 0x0c401f000a037f89 */ /* 0x002e6200000e0000 */
[----:B------:R-:W-:-:S03]  /*e200*/  IMAD.U32 R11, RZ, RZ, UR5 ;  /* 0x00000005ff0b7e24 */ /* 0x000fc6000f8e00ff */
[----:B0-----:R-:W0:Y:S01]  /*e210*/  SHFL.BFLY PT, R2, R9, 0x2, 0x1f ;  /* 0x0c401f0009027f89 */ /* 0x001e2200000e0000 */
[----:B------:R-:W-:-:S05]  /*e220*/  @!P1 VIADD R11, R11, 0x36860 ;  /* 0x000368600b0b9836 */ /* 0x000fca0000000000 */
[----:B------:R-:W-:Y:S01]  /*e230*/  UIADD3 UR4, UR4, 0x400, URZ ;  /* 0x0000040004047890 */ /* 0x000fe2000fffe03f */
[----:B------:R-:W-:-:S03]  /*e240*/  @!P1 PRMT R11, RZ, 0x654, R11 ;  /* 0x00000654ff0b9816 */ /* 0x000fc6000000000b */
[----:B------:R-:W-:-:S04]  /*e250*/  USHF.R.U32.HI UR4, URZ, 0x4, UR4 ;  /* 0x000000043f047899 */ /* 0x000fc80008011604 */
[----:B------:R-:W-:-:S04]  /*e260*/  ULOP3.LUT UR4, UR4, 0x3fff, URZ, 0xc0, !UPT ;  /* 0x00003fff04047892 */ /* 0x000fc8000f8ec03f */
[----:B------:R-:W-:Y:S01]  /*e270*/  ULOP3.LUT UR4, UR4, 0x3800000, URZ, 0xfc, !UPT ;  /* 0x0380000004047892 */ /* 0x000fe2000f8efc3f */
[----:B-1----:R-:W-:-:S03]  /*e280*/  FADD.FTZ R3, R3, R10 ;  /* 0x0000000a03037221 */ /* 0x002fc60000010000 */
[----:B------:R-:W-:Y:S01]  /*e290*/  UIMAD UR60, UR60, 0xa80, UR4 ;  /* 0x00000a803c3c78a4 */ /* 0x000fe2000f8e0204 */
[----:B0-----:R-:W-:-:S03]  /*e2a0*/  FADD.FTZ R4, R2, R9 ;  /* 0x0000000902047221 */ /* 0x001fc60000010000 */
[----:B------:R-:W-:Y:S01]  /*e2b0*/  UIADD3 UR4, UR60, 0x80, URZ ;  /* 0x000000803c047890 */ /* 0x000fe2000fffe03f */
[----:B------:R-:W0:Y:S02]  /*e2c0*/  SHFL.BFLY PT, R2, R3, 0x1, 0x1f ;  /* 0x0c201f0003027f89 */ /* 0x000e2400000e0000 */
[----:B------:R-:W-:-:S06]  /*e2d0*/  UMOV UR6, UR60 ;  /* 0x0000003c00067c82 */ /* 0x000fcc0008000000 */
[----:B------:R-:W-:Y:S01]  /*e2e0*/  HGMMA.64x192x16.F32.BF16 R24, R200, gdesc[UR4].tnspB, R24, gsb0 ;  /* 0x42e00004c8187df0 */ /* 0x000fe20008001818 */
[----:B------:R-:W-:Y:S01]  /*e2f0*/  UMOV UR7, 0x40000040 ;  /* 0x4000004000077882 */ /* 0x000fe20000000000 */
[----:B------:R-:W-:Y:S01]  /*e300*/  UMOV UR6, UR4 ;  /* 0x0000000400067c82 */ /* 0x000fe20008000000 */
[----:B------:R-:W-:Y:S01]  /*e310*/  UIADD3 UR4, UR60, 0x100, URZ ;  /* 0x000001003c047890 */ /* 0x000fe2000fffe03f */
[----:B------:R-:W1:Y:S01]  /*e320*/  SHFL.BFLY PT, R5, R4, 0x1, 0x1f ;  /* 0x0c201f0004057f89 */ /* 0x000e6200000e0000 */
[----:B0-----:R-:W-:Y:S01]  /*e330*/  FADD.FTZ R12, R3, R2 ;  /* 0x00000002030c7221 */ /* 0x001fe20000010000 */
[----:B------:R-:W-:Y:S02]  /*e340*/  IMAD.MOV.U32 R3, RZ, RZ, -0x800000 ;  /* 0xff800000ff037424 */ /* 0x000fe400078e00ff */
[----:B------:R-:W-:Y:S02]  /*e350*/  IMAD.MOV.U32 R2, RZ, RZ, -0x800000 ;  /* 0xff800000ff027424 */ /* 0x000fe400078e00ff */
[----:B------:R-:W-:Y:S01]  /*e360*/  FSETP.NE.FTZ.AND P0, PT, R12, RZ, PT ;  /* 0x000000ff0c00720b */ /* 0x000fe20003f15000 */
[----:B-1----:R-:W-:Y:S01]  /*e370*/  FADD.FTZ R13, R4, R5 ;  /* 0x00000005040d7221 */ /* 0x002fe20000010000 */
[----:B------:R-:W-:-:S04]  /*e380*/  CS2R R4, SRZ ;  /* 0x0000000000047805 */ /* 0x000fc8000001ff00 */
[----:B------:R-:W-:-:S07]  /*e390*/  FSETP.NE.FTZ.AND P2, PT, R13, RZ, PT ;  /* 0x000000ff0d00720b */ /* 0x000fce0003f55000 */
[----:B------:R-:W0:Y:S01]  /*e3a0*/  @P0 MUFU.LG2 R8, R12 ;  /* 0x0000000c00080308 */ /* 0x000e220000000c00 */
[----:B------:R-:W-:-:S07]  /*e3b0*/  @P0 FMUL.FTZ R9, R0, 0.69314718246459960938 ;  /* 0x3f31721800090820 */ /* 0x000fce0000410000 */
[----:B------:R-:W1:Y:S01]  /*e3c0*/  @P2 MUFU.LG2 R10, R13 ;  /* 0x0000000d000a2308 */ /* 0x000e620000000c00 */
[----:B------:R-:W-:-:S07]  /*e3d0*/  @P2 FMUL.FTZ R15, R0, 0.69314718246459960938 ;  /* 0x3f317218000f2820 */ /* 0x000fce0000410000 */
        /* <DEDUP_REMOVED lines=137> */
.L_x_2068:
        /* <DEDUP_REMOVED lines=290> */
.L_x_2101:
[----:B------:R-:W-:Y:S05]  /*fe90*/  BSYNC B0 ;  /* 0x0000000000007941 */ /* 0x000fea0003800000 */
.L_x_2100:
[----:B------:R-:W-:Y:S01]  /*fea0*/  ISETP.GE.AND P0, PT, R18, R21, PT ;  /* 0x000000151200720c */ /* 0x000fe20003f06270 */
[----:B0--3--:R0:W2:Y:S04]  /*feb0*/  SHFL.IDX PT, R3, R6, 0x1, 0x1c1f ;  /* 0x003c1f0006037f89 */ /* 0x0090a800000e0000 */
[----:B------:R0:W3:Y:S08]  /*fec0*/  SHFL.IDX PT, R2, R0, 0x1, 0x1c1f ;  /* 0x003c1f0000027f89 */ /* 0x0000f000000e0000 */
[----:B0-----:R-:W-:Y:S05]  /*fed0*/  @P0 BRA `(.L_x_2066) ;  /* 0x0000005000100947 */ /* 0x001fea0003800000 */
        /* <DEDUP_REMOVED lines=14> */
[--C-:B-1234-:R-:W-:Y:S01]  /*ffc0*/  @!P2 IMAD.WIDE R4, R7, 0x4, R2.reuse ;  /* 0x000000040704a825 */ /* 0x11efe200078e0202 */
        /* <DEDUP_REMOVED lines=131> */
.L_x_2099:
        /* <DEDUP_REMOVED lines=62> */
.L_x_2064:
        /* <DEDUP_REMOVED lines=18> */
.L_x_2102:
[----:B------:R-:W-:Y:S01]  /*10d00*/  ULDC UR42, c[0x0][0xc50] ;  /* 0x00031400002a7ab9 */ /* 0x000fe20000000800 */
[----:B------:R-:W-:Y:S01]  /*10d10*/  UMOV UR36, UR6 ;  /* 0x0000000600247c82 */ /* 0x000fe20008000000 */
[----:B------:R-:W-:-:S11]  /*10d20*/  UISETP.NE.AND UP0, UPT, UR42, 0x1, UPT ;  /* 0x000000012a00788c */ /* 0x000fd6000bf05270 */
[----:B------:R-:W-:Y:S01]  /*10d30*/  @UP0 ULDC UR4, c[0x0][0xc54] ;  /* 0x0003150000040ab9 */ /* 0x000fe20000000800 */
[----:B------:R-:W-:Y:S01]  /*10d40*/  @UP0 ULDC UR7, c[0x0][0xc58] ;  /* 0x0003160000070ab9 */ /* 0x000fe20000000800 */
[----:B------:R-:W-:-:S04]  /*10d50*/  UIMAD.WIDE.U32 UR4, UR6, UR4, URZ ;  /* 0x00000004060472a5 */ /* 0x000fc8000f8e003f */
[----:B------:R-:W-:-:S12]  /*10d60*/  @UP0 USHF.R.U32.HI UR36, URZ, UR7, UR5 ;  /* 0x000000073f240299 */ /* 0x000fd80008011605 */
.L_x_2103:
        /* <DEDUP_REMOVED lines=14> */
[----:B------:R-:W-:Y:S02]  /*10e50*/  UISETP.NE.AND.EX UP0, UPT, UR7, URZ, UPT, UP0 ;  /* 0x0000003f0700728c */ /* 0x000fe4000bf05300 */
[----:B------:R-:W-:-:S02]  /*10e60*/  UIADD3 UR10, -UR5, 0x70, URZ ;  /* 0x00000070050a7890 */ /* 0x000fc4000fffe13f */
[----:B------:R-:W-:Y:S01]  /*10e70*/  USEL UR7, UR6, 0x1, UP0 ;  /* 0x0000000106077887 */ /* 0x000fe20008000000 */
[----:B------:R-:W-:Y:S01]  /*10e80*/  ULDC UR9, c[0x0][0x2f0] ;  /* 0x0000bc0000097ab9 */ /* 0x000fe20000000800 */
[----:B------:R-:W-:Y:S02]  /*10e90*/  UMOV UR41, URZ ;  /* 0x0000003f00297c82 */ /* 0x000fe40008000000 */
[----:B------:R-:W-:Y:S02]  /*10ea0*/  UIMAD UR10, UR7, UR9, UR10 ;  /* 0x00000009070a72a4 */ /* 0x000fe4000f8e020a */
[----:B0-----:R-:W-:-:S03]  /*10eb0*/  ULEA UR8, UR4, 0x7f, 0x7 ;  /* 0x0000007f04087891 */ /* 0x001fc6000f8e383f */
[----:B------:R-:W-:Y:S02]  /*10ec0*/  @UP1 ULDC UR4, c[0x0][0x44c] ;  /* 0x0001130000041ab9 */ /* 0x000fe40000000800 */
[----:B------:R-:W-:Y:S02]  /*10ed0*/  UIMAD.WIDE.U32 UR4, UR8, UR4, URZ ;  /* 0x00000004080472a5 */ /* 0x000fe4000f8e003f */
[----:B------:R-:W-:Y:S01]  /*10ee0*/  UMOV UR6, UR8 ;  /* 0x0000000800067c82 */ /* 0x000fe20008000000 */
[----:B------:R-:W-:Y:S02]  /*10ef0*/  @UP1 ULDC UR8, c[0x0][0x450] ;  /* 0x0001140000081ab9 */ /* 0x000fe40000000800 */
[----:B------:R-:W-:Y:S02]  /*10f00*/  @UP1 USHF.R.U32.HI UR6, URZ, UR8, UR5 ;  /* 0x000000083f061299 */ /* 0x000fe40008011605 */
[----:B------:R-:W-:Y:S02]  /*10f10*/  UIMAD UR5, UR7, UR9, 0x6f ;  /* 0x0000006f070574a4 */ /* 0x000fe4000f8e0209 */
[----:B------:R-:W-:Y:S01]  /*10f20*/  UIADD3 UR7, UR10, UR6, URZ ;  /* 0x000000060a077290 */ /* 0x000fe2000fffe03f */
[----:B------:R-:W-:-:S02]  /*10f30*/  UMOV UR4, URZ ;  /* 0x0000003f00047c82 */ /* 0x000fc40008000000 */
[----:B------:R-:W-:Y:S01]  /*10f40*/  UMOV UR6, URZ ;  /* 0x0000003f00067c82 */ /* 0x000fe20008000000 */
[----:B------:R-:W-:Y:S02]  /*10f50*/  UIMAD.WIDE UR4, UR5, -0x6db6db6d, UR4 ;  /* 0x92492493050478a5 */ /* 0x000fe4000f8e0204 */
[----:B------:R-:W-:Y:S02]  /*10f60*/  UIMAD.WIDE UR6, UR7, -0x6db6db6d, UR6 ;  /* 0x92492493070678a5 */ /* 0x000fe4000f8e0206 */
[----:B------:R-:W-:Y:S02]  /*10f70*/  USHF.R.U32.HI UR8, URZ, 0x1f, UR5 ;  /* 0x0000001f3f087899 */ /* 0x000fe40008011605 */
[----:B------:R-:W-:Y:S02]  /*10f80*/  USHF.R.U32.HI UR4, URZ, 0x1f, UR7 ;  /* 0x0000001f3f047899 */ /* 0x000fe40008011607 */
[----:B------:R-:W-:Y:S02]  /*10f90*/  ULEA.HI.SX32 UR8, UR5, UR8, 0x1a ;  /* 0x0000000805087291 */ /* 0x000fe4000f8fd23f */
[----:B------:R-:W-:-:S02]  /*10fa0*/  ULEA.HI.SX32 UR4, UR7, UR4, 0x1a ;  /* 0x0000000407047291 */ /* 0x000fc4000f8fd23f */
[----:B------:R-:W-:Y:S02]  /*10fb0*/  USHF.R.U32.HI UR10, URZ, 0x10, UR42 ;  /* 0x000000103f0a7899 */ /* 0x000fe4000801162a */
[----:B------:R-:W-:Y:S02]  /*10fc0*/  UISETP.LT.AND UP0, UPT, UR8, UR4, UPT ;  /* 0x000000040800728c */ /* 0x000fe4000bf01270 */
[----:B------:R-:W-:Y:S02]  /*10fd0*/  ULOP3.LUT UR42, UR42, 0xffff, URZ, 0xc0, !UPT ;  /* 0x0000ffff2a2a7892 */ /* 0x000fe4000f8ec03f */
[----:B------:R-:W-:Y:S02]  /*10fe0*/  USEL UR39, UR8, UR4, UP0 ;  /* 0x0000000408277287 */ /* 0x000fe40008000000 */
[----:B------:R-:W-:Y:S02]  /*10ff0*/  UISETP.NE.AND UP0, UPT, UR10, URZ, UPT ;  /* 0x0000003f0a00728c */ /* 0x000fe4000bf05270 */
[----:B------:R-:W-:-:S06]  /*11000*/  UISETP.GE.AND UP1, UPT, UR39, 0x1, UPT ;  /* 0x000000012700788c */ /* 0x000fcc000bf26270 */
[----:B------:R-:W-:-:S03]  /*11010*/  PLOP3.LUT P0, PT, PT, PT, UP1, 0x80, 0x0 ;  /* 0x000000000000781c */ /* 0x000fc60003f0f018 */
[----:B------:R-:W-:-:S10]  /*11020*/  @!UP0 ULDC UR10, c[0x0][0x9f0] ;  /* 0x00027c00000a8ab9 */ /* 0x000fd40000000800 */
[----:B------:R-:W-:Y:S05]  /*11030*/  @!P0 BRA `(.L_x_2105) ;  /* 0x0000000000848947 */ /* 0x000fea0003800000 */
[----:B------:R-:W-:Y:S01]  /*11040*/  IMAD.U32 R3, RZ, RZ, UR10 ;  /* 0x0000000aff037e24 */ /* 0x000fe2000f8e00ff */
[----:B------:R-:W-:Y:S01]  /*11050*/  UIADD3 UR6, UR10, -0x1, UR39 ;  /* 0xffffffff0a067890 */ /* 0x000fe2000fffe027 */
[----:B------:R-:W-:-:S03]  /*11060*/  UMOV UR4, URZ ;  /* 0x0000003f00047c82 */ /* 0x000fc60008000000 */
        /* <DEDUP_REMOVED lines=30> */
.L_x_2105:
[----:B------:R-:W-:Y:S01]  /*11250*/  UIMAD UR40, UR42, UR41, URZ ;  /* 0x000000292a2872a4 */ /* 0x000fe2000f8e023f */
[----:B------:R-:W-:-:S05]  /*11260*/  IMAD.U32 R0, RZ, RZ, UR39 ;  /* 0x00000027ff007e24 */ /* 0x000fca000f8e00ff */
        /* <DEDUP_REMOVED lines=30> */
.L_x_2106:
        /* <DEDUP_REMOVED lines=20> */
.L_x_2108:
        /* <DEDUP_REMOVED lines=15> */
.L_x_2107:
[----:B------:R-:W0:Y:S01]  /*11680*/  LDC.64 R2, c[0x0][0x9f8] ;  /* 0x00027e00ff027b82 */ /* 0x000e220000000a00 */
[----:B------:R-:W-:Y:S01]  /*11690*/  ULDC.64 UR4, c[0x0][0x208] ;  /* 0x0000820000047ab9 */ /* 0x000fe20000000a00 */
[----:B0-----:R-:W-:-:S04]  /*116a0*/  ISETP.NE.U32.AND P0, PT, R2, RZ, PT ;  /* 0x000000ff0200720c */ /* 0x001fc80003f05070 */
[----:B------:R-:W-:-:S13]  /*116b0*/  ISETP.NE.AND.EX P0, PT, R3, RZ, PT, P0 ;  /* 0x000000ff0300720c */ /* 0x000fda0003f05300 */
[----:B------:R-:W0:Y:S02]  /*116c0*/  @P0 LDC.64 R2, c[0x0][0x9f8] ;  /* 0x00027e00ff020b82 */ /* 0x000e240000000a00 */
[----:B0-----:R-:W-:-:S05]  /*116d0*/  @P0 IMAD.WIDE R2, R18, 0x4, R2 ;  /* 0x0000000412020825 */ /* 0x001fca00078e0202 */
[----:B------:R0:W2:Y:S01]  /*116e0*/  @P0 LDG.E R18, desc[UR4][R2.64] ;  /* 0x0000000402120981 */ /* 0x0000a2000c1e1900 */
[----:B------:R-:W-:Y:S01]  /*116f0*/  UMOV UR4, 0xffffffff ;  /* 0xffffffff00047882 */ /* 0x000fe20000000000 */
[----:B------:R-:W-:Y:S01]  /*11700*/  VIADD R17, R17, 0xffffffff ;  /* 0xffffffff11117836 */ /* 0x000fe20000000000 */
[----:B------:R-:W1:Y:S01]  /*11710*/  S2R R16, SR_TID.X ;  /* 0x0000000000107919 */ /* 0x000e620000002100 */
[----:B0-----:R-:W0:Y:S02]  /*11720*/  LDC.64 R2, c[0x0][0x418] ;  /* 0x00010600ff027b82 */ /* 0x001e240000000a00 */
[----:B0-----:R-:W-:Y:S02]  /*11730*/  ISETP.NE.U32.AND P0, PT, R2, RZ, PT ;  /* 0x000000ff0200720c */ /* 0x001fe40003f05070 */
[----:B-1----:R-:W-:Y:S02]  /*11740*/  SHF.R.U32.HI R0, RZ, 0x5, R16 ;  /* 0x00000005ff007819 */ /* 0x002fe40000011610 */
[----:B------:R-:W-:-:S02]  /*11750*/  ISETP.NE.AND.EX P1, PT, R3, RZ, PT, P0 ;  /* 0x000000ff0300720c */ /* 0x000fc40003f25300 */
[----:B------:R-:W-:Y:S02]  /*11760*/  LOP3.LUT R0, R0, 0x3, RZ, 0xc0, !PT ;  /* 0x0000000300007812 */ /* 0x000fe400078ec0ff */
[----:B------:R-:W-:-:S05]  /*11770*/  P2R R4, PR, RZ, 0x2 ;  /* 0x00000002ff047803 */ /* 0x000fca0000000000 */
[----:B------:R0:W-:Y:S01]  /*11780*/  STL [R1+0x4], R4 ;  /* 0x0000040401007387 */ /* 0x0001e20000100800 */
[----:B--2---:R-:W-:Y:S02]  /*11790*/  SHF.R.S32.HI R19, RZ, 0x1f, R18 ;  /* 0x0000001fff137819 */ /* 0x004fe40000011412 */
[----:B------:R-:W-:Y:S01]  /*117a0*/  SEL R16, R18, RZ, !P1 ;  /* 0x000000ff12107207 */ /* 0x000fe20004800000 */
[----:B0-----:R-:W-:Y:S06]  /*117b0*/  BRA.DIV UR4, `(.L_x_2109) ;  /* 0x0000003a04907947 */ /* 0x001fec000b800000 */
[----:B------:R0:W1:Y:S02]  /*117c0*/  SHFL.IDX PT, R14, R0, RZ, 0x1f ;  /* 0x00001fff000e7589 */ /* 0x00006400000e0000 */
.L_x_2193:
[----:B------:R-:W-:Y:S02]  /*117d0*/  PLOP3.LUT P2, PT, PT, PT, PT, 0x8, 0x0 ;  /* 0x000000000000781c */ /* 0x000fe40003f4e170 */
[----:B-1----:R-:W-:Y:S02]  /*117e0*/  ISETP.NE.AND P0, PT, R14, RZ, PT ;  /* 0x000000ff0e00720c */ /* 0x002fe40003f05270 */
[----:B0-----:R-:W-:-:S05]  /*117f0*/  P2R R0, PR, RZ, 0x4 ;  /* 0x00000004ff007803 */ /* 0x001fca0000000000 */
[----:B------:R0:W-:Y:S06]  /*11800*/  STL [R1], R0 ;  /* 0x0000000001007387 */ /* 0x0001ec0000100800 */
[----:B------:R-:W-:Y:S05]  /*11810*/  @P0 BRA `(.L_x_2110) ;  /* 0x0000000400180947 */ /* 0x000fea0003800000 */
[----:B------:R-:W-:-:S03]  /*11820*/  UMOV UR4, 0xffffffff ;  /* 0xffffffff00047882 */ /* 0x000fc60000000000 */
[----:B------:R-:W-:Y:S05]  /*11830*/  BRA.DIV UR4, `(.L_x_2111) ;  /* 0x0000003a04907947 */ /* 0x000fea000b800000 */
[----:B------:R-:W-:-:S13]  /*11840*/  ELECT P6, URZ, PT ;  /* 0x00000000003f782f */ /* 0x000fda00038c0000 */
.L_x_2196:
[----:B------:R-:W-:Y:S05]  /*11850*/  @!P6 BRA `(.L_x_2110) ;  /* 0x000000040008e947 */ /* 0x000fea0003800000 */
[----:B------:R-:W-:Y:S01]  /*11860*/  IMAD.MOV.U32 R16, RZ, RZ, R18 ;  /* 0x000000ffff107224 */ /* 0x000fe200078e0012 */
[----:B------:R-:W-:Y:S06]  /*11870*/  @!P1 BRA `(.L_x_2112) ;  /* 0x00000000004c9947 */ /* 0x000fec0003800000 */
[----:B------:R-:W1:Y:S01]  /*11880*/  LDC R6, c[0x0][0x43c] ;  /* 0x00010f00ff067b82 */ /* 0x000e620000000800 */
[----:B0-----:R-:W-:Y:S01]  /*11890*/  IMAD.MOV.U32 R0, RZ, RZ, R17 ;  /* 0x000000ffff007224 */ /* 0x001fe200078e0011 */
[----:B------:R-:W-:Y:S01]  /*118a0*/  ULDC.64 UR4, c[0x0][0x428] ;  /* 0x00010a0000047ab9 */ /* 0x000fe20000000a00 */
[----:B------:R-:W-:Y:S01]  /*118b0*/  ULDC.64 UR6, c[0x0][0x208] ;  /* 0x0000820000067ab9 */ /* 0x000fe20000000a00 */
[----:B------:R-:W-:-:S04]  /*118c0*/  IMAD R7, R19, UR4, RZ ;  /* 0x0000000413077c24 */ /* 0x000fc8000f8e02ff */
[----:B------:R-:W-:Y:S01]  /*118d0*/  IMAD R7, R18, UR5, R7 ;  /* 0x0000000512077c24 */ /* 0x000fe2000f8e0207 */
[----:B-1----:R-:W-:-:S13]  /*118e0*/  ISETP.NE.AND P0, PT, R6, 0x1, PT ;  /* 0x000000010600780c */ /* 0x002fda0003f05270 */
        /* <DEDUP_REMOVED lines=12> */
.L_x_2112:
[----:B0-----:R-:W-:Y:S01]  /*119b0*/  IMAD.MOV.U32 R0, RZ, RZ, 0x1 ;  /* 0x00000001ff007424 */ /* 0x001fe200078e00ff */
[----:B------:R-:W1:Y:S04]  /*119c0*/  S2R R8, SR_TID.X ;  /* 0x0000000000087919 */ /* 0x000e680000002100 */
[----:B------:R-:W-:-:S04]  /*119d0*/  SHF.L.U32 R0, R0, 0x1f, RZ ;  /* 0x0000001f00007819 */ /* 0x000fc800000006ff */
[----:B------:R-:W0:Y:S01]  /*119e0*/  SYNCS.PHASECHK.TRANS64.TRYWAIT P0, [UR38+0x36840], R0 ;  /* 0x03684000ff0075a7 */ /* 0x000e220008000166 */
[----:B-1----:R-:W-:-:S04]  /*119f0*/  LOP3.LUT R2, R8, 0x7f, RZ, 0xc0, !PT ;  /* 0x0000007f08027812 */ /* 0x002fc800078ec0ff */
[----:B------:R-:W-:Y:S01]  /*11a00*/  ISETP.NE.AND P1, PT, R2, RZ, PT ;  /* 0x000000ff0200720c */ /* 0x000fe20003f25270 */
[----:B0-----:R-:W-:-:S12]  /*11a10*/  @!P0 BRA `(.L_x_2113) ;  /* 0x0000003800388947 */ /* 0x001fd80003800000 */
.L_x_2197:
[----:B------:R-:W-:Y:S05]  /*11a20*/  @P1 BRA `(.L_x_2114) ;  /* 0x0000000000181947 */ /* 0x000fea0003800000 */
[----:B------:R-:W1:Y:S01]  /*11a30*/  S2R R2, SR_TID.X ;  /* 0x0000000000027919 */ /* 0x000e620000002100 */
[----:B0-----:R-:W-:-:S04]  /*11a40*/  IMAD.MOV.U32 R0, RZ, RZ, 0xa800 ;  /* 0x0000a800ff007424 */ /* 0x001fc800078e00ff */
[----:B------:R2:W-:Y:S01]  /*11a50*/  SYNCS.ARRIVE.TRANS64 RZ, [UR38+0x36830], R0 ;  /* 0x03683000ffff79a7 */ /* 0x0005e20008000026 */
[----:B-1----:R-:W-:-:S13]  /*11a60*/  LOP3.LUT P0, RZ, R2, 0x1f, RZ, 0xc0, !PT ;  /* 0x0000001f02ff7812 */ /* 0x002fda000780c0ff */
[----:B--2---:R-:W-:Y:S05]  /*11a70*/  @!P0 BRA `(.L_x_2114) ;  /* 0x0000000000048947 */ /* 0x004fea0003800000 */
[----:B------:R-:W-:Y:S01]  /*11a80*/  BPT.TRAP 0x1 ;  /* 0x000000040000795c */ /* 0x000fe20000300000 */
.L_x_2114:
[----:B------:R-:W-:Y:S01]  /*11a90*/  R2UR UR11, R17 ;  /* 0x00000000110b72ca */ /* 0x000fe200000e0000 */
[----:B------:R-:W-:Y:S01]  /*11aa0*/  ULDC.64 UR4, c[0x0][0x198] ;  /* 0x0000660000047ab9 */ /* 0x000fe20000000a00 */
[----:B-----5:R-:W-:Y:S01]  /*11ab0*/  R2UR UR13, R16 ;  /* 0x00000000100d72ca */ /* 0x020fe200000e0000 */
[----:B------:R-:W-:Y:S01]  /*11ac0*/  UIADD3 UR4, UP0, UR4, 0x370, URZ ;  /* 0x0000037004047890 */ /* 0x000fe2000ff1e03f */
[----:B------:R-:W-:Y:S01]  /*11ad0*/  PLOP3.LUT P0, PT, PT, PT, PT, 0x80, 0x0 ;  /* 0x000000000000781c */ /* 0x000fe20003f0f070 */
[----:B------:R-:W-:Y:S02]  /*11ae0*/  UIADD3 UR8, UR38, 0x21400, URZ ;  /* 0x0002140026087890 */ /* 0x000fe4000fffe03f */
[----:B------:R-:W-:Y:S01]  /*11af0*/  UIADD3 UR9, UR38, 0x36830, URZ ;  /* 0x0003683026097890 */ /* 0x000fe2000fffe03f */
[----:B0-----:R-:W-:Y:S01]  /*11b00*/  P2R R0, PR, RZ, 0x1 ;  /* 0x00000001ff007803 */ /* 0x001fe20000000000 */
[----:B------:R-:W-:Y:S02]  /*11b10*/  UIADD3.X UR5, URZ, UR5, URZ, UP0, !UPT ;  /* 0x000000053f057290 */ /* 0x000fe400087fe43f */
[----:B------:R-:W-:-:S02]  /*11b20*/  UIADD3 UR24, UR38, 0x24c00, URZ ;  /* 0x00024c0026187890 */ /* 0x000fc4000fffe03f */
[----:B------:R-:W-:Y:S01]  /*11b30*/  UIMAD UR11, UR11, 0x70, URZ ;  /* 0x000000700b0b78a4 */ /* 0x000fe2000f8e023f */
[----:B------:R1:W-:Y:S01]  /*11b40*/  STL [R1], R0 ;  /* 0x0000000001007387 */ /* 0x0003e20000100800 */
        /* <DEDUP_REMOVED lines=16> */
[----:B------:R1:W-:Y:S01]  /*11c50*/  UTMALDG.4D [UR24], [UR4], desc[UR6] ;  /* 0x00000618040075b4 */ /* 0x0003e20008019000 */
[----:B------:R1:W-:Y:S02]  /*11c60*/  UTMALDG.4D [UR16], [UR4], desc[UR6] ;  /* 0x00000610040075b4 */ /* 0x0003e40008019000 */
[----:B-1----:R-:W-:Y:S01]  /*11c70*/  NOP ;  /* 0x0000000000007918 */ /* 0x002fe20000000000 */
.L_x_2110:
        /* <DEDUP_REMOVED lines=21> */
[----:B01----:R-:W-:Y:S05]  /*11dd0*/  CALL.ABS.NOINC R2 ;  /* 0x0000000002007343 */ /* 0x003fea0003c00000 */
.L_x_2115:
[----:B------:R-:W1:Y:S01]  /*11de0*/  LDC R6, c[0x0][0x448] ;  /* 0x00011200ff067b82 */ /* 0x000e620000000800 */
[----:B------:R-:W2:Y:S01]  /*11df0*/  S2R R14, SR_TID.X ;  /* 0x00000000000e7919 */ /* 0x000ea20000002100 */
[----:B------:R-:W-:Y:S01]  /*11e00*/  USHF.R.S32.HI UR6, URZ, 0x1f, UR36 ;  /* 0x0000001f3f067899 */ /* 0x000fe20008011424 */
[----:B------:R-:W-:Y:S01]  /*11e10*/  ULDC.64 UR8, c[0x0][0x2d8] ;  /* 0x0000b60000087ab9 */ /* 0x000fe20000000a00 */
[----:B------:R-:W3:Y:S02]  /*11e20*/  S2R R15, SR_CTAID.Z ;  /* 0x00000000000f7919 */ /* 0x000ee40000002700 */
[----:B------:R-:W-:Y:S02]  /*11e30*/  UIMAD UR6, UR6, UR8, URZ ;  /* 0x00000008060672a4 */ /* 0x000fe4000f8e023f */
[----:B------:R-:W4:Y:S01]  /*11e40*/  LDC.64 R2, c[0x0][0x2e0] ;  /* 0x0000b800ff027b82 */ /* 0x000f220000000a00 */
[----:B------:R-:W5:Y:S01]  /*11e50*/  S2R R11, SR_CTAID.X ;  /* 0x00000000000b7919 */ /* 0x000f620000002500 */
[----:B------:R-:W-:-:S02]  /*11e60*/  UIMAD.WIDE.U32 UR4, UR36, UR8, URZ ;  /* 0x00000008240472a5 */ /* 0x000fc4000f8e003f */
[----:B------:R-:W-:-:S04]  /*11e70*/  UIMAD UR6, UR36, UR9, UR6 ;  /* 0x00000009240672a4 */ /* 0x000fc8000f8e0206 */
[----:B------:R-:W-:Y:S01]  /*11e80*/  UIADD3 UR5, UR5, UR6, URZ ;  /* 0x0000000605057290 */ /* 0x000fe2000fffe03f */
[----:B-1----:R-:W-:Y:S02]  /*11e90*/  ISETP.NE.AND P0, PT, R6, 0x1, PT ;  /* 0x000000010600780c */ /* 0x002fe40003f05270 */
[C---:B--2---:R-:W-:Y:S01]  /*11ea0*/  LOP3.LUT R12, R14.reuse, 0x7f, RZ, 0xc0, !PT ;  /* 0x0000007f0e0c7812 */ /* 0x044fe200078ec0ff */
[----:B------:R-:W-:-:S10]  /*11eb0*/  IMAD.SHL.U32 R13, R14, 0x10, RZ ;  /* 0x000000100e0d7824 */ /* 0x000fd400078e00ff */
[----:B------:R-:W1:Y:S01]  /*11ec0*/  @P0 LDC R9, c[0x0][0x44c] ;  /* 0x00011300ff090b82 */ /* 0x000e620000000800 */
[----:B------:R-:W-:Y:S02]  /*11ed0*/  SHF.R.U32.HI R8, RZ, 0x3, R12 ;  /* 0x00000003ff087819 */ /* 0x000fe4000001160c */
[----:B---3--:R-:W-:Y:S02]  /*11ee0*/  SHF.R.S32.HI R5, RZ, 0x1f, R15 ;  /* 0x0000001fff057819 */ /* 0x008fe4000001140f */
[----:B0-----:R-:W-:-:S03]  /*11ef0*/  LOP3.LUT R0, R8, 0x70, R13, 0xf8, !PT ;  /* 0x0000007008007812 */ /* 0x001fc600078ef80d */
[----:B------:R-:W0:Y:S01]  /*11f00*/  @P0 LDC R7, c[0x0][0x450] ;  /* 0x00011400ff070b82 */ /* 0x000e220000000800 */
[-C--:B----4-:R-:W-:Y:S02]  /*11f10*/  IMAD R4, R5, R2.reuse, RZ ;  /* 0x0000000205047224 */ /* 0x090fe400078e02ff */
[----:B-----5:R-:W-:Y:S02]  /*11f20*/  IMAD R0, R11, 0x80, R0 ;  /* 0x000000800b007824 */ /* 0x020fe400078e0200 */
[C---:B------:R-:W-:Y:S02]  /*11f30*/  IMAD R5, R15.reuse, R3, R4 ;  /* 0x000000030f057224 */ /* 0x040fe400078e0204 */
[----:B------:R-:W-:Y:S02]  /*11f40*/  IMAD.MOV.U32 R4, RZ, RZ, R0 ;  /* 0x000000ffff047224 */ /* 0x000fe400078e0000 */
[----:B------:R-:W-:Y:S01]  /*11f50*/  IMAD.WIDE.U32 R2, R15, R2, UR4 ;  /* 0x000000040f027e25 */ /* 0x000fe2000f8e0002 */
[----:B------:R-:W-:-:S03]  /*11f60*/  ULDC.64 UR4, c[0x0][0x2d0] ;  /* 0x0000b40000047ab9 */ /* 0x000fc60000000a00 */
[----:B------:R-:W-:Y:S02]  /*11f70*/  IMAD.IADD R3, R3, 0x1, R5 ;  /* 0x0000000103037824 */ /* 0x000fe400078e0205 */
[----:B-1----:R-:W-:-:S04]  /*11f80*/  @P0 IMAD.HI.U32 R10, R0, R9, RZ ;  /* 0x00000009000a0227 */ /* 0x002fc800078e00ff */
[----:B------:R-:W-:Y:S01]  /*11f90*/  IMAD.SHL.U32 R9, R12, 0x8, RZ ;  /* 0x000000080c097824 */ /* 0x000fe200078e00ff */
        /* <DEDUP_REMOVED lines=33> */
[----:B------:R-:W-:Y:S01]  /*121b0*/  IMAD R8, R11, 0x80, R8 ;  /* 0x000000800b087824 */ /* 0x000fe200078e0208 */
        /* <DEDUP_REMOVED lines=10> */
[----:B------:R-:W-:-:S05]  /*12260*/  @!P3 IMAD.WIDE.U32 R2, R10, 0x2, R2 ;  /* 0x000000020a02b825 */ /* 0x000fca00078e0002 */
[----:B------:R-:W-:Y:S04]  /*12270*/  @!P3 LDGSTS.E.BYPASS.LTC128B.128 [R21+0x15400], desc[UR6][R2.64], !P2 ;  /* 0x154000000215bfae */ /* 0x000fe8000d101d46 */
[----:B------:R-:W-:Y:S04]  /*12280*/  @!P3 LDGSTS.E.BYPASS.LTC128B.128 [R21+0x19400], desc[UR6][R2.64+0x80], !P0 ;  /* 0x194000800215bfae */ /* 0x000fe8000c101d46 */
[----:B------:R1:W-:Y:S01]  /*12290*/  @!P3 LDGSTS.E.BYPASS.LTC128B.128 [R21+0x1d400], desc[UR6][R2.64+0x100], !P1 ;  /* 0x1d4001000215bfae */ /* 0x0003e2000c901d46 */
[----:B------:R-:W-:Y:S01]  /*122a0*/  ISETP.GE.AND P3, PT, R5, R6, PT ;  /* 0x000000060500720c */ /* 0x000fe20003f66270 */
[----:B--2---:R-:W-:-:S02]  /*122b0*/  IMAD.MOV.U32 R5, RZ, RZ, R4 ;  /* 0x000000ffff057224 */ /* 0x004fc400078e0004 */
[----:B0-----:R-:W-:Y:S02]  /*122c0*/  IMAD.MOV.U32 R4, RZ, RZ, R14 ;  /* 0x000000ffff047224 */ /* 0x001fe400078e000e */
[----:B------:R-:W-:Y:S01]  /*122d0*/  SHFL.IDX PT, R14, R0, 0x2, 0x181f ;  /* 0x00581f00000e7f89 */ /* 0x000fe200000e0000 */
[----:B-1----:R-:W-:-:S07]  /*122e0*/  VIADD R3, R8, 0x20 ;  /* 0x0000002008037836 */ /* 0x002fce0000000000 */
        /* <DEDUP_REMOVED lines=60> */
.L_x_2214:
        /* <DEDUP_REMOVED lines=15> */
.L_x_2118:
[----:B------:R-:W-:Y:S05]  /*127a0*/  BSYNC B0 ;  /* 0x0000000000007941 */ /* 0x000fea0003800000 */
.L_x_2117:
        /* <DEDUP_REMOVED lines=12> */
.L_x_2215:
[----:B0-----:R-:W-:Y:S02]  /*12870*/  IMAD.MOV.U32 R9, RZ, RZ, 0x1 ;  /* 0x00000001ff097424 */ /* 0x001fe400078e00ff */
[----:B------:R-:W-:Y:S01]  /*12880*/  IMAD.MOV.U32 R8, RZ, RZ, RZ ;  /* 0x000000ffff087224 */ /* 0x000fe200078e00ff */
[----:B------:R-:W-:Y:S06]  /*12890*/  @!P1 BRA `(.L_x_2120) ;  /* 0x0000001c00a89947 */ /* 0x000fec0003800000 */
[----:B------:R-:W-:Y:S01]  /*128a0*/  UIADD3 UR4, UR42, 0x1, URZ ;  /* 0x000000012a047890 */ /* 0x000fe2000fffe03f */
[----:B-1----:R-:W-:Y:S01]  /*128b0*/  LOP3.LUT R2, RZ, UR40, RZ, 0x33, !PT ;  /* 0x00000028ff027c12 */ /* 0x002fe2000f8e33ff */
        /* <DEDUP_REMOVED lines=22> */
[----:B------:R-:W-:-:S07]  /*12a20*/  IMAD.U32 R7, RZ, RZ, UR4 ;  /* 0x00000004ff077e24 */ /* 0x000fce000f8e00ff */
.L_x_2156:
[----:B------:R-:W2:Y:S01]  /*12a30*/  LDL R2, [R1] ;  /* 0x0000000001027983 */ /* 0x000ea20000100800 */
[----:B------:R-:W-:Y:S01]  /*12a40*/  VIADD R7, R7, 0xfffffffe ;  /* 0xfffffffe07077836 */ /* 0x000fe20000000000 */
[----:B------:R-:W-:Y:S04]  /*12a50*/  BSSY B1, `(.L_x_2122) ;  /* 0x0000097000017945 */ /* 0x000fe80003800000 */
[----:B------:R-:W-:Y:S02]  /*12a60*/  ISETP.NE.AND P1, PT, R7, RZ, PT ;  /* 0x000000ff0700720c */ /* 0x000fe40003f25270 */
[----:B--2---:R-:W-:-:S13]  /*12a70*/  ISETP.NE.AND P0, PT, R2, RZ, PT ;  /* 0x000000ff0200720c */ /* 0x004fda0003f05270 */
[----:B------:R-:W-:Y:S05]  /*12a80*/  @!P0 BRA `(.L_x_2123) ;  /* 0x00000008004c8947 */ /* 0x000fea0003800000 */
[----:B------:R-:W2:Y:S01]  /*12a90*/  LDL R2, [R1+0x4] ;  /* 0x0000040001027983 */ /* 0x000ea20000100800 */
[----:B------:R-:W-:Y:S01]  /*12aa0*/  IMAD.MOV.U32 R9, RZ, RZ, R0 ;  /* 0x000000ffff097224 */ /* 0x000fe200078e0000 */
[----:B--2---:R-:W-:-:S13]  /*12ab0*/  ISETP.NE.AND P0, PT, R2, RZ, PT ;  /* 0x000000ff0200720c */ /* 0x004fda0003f05270 */
[----:B------:R-:W-:Y:S05]  /*12ac0*/  @!P0 BRA `(.L_x_2124) ;  /* 0x00000000004c8947 */ /* 0x000fea0003800000 */
[----:B------:R-:W0:Y:S01]  /*12ad0*/  LDC R9, c[0x0][0x43c] ;  /* 0x00010f00ff097b82 */ /* 0x000e220000000800 */
[----:B------:R-:W-:Y:S01]  /*12ae0*/  ULDC.64 UR4, c[0x0][0x428] ;  /* 0x00010a0000047ab9 */ /* 0x000fe20000000a00 */
[----:B------:R-:W-:Y:S01]  /*12af0*/  ULDC.64 UR6, c[0x0][0x208] ;  /* 0x0000820000067ab9 */ /* 0x000fe20000000a00 */
[----:B------:R-:W-:Y:S01]  /*12b00*/  IMAD R5, R19, UR4, RZ ;  /* 0x0000000413057c24 */ /* 0x000fe2000f8e02ff */
[----:B0-----:R-:W-:-:S13]  /*12b10*/  ISETP.NE.AND P0, PT, R9, 0x1, PT ;  /* 0x000000010900780c */ /* 0x001fda0003f05270 */
[----:B------:R-:W0:Y:S02]  /*12b20*/  @P0 LDC.64 R2, c[0x0][0x440] ;  /* 0x00011000ff020b82 */ /* 0x000e240000000a00 */
[----:B0-----:R-:W-:-:S04]  /*12b30*/  @P0 IMAD.HI.U32 R4, R0, R2, RZ ;  /* 0x0000000200040227 */ /* 0x001fc800078e00ff */
[----:B------:R-:W-:Y:S01]  /*12b40*/  IMAD.MOV.U32 R2, RZ, RZ, R0 ;  /* 0x000000ffff027224 */ /* 0x000fe200078e0000 */
[----:B------:R-:W-:Y:S01]  /*12b50*/  @P0 SHF.R.U32.HI R2, RZ, R3, R4 ;  /* 0x00000003ff020219 */ /* 0x000fe20000011604 */
[----:B------:R-:W-:-:S03]  /*12b60*/  IMAD R4, R18, UR5, R5 ;  /* 0x0000000512047c24 */ /* 0x000fc6000f8e0205 */
[--C-:B------:R-:W-:Y:S01]  /*12b70*/  SHF.R.S32.HI R3, RZ, 0x1f, R2.reuse ;  /* 0x0000001fff037819 */ /* 0x100fe20000011402 */
[--C-:B------:R-:W-:Y:S02]  /*12b80*/  IMAD.MOV R5, RZ, RZ, -R2.reuse ;  /* 0x000000ffff057224 */ /* 0x100fe400078e0a02 */
[----:B------:R-:W-:Y:S01]  /*12b90*/  IMAD.WIDE.U32 R2, R18, UR4, R2 ;  /* 0x0000000412027c25 */ /* 0x000fe2000f8e0002 */
[----:B------:R-:W-:-:S03]  /*12ba0*/  ULDC.64 UR4, c[0x0][0x418] ;  /* 0x0001060000047ab9 */ /* 0x000fc60000000a00 */
[----:B------:R-:W-:Y:S01]  /*12bb0*/  IMAD.IADD R3, R4, 0x1, R3 ;  /* 0x0000000104037824 */ /* 0x000fe200078e0203 */
[----:B------:R-:W-:Y:S01]  /*12bc0*/  LEA R4, P0, R2, UR4, 0x2 ;  /* 0x0000000402047c11 */ /* 0x000fe2000f8010ff */
[----:B------:R-:W-:-:S03]  /*12bd0*/  IMAD R9, R9, R5, R0 ;  /* 0x0000000509097224 */ /* 0x000fc600078e0200 */
[----:B------:R-:W-:-:S05]  /*12be0*/  LEA.HI.X R5, R2, UR5, R3, 0x2, P0 ;  /* 0x0000000502057c11 */ /* 0x000fca00080f1403 */
[----:B------:R0:W5:Y:S04]  /*12bf0*/  LDG.E R4, desc[UR6][R4.64] ;  /* 0x0000000604047981 */ /* 0x000168000c1e1900 */
.L_x_2124:
[----:B------:R-:W1:Y:S01]  /*12c00*/  S2R R2, SR_TID.X ;  /* 0x0000000000027919 */ /* 0x000e620000002100 */
[----:B------:R-:W-:Y:S01]  /*12c10*/  BSSY B2, `(.L_x_2125) ;  /* 0x0000006000027945 */ /* 0x000fe20003800000 */
[----:B-1----:R-:W-:Y:S02]  /*12c20*/  LOP3.LUT R3, R2, 0x7f, RZ, 0xc0, !PT ;  /* 0x0000007f02037812 */ /* 0x002fe400078ec0ff */
[----:B------:R-:W-:Y:S02]  /*12c30*/  SHF.L.U32 R2, R6, 0x1f, RZ ;  /* 0x0000001f06027819 */ /* 0x000fe400000006ff */
[----:B------:R-:W-:Y:S02]  /*12c40*/  ISETP.NE.AND P2, PT, R3, RZ, PT ;  /* 0x000000ff0300720c */ /* 0x000fe40003f45270 */
[----:B------:R-:W1:Y:S02]  /*12c50*/  SYNCS.PHASECHK.TRANS64.TRYWAIT P0, [UR38+0x36848], R2 ;  /* 0x03684802ff0075a7 */ /* 0x000e640008000166 */
[----:B-1----:R-:W-:Y:S09]  /*12c60*/  @!P0 BRA `(.L_x_2126) ;  /* 0x0000003000948947 */ /* 0x002ff20003800000 */
.L_x_2216:
[----:B------:R-:W-:Y:S05]  /*12c70*/  BSYNC B2 ;  /* 0x0000000000027941 */ /* 0x000fea0003800000 */
.L_x_2125:
[----:B------:R-:W-:Y:S04]  /*12c80*/  BSSY B2, `(.L_x_2127) ;  /* 0x0000007000027945 */ /* 0x000fe80003800000 */
[----:B------:R-:W-:Y:S05]  /*12c90*/  @P2 BRA `(.L_x_2128) ;  /* 0x0000000000142947 */ /* 0x000fea0003800000 */
[----:B------:R-:W-:Y:S01]  /*12ca0*/  ISETP.NE.AND P0, PT, R10, RZ, PT ;  /* 0x000000ff0a00720c */ /* 0x000fe20003f05270 */
[----:B-1----:R-:W-:-:S04]  /*12cb0*/  IMAD.MOV.U32 R3, RZ, RZ, 0xa800 ;  /* 0x0000a800ff037424 */ /* 0x002fc800078e00ff */
[----:B------:R2:W-:Y:S08]  /*12cc0*/  SYNCS.ARRIVE.TRANS64 RZ, [UR38+0x36838], R3 ;  /* 0x03683803ffff79a7 */ /* 0x0005f00008000026 */
[----:B--2---:R-:W-:Y:S05]  /*12cd0*/  @!P0 BRA `(.L_x_2128) ;  /* 0x0000000000048947 */ /* 0x004fea0003800000 */
[----:B------:R-:W-:Y:S01]  /*12ce0*/  BPT.TRAP 0x1 ;  /* 0x000000040000795c */ /* 0x000fe20000300000 */
.L_x_2128:
[----:B------:R-:W-:Y:S05]  /*12cf0*/  BSYNC B2 ;  /* 0x0000000000027941 */ /* 0x000fea0003800000 */
.L_x_2127:
        /* <DEDUP_REMOVED lines=11> */
.L_x_2129:
        /* <DEDUP_REMOVED lines=13> */
.L_x_2130:
        /* <DEDUP_REMOVED lines=15> */
.L_x_2131:
        /* <DEDUP_REMOVED lines=12> */
.L_x_2217:
[----:B------:R-:W-:Y:S05]  /*13030*/  BSYNC B2 ;  /* 0x0000000000027941 */ /* 0x000fea0003800000 */
.L_x_2132:
        /* <DEDUP_REMOVED lines=9> */
.L_x_2135:
[----:B------:R-:W-:Y:S05]  /*130d0*/  BSYNC B2 ;  /* 0x0000000000027941 */ /* 0x000fea0003800000 */
.L_x_2134:
        /* <DEDUP_REMOVED lines=10> */
.L_x_2136:
        /* <DEDUP_REMOVED lines=13> */
.L_x_2137:
        /* <DEDUP_REMOVED lines=13> */
.L_x_2138:
        /* <DEDUP_REMOVED lines=10> */
.L_x_2123:
[----:B------:R-:W-:Y:S05]  /*133c0*/  BSYNC B1 ;  /* 0x0000000000017941 */ /* 0x000fea0003800000 */
.L_x_2122:
[----:B------:R-:W2:Y:S01]  /*133d0*/  LDL R2, [R1] ;  /* 0x0000000001027983 */ /* 0x000ea20000100800 */
[----:B------:R-:W-:Y:S01]  /*133e0*/  BSSY B1, `(.L_x_2139) ;  /* 0x0000097000017945 */ /* 0x000fe20003800000 */
[----:B------:R-:W-:Y:S02]  /*133f0*/  LOP3.LUT R9, R6, 0x1, RZ, 0x3c, !PT ;  /* 0x0000000106097812 */ /* 0x000fe400078e3cff */
[----:B--2---:R-:W-:-:S13]  /*13400*/  ISETP.NE.AND P0, PT, R2, RZ, PT ;  /* 0x000000ff0200720c */ /* 0x004fda0003f05270 */
[----:B------:R-:W-:Y:S05]  /*13410*/  @!P0 BRA `(.L_x_2140) ;  /* 0x00000008004c8947 */ /* 0x000fea0003800000 */
[----:B------:R-:W2:Y:S01]  /*13420*/  LDL R2, [R1+0x4] ;  /* 0x0000040001027983 */ /* 0x000ea20000100800 */
[----:B------:R-:W-:Y:S01]  /*13430*/  VIADD R11, R0, 0xffffffff ;  /* 0xffffffff000b7836 */ /* 0x000fe20000000000 */
[----:B--2---:R-:W-:-:S13]  /*13440*/  ISETP.NE.AND P0, PT, R2, RZ, PT ;  /* 0x000000ff0200720c */ /* 0x004fda0003f05270 */
[----:B------:R-:W-:Y:S05]  /*13450*/  @!P0 BRA `(.L_x_2141) ;  /* 0x00000000004c8947 */ /* 0x000fea0003800000 */
        /* <DEDUP_REMOVED lines=11> */
[----:B------:R-:W-:-:S04]  /*13510*/  IMAD R4, R19, UR4, RZ ;  /* 0x0000000413047c24 */ /* 0x000fc8000f8e02ff */
[C---:B------:R-:W-:Y:S02]  /*13520*/  IMAD R4, R18.reuse, UR5, R4 ;  /* 0x0000000512047c24 */ /* 0x040fe4000f8e0204 */
[----:B------:R-:W-:Y:S01]  /*13530*/  IMAD.WIDE.U32 R2, R18, UR4, R2 ;  /* 0x0000000412027c25 */ /* 0x000fe2000f8e0002 */
[----:B------:R-:W-:-:S03]  /*13540*/  ULDC.64 UR4, c[0x0][0x418] ;  /* 0x0001060000047ab9 */ /* 0x000fc60000000a00 */
[----:B------:R-:W-:Y:S01]  /*13550*/  IMAD.IADD R3, R4, 0x1, R3 ;  /* 0x0000000104037824 */ /* 0x000fe200078e0203 */
[----:B------:R-:W-:-:S04]  /*13560*/  LEA R4, P0, R2, UR4, 0x2 ;  /* 0x0000000402047c11 */ /* 0x000fc8000f8010ff */
[----:B------:R-:W-:-:S05]  /*13570*/  LEA.HI.X R5, R2, UR5, R3, 0x2, P0 ;  /* 0x0000000502057c11 */ /* 0x000fca00080f1403 */
[----:B------:R0:W5:Y:S04]  /*13580*/  LDG.E R4, desc[UR6][R4.64] ;  /* 0x0000000604047981 */ /* 0x000168000c1e1900 */
.L_x_2141:
[----:B------:R-:W1:Y:S01]  /*13590*/  S2R R2, SR_TID.X ;  /* 0x0000000000027919 */ /* 0x000e620000002100 */
[----:B------:R-:W-:Y:S01]  /*135a0*/  BSSY B2, `(.L_x_2142) ;  /* 0x0000006000027945 */ /* 0x000fe20003800000 */
[----:B-1----:R-:W-:Y:S02]  /*135b0*/  LOP3.LUT R3, R2, 0x7f, RZ, 0xc0, !PT ;  /* 0x0000007f02037812 */ /* 0x002fe400078ec0ff */
[----:B------:R-:W-:Y:S02]  /*135c0*/  SHF.L.U32 R2, R9, 0x1f, RZ ;  /* 0x0000001f09027819 */ /* 0x000fe400000006ff */
[----:B------:R-:W-:Y:S02]  /*135d0*/  ISETP.NE.AND P2, PT, R3, RZ, PT ;  /* 0x000000ff0300720c */ /* 0x000fe40003f45270 */
[----:B------:R-:W1:Y:S02]  /*135e0*/  SYNCS.PHASECHK.TRANS64.TRYWAIT P0, [UR38+0x36840], R2 ;  /* 0x03684002ff0075a7 */ /* 0x000e640008000166 */
[----:B-1----:R-:W-:Y:S09]  /*135f0*/  @!P0 BRA `(.L_x_2143) ;  /* 0x0000002800608947 */ /* 0x002ff20003800000 */
.L_x_2218:
[----:B------:R-:W-:Y:S05]  /*13600*/  BSYNC B2 ;  /* 0x0000000000027941 */ /* 0x000fea0003800000 */
.L_x_2142:
[----:B------:R-:W-:Y:S04]  /*13610*/  BSSY B2, `(.L_x_2144) ;  /* 0x0000007000027945 */ /* 0x000fe80003800000 */
[----:B------:R-:W-:Y:S05]  /*13620*/  @P2 BRA `(.L_x_2145) ;  /* 0x0000000000142947 */ /* 0x000fea0003800000 */
[----:B------:R-:W-:Y:S01]  /*13630*/  ISETP.NE.AND P0, PT, R10, RZ, PT ;  /* 0x000000ff0a00720c */ /* 0x000fe20003f05270 */
[----:B-1----:R-:W-:-:S04]  /*13640*/  IMAD.MOV.U32 R2, RZ, RZ, 0xa800 ;  /* 0x0000a800ff027424 */ /* 0x002fc800078e00ff */
[----:B------:R2:W-:Y:S08]  /*13650*/  SYNCS.ARRIVE.TRANS64 RZ, [UR38+0x36830], R2 ;  /* 0x03683002ffff79a7 */ /* 0x0005f00008000026 */
[----:B--2---:R-:W-:Y:S05]  /*13660*/  @!P0 BRA `(.L_x_2145) ;  /* 0x0000000000048947 */ /* 0x004fea0003800000 */
[----:B------:R-:W-:Y:S01]  /*13670*/  BPT.TRAP 0x1 ;  /* 0x000000040000795c */ /* 0x000fe20000300000 */
.L_x_2145:
[----:B------:R-:W-:Y:S05]  /*13680*/  BSYNC B2 ;  /* 0x0000000000027941 */ /* 0x000fea0003800000 */
.L_x_2144:
        /* <DEDUP_REMOVED lines=11> */
.L_x_2146:
        /* <DEDUP_REMOVED lines=14> */
.L_x_2147:
        /* <DEDUP_REMOVED lines=14> */
.L_x_2148:
        /* <DEDUP_REMOVED lines=12> */
.L_x_2219:
[----:B------:R-:W-:Y:S05]  /*139c0*/  BSYNC B2 ;  /* 0x0000000000027941 */ /* 0x000fea0003800000 */
.L_x_2149:
        /* <DEDUP_REMOVED lines=9> */
.L_x_2152:
[----:B------:R-:W-:Y:S05]  /*13a60*/  BSYNC B2 ;  /* 0x0000000000027941 */ /* 0x000fea0003800000 */
.L_x_2151:
        /* <DEDUP_REMOVED lines=10> */
.L_x_2153:
        /* <DEDUP_REMOVED lines=13> */
.L_x_2154:
        /* <DEDUP_REMOVED lines=13> */
.L_x_2155:
        /* <DEDUP_REMOVED lines=10> */
.L_x_2140:
[----:B------:R-:W-:Y:S05]  /*13d50*/  BSYNC B1 ;  /* 0x0000000000017941 */ /* 0x000fea0003800000 */
.L_x_2139:
[----:B------:R-:W-:Y:S02]  /*13d60*/  VIADD R0, R0, 0xfffffffe ;  /* 0xfffffffe00007836 */ /* 0x000fe40000000000 */
[----:B------:R-:W-:Y:S01]  /*13d70*/  IMAD.MOV.U32 R6, RZ, RZ, R9 ;  /* 0x000000ffff067224 */ /* 0x000fe200078e0009 */
[----:B------:R-:W-:Y:S06]  /*13d80*/  @P1 BRA `(.L_x_2156) ;  /* 0xffffffec00281947 */ /* 0x000fec000383ffff */
[----:B------:R-:W-:Y:S05]  /*13d90*/  BSYNC B0 ;  /* 0x0000000000007941 */ /* 0x000fea0003800000 */
.L_x_2121:
[----:B------:R-:W-:Y:S01]  /*13da0*/  ISETP.NE.AND P0, PT, R12, RZ, PT ;  /* 0x000000ff0c00720c */ /* 0x000fe20003f05270 */
[----:B------:R-:W-:-:S12]  /*13db0*/  BSSY B0, `(.L_x_2120) ;  /* 0x0000098000007945 */ /* 0x000fd80003800000 */
[----:B------:R-:W-:Y:S05]  /*13dc0*/  @!P0 BRA `(.L_x_2157) ;  /* 0x0000000800588947 */ /* 0x000fea0003800000 */
[----:B------:R-:W2:Y:S01]  /*13dd0*/  LDL R2, [R1] ;  /* 0x0000000001027983 */ /* 0x000ea20000100800 */
[----:B------:R-:W-:Y:S01]  /*13de0*/  IMAD.MOV.U32 R8, RZ, RZ, 0x1 ;  /* 0x00000001ff087424 */ /* 0x000fe200078e00ff */
[----:B--2---:R-:W-:-:S13]  /*13df0*/  ISETP.NE.AND P1, PT, R2, RZ, PT ;  /* 0x000000ff0200720c */ /* 0x004fda0003f25270 */
[----:B------:R-:W-:Y:S05]  /*13e00*/  @!P1 BRA `(.L_x_2157) ;  /* 0x0000000800489947 */ /* 0x000fea0003800000 */
[----:B------:R-:W2:Y:S02]  /*13e10*/  LDL.LU R2, [R1+0x4] ;  /* 0x0000040001027983 */ /* 0x000ea40000300800 */
[----:B--2---:R-:W-:-:S13]  /*13e20*/  ISETP.NE.AND P1, PT, R2, RZ, PT ;  /* 0x000000ff0200720c */ /* 0x004fda0003f25270 */
[----:B------:R-:W-:Y:S05]  /*13e30*/  @!P1 BRA `(.L_x_2158) ;  /* 0x0000000000509947 */ /* 0x000fea0003800000 */
[----:B------:R-:W0:Y:S01]  /*13e40*/  LDC R7, c[0x0][0x43c] ;  /* 0x00010f00ff077b82 */ /* 0x000e220000000800 */
[----:B------:R-:W-:Y:S01]  /*13e50*/  IMAD.MOV.U32 R6, RZ, RZ, R0 ;  /* 0x000000ffff067224 */ /* 0x000fe200078e0000 */
[----:B------:R-:W-:Y:S01]  /*13e60*/  ULDC.64 UR4, c[0x0][0x428] ;  /* 0x00010a0000047ab9 */ /* 0x000fe20000000a00 */
[----:B------:R-:W-:Y:S01]  /*13e70*/  ULDC.64 UR6, c[0x0][0x208] ;  /* 0x0000820000067ab9 */ /* 0x000fe20000000a00 */
[----:B------:R-:W-:-:S04]  /*13e80*/  IMAD R19, R19, UR4, RZ ;  /* 0x0000000413137c24 */ /* 0x000fc8000f8e02ff */
[----:B------:R-:W-:Y:S01]  /*13e90*/  IMAD R19, R18, UR5, R19 ;  /* 0x0000000512137c24 */ /* 0x000fe2000f8e0213 */
[----:B0-----:R-:W-:-:S13]  /*13ea0*/  ISETP.NE.AND P0, PT, R7, 0x1, PT ;  /* 0x000000010700780c */ /* 0x001fda0003f05270 */
[----:B------:R-:W0:Y:S02]  /*13eb0*/  @P0 LDC.64 R2, c[0x0][0x440] ;  /* 0x00011000ff020b82 */ /* 0x000e240000000a00 */
[----:B0-----:R-:W-:-:S05]  /*13ec0*/  @P0 IMAD.HI.U32 R2, R0, R2, RZ ;  /* 0x0000000200020227 */ /* 0x001fca00078e00ff */
[----:B------:R-:W-:-:S04]  /*13ed0*/  @P0 SHF.R.U32.HI R6, RZ, R3, R2 ;  /* 0x00000003ff060219 */ /* 0x000fc80000011602 */
[--C-:B------:R-:W-:Y:S01]  /*13ee0*/  SHF.R.S32.HI R3, RZ, 0x1f, R6.reuse ;  /* 0x0000001fff037819 */ /* 0x100fe20000011406 */
        /* <DEDUP_REMOVED lines=9> */
.L_x_2158:
[----:B------:R-:W1:Y:S01]  /*13f80*/  S2R R2, SR_TID.X ;  /* 0x0000000000027919 */ /* 0x000e620000002100 */
[----:B------:R-:W-:Y:S01]  /*13f90*/  BSSY B1, `(.L_x_2159) ;  /* 0x0000006000017945 */ /* 0x000fe20003800000 */
[----:B-1----:R-:W-:Y:S02]  /*13fa0*/  LOP3.LUT R3, R2, 0x7f, RZ, 0xc0, !PT ;  /* 0x0000007f02037812 */ /* 0x002fe400078ec0ff */
[----:B------:R-:W-:Y:S02]  /*13fb0*/  SHF.L.U32 R2, R9, 0x1f, RZ ;  /* 0x0000001f09027819 */ /* 0x000fe400000006ff */
[----:B------:R-:W-:Y:S02]  /*13fc0*/  ISETP.NE.AND P1, PT, R3, RZ, PT ;  /* 0x000000ff0300720c */ /* 0x000fe40003f25270 */
[----:B------:R-:W1:Y:S02]  /*13fd0*/  SYNCS.PHASECHK.TRANS64.TRYWAIT P0, [UR38+0x36848], R2 ;  /* 0x03684802ff0075a7 */ /* 0x000e640008000166 */
[----:B-1----:R-:W-:Y:S09]  /*13fe0*/  @!P0 BRA `(.L_x_2160) ;  /* 0x0000002000148947 */ /* 0x002ff20003800000 */
.L_x_2220:
[----:B------:R-:W-:Y:S05]  /*13ff0*/  BSYNC B1 ;  /* 0x0000000000017941 */ /* 0x000fea0003800000 */
.L_x_2159:
[----:B------:R-:W-:Y:S04]  /*14000*/  BSSY B1, `(.L_x_2161) ;  /* 0x0000007000017945 */ /* 0x000fe80003800000 */
[----:B------:R-:W-:Y:S05]  /*14010*/  @P1 BRA `(.L_x_2162) ;  /* 0x0000000000141947 */ /* 0x000fea0003800000 */
[----:B------:R-:W-:Y:S01]  /*14020*/  ISETP.NE.AND P0, PT, R10, RZ, PT ;  /* 0x000000ff0a00720c */ /* 0x000fe20003f05270 */
[----:B-1----:R-:W-:-:S04]  /*14030*/  IMAD.MOV.U32 R3, RZ, RZ, 0xa800 ;  /* 0x0000a800ff037424 */ /* 0x002fc800078e00ff */
[----:B------:R2:W-:Y:S08]  /*14040*/  SYNCS.ARRIVE.TRANS64 RZ, [UR38+0x36838], R3 ;  /* 0x03683803ffff79a7 */ /* 0x0005f00008000026 */
[----:B--2---:R-:W-:Y:S05]  /*14050*/  @!P0 BRA `(.L_x_2162) ;  /* 0x0000000000048947 */ /* 0x004fea0003800000 */
[----:B------:R-:W-:Y:S01]  /*14060*/  BPT.TRAP 0x1 ;  /* 0x000000040000795c */ /* 0x000fe20000300000 */
.L_x_2162:
[----:B------:R-:W-:Y:S05]  /*14070*/  BSYNC B1 ;  /* 0x0000000000017941 */ /* 0x000fea0003800000 */
.L_x_2161:
        /* <DEDUP_REMOVED lines=11> */
.L_x_2163:
        /* <DEDUP_REMOVED lines=14> */
.L_x_2164:
        /* <DEDUP_REMOVED lines=14> */
.L_x_2165:
        /* <DEDUP_REMOVED lines=11> */
.L_x_2221:
[----:B------:R-:W-:Y:S05]  /*143a0*/  BSYNC B1 ;  /* 0x0000000000017941 */ /* 0x000fea0003800000 */
.L_x_2166:
        /* <DEDUP_REMOVED lines=9> */
.L_x_2169:
[----:B------:R-:W-:Y:S05]  /*14440*/  BSYNC B1 ;  /* 0x0000000000017941 */ /* 0x000fea0003800000 */
.L_x_2168:
        /* <DEDUP_REMOVED lines=10> */
.L_x_2170:
        /* <DEDUP_REMOVED lines=13> */
.L_x_2171:
        /* <DEDUP_REMOVED lines=13> */
.L_x_2172:
        /* <DEDUP_REMOVED lines=10> */
.L_x_2157:
[----:B------:R-:W-:Y:S05]  /*14730*/  BSYNC B0 ;  /* 0x0000000000007941 */ /* 0x000fea0003800000 */
.L_x_2120:
[----:B------:R-:W2:Y:S01]  /*14740*/  LDL.LU R0, [R1] ;  /* 0x0000000001007983 */ /* 0x000ea20000300800 */
[----:B------:R-:W-:Y:S01]  /*14750*/  BSSY B0, `(.L_x_2173) ;  /* 0x0000044000007945 */ /* 0x000fe20003800000 */
[----:B--2---:R-:W-:-:S13]  /*14760*/  ISETP.NE.AND P0, PT, R0, RZ, PT ;  /* 0x000000ff0000720c */ /* 0x004fda0003f05270 */
[----:B------:R-:W-:Y:S05]  /*14770*/  @!P0 BRA `(.L_x_2174) ;  /* 0x0000000400048947 */ /* 0x000fea0003800000 */
[----:B------:R-:W0:Y:S01]  /*14780*/  S2R R0, SR_TID.X ;  /* 0x0000000000007919 */ /* 0x000e220000002100 */
[----:B-1----:R-:W-:Y:S01]  /*14790*/  LEA R3, R8, UR38, 0x3 ;  /* 0x0000002608037c11 */ /* 0x002fe2000f8e18ff */
[----:B------:R-:W-:Y:S01]  /*147a0*/  BSSY B1, `(.L_x_2175) ;  /* 0x0000006000017945 */ /* 0x000fe20003800000 */
[----:B0-----:R-:W-:Y:S02]  /*147b0*/  LOP3.LUT R2, R0, 0x7f, RZ, 0xc0, !PT ;  /* 0x0000007f00027812 */ /* 0x001fe400078ec0ff */
[----:B------:R-:W-:Y:S02]  /*147c0*/  SHF.L.U32 R0, R9, 0x1f, RZ ;  /* 0x0000001f09007819 */ /* 0x000fe400000006ff */
[----:B------:R-:W-:Y:S02]  /*147d0*/  ISETP.NE.AND P1, PT, R2, RZ, PT ;  /* 0x000000ff0200720c */ /* 0x000fe40003f25270 */
[----:B------:R-:W0:Y:S02]  /*147e0*/  SYNCS.PHASECHK.TRANS64.TRYWAIT P0, [R3+URZ+0x36860], R0 ;  /* 0x03686000030075a7 */ /* 0x000e24000800017f */
[----:B0-----:R-:W-:Y:S09]  /*147f0*/  @!P0 BRA `(.L_x_2176) ;  /* 0x0000001800408947 */ /* 0x001ff20003800000 */
.L_x_2222:
[----:B------:R-:W-:Y:S05]  /*14800*/  BSYNC B1 ;  /* 0x0000000000017941 */ /* 0x000fea0003800000 */
.L_x_2175:
        /* <DEDUP_REMOVED lines=8> */
.L_x_2178:
[----:B------:R-:W-:Y:S05]  /*14890*/  BSYNC B1 ;  /* 0x0000000000017941 */ /* 0x000fea0003800000 */
.L_x_2177:
        /* <DEDUP_REMOVED lines=13> */
.L_x_2179:
        /* <DEDUP_REMOVED lines=13> */
.L_x_2180:
        /* <DEDUP_REMOVED lines=13> */
.L_x_2181:
[----:B------:R-:W-:-:S13]  /*14b10*/  @P0 ELECT P1, URZ, PT ;  /* 0x00000000003f082f */ /* 0x000fda0003820000 */
[----:B------:R-:W-:Y:S01]  /*14b20*/  @P1 R2UR UR13, R16 ;  /* 0x00000000100d12ca */ /* 0x000fe200000e0000 */
[----:B------:R-:W-:Y:S01]  /*14b30*/  UMOV UR12, UR36 ;  /* 0x00000024000c7c82 */ /* 0x000fe20008000000 */
[----:B------:R-:W-:Y:S02]  /*14b40*/  @P1 R2UR UR11, R17 ;  /* 0x00000000110b12ca */ /* 0x000fe400000e0000 */
[----:B------:R-:W-:Y:S02]  /*14b50*/  @P1 PLOP3.LUT P0, PT, P1, PT, PT, 0x8, 0x0 ;  /* 0x000000000000181c */ /* 0x000fe40000f0e170 */
[----:B------:R-:W-:-:S09]  /*14b60*/  PLOP3.LUT P1, PT, PT, PT, PT, 0x8, 0x0 ;  /* 0x000000000000781c */ /* 0x000fd20003f2e170 */
[----:B------:R2:W-:Y:S02]  /*14b70*/  UTMALDG.4D [UR8], [UR6], desc[UR4] ;  /* 0x00000408060075b4 */ /* 0x0005e40008019000 */
[----:B--2---:R-:W-:Y:S05]  /*14b80*/  @P0 BRA.U.ANY `(.L_x_2181) ;  /* 0xfffffffd00e00947 */ /* 0x004fea000393ffff */
.L_x_2174:
[----:B------:R-:W-:Y:S05]  /*14b90*/  BSYNC B0 ;  /* 0x0000000000007941 */ /* 0x000fea0003800000 */
.L_x_2173:
[----:B0-----:R-:W-:Y:S02]  /*14ba0*/  VIADD R0, R8, 0x1 ;  /* 0x0000000108007836 */ /* 0x001fe40000000000 */
[----:B-1----:R-:W-:-:S03]  /*14bb0*/  IMAD.MOV.U32 R3, RZ, RZ, RZ ;  /* 0x000000ffff037224 */ /* 0x002fc600078e00ff */
[----:B------:R-:W-:-:S04]  /*14bc0*/  ISETP.NE.AND P0, PT, R0, 0x2, PT ;  /* 0x000000020000780c */ /* 0x000fc80003f05270 */
[----:B------:R-:W-:Y:S02]  /*14bd0*/  SEL R2, RZ, 0x1, P0 ;  /* 0x00000001ff027807 */ /* 0x000fe40000000000 */
[----:B------:R-:W-:Y:S02]  /*14be0*/  SEL R0, R0, RZ, P0 ;  /* 0x000000ff00007207 */ /* 0x000fe40000000000 */
[----:B------:R-:W-:-:S07]  /*14bf0*/  LOP3.LUT R9, R9, R2, RZ, 0x3c, !PT ;  /* 0x0000000209097212 */ /* 0x000fce00078e3cff */
.L_x_2104:
[----:B------:R-:W0:Y:S01]  /*14c00*/  S2R R5, SR_CgaCtaId ;  /* 0x0000000000057919 */ /* 0x000e220000008800 */
[----:B------:R-:W-:Y:S02]  /*14c10*/  MOV R2, 0x400 ;  /* 0x0000040000027802 */ /* 0x000fe40000000f00 */
[----:B------:R-:W-:Y:S02]  /*14c20*/  SHF.L.U32 R3, R3, 0x1f, RZ ;  /* 0x0000001f03037819 */ /* 0x000fe400000006ff */
[----:B0-----:R-:W-:-:S04]  /*14c30*/  LEA R2, R5, R2, 0x18 ;  /* 0x0000000205027211 */ /* 0x001fc800078ec0ff */
[----:B------:R-:W0:Y:S02]  /*14c40*/  SYNCS.PHASECHK.TRANS64.TRYWAIT P0, [R2+URZ+0x36820], R3 ;  /* 0x03682003020075a7 */ /* 0x000e24000800017f */
[----:B0-----:R-:W-:Y:S05]  /*14c50*/  @!P0 BRA `(.L_x_2182) ;  /* 0x00000014003c8947 */ /* 0x001fea0003800000 */
.L_x_2223:
[----:B------:R-:W-:-:S03]  /*14c60*/  UMOV UR4, 0xffffffff ;  /* 0xffffffff00047882 */ /* 0x000fc60000000000 */
[----:B------:R-:W-:Y:S05]  /*14c70*/  BRA.DIV UR4, `(.L_x_2183) ;  /* 0x0000001604487947 */ /* 0x000fea000b800000 */
[----:B0-----:R-:W0:Y:S02]  /*14c80*/  S2R R3, SR_TID.X ;  /* 0x0000000000037919 */ /* 0x001e240000002100 */
[----:B0-----:R-:W-:-:S04]  /*14c90*/  SHF.R.U32.HI R3, RZ, 0x5, R3 ;  /* 0x00000005ff037819 */ /* 0x001fc80000011603 */
[----:B------:R-:W-:-:S05]  /*14ca0*/  LOP3.LUT R3, R3, 0x3, RZ, 0xc0, !PT ;  /* 0x0000000303037812 */ /* 0x000fca00078ec0ff */
[----:B------:R0:W1:Y:S02]  /*14cb0*/  SHFL.IDX PT, R14, R3, RZ, 0x1f ;  /* 0x00001fff030e7589 */ /* 0x00006400000e0000 */
.L_x_2226:
[----:B-1----:R-:W-:-:S13]  /*14cc0*/  ISETP.NE.AND P0, PT, R14, RZ, PT ;  /* 0x000000ff0e00720c */ /* 0x002fda0003f05270 */
[----:B------:R-:W-:Y:S05]  /*14cd0*/  @P0 BRA `(.L_x_2066) ;  /* 0x0000000000900947 */ /* 0x000fea0003800000 */
[----:B------:R-:W-:-:S03]  /*14ce0*/  UMOV UR4, 0xffffffff ;  /* 0xffffffff00047882 */ /* 0x000fc60000000000 */
[----:B------:R-:W-:Y:S05]  /*14cf0*/  BRA.DIV UR4, `(.L_x_2184) ;  /* 0x00000016045c7947 */ /* 0x000fea000b800000 */
[----:B------:R-:W-:-:S13]  /*14d00*/  ELECT P6, URZ, PT ;  /* 0x00000000003f782f */ /* 0x000fda00038c0000 */
.L_x_2229:
        /* <DEDUP_REMOVED lines=8> */
.L_x_2185:
        /* <DEDUP_REMOVED lines=12> */
.L_x_2230:
[----:B------:R-:W1:Y:S02]  /*14e50*/  SYNCS.PHASECHK.TRANS64.TRYWAIT P0, [R3+URZ], R4 ;  /* 0x00000004030075a7 */ /* 0x000e64000800017f */
[----:B-1----:R-:W-:Y:S05]  /*14e60*/  @!P0 BRA `(.L_x_2187) ;  /* 0x0000001400348947 */ /* 0x002fea0003800000 */
.L_x_2231:
[----:B------:R-:W-:Y:S05]  /*14e70*/  @!P2 BRA `(.L_x_2188) ;  /* 0x000000000004a947 */ /* 0x000fea0003800000 */
[----:B------:R-:W-:Y:S01]  /*14e80*/  BPT.TRAP 0x1 ;  /* 0x000000040000795c */ /* 0x000fe20000300000 */
.L_x_2188:
[----:B-1----:R-:W-:-:S04]  /*14e90*/  VIADD R3, R2, 0x36860 ;  /* 0x0003686002037836 */ /* 0x002fc80000000000 */
[----:B------:R-:W-:-:S04]  /*14ea0*/  IMAD R0, R0, 0x8, R3 ;  /* 0x0000000800007824 */ /* 0x000fc800078e0203 */
[----:B------:R-:W1:Y:S02]  /*14eb0*/  SYNCS.PHASECHK.TRANS64.TRYWAIT P0, [R0+URZ], R5 ;  /* 0x00000005000075a7 */ /* 0x000e64000800017f */
[----:B-1----:R-:W-:Y:S05]  /*14ec0*/  @!P0 BRA `(.L_x_2189) ;  /* 0x0000001400308947 */ /* 0x002fea0003800000 */
.L_x_2232:
[----:B------:R-:W-:-:S07]  /*14ed0*/  IMAD R3, R8, 0x8, R3 ;  /* 0x0000000808037824 */ /* 0x000fce00078e0203 */
.L_x_2190:
[----:B--2---:R2:W3:Y:S02]  /*14ee0*/  SYNCS.PHASECHK.TRANS64.TRYWAIT P0, [R3+URZ], R4 ;  /* 0x00000004030075a7 */ /* 0x0044e4000800017f */
[----:B---3--:R-:W-:Y:S05]  /*14ef0*/  @!P0 NANOSLEEP.SYNCS 0x989680 ;  /* 0x009896800000895d */ /* 0x008fea0003900000 */
[----:B------:R-:W3:Y:S02]  /*14f00*/  @!P0 SYNCS.PHASECHK.TRANS64 P0, [R3+URZ], R4 ;  /* 0x00000004030085a7 */ /* 0x000ee4000800007f */
[----:B---3--:R-:W-:Y:S05]  /*14f10*/  @!P0 BRA `(.L_x_2190) ;  /* 0xfffffffc00f08947 */ /* 0x008fea000383ffff */
.L_x_2066:
[----:B------:R-:W-:Y:S05]  /*14f20*/  BSYNC B6 ;  /* 0x0000000000067941 */ /* 0x000fea0003800000 */
.L_x_2063:
[----:B------:R-:W-:Y:S05]  /*14f30*/  EXIT ;  /* 0x000000000000794d */ /* 0x000fea0003800000 */
.L_x_2070:
[----:B------:R-:W-:-:S13]  /*14f40*/  R2UR UR4, R16 ;  /* 0x00000000100472ca */ /* 0x000fda00000e0000 */
[----:B0-----:R-:W-:-:S04]  /*14f50*/  IMAD.U32 R3, RZ, RZ, UR4 ;  /* 0x00000004ff037e24 */ /* 0x001fc8000f8e00ff */
[----:B------:R0:W1:Y:S03]  /*14f60*/  SYNCS.PHASECHK.TRANS64.TRYWAIT P0, [R3+URZ+0x36800], R0 ;  /* 0x03680000030075a7 */ /* 0x000066000800017f */
[----:B-1----:R-:W-:Y:S05]  /*14f70*/  @!P0 NANOSLEEP.SYNCS 0x989680 ;  /* 0x009896800000895d */ /* 0x002fea0003900000 */
[----:B------:R-:W1:Y:S02]  /*14f80*/  @!P0 SYNCS.PHASECHK.TRANS64 P0, [R3+URZ+0x36800], R0 ;  /* 0x03680000030085a7 */ /* 0x000e64000800007f */
[----:B-1----:R-:W-:Y:S05]  /*14f90*/  @!P0 BRA `(.L_x_2070) ;  /* 0xfffffffc00e88947 */ /* 0x002fea000383ffff */
[----:B------:R-:W-:Y:S05]  /*14fa0*/  BRA `(.L_x_2191) ;  /* 0xfffffec400807947 */ /* 0x000fea000383ffff */
.L_x_2074:
[----:B------:R-:W-:-:S13]  /*14fb0*/  R2UR UR4, R16 ;  /* 0x00000000100472ca */ /* 0x000fda00000e0000 */
[----:B0-----:R-:W-:-:S04]  /*14fc0*/  IMAD.U32 R3, RZ, RZ, UR4 ;  /* 0x00000004ff037e24 */ /* 0x001fc8000f8e00ff */
[----:B------:R0:W2:Y:S03]  /*14fd0*/  SYNCS.PHASECHK.TRANS64.TRYWAIT P2, [R3+URZ+0x36830], R0 ;  /* 0x03683000030075a7 */ /* 0x0000a6000804017f */
[----:B--2---:R-:W-:Y:S05]  /*14fe0*/  @!P2 NANOSLEEP.SYNCS 0x989680 ;  /* 0x009896800000a95d */ /* 0x004fea0003900000 */
[----:B------:R-:W2:Y:S02]  /*14ff0*/  @!P2 SYNCS.PHASECHK.TRANS64 P2, [R3+URZ+0x36830], R0 ;  /* 0x036830000300a5a7 */ /* 0x000ea4000804007f */
[----:B--2---:R-:W-:Y:S05]  /*15000*/  @!P2 BRA `(.L_x_2074) ;  /* 0xfffffffc00e8a947 */ /* 0x004fea000383ffff */
[----:B------:R-:W-:Y:S05]  /*15010*/  BRA `(.L_x_2073) ;  /* 0xfffffec400b47947 */ /* 0x000fea000383ffff */
.L_x_2079:
[----:B-1----:R-:W-:-:S04]  /*15020*/  IMAD.U32 R7, RZ, RZ, UR59 ;  /* 0x0000003bff077e24 */ /* 0x002fc8000f8e00ff */
[----:B------:R1:W2:Y:S03]  /*15030*/  SYNCS.PHASECHK.TRANS64.TRYWAIT P3, [R7+URZ+0x36830], R0 ;  /* 0x03683000070075a7 */ /* 0x0002a6000806017f */
[----:B--2---:R-:W-:Y:S05]  /*15040*/  @!P3 NANOSLEEP.SYNCS 0x989680 ;  /* 0x009896800000b95d */ /* 0x004fea0003900000 */
[----:B------:R-:W2:Y:S02]  /*15050*/  @!P3 SYNCS.PHASECHK.TRANS64 P3, [R7+URZ+0x36830], R0 ;  /* 0x036830000700b5a7 */ /* 0x000ea4000806007f */
[----:B--2---:R-:W-:Y:S05]  /*15060*/  @!P3 BRA `(.L_x_2079) ;  /* 0xfffffffc00ecb947 */ /* 0x004fea000383ffff */
[----:B------:R-:W-:Y:S05]  /*15070*/  BRA `(.L_x_2078) ;  /* 0xffffff08001c7947 */ /* 0x000fea000383ffff */
.L_x_2083:
[----:B-1----:R-:W-:-:S04]  /*15080*/  IMAD.U32 R3, RZ, RZ, UR11 ;  /* 0x0000000bff037e24 */ /* 0x002fc8000f8e00ff */
[----:B------:R1:W2:Y:S03]  /*15090*/  SYNCS.PHASECHK.TRANS64.TRYWAIT P3, [R3+URZ+0x36850], R0 ;  /* 0x03685000030075a7 */ /* 0x0002a6000806017f */
[----:B--2---:R-:W-:Y:S05]  /*150a0*/  @!P3 NANOSLEEP.SYNCS 0x989680 ;  /* 0x009896800000b95d */ /* 0x004fea0003900000 */
[----:B------:R-:W2:Y:S02]  /*150b0*/  @!P3 SYNCS.PHASECHK.TRANS64 P3, [R3+URZ+0x36850], R0 ;  /* 0x036850000300b5a7 */ /* 0x000ea4000806007f */
[----:B--2---:R-:W-:Y:S05]  /*150c0*/  @!P3 BRA `(.L_x_2083) ;  /* 0xfffffffc00ecb947 */ /* 0x004fea000383ffff */
[----:B------:R-:W-:Y:S05]  /*150d0*/  BRA `(.L_x_2082) ;  /* 0xffffff2c00b87947 */ /* 0x000fea000383ffff */
.L_x_2089:
[----:B-1----:R-:W-:-:S04]  /*150e0*/  IMAD.U32 R7, RZ, RZ, UR61 ;  /* 0x0000003dff077e24 */ /* 0x002fc8000f8e00ff */
[----:B------:R1:W2:Y:S03]  /*150f0*/  SYNCS.PHASECHK.TRANS64.TRYWAIT P2, [R7+URZ+0x36830], R0 ;  /* 0x03683000070075a7 */ /* 0x0002a6000804017f */
[----:B--2---:R-:W-:Y:S05]  /*15100*/  @!P2 NANOSLEEP.SYNCS 0x989680 ;  /* 0x009896800000a95d */ /* 0x004fea0003900000 */
[----:B------:R-:W2:Y:S02]  /*15110*/  @!P2 SYNCS.PHASECHK.TRANS64 P2, [R7+URZ+0x36830], R0 ;  /* 0x036830000700a5a7 */ /* 0x000ea4000804007f */
[----:B--2---:R-:W-:Y:S05]  /*15120*/  @!P2 BRA `(.L_x_2089) ;  /* 0xfffffffc00eca947 */ /* 0x004fea000383ffff */
[----:B------:R-:W-:Y:S05]  /*15130*/  BRA `(.L_x_2088) ;  /* 0xffffff4c00587947 */ /* 0x000fea000383ffff */
.L_x_2093:
[----:B-1----:R-:W-:-:S04]  /*15140*/  IMAD.U32 R3, RZ, RZ, UR11 ;  /* 0x0000000bff037e24 */ /* 0x002fc8000f8e00ff */
[----:B------:R1:W2:Y:S03]  /*15150*/  SYNCS.PHASECHK.TRANS64.TRYWAIT P2, [R3+URZ+0x36850], R0 ;  /* 0x03685000030075a7 */ /* 0x0002a6000804017f */
[----:B--2---:R-:W-:Y:S05]  /*15160*/  @!P2 NANOSLEEP.SYNCS 0x989680 ;  /* 0x009896800000a95d */ /* 0x004fea0003900000 */
[----:B------:R-:W2:Y:S02]  /*15170*/  @!P2 SYNCS.PHASECHK.TRANS64 P2, [R3+URZ+0x36850], R0 ;  /* 0x036850000300a5a7 */ /* 0x000ea4000804007f */
[----:B--2---:R-:W-:Y:S05]  /*15180*/  @!P2 BRA `(.L_x_2093) ;  /* 0xfffffffc00eca947 */ /* 0x004fea000383ffff */
[----:B------:R-:W-:Y:S05]  /*15190*/  BRA `(.L_x_2092) ;  /* 0xffffff7400187947 */ /* 0x000fea000383ffff */
.L_x_2098:
[----:B-1----:R-:W-:-:S04]  /*151a0*/  IMAD.U32 R3, RZ, RZ, UR5 ;  /* 0x00000005ff037e24 */ /* 0x002fc8000f8e00ff */
[----:B------:R1:W2:Y:S03]  /*151b0*/  SYNCS.PHASECHK.TRANS64.TRYWAIT P0, [R3+URZ+0x36850], R2 ;  /* 0x03685002030075a7 */ /* 0x0002a6000800017f */
[----:B--2---:R-:W-:Y:S05]  /*151c0*/  @!P0 NANOSLEEP.SYNCS 0x989680 ;  /* 0x009896800000895d */ /* 0x004fea0003900000 */
[----:B------:R-:W2:Y:S02]  /*151d0*/  @!P0 SYNCS.PHASECHK.TRANS64 P0, [R3+URZ+0x36850], R2 ;  /* 0x03685002030085a7 */ /* 0x000ea4000800007f */
[----:B--2---:R-:W-:Y:S05]  /*151e0*/  @!P0 BRA `(.L_x_2098) ;  /* 0xfffffffc00ec8947 */ /* 0x004fea000383ffff */
[----:B------:R-:W-:Y:S05]  /*151f0*/  BRA `(.L_x_2097) ;  /* 0xffffff8c00f07947 */ /* 0x000fea000383ffff */
.L_x_2109:
[----:B------:R-:W-:Y:S02]  /*15200*/  IMAD.MOV.U32 R13, RZ, RZ, R0 ;  /* 0x000000ffff0d7224 */ /* 0x000fe400078e0000 */
[----:B------:R-:W-:Y:S02]  /*15210*/  IMAD.MOV.U32 R12, RZ, RZ, RZ ;  /* 0x000000ffff0c7224 */ /* 0x000fe400078e00ff */
[----:B------:R-:W-:Y:S02]  /*15220*/  IMAD.MOV.U32 R11, RZ, RZ, 0x1f ;  /* 0x0000001fff0b7424 */ /* 0x000fe400078e00ff */
[----:B------:R-:W-:-:S07]  /*15230*/  IMAD.MOV.U32 R15, RZ, RZ, -0x1 ;  /* 0xffffffffff0f7424 */ /* 0x000fce00078e00ff */
[----:B------:R-:W-:Y:S05]  /*15240*/  WARPSYNC.COLLECTIVE R15, `(.L_x_2192) ;  /* 0x000000000f087348 */ /* 0x000fea0003c00000 */
[----:B------:R0:W1:Y:S02]  /*15250*/  SHFL.IDX P6, R14, R13, R12, R11 ;  /* 0x0000000c0d0e7389 */ /* 0x00006400000c000b */
[----:B01----:R-:W-:Y:S01]  /*15260*/  ENDCOLLECTIVE ;  /* 0x000000000000791b */ /* 0x003fe20003800000 */
.L_x_2192:
[----:B------:R-:W-:Y:S05]  /*15270*/  BRA `(.L_x_2193) ;  /* 0xffffffc400547947 */ /* 0x000fea000383ffff */
.L_x_2111:
[----:B------:R-:W-:Y:S01]  /*15280*/  BSSY B0, `(.L_x_2194) ;  /* 0x0000006000007945 */ /* 0x000fe20003800000 */
[----:B------:R-:W-:-:S07]  /*15290*/  IMAD.MOV.U32 R15, RZ, RZ, -0x1 ;  /* 0xffffffffff0f7424 */ /* 0x000fce00078e00ff */
[----:B0-----:R-:W-:Y:S05]  /*152a0*/  WARPSYNC.COLLECTIVE R15, `(.L_x_2195) ;  /* 0x000000000f0c7348 */ /* 0x001fea0003c00000 */
[----:B------:R-:W-:Y:S02]  /*152b0*/  ELECT P6, UR62, PT ;  /* 0x00000000003e782f */ /* 0x000fe400038c0000 */
[----:B------:R-:W-:Y:S01]  /*152c0*/  MOV R14, UR62 ;  /* 0x0000003e000e7c02 */ /* 0x000fe20008000f00 */
[----:B0-----:R-:W-:Y:S10]  /*152d0*/  ENDCOLLECTIVE ;  /* 0x000000000000791b */ /* 0x001ff40003800000 */
.L_x_2195:
[----:B------:R-:W-:Y:S05]  /*152e0*/  BSYNC B0 ;  /* 0x0000000000007941 */ /* 0x000fea0003800000 */
.L_x_2194:
[----:B------:R-:W-:Y:S05]  /*152f0*/  BRA `(.L_x_2196) ;  /* 0xffffffc400547947 */ /* 0x000fea000383ffff */
.L_x_2113:
[----:B0-----:R-:W-:-:S04]  /*15300*/  IMAD.U32 R3, RZ, RZ, UR38 ;  /* 0x00000026ff037e24 */ /* 0x001fc8000f8e00ff */
[----:B------:R0:W1:Y:S03]  /*15310*/  SYNCS.PHASECHK.TRANS64.TRYWAIT P0, [R3+URZ+0x36840], R0 ;  /* 0x03684000030075a7 */ /* 0x000066000800017f */
[----:B-1----:R-:W-:Y:S05]  /*15320*/  @!P0 NANOSLEEP.SYNCS 0x989680 ;  /* 0x009896800000895d */ /* 0x002fea0003900000 */
[----:B------:R-:W1:Y:S02]  /*15330*/  @!P0 SYNCS.PHASECHK.TRANS64 P0, [R3+URZ+0x36840], R0 ;  /* 0x03684000030085a7 */ /* 0x000e64000800007f */
[----:B-1----:R-:W-:Y:S05]  /*15340*/  @!P0 BRA `(.L_x_2113) ;  /* 0xfffffffc00ec8947 */ /* 0x002fea000383ffff */
[----:B------:R-:W-:Y:S05]  /*15350*/  BRA `(.L_x_2197) ;  /* 0xffffffc400b07947 */ /* 0x000fea000383ffff */
.L_x_2116:
        /* <DEDUP_REMOVED lines=9> */
.L_x_2198:
[----:B------:R-:W-:Y:S02]  /*153f0*/  IMAD.MOV.U32 R13, RZ, RZ, R0 ;  /* 0x000000ffff0d7224 */ /* 0x000fe400078e0000 */
[----:B------:R-:W-:-:S07]  /*15400*/  IMAD.MOV.U32 R2, RZ, RZ, R14 ;  /* 0x000000ffff027224 */ /* 0x000fce00078e000e */
[----:B------:R-:W-:Y:S05]  /*15410*/  WARPSYNC.COLLECTIVE R15, `(.L_x_2199) ;  /* 0x000000000f087348 */ /* 0x000fea0003c00000 */
[----:B------:R0:W1:Y:S02]  /*15420*/  SHFL.IDX P6, R14, R13, R12, R11 ;  /* 0x0000000c0d0e7389 */ /* 0x00006400000c000b */
[----:B01----:R-:W-:Y:S01]  /*15430*/  ENDCOLLECTIVE ;  /* 0x000000000000791b */ /* 0x003fe20003800000 */
.L_x_2199:
        /* <DEDUP_REMOVED lines=20> */
.L_x_2200:
[----:B------:R-:W-:Y:S01]  /*15580*/  VIADD R3, R8, 0x20 ;  /* 0x0000002008037836 */ /* 0x000fe20000000000 */
[----:B------:R-:W-:Y:S01]  /*15590*/  @!P3 LEA R20, R9, UR38, 0x1 ;  /* 0x000000260914bc11 */ /* 0x000fe2000f8e08ff */
[----:B------:R-:W-:Y:S02]  /*155a0*/  IMAD.MOV.U32 R13, RZ, RZ, R0 ;  /* 0x000000ffff0d7224 */ /* 0x000fe400078e0000 */
[----:B------:R-:W-:-:S07]  /*155b0*/  IMAD.MOV.U32 R4, RZ, RZ, R14 ;  /* 0x000000ffff047224 */ /* 0x000fce00078e000e */
[----:B------:R-:W-:Y:S05]  /*155c0*/  WARPSYNC.COLLECTIVE R15, `(.L_x_2201) ;  /* 0x000000000f087348 */ /* 0x000fea0003c00000 */
[----:B------:R0:W1:Y:S02]  /*155d0*/  SHFL.IDX P6, R14, R13, R12, R11 ;  /* 0x0000000c0d0e7389 */ /* 0x00006400000c000b */
[----:B01----:R-:W-:Y:S01]  /*155e0*/  ENDCOLLECTIVE ;  /* 0x000000000000791b */ /* 0x003fe20003800000 */
.L_x_2201:
        /* <DEDUP_REMOVED lines=16> */
.L_x_2202:
[----:B------:R-:W-:Y:S01]  /*156f0*/  VIADD R5, R8, 0x30 ;  /* 0x0000003008057836 */ /* 0x000fe20000000000 */
[----:B------:R-:W-:Y:S01]  /*15700*/  @!P3 LEA R21, R9, UR38, 0x1 ;  /* 0x000000260915bc11 */ /* 0x000fe2000f8e08ff */
[----:B------:R-:W-:Y:S02]  /*15710*/  IMAD.MOV.U32 R13, RZ, RZ, R0 ;  /* 0x000000ffff0d7224 */ /* 0x000fe400078e0000 */
[----:B------:R-:W-:-:S07]  /*15720*/  IMAD.MOV.U32 R2, RZ, RZ, R14 ;  /* 0x000000ffff027224 */ /* 0x000fce00078e000e */
[----:B------:R-:W-:Y:S05]  /*15730*/  WARPSYNC.COLLECTIVE R15, `(.L_x_2203) ;  /* 0x000000000f087348 */ /* 0x000fea0003c00000 */
[----:B------:R0:W1:Y:S02]  /*15740*/  SHFL.IDX P6, R14, R13, R12, R11 ;  /* 0x0000000c0d0e7389 */ /* 0x00006400000c000b */
[----:B01----:R-:W-:Y:S01]  /*15750*/  ENDCOLLECTIVE ;  /* 0x000000000000791b */ /* 0x003fe20003800000 */
.L_x_2203:
        /* <DEDUP_REMOVED lines=16> */
.L_x_2204:
[----:B------:R-:W-:Y:S01]  /*15860*/  VIADD R3, R8, 0x40 ;  /* 0x0000004008037836 */ /* 0x000fe20000000000 */
[----:B------:R-:W-:Y:S01]  /*15870*/  @!P3 LEA R20, R9, UR38, 0x1 ;  /* 0x000000260914bc11 */ /* 0x000fe2000f8e08ff */
[----:B------:R-:W-:Y:S02]  /*15880*/  IMAD.MOV.U32 R13, RZ, RZ, R0 ;  /* 0x000000ffff0d7224 */ /* 0x000fe400078e0000 */
[----:B------:R-:W-:-:S07]  /*15890*/  IMAD.MOV.U32 R4, RZ, RZ, R14 ;  /* 0x000000ffff047224 */ /* 0x000fce00078e000e */
[----:B------:R-:W-:Y:S05]  /*158a0*/  WARPSYNC.COLLECTIVE R15, `(.L_x_2205) ;  /* 0x000000000f087348 */ /* 0x000fea0003c00000 */
[----:B------:R0:W1:Y:S02]  /*158b0*/  SHFL.IDX P6, R14, R13, R12, R11 ;  /* 0x0000000c0d0e7389 */ /* 0x00006400000c000b */
[----:B01----:R-:W-:Y:S01]  /*158c0*/  ENDCOLLECTIVE ;  /* 0x000000000000791b */ /* 0x003fe20003800000 */
.L_x_2205:
        /* <DEDUP_REMOVED lines=16> */
.L_x_2206:
[----:B------:R-:W-:Y:S01]  /*159d0*/  VIADD R5, R8, 0x50 ;  /* 0x0000005008057836 */ /* 0x000fe20000000000 */
[----:B------:R-:W-:Y:S01]  /*159e0*/  @!P3 LEA R21, R9, UR38, 0x1 ;  /* 0x000000260915bc11 */ /* 0x000fe2000f8e08ff */
[----:B------:R-:W-:Y:S02]  /*159f0*/  IMAD.MOV.U32 R13, RZ, RZ, R0 ;  /* 0x000000ffff0d7224 */ /* 0x000fe400078e0000 */
[----:B------:R-:W-:-:S07]  /*15a00*/  IMAD.MOV.U32 R2, RZ, RZ, R14 ;  /* 0x000000ffff027224 */ /* 0x000fce00078e000e */
[----:B------:R-:W-:Y:S05]  /*15a10*/  WARPSYNC.COLLECTIVE R15, `(.L_x_2207) ;  /* 0x000000000f087348 */ /* 0x000fea0003c00000 */
[----:B------:R0:W1:Y:S02]  /*15a20*/  SHFL.IDX P6, R14, R13, R12, R11 ;  /* 0x0000000c0d0e7389 */ /* 0x00006400000c000b */
[----:B01----:R-:W-:Y:S01]  /*15a30*/  ENDCOLLECTIVE ;  /* 0x000000000000791b */ /* 0x003fe20003800000 */
.L_x_2207:
        /* <DEDUP_REMOVED lines=16> */
.L_x_2208:
[----:B------:R-:W-:Y:S01]  /*15b40*/  VIADD R3, R8, 0x60 ;  /* 0x0000006008037836 */ /* 0x000fe20000000000 */
[----:B------:R-:W-:Y:S01]  /*15b50*/  @!P3 LEA R20, R9, UR38, 0x1 ;  /* 0x000000260914bc11 */ /* 0x000fe2000f8e08ff */
[----:B------:R-:W-:Y:S02]  /*15b60*/  IMAD.MOV.U32 R13, RZ, RZ, R0 ;  /* 0x000000ffff0d7224 */ /* 0x000fe400078e0000 */
[----:B------:R-:W-:-:S07]  /*15b70*/  IMAD.MOV.U32 R4, RZ, RZ, R14 ;  /* 0x000000ffff047224 */ /* 0x000fce00078e000e */
[----:B------:R-:W-:Y:S05]  /*15b80*/  WARPSYNC.COLLECTIVE R15, `(.L_x_2209) ;  /* 0x000000000f087348 */ /* 0x000fea0003c00000 */
[----:B------:R0:W1:Y:S02]  /*15b90*/  SHFL.IDX P6, R14, R13, R12, R11 ;  /* 0x0000000c0d0e7389 */ /* 0x00006400000c000b */
[----:B01----:R-:W-:Y:S01]  /*15ba0*/  ENDCOLLECTIVE ;  /* 0x000000000000791b */ /* 0x003fe20003800000 */
.L_x_2209:
        /* <DEDUP_REMOVED lines=16> */
.L_x_2210:
[----:B------:R-:W-:Y:S01]  /*15cb0*/  @!P3 LEA R21, R9, UR38, 0x1 ;  /* 0x000000260915bc11 */ /* 0x000fe2000f8e08ff */
[----:B------:R-:W-:Y:S02]  /*15cc0*/  IMAD.MOV.U32 R13, RZ, RZ, R0 ;  /* 0x000000ffff0d7224 */ /* 0x000fe400078e0000 */
[----:B------:R-:W-:-:S07]  /*15cd0*/  IMAD.MOV.U32 R2, RZ, RZ, R14 ;  /* 0x000000ffff027224 */ /* 0x000fce00078e000e */
[----:B------:R-:W-:Y:S05]  /*15ce0*/  WARPSYNC.COLLECTIVE R15, `(.L_x_2211) ;  /* 0x000000000f087348 */ /* 0x000fea0003c00000 */
[----:B------:R0:W1:Y:S02]  /*15cf0*/  SHFL.IDX P6, R14, R13, R12, R11 ;  /* 0x0000000c0d0e7389 */ /* 0x00006400000c000b */
[----:B01----:R-:W-:Y:S01]  /*15d00*/  ENDCOLLECTIVE ;  /* 0x000000000000791b */ /* 0x003fe20003800000 */
.L_x_2211:
        /* <DEDUP_REMOVED lines=15> */
.L_x_2212:
[----:B------:R-:W-:Y:S02]  /*15e00*/  IMAD.MOV.U32 R13, RZ, RZ, R0 ;  /* 0x000000ffff0d7224 */ /* 0x000fe400078e0000 */
[----:B------:R-:W-:-:S07]  /*15e10*/  IMAD.MOV.U32 R4, RZ, RZ, R14 ;  /* 0x000000ffff047224 */ /* 0x000fce00078e000e */
[----:B------:R-:W-:Y:S05]  /*15e20*/  WARPSYNC.COLLECTIVE R15, `(.L_x_2213) ;  /* 0x000000000f087348 */ /* 0x000fea0003c00000 */
[----:B------:R0:W1:Y:S02]  /*15e30*/  SHFL.IDX P6, R14, R13, R12, R11 ;  /* 0x0000000c0d0e7389 */ /* 0x00006400000c000b */
[----:B01----:R-:W-:Y:S01]  /*15e40*/  ENDCOLLECTIVE ;  /* 0x000000000000791b */ /* 0x003fe20003800000 */
.L_x_2213:
[----:B------:R-:W-:Y:S05]  /*15e50*/  BRA `(.L_x_2214) ;  /* 0xffffffc800147947 */ /* 0x000fea000383ffff */
.L_x_2119:
[----:B-1----:R-:W-:-:S04]  /*15e60*/  IMAD.U32 R3, RZ, RZ, UR38 ;  /* 0x00000026ff037e24 */ /* 0x002fc8000f8e00ff */
[----:B------:R1:W2:Y:S03]  /*15e70*/  SYNCS.PHASECHK.TRANS64.TRYWAIT P0, [R3+URZ+0x36820], R2 ;  /* 0x03682002030075a7 */ /* 0x0002a6000800017f */
[----:B--2---:R-:W-:Y:S05]  /*15e80*/  @!P0 NANOSLEEP.SYNCS 0x989680 ;  /* 0x009896800000895d */ /* 0x004fea0003900000 */
[----:B------:R-:W2:Y:S02]  /*15e90*/  @!P0 SYNCS.PHASECHK.TRANS64 P0, [R3+URZ+0x36820], R2 ;  /* 0x03682002030085a7 */ /* 0x000ea4000800007f */
[----:B--2---:R-:W-:Y:S05]  /*15ea0*/  @!P0 BRA `(.L_x_2119) ;  /* 0xfffffffc00ec8947 */ /* 0x004fea000383ffff */
[----:B------:R-:W-:Y:S05]  /*15eb0*/  BRA `(.L_x_2215) ;  /* 0xffffffc8006c7947 */ /* 0x000fea000383ffff */
.L_x_2126:
[----:B-1----:R-:W-:-:S04]  /*15ec0*/  IMAD.U32 R3, RZ, RZ, UR38 ;  /* 0x00000026ff037e24 */ /* 0x002fc8000f8e00ff */
[----:B------:R1:W2:Y:S03]  /*15ed0*/  SYNCS.PHASECHK.TRANS64.TRYWAIT P0, [R3+URZ+0x36848], R2 ;  /* 0x03684802030075a7 */ /* 0x0002a6000800017f */
[----:B--2---:R-:W-:Y:S05]  /*15ee0*/  @!P0 NANOSLEEP.SYNCS 0x989680 ;  /* 0x009896800000895d */ /* 0x004fea0003900000 */
[----:B------:R-:W2:Y:S02]  /*15ef0*/  @!P0 SYNCS.PHASECHK.TRANS64 P0, [R3+URZ+0x36848], R2 ;  /* 0x03684802030085a7 */ /* 0x000ea4000800007f */
[----:B--2---:R-:W-:Y:S05]  /*15f00*/  @!P0 BRA `(.L_x_2126) ;  /* 0xfffffffc00ec8947 */ /* 0x004fea000383ffff */
[----:B------:R-:W-:Y:S05]  /*15f10*/  BRA `(.L_x_2216) ;  /* 0xffffffcc00547947 */ /* 0x000fea000383ffff */
.L_x_2133:
[----:B0-----:R-:W-:-:S04]  /*15f20*/  IMAD.U32 R3, RZ, RZ, UR38 ;  /* 0x00000026ff037e24 */ /* 0x001fc8000f8e00ff */
[----:B------:R0:W1:Y:S03]  /*15f30*/  SYNCS.PHASECHK.TRANS64.TRYWAIT P0, [R3+URZ+0x36860], R2 ;  /* 0x03686002030075a7 */ /* 0x000066000800017f */
[----:B-1----:R-:W-:Y:S05]  /*15f40*/  @!P0 NANOSLEEP.SYNCS 0x989680 ;  /* 0x009896800000895d */ /* 0x002fea0003900000 */
[----:B------:R-:W1:Y:S02]  /*15f50*/  @!P0 SYNCS.PHASECHK.TRANS64 P0, [R3+URZ+0x36860], R2 ;  /* 0x03686002030085a7 */ /* 0x000e64000800007f */
[----:B-1----:R-:W-:Y:S05]  /*15f60*/  @!P0 BRA `(.L_x_2133) ;  /* 0xfffffffc00ec8947 */ /* 0x002fea000383ffff */
[----:B------:R-:W-:Y:S05]  /*15f70*/  BRA `(.L_x_2217) ;  /* 0xffffffd0002c7947 */ /* 0x000fea000383ffff */
.L_x_2143:
[----:B-1----:R-:W-:-:S04]  /*15f80*/  IMAD.U32 R3, RZ, RZ, UR38 ;  /* 0x00000026ff037e24 */ /* 0x002fc8000f8e00ff */
[----:B------:R1:W2:Y:S03]  /*15f90*/  SYNCS.PHASECHK.TRANS64.TRYWAIT P0, [R3+URZ+0x36840], R2 ;  /* 0x03684002030075a7 */ /* 0x0002a6000800017f */
[----:B--2---:R-:W-:Y:S05]  /*15fa0*/  @!P0 NANOSLEEP.SYNCS 0x989680 ;  /* 0x009896800000895d */ /* 0x004fea0003900000 */
[----:B------:R-:W2:Y:S02]  /*15fb0*/  @!P0 SYNCS.PHASECHK.TRANS64 P0, [R3+URZ+0x36840], R2 ;  /* 0x03684002030085a7 */ /* 0x000ea4000800007f */
[----:B--2---:R-:W-:Y:S05]  /*15fc0*/  @!P0 BRA `(.L_x_2143) ;  /* 0xfffffffc00ec8947 */ /* 0x004fea000383ffff */
[----:B------:R-:W-:Y:S05]  /*15fd0*/  BRA `(.L_x_2218) ;  /* 0xffffffd400887947 */ /* 0x000fea000383ffff */
.L_x_2150:
[----:B0-----:R-:W-:-:S04]  /*15fe0*/  IMAD.U32 R3, RZ, RZ, UR38 ;  /* 0x00000026ff037e24 */ /* 0x001fc8000f8e00ff */
[----:B------:R0:W1:Y:S03]  /*15ff0*/  SYNCS.PHASECHK.TRANS64.TRYWAIT P0, [R3+URZ+0x36868], R2 ;  /* 0x03686802030075a7 */ /* 0x000066000800017f */
[----:B-1----:R-:W-:Y:S05]  /*16000*/  @!P0 NANOSLEEP.SYNCS 0x989680 ;  /* 0x009896800000895d */ /* 0x002fea0003900000 */
[----:B------:R-:W1:Y:S02]  /*16010*/  @!P0 SYNCS.PHASECHK.TRANS64 P0, [R3+URZ+0x36868], R2 ;  /* 0x03686802030085a7 */ /* 0x000e64000800007f */
[----:B-1----:R-:W-:Y:S05]  /*16020*/  @!P0 BRA `(.L_x_2150) ;  /* 0xfffffffc00ec8947 */ /* 0x002fea000383ffff */
[----:B------:R-:W-:Y:S05]  /*16030*/  BRA `(.L_x_2219) ;  /* 0xffffffd800607947 */ /* 0x000fea000383ffff */
.L_x_2160:
[----:B-1----:R-:W-:-:S04]  /*16040*/  IMAD.U32 R3, RZ, RZ, UR38 ;  /* 0x00000026ff037e24 */ /* 0x002fc8000f8e00ff */
[----:B------:R1:W2:Y:S03]  /*16050*/  SYNCS.PHASECHK.TRANS64.TRYWAIT P0, [R3+URZ+0x36848], R2 ;  /* 0x03684802030075a7 */ /* 0x0002a6000800017f */
[----:B--2---:R-:W-:Y:S05]  /*16060*/  @!P0 NANOSLEEP.SYNCS 0x989680 ;  /* 0x009896800000895d */ /* 0x004fea0003900000 */
[----:B------:R-:W2:Y:S02]  /*16070*/  @!P0 SYNCS.PHASECHK.TRANS64 P0, [R3+URZ+0x36848], R2 ;  /* 0x03684802030085a7 */ /* 0x000ea4000800007f */
[----:B--2---:R-:W-:Y:S05]  /*16080*/  @!P0 BRA `(.L_x_2160) ;  /* 0xfffffffc00ec8947 */ /* 0x004fea000383ffff */
[----:B------:R-:W-:Y:S05]  /*16090*/  BRA `(.L_x_2220) ;  /* 0xffffffdc00d47947 */ /* 0x000fea000383ffff */
.L_x_2167:
[----:B0-----:R-:W-:-:S04]  /*160a0*/  IMAD.U32 R3, RZ, RZ, UR38 ;  /* 0x00000026ff037e24 */ /* 0x001fc8000f8e00ff */
[----:B------:R0:W1:Y:S03]  /*160b0*/  SYNCS.PHASECHK.TRANS64.TRYWAIT P0, [R3+URZ+0x36860], R2 ;  /* 0x03686002030075a7 */ /* 0x000066000800017f */
[----:B-1----:R-:W-:Y:S05]  /*160c0*/  @!P0 NANOSLEEP.SYNCS 0x989680 ;  /* 0x009896800000895d */ /* 0x002fea0003900000 */
[----:B------:R-:W1:Y:S02]  /*160d0*/  @!P0 SYNCS.PHASECHK.TRANS64 P0, [R3+URZ+0x36860], R2 ;  /* 0x03686002030085a7 */ /* 0x000e64000800007f */
[----:B-1----:R-:W-:Y:S05]  /*160e0*/  @!P0 BRA `(.L_x_2167) ;  /* 0xfffffffc00ec8947 */ /* 0x002fea000383ffff */
[----:B------:R-:W-:Y:S05]  /*160f0*/  BRA `(.L_x_2221) ;  /* 0xffffffe000a87947 */ /* 0x000fea000383ffff */
.L_x_2176:
[----:B0-----:R0:W1:Y:S02]  /*16100*/  SYNCS.PHASECHK.TRANS64.TRYWAIT P0, [R3+URZ+0x36860], R0 ;  /* 0x03686000030075a7 */ /* 0x001064000800017f */
[----:B-1----:R-:W-:Y:S05]  /*16110*/  @!P0 NANOSLEEP.SYNCS 0x989680 ;  /* 0x009896800000895d */ /* 0x002fea0003900000 */
[----:B------:R-:W1:Y:S02]  /*16120*/  @!P0 SYNCS.PHASECHK.TRANS64 P0, [R3+URZ+0x36860], R0 ;  /* 0x03686000030085a7 */ /* 0x000e64000800007f */
[----:B-1----:R-:W-:Y:S05]  /*16130*/  @!P0 BRA `(.L_x_2176) ;  /* 0xfffffffc00f08947 */ /* 0x002fea000383ffff */
[----:B------:R-:W-:Y:S05]  /*16140*/  BRA `(.L_x_2222) ;  /* 0xffffffe400ac7947 */ /* 0x000fea000383ffff */
.L_x_2182:
[----:B0-----:R0:W1:Y:S02]  /*16150*/  SYNCS.PHASECHK.TRANS64.TRYWAIT P0, [R2+URZ+0x36820], R3 ;  /* 0x03682003020075a7 */ /* 0x001064000800017f */
[----:B-1----:R-:W-:Y:S05]  /*16160*/  @!P0 NANOSLEEP.SYNCS 0x989680 ;  /* 0x009896800000895d */ /* 0x002fea0003900000 */
[----:B------:R-:W1:Y:S02]  /*16170*/  @!P0 SYNCS.PHASECHK.TRANS64 P0, [R2+URZ+0x36820], R3 ;  /* 0x03682003020085a7 */ /* 0x000e64000800007f */
[----:B-1----:R-:W-:Y:S05]  /*16180*/  @!P0 BRA `(.L_x_2182) ;  /* 0xfffffffc00f08947 */ /* 0x002fea000383ffff */
[----:B------:R-:W-:Y:S05]  /*16190*/  BRA `(.L_x_2223) ;  /* 0xffffffe800b07947 */ /* 0x000fea000383ffff */
.L_x_2183:
        /* <DEDUP_REMOVED lines=11> */
.L_x_2225:
[----:B------:R-:W-:Y:S05]  /*16250*/  BSYNC B0 ;  /* 0x0000000000007941 */ /* 0x000fea0003800000 */
.L_x_2224:
[----:B------:R-:W-:Y:S05]  /*16260*/  BRA `(.L_x_2226) ;  /* 0xffffffe800947947 */ /* 0x000fea000383ffff */
.L_x_2184:
[----:B------:R-:W-:Y:S01]  /*16270*/  BSSY B0, `(.L_x_2227) ;  /* 0x0000006000007945 */ /* 0x000fe20003800000 */
[----:B------:R-:W-:-:S07]  /*16280*/  IMAD.MOV.U32 R15, RZ, RZ, -0x1 ;  /* 0xffffffffff0f7424 */ /* 0x000fce00078e00ff */
[----:B0-----:R-:W-:Y:S05]  /*16290*/  WARPSYNC.COLLECTIVE R15, `(.L_x_2228) ;  /* 0x000000000f0c7348 */ /* 0x001fea0003c00000 */
[----:B------:R-:W-:Y:S02]  /*162a0*/  ELECT P6, UR62, PT ;  /* 0x00000000003e782f */ /* 0x000fe400038c0000 */
[----:B------:R-:W-:Y:S01]  /*162b0*/  MOV R14, UR62 ;  /* 0x0000003e000e7c02 */ /* 0x000fe20008000f00 */
[----:B0-----:R-:W-:Y:S10]  /*162c0*/  ENDCOLLECTIVE ;  /* 0x000000000000791b */ /* 0x001ff40003800000 */
.L_x_2228:
[----:B------:R-:W-:Y:S05]  /*162d0*/  BSYNC B0 ;  /* 0x0000000000007941 */ /* 0x000fea0003800000 */
.L_x_2227:
[----:B------:R-:W-:Y:S05]  /*162e0*/  BRA `(.L_x_2229) ;  /* 0xffffffe800887947 */ /* 0x000fea000383ffff */
.L_x_2186:
[----:B0-----:R0:W1:Y:S02]  /*162f0*/  SYNCS.PHASECHK.TRANS64.TRYWAIT P0, [R6+URZ], R5 ;  /* 0x00000005060075a7 */ /* 0x001064000800017f */
[----:B-1----:R-:W-:Y:S05]  /*16300*/  @!P0 NANOSLEEP.SYNCS 0x989680 ;  /* 0x009896800000895d */ /* 0x002fea0003900000 */
[----:B------:R-:W1:Y:S02]  /*16310*/  @!P0 SYNCS.PHASECHK.TRANS64 P0, [R6+URZ], R5 ;  /* 0x00000005060085a7 */ /* 0x000e64000800007f */
[----:B-1----:R-:W-:Y:S05]  /*16320*/  @!P0 BRA `(.L_x_2186) ;  /* 0xfffffffc00f08947 */ /* 0x002fea000383ffff */
[----:B------:R-:W-:Y:S05]  /*16330*/  BRA `(.L_x_2230) ;  /* 0xffffffe800c47947 */ /* 0x000fea000383ffff */
.L_x_2187:
[----:B-1----:R1:W2:Y:S02]  /*16340*/  SYNCS.PHASECHK.TRANS64.TRYWAIT P0, [R3+URZ], R4 ;  /* 0x00000004030075a7 */ /* 0x0022a4000800017f */
[----:B--2---:R-:W-:Y:S05]  /*16350*/  @!P0 NANOSLEEP.SYNCS 0x989680 ;  /* 0x009896800000895d */ /* 0x004fea0003900000 */
[----:B------:R-:W2:Y:S02]  /*16360*/  @!P0 SYNCS.PHASECHK.TRANS64 P0, [R3+URZ], R4 ;  /* 0x00000004030085a7 */ /* 0x000ea4000800007f */
[----:B--2---:R-:W-:Y:S05]  /*16370*/  @!P0 BRA `(.L_x_2187) ;  /* 0xfffffffc00f08947 */ /* 0x004fea000383ffff */
[----:B------:R-:W-:Y:S05]  /*16380*/  BRA `(.L_x_2231) ;  /* 0xffffffe800b87947 */ /* 0x000fea000383ffff */
.L_x_2189:
[----:B-1----:R1:W2:Y:S02]  /*16390*/  SYNCS.PHASECHK.TRANS64.TRYWAIT P0, [R0+URZ], R5 ;  /* 0x00000005000075a7 */ /* 0x0022a4000800017f */
[----:B--2---:R-:W-:Y:S05]  /*163a0*/  @!P0 NANOSLEEP.SYNCS 0x989680 ;  /* 0x009896800000895d */ /* 0x004fea0003900000 */
[----:B------:R-:W2:Y:S02]  /*163b0*/  @!P0 SYNCS.PHASECHK.TRANS64 P0, [R0+URZ], R5 ;  /* 0x00000005000085a7 */ /* 0x000ea4000800007f */
[----:B--2---:R-:W-:Y:S05]  /*163c0*/  @!P0 BRA `(.L_x_2189) ;  /* 0xfffffffc00f08947 */ /* 0x004fea000383ffff */
[----:B------:R-:W-:Y:S05]  /*163d0*/  BRA `(.L_x_2232) ;  /* 0xffffffe800bc7947 */ /* 0x000fea000383ffff */
.L_x_2233:
        /* <DEDUP_REMOVED lines=10> */
.L_x_3028:


//--------------------- .text._ZN7cutlass13device_kernelIN5flash11enable_sm90INS1_16FlashAttnFwdSm90INS1_25CollectiveMainloopFwdSm90ILi2EN4cute5tupleIJNS5_1CILi1EEES8_S8_EEENS6_IJNS7_ILi128EEENS7_ILi112EEENS7_ILi192EEEEEELi192ENS_10bfloat16_tEfNS_4arch4Sm90ELb1ELb0ELb0ELb1ELb0ELb0ELb0ELb1ELb1ELb1ELb1ELb0EEENS1_21CollectiveEpilogueFwdINS6_IJSA_SC_SB_EEES9_SE_SG_Li256ELb1ELb1ELb1ELb0EEENS1_36VarlenDynamicPersistentTileSchedulerILi128ELi112ELi256ELi128ELb1ELb1ELb1ELb1ELb1ELb1EEEEEEEEEvNT_6ParamsE --------------------------
	.section	.text._ZN7cutlass13device_kernelIN5flash11enable_sm90INS1_16FlashAttnFwdSm90INS1_25CollectiveMainloopFwdSm90ILi2EN4cute5tupleIJNS5_1CILi1EEES8_S8_EEENS6_IJNS7_ILi128EEENS7_ILi112EEENS7_ILi192EEEEEELi192ENS_10bfloat16_tEfNS_4arch4Sm90ELb1ELb0ELb0ELb1ELb0ELb0ELb0ELb1ELb1ELb1ELb1ELb0EEENS1_21CollectiveEpilogueFwdINS6_IJSA_SC_SB_EEES9_SE_SG_Li256ELb1ELb1ELb1ELb0EEENS1_36VarlenDynamicPersistentTileSchedulerILi128ELi112ELi256ELi128ELb1ELb1ELb1ELb1ELb1ELb1EEEEEEEEEvNT_6ParamsE,"ax",@progbits
	.align	128
.text._ZN7cutlass13device_kernelIN5flash11enable_sm90INS1_16FlashAttnFwdSm90INS1_25CollectiveMainloopFwdSm90ILi2EN4cute5tupleIJNS5_1CILi1EEES8_S8_EEENS6_IJNS7_ILi128EEENS7_ILi112EEENS7_ILi192EEEEEELi192ENS_10bfloat16_tEfNS_4arch4Sm90ELb1ELb0ELb0ELb1ELb0ELb0ELb0ELb1ELb1ELb1ELb1ELb0EEENS1_21CollectiveEpilogueFwdINS6_IJSA_SC_SB_EEES9_SE_SG_Li256ELb1ELb1ELb1ELb0EEENS1_36VarlenDynamicPersistentTileSchedulerILi128ELi112ELi256ELi128ELb1ELb1ELb1ELb1ELb1ELb1EEEEEEEEEvNT_6ParamsE:
        .type           _ZN7cutlass13device_kernelIN5flash11enable_sm90INS1_16FlashAttnFwdSm90INS1_25CollectiveMainloopFwdSm90ILi2EN4cute5tupleIJNS5_1CILi1EEES8_S8_EEENS6_IJNS7_ILi128EEENS7_ILi112EEENS7_ILi192EEEEEELi192ENS_10bfloat16_tEfNS_4arch4Sm90ELb1ELb0ELb0ELb1ELb0ELb0ELb0ELb1ELb1ELb1ELb1ELb0EEENS1_21CollectiveEpilogueFwdINS6_IJSA_SC_SB_EEES9_SE_SG_Li256ELb1ELb1ELb1ELb0EEENS1_36VarlenDynamicPersistentTileSchedulerILi128ELi112ELi256ELi128ELb1ELb1ELb1ELb1ELb1ELb1EEEEEEEEEvNT_6ParamsE,@function
        .size           _ZN7cutlass13device_kernelIN5flash11enable_sm90INS1_16FlashAttnFwdSm90INS1_25CollectiveMainloopFwdSm90ILi2EN4cute5tupleIJNS5_1CILi1EEES8_S8_EEENS6_IJNS7_ILi128EEENS7_ILi112EEENS7_ILi192EEEEEELi192ENS_10bfloat16_tEfNS_4arch4Sm90ELb1ELb0ELb0ELb1ELb0ELb0ELb0ELb1ELb1ELb1ELb1ELb0EEENS1_21CollectiveEpilogueFwdINS6_IJSA_SC_SB_EEES9_SE_SG_Li256ELb1ELb1ELb1ELb0EEENS1_36VarlenDynamicPersistentTileSchedulerILi128ELi112ELi256ELi128ELb1ELb1ELb1ELb1ELb1ELb1EEEEEEEEEvNT_6ParamsE,(.L_x_3029 - _ZN7cutlass13device_kernelIN5flash11enable_sm90INS1_16FlashAttnFwdSm90INS1_25CollectiveMainloopFwdSm90ILi2EN4cute5tupleIJNS5_1CILi1EEES8_S8_EEENS6_IJNS7_ILi128EEENS7_ILi112EEENS7_ILi192EEEEEELi192ENS_10bfloat16_tEfNS_4arch4Sm90ELb1ELb0ELb0ELb1ELb0ELb0ELb0ELb1ELb1ELb1ELb1ELb0EEENS1_21CollectiveEpilogueFwdINS6_IJSA_SC_SB_EEES9_SE_SG_Li256ELb1ELb1ELb1ELb0EEENS1_36VarlenDynamicPersistentTileSchedulerILi128ELi112ELi256ELi128ELb1ELb1ELb1ELb1ELb1ELb1EEEEEEEEEvNT_6ParamsE)
        .other          _ZN7cutlass13device_kernelIN5flash11enable_sm90INS1_16FlashAttnFwdSm90INS1_25CollectiveMainloopFwdSm90ILi2EN4cute5tupleIJNS5_1CILi1EEES8_S8_EEENS6_IJNS7_ILi128EEENS7_ILi112EEENS7_ILi192EEEEEELi192ENS_10bfloat16_tEfNS_4arch4Sm90ELb1ELb0ELb0ELb1ELb0ELb0ELb0ELb1ELb1ELb1ELb1ELb0EEENS1_21CollectiveEpilogueFwdINS6_IJSA_SC_SB_EEES9_SE_SG_Li256ELb1ELb1ELb1ELb0EEENS1_36VarlenDynamicPersistentTileSchedulerILi128ELi112ELi256ELi128ELb1ELb1ELb1ELb1ELb1ELb1EEEEEEEEEvNT_6ParamsE,@"STO_CUDA_ENTRY STV_DEFAULT"
_ZN7cutlass13device_kernelIN5flash11enable_sm90INS1_16FlashAttnFwdSm90INS1_25CollectiveMainloopFwdSm90ILi2EN4cute5tupleIJNS5_1CILi1EEES8_S8_EEENS6_IJNS7_ILi128EEENS7_ILi112EEENS7_ILi192EEEEEELi192ENS_10bfloat16_tEfNS_4arch4Sm90ELb1ELb0ELb0ELb1ELb0ELb0ELb0ELb1ELb1ELb1ELb1ELb0EEENS1_21CollectiveEpilogueFwdINS6_IJSA_SC_SB_EEES9_SE_SG_Li256ELb1ELb1ELb1ELb0EEENS1_36VarlenDynamicPersistentTileSchedulerILi128ELi112ELi256ELi128ELb1ELb1ELb1ELb1ELb1ELb1EEEEEEEEEvNT_6ParamsE:
        /* <DEDUP_REMOVED lines=18> */
.L_x_2235:
[----:B------:R-:W-:Y:S05]  /*0120*/  BSYNC B0 ;  /* 0x0000000000007941 */ /* 0x000fea0003800000 */
.L_x_2234:
        /* <DEDUP_REMOVED lines=41> */
.L_x_2236:
        /* <DEDUP_REMOVED lines=22> */
.L_x_2237:
        /* <DEDUP_REMOVED lines=18> */
.L_x_2238:
        /* <DEDUP_REMOVED lines=22> */
.L_x_2239:
        /* <DEDUP_REMOVED lines=22> */
.L_x_2240:
        /* <DEDUP_REMOVED lines=8> */
.L_x_2242:
        /* <DEDUP_REMOVED lines=16> */
[----:B------:R-:W-:Y:S01]  /*0a80*/  UMOV UR60, URZ ;  /* 0x0000003f003c7c82 */ /* 0x000fe20008000000 */
[----:B------:R-:W-:Y:S01]  /*0a90*/  R2UR UR6, R10 ;  /* 0x000000000a0672ca */ /* 0x000fe200000e0000 */
[----:B------:R-:W0:Y:S01]  /*0aa0*/  S2R R0, SR_TID.X ;  /* 0x0000000000007919 */ /* 0x000e220000002100 */
[----:B------:R-:W-:Y:S01]  /*0ab0*/  R2UR UR7, R11 ;  /* 0x000000000b0772ca */ /* 0x000fe200000e0000 */
[----:B------:R-:W-:Y:S01]  /*0ac0*/  UMOV UR36, URZ ;  /* 0x0000003f00247c82 */ /* 0x000fe20008000000 */
[----:B0-----:R-:W-:-:S05]  /*0ad0*/  VIADD R12, R0, 0xffffff80 ;  /* 0xffffff80000c7836 */ /* 0x001fca0000000000 */
[----:B------:R-:W-:-:S04]  /*0ae0*/  SHF.R.S32.HI R0, RZ, 0x1f, R12 ;  /* 0x0000001fff007819 */ /* 0x000fc8000001140c */
[CC--:B------:R-:W-:Y:S02]  /*0af0*/  LEA.HI R3, R0.reuse, R12.reuse, RZ, 0x4 ;  /* 0x0000000c00037211 */ /* 0x0c0fe400078f20ff */
[CC--:B------:R-:W-:Y:S02]  /*0b00*/  LEA.HI R4, R0.reuse, R12.reuse, RZ, 0x5 ;  /* 0x0000000c00047211 */ /* 0x0c0fe400078f28ff */
[----:B------:R-:W-:Y:S02]  /*0b10*/  SHF.R.S32.HI R6, RZ, 0x4, R3 ;  /* 0x00000004ff067819 */ /* 0x000fe40000011403 */
[----:B------:R-:W-:Y:S01]  /*0b20*/  LEA.HI R11, R0, R12, RZ, 0x2 ;  /* 0x0000000c000b7211 */ /* 0x000fe200078f10ff */
[----:B------:R-:W-:Y:S01]  /*0b30*/  IMAD.SHL.U32 R5, R4, 0x20, RZ ;  /* 0x0000002004057824 */ /* 0x000fe200078e00ff */
[C---:B------:R-:W-:Y:S02]  /*0b40*/  LOP3.LUT R4, R3.reuse, 0x3fffff0, RZ, 0xc0, !PT ;  /* 0x03fffff003047812 */ /* 0x040fe400078ec0ff */
[----:B------:R-:W-:-:S02]  /*0b50*/  LEA.HI R3, R3, R6, RZ, 0x1 ;  /* 0x0000000603037211 */ /* 0x000fc400078f08ff */
[----:B------:R-:W-:Y:S01]  /*0b60*/  LOP3.LUT R5, R5, 0xfffffc00, RZ, 0xc0, !PT ;  /* 0xfffffc0005057812 */ /* 0x000fe200078ec0ff */
[----:B------:R-:W-:Y:S01]  /*0b70*/  IMAD.IADD R4, R12, 0x1, -R4 ;  /* 0x000000010c047824 */ /* 0x000fe200078e0a04 */
[----:B------:R-:W-:Y:S02]  /*0b80*/  LOP3.LUT R3, R3, 0x1ffffffe, RZ, 0xc0, !PT ;  /* 0x1ffffffe03037812 */ /* 0x000fe400078ec0ff */
[----:B------:R-:W-:Y:S01]  /*0b90*/  LOP3.LUT R11, R11, 0xfffffffc, RZ, 0xc0, !PT ;  /* 0xfffffffc0b0b7812 */ /* 0x000fe200078ec0ff */
[----:B------:R-:W-:Y:S02]  /*0ba0*/  IMAD R4, R4, 0x40, R5 ;  /* 0x0000004004047824 */ /* 0x000fe400078e0205 */
[----:B------:R-:W-:Y:S02]  /*0bb0*/  IMAD.IADD R3, R6, 0x1, -R3 ;  /* 0x0000000106037824 */ /* 0x000fe400078e0a03 */
[----:B------:R-:W-:Y:S02]  /*0bc0*/  IMAD.IADD R11, R12, 0x1, -R11 ;  /* 0x000000010c0b7824 */ /* 0x000fe400078e0a0b */
[----:B------:R-:W-:-:S03]  /*0bd0*/  IMAD R3, R3, 0x8, R4 ;  /* 0x0000000803037824 */ /* 0x000fc600078e0204 */
[----:B------:R-:W-:Y:S02]  /*0be0*/  LEA.HI R5, R11, R11, RZ, 0x1 ;  /* 0x0000000b0b057211 */ /* 0x000fe400078f08ff */
[----:B------:R0:W-:Y:S02]  /*0bf0*/  STL [R1+0x48], R3 ;  /* 0x0000480301007387 */ /* 0x0001e40000100800 */
[----:B------:R-:W-:-:S05]  /*0c00*/  LOP3.LUT R4, R5, 0x1ffffffe, RZ, 0xc0, !PT ;  /* 0x1ffffffe05047812 */ /* 0x000fca00078ec0ff */
        /* <DEDUP_REMOVED lines=19> */
[----:B0-----:R-:W-:-:S02]  /*0d40*/  LOP3.LUT R3, R8, 0x7ffffffc, RZ, 0xc0, !PT ;  /* 0x7ffffffc08037812 */ /* 0x001fc400078ec0ff */
[----:B------:R-:W-:Y:S02]  /*0d50*/  LEA.HI R10, R10, R9, RZ, 0x3 ;  /* 0x000000090a0a7211 */ /* 0x000fe400078f18ff */
[----:B------:R-:W-:Y:S01]  /*0d60*/  SHF.R.S32.HI R7, RZ, 0x5, R7 ;  /* 0x00000005ff077819 */ /* 0x000fe20000011407 */
[----:B------:R-:W-:Y:S01]  /*0d70*/  IMAD.IADD R3, R234, 0x1, -R3 ;  /* 0x00000001ea037824 */ /* 0x000fe200078e0a03 */
[----:B------:R-:W-:-:S03]  /*0d80*/  LOP3.LUT R10, R10, 0xfffffff8, RZ, 0xc0, !PT ;  /* 0xfffffff80a0a7812 */ /* 0x000fc600078ec0ff */
[----:B------:R-:W-:Y:S02]  /*0d90*/  IMAD.SHL.U32 R18, R3, 0x2, RZ ;  /* 0x0000000203127824 */ /* 0x000fe400078e00ff */
[----:B------:R-:W-:Y:S02]  /*0da0*/  IMAD.IADD R10, R9, 0x1, -R10 ;  /* 0x00000001090a7824 */ /* 0x000fe400078e0a0a */
[C---:B------:R-:W-:Y:S02]  /*0db0*/  VIADD R229, R18.reuse, 0x8 ;  /* 0x0000000812e57836 */ /* 0x040fe40000000000 */
[----:B------:R-:W-:Y:S02]  /*0dc0*/  IMAD R7, R7, 0x10, R10 ;  /* 0x0000001007077824 */ /* 0x000fe400078e020a */
[----:B------:R-:W-:Y:S02]  /*0dd0*/  VIADD R228, R18, 0x10 ;  /* 0x0000001012e47836 */ /* 0x000fe40000000000 */
[----:B------:R-:W-:-:S02]  /*0de0*/  IMAD R5, R2, 0x40, R7 ;  /* 0x0000004002057824 */ /* 0x000fc400078e0207 */
[----:B------:R-:W-:Y:S01]  /*0df0*/  IMAD.U32 R2, RZ, RZ, UR4 ;  /* 0x00000004ff027e24 */ /* 0x000fe2000f8e00ff */
[----:B------:R-:W-:Y:S01]  /*0e00*/  SHF.R.S32.HI R0, RZ, 0x1f, R228 ;  /* 0x0000001fff007819 */ /* 0x000fe200000114e4 */
[C---:B------:R-:W-:Y:S01]  /*0e10*/  VIADD R227, R18.reuse, 0x30 ;  /* 0x0000003012e37836 */ /* 0x040fe20000000000 */
[----:B------:R-:W-:Y:S01]  /*0e20*/  STL [R1+0x44], R5 ;  /* 0x0000440501007387 */ /* 0x000fe20000100800 */
[C---:B------:R-:W-:Y:S01]  /*0e30*/  VIADD R226, R18.reuse, 0x38 ;  /* 0x0000003812e27836 */ /* 0x040fe20000000000 */
[----:B------:R-:W-:Y:S01]  /*0e40*/  UMOV UR4, URZ ;  /* 0x0000003f00047c82 */ /* 0x000fe20008000000 */
[C---:B------:R-:W-:Y:S01]  /*0e50*/  VIADD R225, R18.reuse, 0x40 ;  /* 0x0000004012e17836 */ /* 0x040fe20000000000 */
[----:B------:R0:W-:Y:S01]  /*0e60*/  STL [R1+0x50], R2 ;  /* 0x0000500201007387 */ /* 0x0001e20000100800 */
[C---:B------:R-:W-:Y:S01]  /*0e70*/  VIADD R224, R18.reuse, 0x48 ;  /* 0x0000004812e07836 */ /* 0x040fe20000000000 */
[----:B------:R-:W-:Y:S01]  /*0e80*/  SHF.R.S32.HI R3, RZ, 0x1f, R227 ;  /* 0x0000001fff037819 */ /* 0x000fe200000114e3 */
[C---:B------:R-:W-:Y:S01]  /*0e90*/  VIADD R223, R18.reuse, 0x50 ;  /* 0x0000005012df7836 */ /* 0x040fe20000000000 */
[----:B------:R-:W-:Y:S01]  /*0ea0*/  SHF.R.S32.HI R0, RZ, 0x1f, R225 ;  /* 0x0000001fff007819 */ /* 0x000fe200000114e1 */
[C---:B------:R-:W-:Y:S01]  /*0eb0*/  VIADD R222, R18.reuse, 0x58 ;  /* 0x0000005812de7836 */ /* 0x040fe20000000000 */
[----:B------:R-:W-:Y:S01]  /*0ec0*/  SHF.R.S32.HI R3, RZ, 0x1f, R224 ;  /* 0x0000001fff037819 */ /* 0x000fe200000114e0 */
[----:B------:R-:W-:-:S02]  /*0ed0*/  VIADD R221, R18, 0x60 ;  /* 0x0000006012dd7836 */ /* 0x000fc40000000000 */
        /* <DEDUP_REMOVED lines=22> */
[----:B------:R-:W-:Y:S01]  /*1040*/  IMAD.U32 R233, RZ, RZ, UR4 ;  /* 0x00000004ffe97e24 */ /* 0x000fe2000f8e00ff */
[----:B------:R-:W-:Y:S01]  /*1050*/  SHF.R.S32.HI R2, RZ, 0x1f, R214 ;  /* 0x0000001fff027819 */ /* 0x000fe200000114d6 */
[C---:B------:R-:W-:Y:S01]  /*1060*/  VIADD R207, R18.reuse, 0x18 ;  /* 0x0000001812cf7836 */ /* 0x040fe20000000000 */
[----:B------:R-:W-:Y:S01]  /*1070*/  SHF.R.S32.HI R0, RZ, 0x1f, R213 ;  /* 0x0000001fff007819 */ /* 0x000fe200000114d5 */
[----:B------:R-:W-:Y:S01]  /*1080*/  VIADD R206, R18, 0x28 ;  /* 0x0000002812ce7836 */ /* 0x000fe20000000000 */
[----:B------:R-:W-:Y:S01]  /*1090*/  SHF.R.S32.HI R237, RZ, 0x1f, R212 ;  /* 0x0000001fffed7819 */ /* 0x000fe200000114d4 */
[----:B------:R-:W-:Y:S01]  /*10a0*/  IMAD R23, R4, 0x8, R5 ;  /* 0x0000000804177824 */ /* 0x000fe200078e0205 */
[----:B------:R-:W-:-:S02]  /*10b0*/  SHF.R.S32.HI R236, RZ, 0x1f, R211 ;  /* 0x0000001fffec7819 */ /* 0x000fc400000114d3 */
[----:B------:R-:W-:-:S07]  /*10c0*/  SHF.R.S32.HI R235, RZ, 0x1f, R210 ;  /* 0x0000001fffeb7819 */ /* 0x000fce00000114d2 */
.L_x_2300:
[----:B------:R-:W-:Y:S01]  /*10d0*/  ULDC.64 UR8, c[0x0][0xc88] ;  /* 0x0003220000087ab9 */ /* 0x000fe20000000a00 */
[----:B------:R-:W-:Y:S01]  /*10e0*/  ULDC.64 UR12, c[0x0][0x208] ;  /* 0x00008200000c7ab9 */ /* 0x000fe20000000a00 */
[----:B------:R-:W-:Y:S01]  /*10f0*/  UIMAD.WIDE UR8, UR7, 0x4, UR8 ;  /* 0x00000004070878a5 */ /* 0x000fe2000f8e0208 */
[----:B------:R-:W-:-:S05]  /*1100*/  ULDC.64 UR10, c[0x0][0xa18] ;  /* 0x00028600000a7ab9 */ /* 0x000fca0000000a00 */
[----:B01-34-:R-:W-:Y:S02]  /*1110*/  IMAD.U32 R2, RZ, RZ, UR8 ;  /* 0x00000008ff027e24 */ /* 0x01bfe4000f8e00ff */
[----:B--2---:R-:W-:Y:S01]  /*1120*/  IMAD.U32 R3, RZ, RZ, UR9 ;  /* 0x00000009ff037e24 */ /* 0x004fe2000f8e00ff */
        /* <DEDUP_REMOVED lines=9> */
[----:B------:R-:W-:Y:S02]  /*11c0*/  USHF.R.S32.HI UR14, URZ, 0x1f, UR4 ;  /* 0x0000001f3f0e7899 */ /* 0x000fe40008011404 */
[----:B------:R-:W-:Y:S01]  /*11d0*/  IMAD.U32 R209, RZ, RZ, UR4 ;  /* 0x00000004ffd17e24 */ /* 0x000fe2000f8e00ff */
[----:B------:R-:W-:-:S04]  /*11e0*/  @UP0 ULEA UR8, UP2, UR4, UR8, 0x2 ;  /* 0x0000000804080291 */ /* 0x000fc8000f84103f */
[----:B------:R-:W-:Y:S02]  /*11f0*/  @UP0 ULEA.HI.X UR9, UR4, UR9, UR14, 0x2, UP2 ;  /* 0x0000000904090291 */ /* 0x000fe400090f140e */
[----:B------:R-:W-:Y:S01]  /*1200*/  IMAD.U32 R232, RZ, RZ, UR14 ;  /* 0x0000000effe87e24 */ /* 0x000fe2000f8e00ff */
[----:B------:R-:W-:Y:S01]  /*1210*/  @UP1 ULEA UR10, UP0, UR4, UR10, 0x2 ;  /* 0x0000000a040a1291 */ /* 0x000fe2000f80103f */
[----:B------:R-:W-:-:S03]  /*1220*/  IMAD.U32 R2, RZ, RZ, UR8 ;  /* 0x00000008ff027e24 */ /* 0x000fc6000f8e00ff */
[----:B------:R-:W-:Y:S01]  /*1230*/  @UP1 ULEA.HI.X UR11, UR4, UR11, UR14, 0x2, UP0 ;  /* 0x0000000b040b1291 */ /* 0x000fe200080f140e */
[----:B------:R-:W-:Y:S01]  /*1240*/  IMAD.U32 R3, RZ, RZ, UR9 ;  /* 0x00000009ff037e24 */ /* 0x000fe2000f8e00ff */
[----:B------:R-:W-:Y:S01]  /*1250*/  ULDC.64 UR8, c[0x0][0x418] ;  /* 0x0001060000087ab9 */ /* 0x000fe20000000a00 */
[----:B------:R-:W-:-:S03]  /*1260*/  IMAD.U32 R4, RZ, RZ, UR10 ;  /* 0x0000000aff047e24 */ /* 0x000fc6000f8e00ff */
[----:B------:R-:W-:Y:S01]  /*1270*/  IMAD.U32 R5, RZ, RZ, UR11 ;  /* 0x0000000bff057e24 */ /* 0x000fe2000f8e00ff */
[----:B------:R-:W2:Y:S01]  /*1280*/  @P0 LDG.E R2, desc[UR12][R2.64] ;  /* 0x0000000c02020981 */ /* 0x000ea2000c1e1900 */
[----:B------:R-:W-:Y:S02]  /*1290*/  UISETP.NE.U32.AND UP0, UPT, UR8, URZ, UPT ;  /* 0x0000003f0800728c */ /* 0x000fe4000bf05070 */
[----:B------:R-:W-:Y:S01]  /*12a0*/  ULOP3.LUT UR7, UR6, 0xff000000, URZ, 0xc0, !UPT ;  /* 0xff00000006077892 */ /* 0x000fe2000f8ec03f */
[----:B------:R-:W3:Y:S01]  /*12b0*/  @P2 LDG.E R4, desc[UR12][R4.64] ;  /* 0x0000000c04042981 */ /* 0x000ee2000c1e1900 */
[----:B------:R-:W-:Y:S01]  /*12c0*/  ULDC UR11, c[0x0][0x288] ;  /* 0x0000a200000b7ab9 */ /* 0x000fe20000000800 */
[----:B------:R-:W-:Y:S02]  /*12d0*/  UISETP.NE.AND.EX UP0, UPT, UR9, URZ, UPT, UP0 ;  /* 0x0000003f0900728c */ /* 0x000fe4000bf05300 */
[----:B------:R-:W-:Y:S01]  /*12e0*/  ULOP3.LUT UR8, UR6, 0xff0000, URZ, 0xc0, !UPT ;  /* 0x00ff000006087892 */ /* 0x000fe2000f8ec03f */
[----:B------:R-:W-:Y:S01]  /*12f0*/  ULDC UR9, c[0x0][0x424] ;  /* 0x0001090000097ab9 */ /* 0x000fe20000000800 */
[----:B------:R-:W-:Y:S01]  /*1300*/  ULDC.64 UR12, c[0x0][0xa20] ;  /* 0x00028800000c7ab9 */ /* 0x000fe20000000a00 */
[----:B------:R-:W-:Y:S01]  /*1310*/  ULOP3.LUT UR6, UR6, 0xffff, URZ, 0xc0, !UPT ;  /* 0x0000ffff06067892 */ /* 0x000fe2000f8ec03f */
[----:B------:R-:W-:Y:S01]  /*1320*/  ISETP.NE.U32.AND P1, PT, RZ, UR12, PT ;  /* 0x0000000cff007c0c */ /* 0x000fe2000bf25070 */
[----:B------:R-:W-:-:S02]  /*1330*/  USHF.R.U32.HI UR7, URZ, 0x8, UR7 ;  /* 0x000000083f077899 */ /* 0x000fc40008011607 */
[----:B------:R-:W-:Y:S01]  /*1340*/  USEL UR9, UR9, 0x1, UP0 ;  /* 0x0000000109097887 */ /* 0x000fe20008000000 */
[----:B------:R-:W-:Y:S01]  /*1350*/  ISETP.NE.AND.EX P1, PT, RZ, UR13, PT, P1 ;  /* 0x0000000dff007c0c */ /* 0x000fe2000bf25310 */
[----:B------:R-:W-:Y:S01]  /*1360*/  ULDC UR10, c[0x0][0x2f0] ;  /* 0x0000bc00000a7ab9 */ /* 0x000fe20000000800 */
[----:B------:R-:W-:Y:S01]  /*1370*/  UMOV UR4, URZ ;  /* 0x0000003f00047c82 */ /* 0x000fe20008000000 */
[----:B------:R-:W-:Y:S01]  /*1380*/  ULEA.HI UR8, UR8, UR7, URZ, 0x10 ;  /* 0x0000000708087291 */ /* 0x000fe2000f8f803f */
[----:B------:R-:W-:Y:S01]  /*1390*/  IMAD.U32 R230, RZ, RZ, UR6 ;  /* 0x00000006ffe67e24 */ /* 0x000fe2000f8e00ff */
[----:B------:R-:W-:Y:S01]  /*13a0*/  UIMAD UR9, UR9, UR10, URZ ;  /* 0x0000000a090972a4 */ /* 0x000fe2000f8e023f */
[----:B--2---:R-:W-:Y:S02]  /*13b0*/  @P0 R2UR UR4, R2 ;  /* 0x00000000020402ca */ /* 0x004fe400000e0000 */
[----:B---3--:R-:W-:-:S13]  /*13c0*/  @P2 R2UR UR11, R4 ;  /* 0x00000000040b22ca */ /* 0x008fda00000e0000 */
[----:B------:R-:W-:Y:S01]  /*13d0*/  IMAD.U32 R16, RZ, RZ, UR11 ;  /* 0x0000000bff107e24 */ /* 0x000fe2000f8e00ff */
[----:B-----5:R-:W-:Y:S06]  /*13e0*/  @P2 BRA `(.L_x_2243) ;  /* 0x0000000000402947 */ /* 0x020fec0003800000 */
        /* <DEDUP_REMOVED lines=14> */
[----:B------:R-:W-:-:S06]  /*14d0*/  UIADD3 UR6, -UR6, UR7, URZ ;  /* 0x0000000706067290 */ /* 0x000fcc000fffe13f */
[----:B------:R-:W-:-:S07]  /*14e0*/  IMAD.U32 R16, RZ, RZ, UR6 ;  /* 0x00000006ff107e24 */ /* 0x000fce000f8e00ff */
.L_x_2243:
[----:B------:R-:W-:Y:S05]  /*14f0*/  @!P1 BRA `(.L_x_2244) ;  /* 0x0000000000289947 */ /* 0x000fea0003800000 */
[----:B------:R-:W-:Y:S01]  /*1500*/  R2UR UR7, R209 ;  /* 0x00000000d10772ca */ /* 0x000fe200000e0000 */
[----:B------:R-:W-:Y:S01]  /*1510*/  ULDC.64 UR10, c[0x0][0x208] ;  /* 0x00008200000a7ab9 */ /* 0x000fe20000000a00 */
[----:B------:R-:W-:-:S11]  /*1520*/  R2UR UR9, R232 ;  /* 0x00000000e80972ca */ /* 0x000fd600000e0000 */
[----:B------:R-:W-:-:S04]  /*1530*/  ULEA UR6, UP0, UR7, UR12, 0x2 ;  /* 0x0000000c07067291 */ /* 0x000fc8000f80103f */
[----:B------:R-:W-:Y:S02]  /*1540*/  ULEA.HI.X UR7, UR7, UR13, UR9, 0x2, UP0 ;  /* 0x0000000d07077291 */ /* 0x000fe400080f1409 */
[----:B------:R-:W-:-:S04]  /*1550*/  IMAD.U32 R2, RZ, RZ, UR6 ;  /* 0x00000006ff027e24 */ /* 0x000fc8000f8e00ff */
[----:B------:R-:W-:-:S05]  /*1560*/  IMAD.U32 R3, RZ, RZ, UR7 ;  /* 0x00000007ff037e24 */ /* 0x000fca000f8e00ff */
[----:B------:R-:W2:Y:S02]  /*1570*/  LDG.E R2, desc[UR10][R2.64] ;  /* 0x0000000a02027981 */ /* 0x000ea4000c1e1900 */
[----:B--2---:R-:W-:Y:S01]  /*1580*/  R2UR UR9, R2 ;  /* 0x00000000020972ca */ /* 0x004fe200000e0000 */
[----:B------:R-:W-:-:S14]  /*1590*/  BRA `(.L_x_2245) ;  /* 0x00000000003c7947 */ /* 0x000fdc0003800000 */
.L_x_2244:
        /* <DEDUP_REMOVED lines=15> */
.L_x_2245:
[----:B------:R-:W-:Y:S01]  /*1690*/  ULDC UR6, c[0x0][0x448] ;  /* 0x0001120000067ab9 */ /* 0x000fe20000000800 */
[----:B------:R-:W-:Y:S01]  /*16a0*/  R2UR UR7, R16 ;  /* 0x00000000100772ca */ /* 0x000fe200000e0000 */
[----:B------:R-:W-:Y:S02]  /*16b0*/  UISETP.NE.AND UP0, UPT, UR6, 0x1, UPT ;  /* 0x000000010600788c */ /* 0x000fe4000bf05270 */
[----:B------:R-:W-:Y:S02]  /*16c0*/  USHF.L.U32 UR5, UR5, 0x7, URZ ;  /* 0x0000000705057899 */ /* 0x000fe4000800063f */
[----:B------:R-:W-:Y:S02]  /*16d0*/  UIADD3 UR10, -UR4, UR9, URZ ;  /* 0x00000009040a7290 */ /* 0x000fe4000fffe13f */
[----:B------:R-:W-:Y:S02]  /*16e0*/  UIADD3 UR6, UR5, 0x7f, URZ ;  /* 0x0000007f05067890 */ /* 0x000fe4000fffe03f */
[----:B------:R-:W-:-:S02]  /*16f0*/  IMAD.U32 R22, RZ, RZ, UR5 ;  /* 0x00000005ff167e24 */ /* 0x000fc4000f8e00ff */
[----:B------:R-:W-:Y:S01]  /*1700*/  IMAD.U32 R17, RZ, RZ, UR10 ;  /* 0x0000000aff117e24 */ /* 0x000fe2000f8e00ff */
[----:B------:R-:W-:Y:S01]  /*1710*/  @UP0 ULDC UR4, c[0x0][0x44c] ;  /* 0x0001130000040ab9 */ /* 0x000fe20000000800 */
[----:B------:R-:W-:Y:S01]  /*1720*/  @UP0 ULDC UR9, c[0x0][0x450] ;  /* 0x0001140000090ab9 */ /* 0x000fe20000000800 */
[----:B------:R-:W-:Y:S02]  /*1730*/  UIMAD.WIDE.U32 UR4, UR6, UR4, URZ ;  /* 0x00000004060472a5 */ /* 0x000fe4000f8e003f */
[----:B------:R-:W-:Y:S02]  /*1740*/  UIADD3 UR7, UR10, 0x70, -UR7 ;  /* 0x000000700a077890 */ /* 0x000fe4000fffe807 */
[----:B------:R-:W-:Y:S02]  /*1750*/  @UP0 USHF.R.U32.HI UR6, URZ, UR9, UR5 ;  /* 0x000000093f060299 */ /* 0x000fe40008011605 */
[----:B------:R-:W-:Y:S02]  /*1760*/  UIADD3 UR5, UR10, 0x6f, URZ ;  /* 0x0000006f0a057890 */ /* 0x000fe4000fffe03f */
        /* <DEDUP_REMOVED lines=10> */
[----:B------:R-:W-:-:S04]  /*1810*/  UISETP.LT.AND UP0, UPT, UR4, UR6, UPT ;  /* 0x000000060400728c */ /* 0x000fc8000bf01270 */
[----:B------:R-:W-:Y:S01]  /*1820*/  USEL UR9, UR4, UR6, UP0 ;  /* 0x0000000604097287 */ /* 0x000fe20008000000 */
[----:B------:R-:W-:Y:S01]  /*1830*/  IMAD.U32 R205, RZ, RZ, UR5 ;  /* 0x00000005ffcd7e24 */ /* 0x000fe2000f8e00ff */
[----:B------:R-:W-:Y:S02]  /*1840*/  ULOP3.LUT UR6, UR8, 0xff, URZ, 0xc0, !UPT ;  /* 0x000000ff08067892 */ /* 0x000fe4000f8ec03f */
[----:B------:R-:W-:Y:S01]  /*1850*/  UISETP.GE.AND UP0, UPT, UR9, 0x1, UPT ;  /* 0x000000010900788c */ /* 0x000fe2000bf06270 */
[----:B------:R-:W-:-:S03]  /*1860*/  UMOV UR4, URZ ;  /* 0x0000003f00047c82 */ /* 0x000fc60008000000 */
[----:B------:R-:W-:Y:S02]  /*1870*/  IMAD.U32 R208, RZ, RZ, UR6 ;  /* 0x00000006ffd07e24 */ /* 0x000fe4000f8e00ff */
[----:B------:R-:W-:-:S13]  /*1880*/  PLOP3.LUT P0, PT, PT, PT, UP0, 0x80, 0x0 ;  /* 0x000000000000781c */ /* 0x000fda0003f0f008 */
[----:B------:R-:W-:Y:S05]  /*1890*/  @!P0 BRA `(.L_x_2246) ;  /* 0x0000000000948947 */ /* 0x000fea0003800000 */
        /* <DEDUP_REMOVED lines=37> */
.L_x_2246:
        /* <DEDUP_REMOVED lines=97> */
.L_x_2248:
        /* <DEDUP_REMOVED lines=12> */
.L_x_2431:
[----:B------:R-:W-:Y:S05]  /*21c0*/  @!P0 BRA `(.L_x_2250) ;  /* 0x0000000000048947 */ /* 0x000fea0003800000 */
[----:B------:R-:W-:Y:S01]  /*21d0*/  BPT.TRAP 0x1 ;  /* 0x000000040000795c */ /* 0x000fe20000300000 */
.L_x_2250:
[----:B0-----:R-:W-:Y:S02]  /*21e0*/  IMAD.U32 R0, RZ, RZ, UR36 ;  /* 0x00000024ff007e24 */ /* 0x001fe4000f8e00ff */
[----:B------:R-:W-:-:S03]  /*21f0*/  IMAD.U32 R3, RZ, RZ, UR60 ;  /* 0x0000003cff037e24 */ /* 0x000fc6000f8e00ff */
[----:B------:R-:W-:Y:S02]  /*2200*/  LEA R0, R0, UR39, 0x3 ;  /* 0x0000002700007c11 */ /* 0x000fe4000f8e18ff */
[----:B------:R-:W-:-:S04]  /*2210*/  SHF.L.U32 R3, R3, 0x1f, RZ ;  /* 0x0000001f03037819 */ /* 0x000fc800000006ff */
[----:B------:R0:W1:Y:S01]  /*2220*/  SYNCS.PHASECHK.TRANS64.TRYWAIT P2, [R0+URZ+0x36830], R3 ;  /* 0x03683003000075a7 */ /* 0x000062000804017f */
[----:B------:R-:W-:Y:S05]  /*2230*/  @!P0 BRA `(.L_x_2251) ;  /* 0x0000000000048947 */ /* 0x000fea0003800000 */
[----:B------:R-:W-:Y:S01]  /*2240*/  BPT.TRAP 0x1 ;  /* 0x000000040000795c */ /* 0x000fe20000300000 */
.L_x_2251:
[----:B------:R-:W2:Y:S02]  /*2250*/  S2R R2, SR_TID.X ;  /* 0x0000000000027919 */ /* 0x000ea40000002100 */
[----:B--2---:R-:W-:Y:S01]  /*2260*/  LOP3.LUT P1, RZ, R2, 0x7f, RZ, 0xc0, !PT ;  /* 0x0000007f02ff7812 */ /* 0x004fe2000782c0ff */
[----:B-1----:R-:W-:-:S12]  /*2270*/  @P2 BRA `(.L_x_2252) ;  /* 0x0000000000082947 */ /* 0x002fd80003800000 */
[----:B------:R-:W1:Y:S02]  /*2280*/  SYNCS.PHASECHK.TRANS64.TRYWAIT P2, [R0+URZ+0x36830], R3 ;  /* 0x03683003000075a7 */ /* 0x000e64000804017f */
[----:B-1----:R-:W-:Y:S05]  /*2290*/  @!P2 BRA `(.L_x_2253) ;  /* 0x0000018400e4a947 */ /* 0x002fea0003800000 */
.L_x_2252:
[----:B------:R-:W-:Y:S05]  /*22a0*/  WARPSYNC.ALL ;  /* 0x0000000000007948 */ /* 0x000fea0003800000 */
[----:B------:R-:W-:Y:S01]  /*22b0*/  UIADD3 UR4, UR39, 0x21400, URZ ;  /* 0x0002140027047890 */ /* 0x000fe2000fffe03f */
[----:B------:R-:W-:Y:S01]  /*22c0*/  WARPGROUP.ARRIVE ;  /* 0x00000000000079c5 */ /* 0x000fe20000000000 */
[----:B------:R-:W-:Y:S01]  /*22d0*/  ULOP3.LUT UR38, UR38, 0x10000, URZ, 0xfc, !UPT ;  /* 0x0001000026267892 */ /* 0x000fe2000f8efc3f */
[----:B01----:R-:W-:Y:S01]  /*22e0*/  @!P1 VIADD R0, R0, 0x36840 ;  /* 0x0003684000009836 */ /* 0x003fe20000000000 */
[----:B------:R-:W-:Y:S01]  /*22f0*/  USHF.R.U32.HI UR4, URZ, 0x4, UR4 ;  /* 0x000000043f047899 */ /* 0x000fe20008011604 */
[----:B------:R-:W-:Y:S01]  /*2300*/  CS2R R118, SRZ ;  /* 0x0000000000767805 */ /* 0x000fe2000001ff00 */
[----:B------:R-:W-:Y:S01]  /*2310*/  UMOV UR53, 0x40000040 ;  /* 0x4000004000357882 */ /* 0x000fe20000000000 */
[----:B------:R-:W-:Y:S01]  /*2320*/  UMOV UR55, 0x40000040 ;  /* 0x4000004000377882 */ /* 0x000fe20000000000 */
[----:B------:R-:W-:Y:S01]  /*2330*/  ULOP3.LUT UR4, UR4, 0x3fff, URZ, 0xc0, !UPT ;  /* 0x00003fff04047892 */ /* 0x000fe2000f8ec03f */
[----:B------:R-:W-:Y:S01]  /*2340*/  @!P1 PRMT R0, RZ, 0x654, R0 ;  /* 0x00000654ff009816 */ /* 0x000fe20000000000 */
[----:B------:R-:W-:Y:S01]  /*2350*/  UMOV UR52, UR38 ;  /* 0x0000002600347c82 */ /* 0x000fe20008000000 */
[----:B------:R-:W-:Y:S01]  /*2360*/  UMOV UR7, 0x40000040 ;  /* 0x4000004000077882 */ /* 0x000fe20000000000 */
[----:B------:R-:W-:Y:S01]  /*2370*/  ULOP3.LUT UR5, UR4, 0x10000, URZ, 0xfc, !UPT ;  /* 0x0001000004057892 */ /* 0x000fe2000f8efc3f */
[----:B------:R-:W-:Y:S01]  /*2380*/  CS2R R116, SRZ ;  /* 0x0000000000747805 */ /* 0x000fe2000001ff00 */
[----:B------:R-:W-:Y:S01]  /*2390*/  UMOV UR8, UR52 ;  /* 0x0000003400087c82 */ /* 0x000fe20008000000 */
[----:B------:R-:W-:Y:S01]  /*23a0*/  UMOV UR4, UR52 ;  /* 0x0000003400047c82 */ /* 0x000fe20008000000 */
[----:B------:R-:W-:Y:S01]  /*23b0*/  UIMAD UR37, UR36, 0xa80, UR5 ;  /* 0x00000a80242578a4 */ /* 0x000fe2000f8e0205 */
[----:B------:R-:W-:Y:S01]  /*23c0*/  CS2R R114, SRZ ;  /* 0x0000000000727805 */ /* 0x000fe2000001ff00 */
[----:B------:R-:W-:Y:S01]  /*23d0*/  IMAD.U32 R7, RZ, RZ, UR5 ;  /* 0x00000005ff077e24 */ /* 0x000fe2000f8e00ff */
[----:B------:R-:W-:Y:S01]  /*23e0*/  UMOV UR5, UR53 ;  /* 0x0000003500057c82 */ /* 0x000fe20008000000 */
[----:B------:R-:W-:Y:S01]  /*23f0*/  UIADD3 UR6, UR37, 0x80, URZ ;  /* 0x0000008025067890 */ /* 0x000fe2000fffe03f */
[----:B------:R-:W-:Y:S01]  /*2400*/  CS2R R112, SRZ ;  /* 0x0000000000707805 */ /* 0x000fe2000001ff00 */
[----:B------:R-:W-:Y:S01]  /*2410*/  UIADD3 UR10, UR37, 0x200, URZ ;  /* 0x00000200250a7890 */ /* 0x000fe2000fffe03f */
[----:B------:R-:W-:Y:S01]  /*2420*/  CS2R R110, SRZ ;  /* 0x00000000006e7805 */ /* 0x000fe2000001ff00 */
[----:B------:R-:W-:Y:S01]  /*2430*/  UMOV UR54, UR37 ;  /* 0x0000002500367c82 */ /* 0x000fe20008000000 */
[----:B------:R-:W-:Y:S01]  /*2440*/  UMOV UR9, UR53 ;  /* 0x0000003500097c82 */ /* 0x000fe20008000000 */
[----:B------:R-:W-:Y:S01]  /*2450*/  HGMMA.64x16x16.F32.BF16 R72, gdesc[UR52], RZ, !UPT, gsb0 ;  /* 0x00200000344879f0 */ /* 0x000fe2000c0018ff */
[----:B------:R-:W-:Y:S01]  /*2460*/  UMOV UR11, 0x40000040 ;  /* 0x40000040000b7882 */ /* 0x000fe20000000000 */
[----:B------:R-:W-:Y:S01]  /*2470*/  UIADD3 UR14, UR37, 0x280, URZ ;  /* 0x00000280250e7890 */ /* 0x000fe2000fffe03f */
[----:B------:R-:W-:Y:S01]  /*2480*/  R2UR UR55, R17 ;  /* 0x00000000113772ca */ /* 0x000fe200000e0000 */
[----:B------:R-:W-:Y:S01]  /*2490*/  UMOV UR12, UR52 ;  /* 0x00000034000c7c82 */ /* 0x000fe20008000000 */
[----:B------:R-:W-:Y:S01]  /*24a0*/  UMOV UR13, UR53 ;  /* 0x00000035000d7c82 */ /* 0x000fe20008000000 */
[----:B------:R-:W-:Y:S01]  /*24b0*/  UMOV UR15, 0x40000040 ;  /* 0x40000040000f7882 */ /* 0x000fe20000000000 */
[----:B------:R-:W-:Y:S01]  /*24c0*/  UIADD3 UR16, UR38, 0x2, URZ ;  /* 0x0000000226107890 */ /* 0x000fe2000fffe03f */
[----:B------:R-:W-:Y:S01]  /*24d0*/  R2UR UR54, R16 ;  /* 0x00000000103672ca */ /* 0x000fe200000e0000 */
[----:B------:R-:W-:Y:S01]  /*24e0*/  UIADD3 UR18, UR37, 0x284, URZ ;  /* 0x0000028425127890 */ /* 0x000fe2000fffe03f */
[----:B------:R-:W-:Y:S01]  /*24f0*/  CS2R R108, SRZ ;  /* 0x00000000006c7805 */ /* 0x000fe2000001ff00 */
[----:B------:R-:W-:Y:S01]  /*2500*/  UMOV UR19, 0x40000040 ;  /* 0x4000004000137882 */ /* 0x000fe20000000000 */
        /* <DEDUP_REMOVED lines=10> */
[----:B------:R-:W-:Y:S01]  /*25b0*/  IMAD.U32 R6, RZ, RZ, UR54 ;  /* 0x00000036ff067e24 */ /* 0x000fe2000f8e00ff */
        /* <DEDUP_REMOVED lines=13> */
[----:B------:R-:W-:-:S02]  /*2690*/  CS2R R92, SRZ ;  /* 0x00000000005c7805 */ /* 0x000fc4000001ff00 */
[----:B------:R-:W-:Y:S02]  /*26a0*/  CS2R R90, SRZ ;  /* 0x00000000005a7805 */ /* 0x000fe4000001ff00 */
[----:B------:R-:W-:Y:S02]  /*26b0*/  CS2R R88, SRZ ;  /* 0x0000000000587805 */ /* 0x000fe4000001ff00 */
[----:B------:R-:W-:Y:S02]  /*26c0*/  CS2R R86, SRZ ;  /* 0x0000000000567805 */ /* 0x000fe4000001ff00 */
[----:B------:R-:W-:Y:S01]  /*26d0*/  CS2R R84, SRZ ;  /* 0x0000000000547805 */ /* 0x000fe2000001ff00 */
        /* <DEDUP_REMOVED lines=84> */
[----:B------:R-:W-:Y:S02]  /*2c20*/  ULDC UR7, c[0x0][0x448] ;  /* 0x0001120000077ab9 */ /* 0x000fe40000000800 */
[----:B------:R-:W-:Y:S02]  /*2c30*/  UISETP.NE.AND UP0, UPT, UR7, 0x1, UPT ;  /* 0x000000010700788c */ /* 0x000fe4000bf05270 */
[----:B------:R-:W-:-:S04]  /*2c40*/  UIADD3 UR7, UR37, 0xa04, URZ ;  /* 0x00000a0425077890 */ /* 0x000fc8000fffe03f */
[----:B------:R-:W-:Y:S01]  /*2c50*/  PLOP3.LUT P2, PT, PT, PT, UP0, 0x80, 0x0 ;  /* 0x000000000000781c */ /* 0x000fe20003f4f008 */
        /* <DEDUP_REMOVED lines=41> */
[----:B------:R-:W-:Y:S01]  /*2ef0*/  ULDC UR11, c[0x0][0x988] ;  /* 0x00026200000b7ab9 */ /* 0x000fe20000000800 */
        /* <DEDUP_REMOVED lines=40> */
[----:B------:R-:W-:Y:S01]  /*3180*/  R2UR UR15, R22 ;  /* 0x00000000160f72ca */ /* 0x000fe200000e0000 */
[----:B------:R-:W-:-:S12]  /*3190*/  @UP0 ULDC UR14, c[0x0][0x450] ;  /* 0x00011400000e0ab9 */ /* 0x000fd80000000800 */
[----:B------:R-:W-:Y:S01]  /*31a0*/  VIADD R2, R23, UR15 ;  /* 0x0000000f17027c36 */ /* 0x000fe20008000000 */
        /* <DEDUP_REMOVED lines=263> */
[----:B------:R-:W-:-:S06]  /*4220*/  UIMAD UR7, UR61, -0x70, UR55 ;  /* 0xffffff903d0778a4 */ /* 0x000fcc000f8e0237 */
[----:B------:R-:W-:Y:S01]  /*4230*/  IMAD.U32 R5, RZ, RZ, UR7 ;  /* 0x00000007ff057e24 */ /* 0x000fe2000f8e00ff */
[----:B------:R-:W-:Y:S02]  /*4240*/  WARPGROUP.DEPBAR.LE gsb0, 0x0 ;  /* 0x00008000000079c5 */ /* 0x000fe40000010000 */
[----:B------:R-:W-:-:S06]  /*4250*/  WARPGROUP.ARRIVE ;  /* 0x00000000000079c5 */ /* 0x000fcc0000000000 */
[----:B------:R-:W-:Y:S01]  /*4260*/  HGMMA.64x16x16.F32.BF16 R32, gdesc[UR48], R32, gsb0 ;  /* 0x00200000302079f0 */ /* 0x000fe20008001820 */
[----:B------:R-:W-:Y:S01]  /*4270*/  UMOV UR48, UR6 ;  /* 0x0000000600307c82 */ /* 0x000fe20008000000 */
[----:B------:R-:W-:Y:S01]  /*4280*/  UMOV UR49, 0x40000040 ;  /* 0x4000004000317882 */ /* 0x000fe20000000000 */
[----:B------:R-:W-:Y:S01]  /*4290*/  UMOV UR50, UR10 ;  /* 0x0000000a00327c82 */ /* 0x000fe20008000000 */
[----:B------:R-:W-:Y:S01]  /*42a0*/  UMOV UR51, 0x40000040 ;  /* 0x4000004000337882 */ /* 0x000fe20000000000 */
[----:B------:R-:W-:Y:S01]  /*42b0*/  @UP0 ULDC UR6, c[0x0][0x44c] ;  /* 0x0001130000060ab9 */ /* 0x000fe20000000800 */
[----:B------:R-:W-:Y:S01]  /*42c0*/  UMOV UR10, UR15 ;  /* 0x0000000f000a7c82 */ /* 0x000fe20008000000 */
[----:B------:R-:W-:Y:S01]  /*42d0*/  @P2 IMAD.HI.U32 R3, R2, UR6, RZ ;  /* 0x0000000602032c27 */ /* 0x000fe2000f8e00ff */
[----:B------:R-:W-:-:S04]  /*42e0*/  @UP0 ULDC UR6, c[0x0][0x450] ;  /* 0x0001140000060ab9 */ /* 0x000fc80000000800 */
[----:B------:R-:W-:Y:S01]  /*42f0*/  @P2 SHF.R.U32.HI R2, RZ, UR6, R3 ;  /* 0x00000006ff022c19 */ /* 0x000fe20008011603 */
[----:B------:R-:W-:-:S04]  /*4300*/  UIMAD UR6, UR61, -0x70, URZ ;  /* 0xffffff903d0678a4 */ /* 0x000fc8000f8e023f */
[----:B------:R-:W0:Y:S02]  /*4310*/  SHFL.IDX PT, R4, R2, 0x1, 0x1c1f ;  /* 0x003c1f0002047f89 */ /* 0x000e2400000e0000 */
[----:B------:R-:W-:Y:S01]  /*4320*/  IMAD.U32 R3, RZ, RZ, UR6 ;  /* 0x00000006ff037e24 */ /* 0x000fe2000f8e00ff */
[----:B------:R-:W-:Y:S01]  /*4330*/  @UP0 ULDC UR6, c[0x0][0x44c] ;  /* 0x0001130000060ab9 */ /* 0x000fe20000000800 */
[----:B------:R-:W1:Y:S01]  /*4340*/  SHFL.IDX PT, R2, R2, RZ, 0x1c1f ;  /* 0x001c1fff02027589 */ /* 0x000e6200000e0000 */
[----:B------:R-:W-:Y:S01]  /*4350*/  UIMAD.WIDE.U32 UR6, UR15, UR6, URZ ;  /* 0x000000060f0672a5 */ /* 0x000fe2000f8e003f */
[----:B------:R-:W-:Y:S02]  /*4360*/  R2UR UR15, R19 ;  /* 0x00000000130f72ca */ /* 0x000fe400000e0000 */
[----:B------:R-:W-:Y:S01]  /*4370*/  IADD3 R3, -R18, 0x71, R3 ;  /* 0x0000007112037810 */ /* 0x000fe20007ffe103 */
[----:B------:R-:W-:-:S03]  /*4380*/  @UP0 USHF.R.U32.HI UR10, URZ, UR14, UR7 ;  /* 0x0000000e3f0a0299 */ /* 0x000fc60008011607 */
[----:B------:R-:W-:Y:S01]  /*4390*/  IADD3 R6, -R6, UR55, R3 ;  /* 0x0000003706067c10 */ /* 0x000fe2000fffe103 */
[----:B------:R-:W-:Y:S01]  /*43a0*/  UIADD3 UR7, UR10, UR55, -UR54 ;  /* 0x000000370a077290 */ /* 0x000fe2000fffe836 */
[----:B------:R-:W-:Y:S01]  /*43b0*/  IADD3 R3, -R18, 0x70, R5 ;  /* 0x0000007012037810 */ /* 0x000fe20007ffe105 */
[----:B------:R-:W-:Y:S02]  /*43c0*/  UMOV UR6, URZ ;  /* 0x0000003f00067c82 */ /* 0x000fe40008000000 */
[----:B------:R-:W-:-:S04]  /*43d0*/  UIMAD.WIDE UR6, UR7, -0x6db6db6d, UR6 ;  /* 0x92492493070678a5 */ /* 0x000fc8000f8e0206 */
[----:B------:R-:W-:Y:S01]  /*43e0*/  USHF.R.U32.HI UR6, URZ, 0x1f, UR7 ;  /* 0x0000001f3f067899 */ /* 0x000fe20008011607 */
[----:B0-----:R-:W-:-:S03]  /*43f0*/  VIADDMNMX R4, R4, R6, R3, PT ;  /* 0x0000000604047246 */ /* 0x001fc60003800103 */
[----:B------:R-:W-:Y:S01]  /*4400*/  ULEA.HI.SX32 UR6, UR7, UR6, 0x1a ;  /* 0x0000000607067291 */ /* 0x000fe2000f8fd23f */
[----:B------:R-:W-:-:S03]  /*4410*/  ISETP.GT.AND P3, PT, R4, RZ, PT ;  /* 0x000000ff0400720c */ /* 0x000fc60003f64270 */
[----:B------:R-:W-:Y:S01]  /*4420*/  UISETP.LT.AND UP1, UPT, UR15, UR6, UPT ;  /* 0x000000060f00728c */ /* 0x000fe2000bf21270 */
[C---:B------:R-:W-:Y:S02]  /*4430*/  ISETP.GT.AND P4, PT, R4.reuse, 0x1, PT ;  /* 0x000000010400780c */ /* 0x040fe40003f84270 */
[----:B------:R-:W-:Y:S01]  /*4440*/  ISETP.GT.AND P5, PT, R4, 0x8, PT ;  /* 0x000000080400780c */ /* 0x000fe20003fa4270 */
[----:B------:R-:W-:Y:S01]  /*4450*/  USEL UR7, UR15, UR6, !UP1 ;  /* 0x000000060f077287 */ /* 0x000fe2000c800000 */
        /* <DEDUP_REMOVED lines=86> */
[----:B------:R-:W-:Y:S01]  /*49c0*/  ISETP.GT.AND P3, PT, R4, 0x49, PT ;  /* 0x000000490400780c */ /* 0x000fe20003f64270 */
[----:B------:R-:W-:Y:S01]  /*49d0*/  UIADD3 UR37, UR61, -0x2, URZ ;  /* 0xfffffffe3d257890 */ /* 0x000fe2000fffe03f */
[----:B------:R-:W-:-:S02]  /*49e0*/  FSEL R46, R46, -INF , P4 ;  /* 0xff8000002e2e7808 */ /* 0x000fc40002000000 */
[----:B------:R-:W-:Y:S01]  /*49f0*/  FMNMX.FTZ R5, R43, R82, !PT ;  /* 0x000000522b057209 */ /* 0x000fe20007810000 */
[----:B------:R-:W-:Y:S01]  /*4a00*/  UISETP.GE.AND UP1, UPT, UR37, UR7, UPT ;  /* 0x000000072500728c */ /* 0x000fe2000bf26270 */
[----:B------:R-:W-:Y:S02]  /*4a10*/  ISETP.GT.AND P4, PT, R4, 0x50, PT ;  /* 0x000000500400780c */ /* 0x000fe40003f84270 */
[----:B------:R-:W-:Y:S02]  /*4a20*/  FSEL R47, R47, -INF , P3 ;  /* 0xff8000002f2f7808 */ /* 0x000fe40001800000 */
[----:B------:R-:W-:Y:S02]  /*4a30*/  FMNMX.FTZ R82, R46, R5, !PT ;  /* 0x000000052e527209 */ /* 0x000fe40007810000 */
[----:B------:R-:W-:Y:S02]  /*4a40*/  ISETP.GT.AND P3, PT, R4, 0x51, PT ;  /* 0x000000510400780c */ /* 0x000fe40003f64270 */
[----:B------:R-:W-:Y:S01]  /*4a50*/  FMNMX.FTZ R5, R47, R82, !PT ;  /* 0x000000522f057209 */ /* 0x000fe20007810000 */
[----:B------:R-:W-:-:S02]  /*4a60*/  WARPGROUP.DEPBAR.LE gsb0, 0x0 ;  /* 0x00008000000079c5 */ /* 0x000fc40000010000 */
[----:B------:R-:W-:Y:S01]  /*4a70*/  WARPGROUP.ARRIVE ;  /* 0x00000000000079c5 */ /* 0x000fe20000000000 */
[----:B------:R-:W-:Y:S02]  /*4a80*/  FSEL R34, R34, -INF , P4 ;  /* 0xff80000022227808 */ /* 0x000fe40002000000 */
[----:B------:R-:W-:Y:S02]  /*4a90*/  ISETP.GT.AND P4, PT, R4, 0x58, PT ;  /* 0x000000580400780c */ /* 0x000fe40003f84270 */
[----:B------:R-:W-:Y:S01]  /*4aa0*/  FSEL R35, R35, -INF , P3 ;  /* 0xff80000023237808 */ /* 0x000fe20001800000 */
[----:B------:R-:W-:Y:S01]  /*4ab0*/  HGMMA.64x16x16.F32.BF16 R24, gdesc[UR48], R24, gsb0 ;  /* 0x00200000301879f0 */ /* 0x000fe20008001818 */
        /* <DEDUP_REMOVED lines=8> */
[----:B------:R-:W-:Y:S01]  /*4b40*/  FMNMX.FTZ R5, R39, R82, !PT ;  /* 0x0000005227057209 */ /* 0x000fe20007810000 */
[----:B------:R-:W-:-:S02]  /*4b50*/  WARPGROUP.DEPBAR.LE gsb0, 0x0 ;  /* 0x00008000000079c5 */ /* 0x000fc40000010000 */
[----:B------:R-:W-:Y:S01]  /*4b60*/  FSEL R26, R26, -INF , P4 ;  /* 0xff8000001a1a7808 */ /* 0x000fe20002000000 */
[----:B------:R0:W-:Y:S01]  /*4b70*/  @!P1 SYNCS.ARRIVE.TRANS64.RED.A1T0 RZ, [R0+URZ], RZ ;  /* 0x000000ff00ff99a7 */ /* 0x0001e2000810043f */
[----:B------:R-:W-:Y:S02]  /*4b80*/  ISETP.GT.AND P4, PT, R4, 0x68, PT ;  /* 0x000000680400780c */ /* 0x000fe40003f84270 */
[----:B------:R-:W-:Y:S02]  /*4b90*/  FSEL R27, R27, -INF , P3 ;  /* 0xff8000001b1b7808 */ /* 0x000fe40001800000 */
[----:B------:R-:W-:Y:S02]  /*4ba0*/  FMNMX.FTZ R82, R26, R5, !PT ;  /* 0x000000051a527209 */ /* 0x000fe40007810000 */
[----:B------:R-:W-:Y:S02]  /*4bb0*/  ISETP.GT.AND P3, PT, R4, 0x69, PT ;  /* 0x000000690400780c */ /* 0x000fe40003f64270 */
[----:B------:R-:W-:-:S02]  /*4bc0*/  FSEL R30, R30, -INF , P4 ;  /* 0xff8000001e1e7808 */ /* 0x000fc40002000000 */
[----:B------:R-:W-:Y:S02]  /*4bd0*/  FMNMX.FTZ R5, R27, R82, !PT ;  /* 0x000000521b057209 */ /* 0x000fe40007810000 */
[----:B------:R-:W-:Y:S02]  /*4be0*/  CS2R R82, SRZ ;  /* 0x0000000000527805 */ /* 0x000fe4000001ff00 */
[----:B------:R-:W-:Y:S02]  /*4bf0*/  FSEL R31, R31, -INF , P3 ;  /* 0xff8000001f1f7808 */ /* 0x000fe40001800000 */
[----:B------:R-:W-:Y:S02]  /*4c00*/  FMNMX.FTZ R4, R30, R5, !PT ;  /* 0x000000051e047209 */ /* 0x000fe40007810000 */
[----:B------:R-:W-:Y:S02]  /*4c10*/  ISETP.GT.AND P4, PT, R3, 0x1, PT ;  /* 0x000000010300780c */ /* 0x000fe40003f84270 */
[----:B------:R-:W-:-:S02]  /*4c20*/  FMNMX.FTZ R9, R31, R4, !PT ;  /* 0x000000041f097209 */ /* 0x000fc40007810000 */
[----:B------:R-:W-:Y:S02]  /*4c30*/  FSEL R73, R73, -INF , P4 ;  /* 0xff80000049497808 */ /* 0x000fe40002000000 */
[----:B------:R-:W-:Y:S01]  /*4c40*/  ISETP.GT.AND P4, PT, R3, 0x11, PT ;  /* 0x000000110300780c */ /* 0x000fe20003f84270 */
[----:B------:R-:W1:Y:S03]  /*4c50*/  SHFL.BFLY PT, R4, R9, 0x2, 0x1f ;  /* 0x0c401f0009047f89 */ /* 0x000e6600000e0000 */
[----:B------:R-:W-:Y:S02]  /*4c60*/  FSEL R65, R65, -INF , P4 ;  /* 0xff80000041417808 */ /* 0x000fe40002000000 */
[----:B------:R-:W-:-:S04]  /*4c70*/  ISETP.GT.AND P4, PT, R3, 0x19, PT ;  /* 0x000000190300780c */ /* 0x000fc80003f84270 */
[----:B------:R-:W-:Y:S02]  /*4c80*/  FSEL R69, R69, -INF , P4 ;  /* 0xff80000045457808 */ /* 0x000fe40002000000 */
[----:B------:R-:W-:-:S04]  /*4c90*/  ISETP.GT.AND P4, PT, R3, 0x21, PT ;  /* 0x000000210300780c */ /* 0x000fc80003f84270 */
[----:B------:R-:W-:Y:S02]  /*4ca0*/  FSEL R57, R57, -INF , P4 ;  /* 0xff80000039397808 */ /* 0x000fe40002000000 */
[----:B------:R-:W-:-:S04]  /*4cb0*/  ISETP.GT.AND P4, PT, R3, 0x29, PT ;  /* 0x000000290300780c */ /* 0x000fc80003f84270 */
[----:B------:R-:W-:Y:S02]  /*4cc0*/  FSEL R61, R61, -INF , P4 ;  /* 0xff8000003d3d7808 */ /* 0x000fe40002000000 */
[----:B------:R-:W-:Y:S02]  /*4cd0*/  ISETP.GT.AND P4, PT, R3, 0x31, PT ;  /* 0x000000310300780c */ /* 0x000fe40003f84270 */
[----:B-1----:R-:W-:Y:S02]  /*4ce0*/  FMNMX.FTZ R11, R9, R4, !PT ;  /* 0x00000004090b7209 */ /* 0x002fe40007810000 */
[----:B------:R-:W-:Y:S02]  /*4cf0*/  FSEL R49, R49, -INF , P4 ;  /* 0xff80000031317808 */ /* 0x000fe40002000000 */
[----:B------:R-:W-:Y:S01]  /*4d00*/  ISETP.GT.AND P4, PT, R3, 0x39, PT ;  /* 0x000000390300780c */ /* 0x000fe20003f84270 */
[----:B------:R-:W1:Y:S03]  /*4d10*/  SHFL.BFLY PT, R4, R11, 0x1, 0x1f ;  /* 0x0c201f000b047f89 */ /* 0x000e6600000e0000 */
[----:B------:R-:W-:-:S02]  /*4d20*/  FSEL R53, R53, -INF , P4 ;  /* 0xff80000035357808 */ /* 0x000fc40002000000 */
        /* <DEDUP_REMOVED lines=9> */
[C---:B------:R-:W-:Y:S01]  /*4dc0*/  FSETP.NEU.FTZ.AND P3, PT, R4.reuse, -INF , PT ;  /* 0xff8000000400780b */ /* 0x040fe20003f7d000 */
[----:B------:R-:W-:Y:S01]  /*4dd0*/  FMUL.FTZ R5, R4, UR11 ;  /* 0x0000000b04057c20 */ /* 0x000fe20008410000 */
[----:B------:R-:W-:-:S04]  /*4de0*/  ISETP.GT.AND P4, PT, R3, 0x61, PT ;  /* 0x000000610300780c */ /* 0x000fc80003f84270 */
[----:B------:R-:W-:Y:S02]  /*4df0*/  FSEL R5, R5, RZ, P3 ;  /* 0x000000ff05057208 */ /* 0x000fe40001800000 */
[----:B------:R-:W-:Y:S02]  /*4e00*/  ISETP.GT.AND P3, PT, R3, RZ, PT ;  /* 0x000000ff0300720c */ /* 0x000fe40003f64270 */
[----:B------:R-:W-:Y:S01]  /*4e10*/  FSEL R25, R25, -INF , P4 ;  /* 0xff80000019197808 */ /* 0x000fe20002000000 */
[--C-:B------:R-:W-:Y:S01]  /*4e20*/  FFMA.FTZ R2, R8, UR11, -R5.reuse ;  /* 0x0000000b08027c23 */ /* 0x100fe20008010805 */
[----:B------:R-:W-:Y:S01]  /*4e30*/  FSEL R72, R72, -INF , P3 ;  /* 0xff80000048487808 */ /* 0x000fe20001800000 */
[--C-:B------:R-:W-:Y:S01]  /*4e40*/  FFMA.FTZ R10, R10, UR11, -R5.reuse ;  /* 0x0000000b0a0a7c23 */ /* 0x100fe20008010805 */
[----:B------:R-:W-:Y:S01]  /*4e50*/  ISETP.GT.AND P3, PT, R3, 0x9, PT ;  /* 0x000000090300780c */ /* 0x000fe20003f64270 */
[--C-:B------:R-:W-:Y:S01]  /*4e60*/  FFMA.FTZ R12, R12, UR11, -R5.reuse ;  /* 0x0000000b0c0c7c23 */ /* 0x100fe20008010805 */
[----:B------:R-:W-:Y:S01]  /*4e70*/  FMNMX.FTZ R9, R72, R73, !PT ;  /* 0x0000004948097209 */ /* 0x000fe20007810000 */
        /* <DEDUP_REMOVED lines=9> */
[----:B------:R-:W-:Y:S01]  /*4f10*/  FMNMX.FTZ R9, R77, R6, !PT ;  /* 0x000000064d097209 */ /* 0x000fe20007810000 */
[----:B------:R-:W-:Y:S01]  /*4f20*/  MUFU.EX2 R2, R2 ;  /* 0x0000000200027308 */ /* 0x000fe20000000800 */
[----:B------:R-:W-:Y:S01]  /*4f30*/  ISETP.GT.AND P3, PT, R3, 0x18, PT ;  /* 0x000000180300780c */ /* 0x000fe20003f64270 */
[--C-:B------:R-:W-:Y:S01]  /*4f40*/  FFMA.FTZ R187, R46, UR11, -R5.reuse ;  /* 0x0000000b2ebb7c23 */ /* 0x100fe20008010805 */
[----:B------:R-:W-:Y:S01]  /*4f50*/  FMNMX.FTZ R6, R64, R9, !PT ;  /* 0x0000000940067209 */ /* 0x000fe20007810000 */
[--C-:B------:R-:W-:Y:S01]  /*4f60*/  FFMA.FTZ R197, R66, UR11, -R5.reuse ;  /* 0x0000000b42c57c23 */ /* 0x100fe20008010805 */
[----:B------:R-:W-:Y:S01]  /*4f70*/  FSEL R68, R68, -INF , P3 ;  /* 0xff80000044447808 */ /* 0x000fe20001800000 */
[--C-:B------:R-:W-:Y:S01]  /*4f80*/  FFMA.FTZ R199, R70, UR11, -R5.reuse ;  /* 0x0000000b46c77c23 */ /* 0x100fe20008010805 */
[----:B------:R-:W-:Y:S01]  /*4f90*/  FMNMX.FTZ R9, R65, R6, !PT ;  /* 0x0000000641097209 */ /* 0x000fe20007810000 */
[----:B------:R-:W1:Y:S01]  /*4fa0*/  MUFU.EX2 R201, R201 ;  /* 0x000000c900c97308 */ /* 0x000e620000000800 */
[----:B------:R-:W-:Y:S01]  /*4fb0*/  ISETP.GT.AND P3, PT, R3, 0x20, PT ;  /* 0x000000200300780c */ /* 0x000fe20003f64270 */
[--C-:B------:R-:W-:Y:S01]  /*4fc0*/  FFMA.FTZ R185, R42, UR11, -R5.reuse ;  /* 0x0000000b2ab97c23 */ /* 0x100fe20008010805 */
[----:B------:R-:W-:Y:S01]  /*4fd0*/  FMNMX.FTZ R8, R68, R9, !PT ;  /* 0x0000000944087209 */ /* 0x000fe20007810000 */
[--C-:B------:R-:W-:Y:S01]  /*4fe0*/  FFMA.FTZ R181, R34, UR11, -R5.reuse ;  /* 0x0000000b22b57c23 */ /* 0x100fe20008010805 */
[----:B------:R-:W-:Y:S01]  /*4ff0*/  FSEL R56, R56, -INF , P3 ;  /* 0xff80000038387808 */ /* 0x000fe20001800000 */
[--C-:B------:R-:W-:Y:S01]  /*5000*/  FFMA.FTZ R183, R38, UR11, -R5.reuse ;  /* 0x0000000b26b77c23 */ /* 0x100fe20008010805 */
[----:B------:R-:W-:Y:S01]  /*5010*/  FMNMX.FTZ R9, R69, R8, !PT ;  /* 0x0000000845097209 */ /* 0x000fe20007810000 */
[----:B------:R2:W-:Y:S01]  /*5020*/  MUFU.EX2 R6, R10 ;  /* 0x0000000a00067308 */ /* 0x0005e20000000800 */
[----:B------:R-:W-:Y:S01]  /*5030*/  ISETP.GT.AND P3, PT, R3, 0x28, PT ;  /* 0x000000280300780c */ /* 0x000fe20003f64270 */
[--C-:B------:R-:W-:Y:S01]  /*5040*/  FFMA.FTZ R177, R26, UR11, -R5.reuse ;  /* 0x0000000b1ab17c23 */ /* 0x100fe20008010805 */
[----:B------:R-:W-:Y:S01]  /*5050*/  FMNMX.FTZ R8, R56, R9, !PT ;  /* 0x0000000938087209 */ /* 0x000fe20007810000 */
[--C-:B------:R-:W-:Y:S01]  /*5060*/  FFMA.FTZ R179, R30, UR11, -R5.reuse ;  /* 0x0000000b1eb37c23 */ /* 0x100fe20008010805 */
[----:B------:R-:W-:Y:S01]  /*5070*/  FSEL R60, R60, -INF , P3 ;  /* 0xff8000003c3c7808 */ /* 0x000fe20001800000 */
[--C-:B------:R-:W-:Y:S01]  /*5080*/  FFMA.FTZ R193, R58, UR11, -R5.reuse ;  /* 0x0000000b3ac17c23 */ /* 0x100fe20008010805 */
[----:B------:R-:W-:Y:S01]  /*5090*/  FMNMX.FTZ R9, R57, R8, !PT ;  /* 0x0000000839097209 */ /* 0x000fe20007810000 */
[----:B------:R-:W3:Y:S01]  /*50a0*/  MUFU.EX2 R203, R203 ;  /* 0x000000cb00cb7308 */ /* 0x000ee20000000800 */
[----:B------:R-:W-:Y:S01]  /*50b0*/  ISETP.GT.AND P3, PT, R3, 0x30, PT ;  /* 0x000000300300780c */ /* 0x000fe20003f64270 */
[--C-:B------:R-:W-:Y:S01]  /*50c0*/  FFMA.FTZ R195, R62, UR11, -R5.reuse ;  /* 0x0000000b3ec37c23 */ /* 0x100fe20008010805 */
[----:B--2---:R-:W-:Y:S01]  /*50d0*/  FMNMX.FTZ R10, R60, R9, !PT ;  /* 0x000000093c0a7209 */ /* 0x004fe20007810000 */
        /* <DEDUP_REMOVED lines=12> */
[----:B------:R-:W4:Y:S01]  /*51a0*/  MUFU.EX2 R197, R197 ;  /* 0x000000c500c57308 */ /* 0x000f220000000800 */
        /* <DEDUP_REMOVED lines=9> */
[----:B------:R-:W-:Y:S01]  /*5240*/  FFMA.FTZ R30, R31, UR11, -R5 ;  /* 0x0000000b1f1e7c23 */ /* 0x000fe20008010805 */
[----:B------:R-:W-:-:S02]  /*5250*/  FMNMX.FTZ R12, R15, R12, !PT ;  /* 0x0000000c0f0c7209 */ /* 0x000fc40007810000 */
[----:B------:R-:W-:Y:S02]  /*5260*/  CS2R R78, SRZ ;  /* 0x00000000004e7805 */ /* 0x000fe4000001ff00 */
[----:B------:R-:W-:Y:S02]  /*5270*/  FSEL R44, R44, -INF , P3 ;  /* 0xff8000002c2c7808 */ /* 0x000fe40001800000 */
[----:B------:R-:W-:Y:S02]  /*5280*/  CS2R R74, SRZ ;  /* 0x00000000004a7805 */ /* 0x000fe4000001ff00 */
[----:B------:R-:W-:Y:S01]  /*5290*/  FMNMX.FTZ R9, R41, R12, !PT ;  /* 0x0000000c29097209 */ /* 0x000fe20007810000 */
[----:B------:R-:W5:Y:S01]  /*52a0*/  MUFU.EX2 R199, R199 ;  /* 0x000000c700c77308 */ /* 0x000f620000000800 */
[----:B------:R-:W-:Y:S02]  /*52b0*/  ISETP.GT.AND P3, PT, R3, 0x50, PT ;  /* 0x000000500300780c */ /* 0x000fe40003f64270 */
[----:B------:R-:W-:-:S02]  /*52c0*/  CS2R R70, SRZ ;  /* 0x0000000000467805 */ /* 0x000fc4000001ff00 */
[----:B--2---:R-:W-:Y:S02]  /*52d0*/  FMNMX.FTZ R14, R44, R9, !PT ;  /* 0x000000092c0e7209 */ /* 0x004fe40007810000 */
[----:B------:R-:W-:Y:S02]  /*52e0*/  CS2R R66, SRZ ;  /* 0x0000000000427805 */ /* 0x000fe4000001ff00 */
[----:B------:R-:W-:Y:S02]  /*52f0*/  FSEL R32, R32, -INF , P3 ;  /* 0xff80000020207808 */ /* 0x000fe40001800000 */
[----:B------:R-:W-:Y:S02]  /*5300*/  CS2R R62, SRZ ;  /* 0x00000000003e7805 */ /* 0x000fe4000001ff00 */
[----:B------:R-:W-:Y:S01]  /*5310*/  FMNMX.FTZ R9, R45, R14, !PT ;  /* 0x0000000e2d097209 */ /* 0x000fe20007810000 */
[----:B------:R2:W-:Y:S01]  /*5320*/  MUFU.EX2 R12, R20 ;  /* 0x00000014000c7308 */ /* 0x0005e20000000800 */
[----:B------:R-:W-:-:S02]  /*5330*/  ISETP.GT.AND P3, PT, R3, 0x58, PT ;  /* 0x000000580300780c */ /* 0x000fc40003f64270 */
[----:B------:R-:W-:Y:S02]  /*5340*/  CS2R R58, SRZ ;  /* 0x00000000003a7805 */ /* 0x000fe4000001ff00 */
[----:B------:R-:W-:Y:S02]  /*5350*/  FMNMX.FTZ R14, R32, R9, !PT ;  /* 0x00000009200e7209 */ /* 0x000fe40007810000 */
[----:B------:R-:W-:Y:S02]  /*5360*/  FSEL R36, R36, -INF , P3 ;  /* 0xff80000024247808 */ /* 0x000fe40001800000 */
[----:B------:R-:W-:Y:S01]  /*5370*/  FMNMX.FTZ R9, R33, R14, !PT ;  /* 0x0000000e21097209 */ /* 0x000fe20007810000 */
[----:B------:R-:W0:Y:S01]  /*5380*/  MUFU.EX2 R193, R193 ;  /* 0x000000c100c17308 */ /* 0x000e220000000800 */
[----:B------:R-:W-:Y:S02]  /*5390*/  ISETP.GT.AND P3, PT, R3, 0x60, PT ;  /* 0x000000600300780c */ /* 0x000fe40003f64270 */
[----:B--2---:R-:W-:-:S02]  /*53a0*/  FMNMX.FTZ R20, R36, R9, !PT ;  /* 0x0000000924147209 */ /* 0x004fc40007810000 */
[----:B------:R-:W-:Y:S02]  /*53b0*/  FSEL R24, R24, -INF , P3 ;  /* 0xff80000018187808 */ /* 0x000fe40001800000 */
[----:B------:R-:W-:Y:S01]  /*53c0*/  FMNMX.FTZ R9, R37, R20, !PT ;  /* 0x0000001425097209 */ /* 0x000fe20007810000 */
[----:B------:R-:W-:Y:S01]  /*53d0*/  MUFU.EX2 R195, R195 ;  /* 0x000000c300c37308 */ /* 0x000fe20000000800 */
[C---:B------:R-:W-:Y:S02]  /*53e0*/  ISETP.GT.AND P3, PT, R3.reuse, 0x68, PT ;  /* 0x000000680300780c */ /* 0x040fe40003f64270 */
[----:B------:R-:W-:Y:S02]  /*53f0*/  FMNMX.FTZ R20, R24, R9, !PT ;  /* 0x0000000918147209 */ /* 0x000fe40007810000 */
[----:B------:R-:W-:Y:S02]  /*5400*/  FSEL R9, R28, -INF , P3 ;  /* 0xff8000001c097808 */ /* 0x000fe40001800000 */
[----:B------:R-:W-:Y:S01]  /*5410*/  ISETP.GT.AND P4, PT, R3, 0x69, PT ;  /* 0x000000690300780c */ /* 0x000fe20003f84270 */
[----:B------:R2:W-:Y:S01]  /*5420*/  MUFU.EX2 R14, R80 ;  /* 0x00000050000e7308 */ /* 0x0005e20000000800 */
[----:B------:R-:W-:-:S02]  /*5430*/  FMNMX.FTZ R28, R25, R20, !PT ;  /* 0x00000014191c7209 */ /* 0x000fc40007810000 */
[----:B------:R-:W-:Y:S02]  /*5440*/  FSEL R29, R29, -INF , P4 ;  /* 0xff8000001d1d7808 */ /* 0x000fe40002000000 */
[----:B------:R-:W-:-:S03]  /*5450*/  FMNMX.FTZ R28, R9, R28, !PT ;  /* 0x0000001c091c7209 */ /* 0x000fc60007810000 */
[----:B------:R-:W-:Y:S01]  /*5460*/  MUFU.EX2 R189, R189 ;  /* 0x000000bd00bd7308 */ /* 0x000fe20000000800 */
[----:B------:R-:W-:Y:S01]  /*5470*/  FMNMX.FTZ R3, R29, R28, !PT ;  /* 0x0000001c1d037209 */ /* 0x000fe20007810000 */
[----:B------:R-:W-:Y:S01]  /*5480*/  FFMA.FTZ R28, R55, UR11, -R5 ;  /* 0x0000000b371c7c23 */ /* 0x000fe20008010805 */
[----:B--2---:R-:W-:-:S03]  /*5490*/  CS2R R80, SRZ ;  /* 0x0000000000507805 */ /* 0x004fc6000001ff00 */
[----:B------:R-:W2:Y:S02]  /*54a0*/  SHFL.BFLY PT, R50, R3, 0x2, 0x1f ;  /* 0x0c401f0003327f89 */ /* 0x000ea400000e0000 */
[----:B------:R-:W-:Y:S08]  /*54b0*/  MUFU.EX2 R20, R51 ;  /* 0x0000003300147308 */ /* 0x000ff00000000800 */
[----:B------:R-:W-:Y:S08]  /*54c0*/  MUFU.EX2 R191, R191 ;  /* 0x000000bf00bf7308 */ /* 0x000ff00000000800 */
[----:B------:R-:W-:Y:S01]  /*54d0*/  MUFU.EX2 R28, R28 ;  /* 0x0000001c001c7308 */ /* 0x000fe20000000800 */
[----:B--2---:R-:W-:-:S07]  /*54e0*/  FMNMX.FTZ R50, R3, R50, !PT ;  /* 0x0000003203327209 */ /* 0x004fce0007810000 */
[----:B------:R-:W-:Y:S01]  /*54f0*/  MUFU.EX2 R185, R185 ;  /* 0x000000b900b97308 */ /* 0x000fe20000000800 */
[----:B------:R-:W2:Y:S07]  /*5500*/  SHFL.BFLY PT, R3, R50, 0x1, 0x1f ;  /* 0x0c201f0032037f89 */ /* 0x000eae00000e0000 */
[----:B------:R-:W-:Y:S08]  /*5510*/  MUFU.EX2 R40, R40 ;  /* 0x0000002800287308 */ /* 0x000ff00000000800 */
[----:B------:R-:W-:Y:S08]  /*5520*/  MUFU.EX2 R187, R187 ;  /* 0x000000bb00bb7308 */ /* 0x000ff00000000800 */
[----:B------:R-:W-:Y:S01]  /*5530*/  MUFU.EX2 R42, R42 ;  /* 0x0000002a002a7308 */ /* 0x000fe20000000800 */
[----:B--2---:R-:W-:Y:S01]  /*5540*/  FMNMX.FTZ R3, R50, R3, !PT ;  /* 0x0000000332037209 */ /* 0x004fe20007810000 */
[----:B-1----:R-:W-:Y:S01]  /*5550*/  FADD.FTZ R50, R201, R2 ;  /* 0x00000002c9327221 */ /* 0x002fe20000010000 */
[----:B------:R-:W-:-:S02]  /*5560*/  F2FP.BF16.F32.PACK_AB R201, R2, R201 ;  /* 0x000000c902c9723e */ /* 0x000fc400000010ff */
[C---:B------:R-:W-:Y:S01]  /*5570*/  FSETP.NEU.FTZ.AND P3, PT, R3.reuse, -INF , PT ;  /* 0xff8000000300780b */ /* 0x040fe20003f7d000 */
[----:B------:R-:W-:Y:S01]  /*5580*/  FMUL.FTZ R11, R3, UR11 ;  /* 0x0000000b030b7c20 */ /* 0x000fe20008410000 */
[----:B---3--:R-:W-:Y:S01]  /*5590*/  FADD.FTZ R5, R203, R50 ;  /* 0x00000032cb057221 */ /* 0x008fe20000010000 */
[----:B------:R-:W-:Y:S01]  /*55a0*/  MUFU.EX2 R181, R181 ;  /* 0x000000b500b57308 */ /* 0x000fe20000000800 */
[C---:B------:R-:W-:Y:S02]  /*55b0*/  F2FP.BF16.F32.PACK_AB R203, R6.reuse, R203 ;  /* 0x000000cb06cb723e */ /* 0x040fe400000010ff */
[----:B------:R-:W-:Y:S01]  /*55c0*/  FSEL R46, R11, RZ, P3 ;  /* 0x000000ff0b2e7208 */ /* 0x000fe20001800000 */
[----:B------:R-:W-:Y:S01]  /*55d0*/  FADD.FTZ R50, R6, R5 ;  /* 0x0000000506327221 */ /* 0x000fe20000010000 */
[----:B------:R-:W-:-:S03]  /*55e0*/  PLOP3.LUT P3, PT, PT, PT, UP1, 0x80, 0x0 ;  /* 0x000000000000781c */ /* 0x000fc60003f6f018 */
[--C-:B------:R-:W-:Y:S01]  /*55f0*/  FFMA.FTZ R200, R72, UR11, -R46.reuse ;  /* 0x0000000b48c87c23 */ /* 0x100fe2000801082e */
[--C-:B------:R-:W-:Y:S01]  /*5600*/  FFMA.FTZ R11, R73, UR11, -R46.reuse ;  /* 0x0000000b490b7c23 */ /* 0x100fe2000801082e */
[--C-:B------:R-:W-:Y:S01]  /*5610*/  FFMA.FTZ R202, R76, UR11, -R46.reuse ;  /* 0x0000000b4cca7c23 */ /* 0x100fe2000801082e */
[--C-:B------:R-:W-:Y:S01]  /*5620*/  FFMA.FTZ R13, R77, UR11, -R46.reuse ;  /* 0x0000000b4d0d7c23 */ /* 0x100fe2000801082e */
[--C-:B------:R-:W-:Y:S01]  /*5630*/  FFMA.FTZ R196, R64, UR11, -R46.reuse ;  /* 0x0000000b40c47c23 */ /* 0x100fe2000801082e */
[----:B------:R-:W-:Y:S01]  /*5640*/  FFMA.FTZ R65, R65, UR11, -R46 ;  /* 0x0000000b41417c23 */ /* 0x000fe2000801082e */
[----:B------:R-:W-:Y:S01]  /*5650*/  MUFU.EX2 R200, R200 ;  /* 0x000000c800c87308 */ /* 0x000fe20000000800 */
[----:B----4-:R-:W-:Y:S01]  /*5660*/  FADD.FTZ R5, R197, R50 ;  /* 0x00000032c5057221 */ /* 0x010fe20000010000 */
[--C-:B------:R-:W-:Y:S01]  /*5670*/  FFMA.FTZ R68, R68, UR11, -R46.reuse ;  /* 0x0000000b44447c23 */ /* 0x100fe2000801082e */
[--C-:B------:R-:W-:Y:S01]  /*5680*/  FFMA.FTZ R69, R69, UR11, -R46.reuse ;  /* 0x0000000b45457c23 */ /* 0x100fe2000801082e */
[--C-:B------:R-:W-:Y:S01]  /*5690*/  FFMA.FTZ R56, R56, UR11, -R46.reuse ;  /* 0x0000000b38387c23 */ /* 0x100fe2000801082e */
[----:B------:R-:W-:Y:S01]  /*56a0*/  FADD.FTZ R50, R8, R5 ;  /* 0x0000000508327221 */ /* 0x000fe20000010000 */
[--C-:B------:R-:W-:Y:S01]  /*56b0*/  FFMA.FTZ R57, R57, UR11, -R46.reuse ;  /* 0x0000000b39397c23 */ /* 0x100fe2000801082e */
[----:B------:R-:W-:Y:S01]  /*56c0*/  FFMA.FTZ R60, R60, UR11, -R46 ;  /* 0x0000000b3c3c7c23 */ /* 0x000fe2000801082e */
[----:B------:R-:W1:Y:S01]  /*56d0*/  MUFU.EX2 R11, R11 ;  /* 0x0000000b000b7308 */ /* 0x000e620000000800 */
[----:B-----5:R-:W-:Y:S01]  /*56e0*/  FADD.FTZ R21, R199, R50 ;  /* 0x00000032c7157221 */ /* 0x020fe20000010000 */
[--C-:B------:R-:W-:Y:S01]  /*56f0*/  FFMA.FTZ R61, R61, UR11, -R46.reuse ;  /* 0x0000000b3d3d7c23 */ /* 0x100fe2000801082e */
[--C-:B------:R-:W-:Y:S01]  /*5700*/  FFMA.FTZ R48, R48, UR11, -R46.reuse ;  /* 0x0000000b30307c23 */ /* 0x100fe2000801082e */
[--C-:B------:R-:W-:Y:S01]  /*5710*/  FFMA.FTZ R49, R49, UR11, -R46.reuse ;  /* 0x0000000b31317c23 */ /* 0x100fe2000801082e */
[----:B------:R-:W-:Y:S01]  /*5720*/  FADD.FTZ R54, R10, R21 ;  /* 0x000000150a367221 */ /* 0x000fe20000010000 */
[--C-:B------:R-:W-:Y:S01]  /*5730*/  FFMA.FTZ R52, R52, UR11, -R46.reuse ;  /* 0x0000000b34347c23 */ /* 0x100fe2000801082e */
[----:B------:R-:W-:Y:S01]  /*5740*/  FFMA.FTZ R53, R53, UR11, -R46 ;  /* 0x0000000b35357c23 */ /* 0x000fe2000801082e */
[----:B------:R-:W2:Y:S01]  /*5750*/  MUFU.EX2 R202, R202 ;  /* 0x000000ca00ca7308 */ /* 0x000ea20000000800 */
[----:B0-----:R-:W-:Y:S01]  /*5760*/  FADD.FTZ R21, R193, R54 ;  /* 0x00000036c1157221 */ /* 0x001fe20000010000 */
[--C-:B------:R-:W-:Y:S01]  /*5770*/  FFMA.FTZ R15, R15, UR11, -R46.reuse ;  /* 0x0000000b0f0f7c23 */ /* 0x100fe2000801082e */
[--C-:B------:R-:W-:Y:S01]  /*5780*/  FFMA.FTZ R41, R41, UR11, -R46.reuse ;  /* 0x0000000b29297c23 */ /* 0x100fe2000801082e */
[--C-:B------:R-:W-:Y:S01]  /*5790*/  FFMA.FTZ R44, R44, UR11, -R46.reuse ;  /* 0x0000000b2c2c7c23 */ /* 0x100fe2000801082e */
[----:B------:R-:W-:Y:S01]  /*57a0*/  FADD.FTZ R54, R12, R21 ;  /* 0x000000150c367221 */ /* 0x000fe20000010000 */
[--C-:B------:R-:W-:Y:S01]  /*57b0*/  FFMA.FTZ R45, R45, UR11, -R46.reuse ;  /* 0x0000000b2d2d7c23 */ /* 0x100fe2000801082e */
[----:B------:R-:W-:Y:S01]  /*57c0*/  FFMA.FTZ R32, R32, UR11, -R46 ;  /* 0x0000000b20207c23 */ /* 0x000fe2000801082e */
[----:B------:R-:W0:Y:S01]  /*57d0*/  MUFU.EX2 R13, R13 ;  /* 0x0000000d000d7308 */ /* 0x000e220000000800 */
[----:B-1----:R-:W-:Y:S01]  /*57e0*/  FADD.FTZ R5, R200, R11 ;  /* 0x0000000bc8057221 */ /* 0x002fe20000010000 */
        /* <DEDUP_REMOVED lines=9> */
[--C-:B------:R-:W-:Y:S01]  /*5880*/  FFMA.FTZ R25, R25, UR11, -R46.reuse ;  /* 0x0000000b19197c23 */ /* 0x100fe2000801082e */
[--C-:B------:R-:W-:Y:S01]  /*5890*/  FFMA.FTZ R9, R9, UR11, -R46.reuse ;  /* 0x0000000b09097c23 */ /* 0x100fe2000801082e */
[----:B------:R-:W-:Y:S01]  /*58a0*/  FFMA.FTZ R29, R29, UR11, -R46 ;  /* 0x0000000b1d1d7c23 */ /* 0x000fe2000801082e */
[----:B------:R-:W-:Y:S01]  /*58b0*/  FADD.FTZ R54, R20, R21 ;  /* 0x0000001514367221 */ /* 0x000fe20000010000 */
[----:B------:R-:W-:Y:S01]  /*58c0*/  F2FP.BF16.F32.PACK_AB R200, R11, R200 ;  /* 0x000000c80bc8723e */ /* 0x000fe200000010ff */
[----:B------:R-:W2:Y:S01]  /*58d0*/  MUFU.EX2 R65, R65 ;  /* 0x0000004100417308 */ /* 0x000ea20000000800 */
[----:B0-----:R-:W-:Y:S01]  /*58e0*/  FADD.FTZ R5, R13, R50 ;  /* 0x000000320d057221 */ /* 0x001fe20000010000 */
[----:B------:R-:W-:Y:S01]  /*58f0*/  FADD.FTZ R21, R191, R54 ;  /* 0x00000036bf157221 */ /* 0x000fe20000010000 */
[----:B------:R-:W-:Y:S01]  /*5900*/  F2FP.BF16.F32.PACK_AB R197, R8, R197 ;  /* 0x000000c508c5723e */ /* 0x000fe200000010ff */
[----:B------:R-:W-:Y:S01]  /*5910*/  IMAD.U32 R8, RZ, RZ, UR7 ;  /* 0x00000007ff087e24 */ /* 0x000fe2000f8e00ff */
[----:B------:R-:W-:-:S02]  /*5920*/  F2FP.BF16.F32.PACK_AB R191, R28, R191 ;  /* 0x000000bf1cbf723e */ /* 0x000fc400000010ff */
[----:B------:R-:W-:Y:S02]  /*5930*/  CS2R R76, SRZ ;  /* 0x00000000004c7805 */ /* 0x000fe4000001ff00 */
[----:B------:R-:W-:Y:S01]  /*5940*/  F2FP.BF16.F32.PACK_AB R199, R10, R199 ;  /* 0x000000c70ac7723e */ /* 0x000fe200000010ff */
[----:B------:R-:W0:Y:S01]  /*5950*/  MUFU.EX2 R68, R68 ;  /* 0x0000004400447308 */ /* 0x000e220000000800 */
[----:B-1----:R-:W-:Y:S01]  /*5960*/  FADD.FTZ R50, R196, R5 ;  /* 0x00000005c4327221 */ /* 0x002fe20000010000 */
[----:B------:R-:W-:Y:S02]  /*5970*/  F2FP.BF16.F32.PACK_AB R193, R12, R193 ;  /* 0x000000c10cc1723e */ /* 0x000fe400000010ff */
[----:B------:R-:W-:Y:S02]  /*5980*/  CS2R R72, SRZ ;  /* 0x0000000000487805 */ /* 0x000fe4000001ff00 */
[----:B------:R-:W-:Y:S02]  /*5990*/  F2FP.BF16.F32.PACK_AB R195, R14, R195 ;  /* 0x000000c30ec3723e */ /* 0x000fe400000010ff */
[----:B------:R-:W-:-:S02]  /*59a0*/  CS2R R54, SRZ ;  /* 0x0000000000367805 */ /* 0x000fc4000001ff00 */
[----:B------:R-:W-:Y:S02]  /*59b0*/  F2FP.BF16.F32.PACK_AB R189, R20, R189 ;  /* 0x000000bd14bd723e */ /* 0x000fe400000010ff */
[----:B------:R-:W-:Y:S01]  /*59c0*/  CS2R R46, SRZ ;  /* 0x00000000002e7805 */ /* 0x000fe2000001ff00 */
[----:B------:R-:W1:Y:S01]  /*59d0*/  MUFU.EX2 R69, R69 ;  /* 0x0000004500457308 */ /* 0x000e620000000800 */
[C---:B--2---:R-:W-:Y:S01]  /*59e0*/  FADD.FTZ R5, R65.reuse, R50 ;  /* 0x0000003241057221 */ /* 0x044fe20000010000 */
[----:B------:R-:W-:Y:S02]  /*59f0*/  F2FP.BF16.F32.PACK_AB R196, R65, R196 ;  /* 0x000000c441c4723e */ /* 0x000fe400000010ff */
[----:B------:R-:W-:Y:S02]  /*5a00*/  CS2R R64, SRZ ;  /* 0x0000000000407805 */ /* 0x000fe4000001ff00 */
[----:B------:R-:W-:Y:S02]  /*5a10*/  F2FP.BF16.F32.PACK_AB R202, R13, R202 ;  /* 0x000000ca0dca723e */ /* 0x000fe400000010ff */
[----:B------:R-:W2:Y:S01]  /*5a20*/  MUFU.EX2 R56, R56 ;  /* 0x0000003800387308 */ /* 0x000ea20000000800 */
[----:B0-----:R-:W-:-:S07]  /*5a30*/  FADD.FTZ R50, R68, R5 ;  /* 0x0000000544327221 */ /* 0x001fce0000010000 */
[----:B------:R-:W0:Y:S01]  /*5a40*/  MUFU.EX2 R57, R57 ;  /* 0x0000003900397308 */ /* 0x000e220000000800 */
[C---:B-1----:R-:W-:Y:S01]  /*5a50*/  FADD.FTZ R5, R69.reuse, R50 ;  /* 0x0000003245057221 */ /* 0x042fe20000010000 */
[----:B------:R-:W-:Y:S02]  /*5a60*/  F2FP.BF16.F32.PACK_AB R198, R69, R68 ;  /* 0x0000004445c6723e */ /* 0x000fe400000010ff */
[----:B------:R-:W-:-:S04]  /*5a70*/  CS2R R68, SRZ ;  /* 0x0000000000447805 */ /* 0x000fc8000001ff00 */
[----:B------:R-:W1:Y:S01]  /*5a80*/  MUFU.EX2 R60, R60 ;  /* 0x0000003c003c7308 */ /* 0x000e620000000800 */
[----:B--2---:R-:W-:-:S07]  /*5a90*/  FADD.FTZ R50, R56, R5 ;  /* 0x0000000538327221 */ /* 0x004fce0000010000 */
[----:B------:R-:W2:Y:S01]  /*5aa0*/  MUFU.EX2 R61, R61 ;  /* 0x0000003d003d7308 */ /* 0x000ea20000000800 */
[C---:B0-----:R-:W-:Y:S01]  /*5ab0*/  FADD.FTZ R5, R57.reuse, R50 ;  /* 0x0000003239057221 */ /* 0x041fe20000010000 */
[----:B------:R-:W-:Y:S01]  /*5ac0*/  FADD.FTZ R50, R28, R21 ;  /* 0x000000151c327221 */ /* 0x000fe20000010000 */
[----:B------:R-:W-:Y:S02]  /*5ad0*/  F2FP.BF16.F32.PACK_AB R192, R57, R56 ;  /* 0x0000003839c0723e */ /* 0x000fe400000010ff */
[----:B------:R-:W-:Y:S01]  /*5ae0*/  CS2R R56, SRZ ;  /* 0x0000000000387805 */ /* 0x000fe2000001ff00 */
[----:B------:R-:W-:Y:S01]  /*5af0*/  FADD.FTZ R21, R185, R50 ;  /* 0x00000032b9157221 */ /* 0x000fe20000010000 */
[----:B------:R-:W-:Y:S01]  /*5b00*/  F2FP.BF16.F32.PACK_AB R185, R40, R185 ;  /* 0x000000b928b9723e */ /* 0x000fe200000010ff */
[----:B------:R-:W0:Y:S01]  /*5b10*/  MUFU.EX2 R48, R48 ;  /* 0x0000003000307308 */ /* 0x000e220000000800 */
[----:B-1----:R-:W-:Y:S01]  /*5b20*/  FADD.FTZ R0, R60, R5 ;  /* 0x000000053c007221 */ /* 0x002fe20000010000 */
[----:B------:R-:W-:-:S04]  /*5b30*/  FADD.FTZ R50, R40, R21 ;  /* 0x0000001528327221 */ /* 0x000fc80000010000 */
[----:B------:R-:W-:Y:S01]  /*5b40*/  FADD.FTZ R21, R187, R50 ;  /* 0x00000032bb157221 */ /* 0x000fe20000010000 */
[C---:B------:R-:W-:Y:S01]  /*5b50*/  F2FP.BF16.F32.PACK_AB R187, R42.reuse, R187 ;  /* 0x000000bb2abb723e */ /* 0x040fe200000010ff */
[----:B------:R-:W1:Y:S01]  /*5b60*/  MUFU.EX2 R49, R49 ;  /* 0x0000003100317308 */ /* 0x000e620000000800 */
[C---:B--2---:R-:W-:Y:S01]  /*5b70*/  FADD.FTZ R5, R61.reuse, R0 ;  /* 0x000000003d057221 */ /* 0x044fe20000010000 */
[----:B------:R-:W-:Y:S01]  /*5b80*/  FADD.FTZ R2, R42, R21 ;  /* 0x000000152a027221 */ /* 0x000fe20000010000 */
[----:B------:R-:W-:Y:S02]  /*5b90*/  F2FP.BF16.F32.PACK_AB R194, R61, R60 ;  /* 0x0000003c3dc2723e */ /* 0x000fe400000010ff */
[----:B------:R-:W-:Y:S02]  /*5ba0*/  CS2R R60, SRZ ;  /* 0x00000000003c7805 */ /* 0x000fe4000001ff00 */
[----:B------:R-:W-:Y:S01]  /*5bb0*/  CS2R R50, SRZ ;  /* 0x0000000000327805 */ /* 0x000fe2000001ff00 */
[----:B------:R-:W-:Y:S01]  /*5bc0*/  FADD.FTZ R21, R181, R2 ;  /* 0x00000002b5157221 */ /* 0x000fe20000010000 */
[----:B------:R-:W-:Y:S01]  /*5bd0*/  CS2R R42, SRZ ;  /* 0x00000000002a7805 */ /* 0x000fe2000001ff00 */
        /* <DEDUP_REMOVED lines=10> */
[----:B------:R-:W-:Y:S02]  /*5c80*/  F2FP.BF16.F32.PACK_AB R190, R53, R52 ;  /* 0x0000003435be723e */ /* 0x000fe400000010ff */
[----:B------:R-:W-:-:S04]  /*5c90*/  CS2R R52, SRZ ;  /* 0x0000000000347805 */ /* 0x000fc8000001ff00 */
[----:B------:R0:W3:Y:S01]  /*5ca0*/  MUFU.EX2 R184, R41 ;  /* 0x0000002900b87308 */ /* 0x0000e20000000800 */
[----:B-1----:R-:W-:-:S07]  /*5cb0*/  FADD.FTZ R5, R15, R0 ;  /* 0x000000000f057221 */ /* 0x002fce0000010000 */
[----:B------:R-:W1:Y:S01]  /*5cc0*/  MUFU.EX2 R183, R183 ;  /* 0x000000b700b77308 */ /* 0x000e620000000800 */
[C---:B--2---:R-:W-:Y:S01]  /*5cd0*/  FADD.FTZ R0, R34.reuse, R21 ;  /* 0x0000001522007221 */ /* 0x044fe20000010000 */
[----:B------:R-:W-:Y:S02]  /*5ce0*/  F2FP.BF16.F32.PACK_AB R181, R34, R181 ;  /* 0x000000b522b5723e */ /* 0x000fe400000010ff */
[----:B0-----:R-:W-:Y:S02]  /*5cf0*/  CS2R R40, SRZ ;  /* 0x0000000000287805 */ /* 0x001fe4000001ff00 */
[----:B------:R-:W-:Y:S02]  /*5d00*/  CS2R R34, SRZ ;  /* 0x0000000000227805 */ /* 0x000fe4000001ff00 */
[----:B------:R-:W0:Y:S01]  /*5d10*/  MUFU.EX2 R44, R44 ;  /* 0x0000002c002c7308 */ /* 0x000e220000000800 */
[C---:B---3--:R-:W-:Y:S01]  /*5d20*/  FADD.FTZ R5, R184.reuse, R5 ;  /* 0x00000005b8057221 */ /* 0x048fe20000010000 */
[----:B------:R-:W-:-:S06]  /*5d30*/  F2FP.BF16.F32.PACK_AB R184, R184, R15 ;  /* 0x0000000fb8b8723e */ /* 0x000fcc00000010ff */
[----:B------:R-:W2:Y:S01]  /*5d40*/  MUFU.EX2 R45, R45 ;  /* 0x0000002d002d7308 */ /* 0x000ea20000000800 */
[----:B-1----:R-:W-:-:S07]  /*5d50*/  FADD.FTZ R21, R183, R0 ;  /* 0x00000000b7157221 */ /* 0x002fce0000010000 */
[----:B------:R-:W1:Y:S01]  /*5d60*/  MUFU.EX2 R32, R32 ;  /* 0x0000002000207308 */ /* 0x000e620000000800 */
[----:B0-----:R-:W-:-:S07]  /*5d70*/  FADD.FTZ R0, R44, R5 ;  /* 0x000000052c007221 */ /* 0x001fce0000010000 */
[----:B------:R-:W0:Y:S01]  /*5d80*/  MUFU.EX2 R33, R33 ;  /* 0x0000002100217308 */ /* 0x000e220000000800 */
[C---:B--2---:R-:W-:Y:S01]  /*5d90*/  FADD.FTZ R5, R45.reuse, R0 ;  /* 0x000000002d057221 */ /* 0x044fe20000010000 */
[----:B------:R-:W-:Y:S02]  /*5da0*/  F2FP.BF16.F32.PACK_AB R186, R45, R44 ;  /* 0x0000002c2dba723e */ /* 0x000fe400000010ff */
[----:B------:R-:W-:-:S04]  /*5db0*/  CS2R R44, SRZ ;  /* 0x00000000002c7805 */ /* 0x000fc8000001ff00 */
[----:B------:R-:W2:Y:S01]  /*5dc0*/  MUFU.EX2 R36, R36 ;  /* 0x0000002400247308 */ /* 0x000ea20000000800 */
[----:B-1----:R-:W-:-:S07]  /*5dd0*/  FADD.FTZ R0, R32, R5 ;  /* 0x0000000520007221 */ /* 0x002fce0000010000 */
[----:B------:R-:W1:Y:S01]  /*5de0*/  MUFU.EX2 R38, R38 ;  /* 0x0000002600267308 */ /* 0x000e620000000800 */
[C---:B0-----:R-:W-:Y:S01]  /*5df0*/  FADD.FTZ R5, R33.reuse, R0 ;  /* 0x0000000021057221 */ /* 0x041fe20000010000 */
[----:B------:R-:W-:Y:S02]  /*5e00*/  F2FP.BF16.F32.PACK_AB R180, R33, R32 ;  /* 0x0000002021b4723e */ /* 0x000fe400000010ff */
[----:B------:R-:W-:-:S04]  /*5e10*/  CS2R R32, SRZ ;  /* 0x0000000000207805 */ /* 0x000fc8000001ff00 */
[----:B------:R-:W0:Y:S01]  /*5e20*/  MUFU.EX2 R37, R37 ;  /* 0x0000002500257308 */ /* 0x000e220000000800 */
[----:B--2---:R-:W-:-:S07]  /*5e30*/  FADD.FTZ R0, R36, R5 ;  /* 0x0000000524007221 */ /* 0x004fce0000010000 */
[----:B------:R-:W2:Y:S01]  /*5e40*/  MUFU.EX2 R177, R177 ;  /* 0x000000b100b17308 */ /* 0x000ea20000000800 */
[C---:B-1----:R-:W-:Y:S01]  /*5e50*/  FADD.FTZ R2, R38.reuse, R21 ;  /* 0x0000001526027221 */ /* 0x042fe20000010000 */
[----:B------:R-:W-:Y:S02]  /*5e60*/  F2FP.BF16.F32.PACK_AB R183, R38, R183 ;  /* 0x000000b726b7723e */ /* 0x000fe400000010ff */
[----:B------:R-:W-:-:S04]  /*5e70*/  CS2R R38, SRZ ;  /* 0x0000000000267805 */ /* 0x000fc8000001ff00 */
[----:B------:R-:W1:Y:S01]  /*5e80*/  MUFU.EX2 R24, R24 ;  /* 0x0000001800187308 */ /* 0x000e620000000800 */
[C---:B0-----:R-:W-:Y:S01]  /*5e90*/  FADD.FTZ R11, R37.reuse, R0 ;  /* 0x00000000250b7221 */ /* 0x041fe20000010000 */
[----:B------:R-:W-:Y:S02]  /*5ea0*/  F2FP.BF16.F32.PACK_AB R182, R37, R36 ;  /* 0x0000002425b6723e */ /* 0x000fe400000010ff */
[----:B------:R-:W-:-:S04]  /*5eb0*/  CS2R R36, SRZ ;  /* 0x0000000000247805 */ /* 0x000fc8000001ff00 */
[----:B------:R-:W0:Y:S01]  /*5ec0*/  MUFU.EX2 R26, R26 ;  /* 0x0000001a001a7308 */ /* 0x000e220000000800 */
[----:B--2---:R-:W-:-:S07]  /*5ed0*/  FADD.FTZ R21, R177, R2 ;  /* 0x00000002b1157221 */ /* 0x004fce0000010000 */
[----:B------:R-:W2:Y:S01]  /*5ee0*/  MUFU.EX2 R25, R25 ;  /* 0x0000001900197308 */ /* 0x000ea20000000800 */
[----:B-1----:R-:W-:-:S07]  /*5ef0*/  FADD.FTZ R0, R24, R11 ;  /* 0x0000000b18007221 */ /* 0x002fce0000010000 */
[----:B------:R-:W1:Y:S01]  /*5f00*/  MUFU.EX2 R179, R179 ;  /* 0x000000b300b37308 */ /* 0x000e620000000800 */
[C---:B0-----:R-:W-:Y:S01]  /*5f10*/  FADD.FTZ R2, R26.reuse, R21 ;  /* 0x000000151a027221 */ /* 0x041fe20000010000 */
[----:B------:R-:W-:Y:S02]  /*5f20*/  F2FP.BF16.F32.PACK_AB R177, R26, R177 ;  /* 0x000000b11ab1723e */ /* 0x000fe400000010ff */
[----:B------:R-:W-:-:S04]  /*5f30*/  CS2R R26, SRZ ;  /* 0x00000000001a7805 */ /* 0x000fc8000001ff00 */
[----:B------:R-:W0:Y:S01]  /*5f40*/  MUFU.EX2 R9, R9 ;  /* 0x0000000900097308 */ /* 0x000e220000000800 */
[C---:B--2---:R-:W-:Y:S01]  /*5f50*/  FADD.FTZ R0, R25.reuse, R0 ;  /* 0x0000000019007221 */ /* 0x044fe20000010000 */
[----:B------:R-:W-:Y:S02]  /*5f60*/  F2FP.BF16.F32.PACK_AB R176, R25, R24 ;  /* 0x0000001819b0723e */ /* 0x000fe400000010ff */
[----:B------:R-:W-:-:S04]  /*5f70*/  CS2R R24, SRZ ;  /* 0x0000000000187805 */ /* 0x000fc8000001ff00 */
[----:B------:R-:W2:Y:S01]  /*5f80*/  MUFU.EX2 R30, R30 ;  /* 0x0000001e001e7308 */ /* 0x000ea20000000800 */
[----:B-1----:R-:W-:Y:S01]  /*5f90*/  FADD.FTZ R21, R179, R2 ;  /* 0x00000002b3157221 */ /* 0x002fe20000010000 */
[----:B------:R-:W-:-:S06]  /*5fa0*/  IMAD.MOV.U32 R2, RZ, RZ, 0x3f800000 ;  /* 0x3f800000ff027424 */ /* 0x000fcc00078e00ff */
[----:B------:R1:W3:Y:S01]  /*5fb0*/  MUFU.EX2 R178, R29 ;  /* 0x0000001d00b27308 */ /* 0x0002e20000000800 */
[----:B0-----:R-:W-:Y:S01]  /*5fc0*/  FADD.FTZ R11, R9, R0 ;  /* 0x00000000090b7221 */ /* 0x001fe20000010000 */
[----:B------:R-:W-:Y:S02]  /*5fd0*/  IMAD.MOV.U32 R0, RZ, RZ, 0x3f800000 ;  /* 0x3f800000ff007424 */ /* 0x000fe400078e00ff */
[C---:B--2---:R-:W-:Y:S01]  /*5fe0*/  FADD.FTZ R5, R30.reuse, R21 ;  /* 0x000000151e057221 */ /* 0x044fe20000010000 */
[----:B------:R-:W-:Y:S02]  /*5ff0*/  F2FP.BF16.F32.PACK_AB R179, R30, R179 ;  /* 0x000000b31eb3723e */ /* 0x000fe400000010ff */
[----:B------:R-:W-:Y:S02]  /*6000*/  CS2R R30, SRZ ;  /* 0x00000000001e7805 */ /* 0x000fe4000001ff00 */
[----:B-1----:R-:W-:Y:S01]  /*6010*/  CS2R R28, SRZ ;  /* 0x00000000001c7805 */ /* 0x002fe2000001ff00 */
[C---:B---3--:R-:W-:Y:S01]  /*6020*/  FADD.FTZ R6, R178.reuse, R11 ;  /* 0x0000000bb2067221 */ /* 0x048fe20000010000 */
[----:B------:R-:W-:Y:S01]  /*6030*/  F2FP.BF16.F32.PACK_AB R178, R178, R9 ;  /* 0x00000009b2b2723e */ /* 0x000fe200000010ff */
[----:B------:R-:W-:Y:S06]  /*6040*/  @!P3 BRA `(.L_x_2254) ;  /* 0x00000044004cb947 */ /* 0x000fec0003800000 */
[----:B------:R-:W-:Y:S01]  /*6050*/  IMAD.MOV.U32 R9, RZ, RZ, R4 ;  /* 0x000000ffff097224 */ /* 0x000fe200078e0004 */
[----:B------:R-:W-:Y:S01]  /*6060*/  UMOV UR61, UR60 ;  /* 0x0000003c003d7c82 */ /* 0x000fe20008000000 */
[----:B------:R-:W-:Y:S01]  /*6070*/  IMAD.MOV.U32 R10, RZ, RZ, R3 ;  /* 0x000000ffff0a7224 */ /* 0x000fe200078e0003 */
[----:B------:R-:W-:Y:S01]  /*6080*/  UMOV UR7, UR36 ;  /* 0x0000002400077c82 */ /* 0x000fe20008000000 */
[----:B------:R-:W-:Y:S02]  /*6090*/  IMAD.MOV.U32 R2, RZ, RZ, 0x3f800000 ;  /* 0x3f800000ff027424 */ /* 0x000fe400078e00ff */
[----:B------:R-:W-:-:S07]  /*60a0*/  IMAD.MOV.U32 R119, RZ, RZ, RZ ;  /* 0x000000ffff777224 */ /* 0x000fce00078e00ff */
.L_x_2263:
[----:B------:R-:W-:-:S04]  /*60b0*/  UIADD3 UR6, UR7, 0x1, URZ ;  /* 0x0000000107067890 */ /* 0x000fc8000fffe03f */
[----:B------:R-:W-:-:S04]  /*60c0*/  UISETP.NE.AND UP1, UPT, UR6, 0x2, UPT ;  /* 0x000000020600788c */ /* 0x000fc8000bf25270 */
[----:B------:R-:W-:Y:S02]  /*60d0*/  USEL UR60, URZ, 0x1, UP1 ;  /* 0x000000013f3c7887 */ /* 0x000fe40008800000 */
[----:B------:R-:W-:Y:S02]  /*60e0*/  USEL UR36, UR6, URZ, UP1 ;  /* 0x0000003f06247287 */ /* 0x000fe40008800000 */
[----:B------:R-:W-:Y:S01]  /*60f0*/  ULOP3.LUT UR60, UR61, UR60, URZ, 0x3c, !UPT ;  /* 0x0000003c3d3c7292 */ /* 0x000fe2000f8e3c3f */
[----:B------:R-:W-:Y:S11]  /*6100*/  @!P0 BRA `(.L_x_2255) ;  /* 0x0000000000048947 */ /* 0x000ff60003800000 */
[----:B------:R-:W-:Y:S01]  /*6110*/  BPT.TRAP 0x1 ;  /* 0x000000040000795c */ /* 0x000fe20000300000 */
.L_x_2255:
[----:B------:R-:W-:Y:S01]  /*6120*/  ULEA UR38, UR36, UR39, 0x3 ;  /* 0x0000002724267291 */ /* 0x000fe2000f8e183f */
[----:B------:R-:W-:-:S05]  /*6130*/  IMAD.U32 R3, RZ, RZ, UR60 ;  /* 0x0000003cff037e24 */ /* 0x000fca000f8e00ff */
[----:B------:R-:W-:-:S04]  /*6140*/  SHF.L.U32 R3, R3, 0x1f, RZ ;  /* 0x0000001f03037819 */ /* 0x000fc800000006ff */
[----:B------:R0:W1:Y:S01]  /*6150*/  SYNCS.PHASECHK.TRANS64.TRYWAIT P3, [UR38+0x36830], R3 ;  /* 0x03683003ff0075a7 */ /* 0x0000620008060166 */
[----:B------:R-:W-:Y:S05]  /*6160*/  @!P0 BRA `(.L_x_2256) ;  /* 0x0000000000048947 */ /* 0x000fea0003800000 */
[----:B------:R-:W-:Y:S01]  /*6170*/  BPT.TRAP 0x1 ;  /* 0x000000040000795c */ /* 0x000fe20000300000 */
.L_x_2256:
[----:B-1----:R-:W-:Y:S05]  /*6180*/  @P3 BRA `(.L_x_2257) ;  /* 0x0000000000083947 */ /* 0x002fea0003800000 */
[----:B------:R-:W1:Y:S02]  /*6190*/  SYNCS.PHASECHK.TRANS64.TRYWAIT P3, [UR38+0x36830], R3 ;  /* 0x03683003ff0075a7 */ /* 0x000e640008060166 */
[----:B-1----:R-:W-:Y:S05]  /*61a0*/  @!P3 BRA `(.L_x_2258) ;  /* 0x000001480034b947 */ /* 0x002fea0003800000 */
.L_x_2257:
[----:B------:R-:W-:Y:S01]  /*61b0*/  R2UR UR6, R7 ;  /* 0x00000000070672ca */ /* 0x000fe200000e0000 */
[----:B------:R-:W-:Y:S01]  /*61c0*/  WARPGROUP.ARRIVE ;  /* 0x00000000000079c5 */ /* 0x000fe20000000000 */
[----:B------:R-:W-:Y:S01]  /*61d0*/  UMOV UR56, UR52 ;  /* 0x0000003400387c82 */ /* 0x000fe20008000000 */
[----:B------:R-:W-:Y:S01]  /*61e0*/  UMOV UR57, UR53 ;  /* 0x0000003500397c82 */ /* 0x000fe20008000000 */
[----:B------:R-:W-:Y:S01]  /*61f0*/  UMOV UR59, 0x40000040 ;  /* 0x40000040003b7882 */ /* 0x000fe20000000000 */
[----:B------:R-:W-:Y:S01]  /*6200*/  UMOV UR55, 0x40000040 ;  /* 0x4000004000377882 */ /* 0x000fe20000000000 */
[----:B01----:R-:W-:Y:S01]  /*6210*/  MOV R3, UR49 ;  /* 0x0000003100037c02 */ /* 0x003fe20008000f00 */
[----:B------:R-:W-:Y:S01]  /*6220*/  UMOV UR49, UR53 ;  /* 0x0000003500317c82 */ /* 0x000fe20008000000 */
[----:B------:R-:W-:Y:S01]  /*6230*/  MOV R4, UR48 ;  /* 0x0000003000047c02 */ /* 0x000fe20008000f00 */
[----:B------:R-:W-:Y:S01]  /*6240*/  UMOV UR48, UR52 ;  /* 0x0000003400307c82 */ /* 0x000fe20008000000 */
[----:B------:R-:W-:Y:S01]  /*6250*/  UMOV UR51, 0x40000040 ;  /* 0x4000004000337882 */ /* 0x000fe20000000000 */
[----:B------:R-:W-:Y:S01]  /*6260*/  UMOV UR19, 0x40000040 ;  /* 0x4000004000137882 */ /* 0x000fe20000000000 */
[----:B------:R-:W-:Y:S01]  /*6270*/  UMOV UR23, 0x40000040 ;  /* 0x4000004000177882 */ /* 0x000fe20000000000 */
[----:B------:R-:W-:Y:S01]  /*6280*/  UIMAD UR6, UR36, 0xa80, UR6 ;  /* 0x00000a80240678a4 */ /* 0x000fe2000f8e0206 */
[-C--:B------:R-:W-:Y:S01]  /*6290*/  FMUL.FTZ R24, R24, R0.reuse ;  /* 0x0000000018187220 */ /* 0x080fe20000410000 */
[----:B------:R-:W-:Y:S01]  /*62a0*/  UMOV UR27, 0x40000040 ;  /* 0x40000040001b7882 */ /* 0x000fe20000000000 */
[----:B------:R-:W-:Y:S01]  /*62b0*/  UMOV UR31, 0x40000040 ;  /* 0x40000040001f7882 */ /* 0x000fe20000000000 */
[----:B------:R-:W-:Y:S01]  /*62c0*/  UIADD3 UR54, UR6, 0x80, URZ ;  /* 0x0000008006367890 */ /* 0x000fe2000fffe03f */
[-C--:B------:R-:W-:Y:S01]  /*62d0*/  FMUL.FTZ R25, R25, R0.reuse ;  /* 0x0000000019197220 */ /* 0x080fe20000410000 */
[----:B------:R-:W-:Y:S01]  /*62e0*/  UIADD3 UR10, UR6, 0x100, URZ ;  /* 0x00000100060a7890 */ /* 0x000fe2000fffe03f */
[-C--:B------:R-:W-:Y:S01]  /*62f0*/  FMUL.FTZ R28, R28, R0.reuse ;  /* 0x000000001c1c7220 */ /* 0x080fe20000410000 */
[----:B------:R-:W-:Y:S01]  /*6300*/  UMOV UR58, UR6 ;  /* 0x00000006003a7c82 */ /* 0x000fe20008000000 */
[----:B------:R-:W-:Y:S01]  /*6310*/  UIADD3 UR11, UR6, 0x300, URZ ;  /* 0x00000300060b7890 */ /* 0x000fe2000fffe03f */
[----:B------:R-:W-:Y:S01]  /*6320*/  HGMMA.64x16x16.F32.BF16 R168, gdesc[UR56], RZ, !UPT, gsb0 ;  /* 0x0020000038a879f0 */ /* 0x000fe2000c0018ff */
[----:B------:R-:W-:Y:S01]  /*6330*/  UIADD3 UR58, UR6, 0x180, URZ ;  /* 0x00000180063a7890 */ /* 0x000fe2000fffe03f */
[-C--:B------:R-:W-:Y:S01]  /*6340*/  FMUL.FTZ R29, R29, R0.reuse ;  /* 0x000000001d1d7220 */ /* 0x080fe20000410000 */
[----:B------:R-:W-:Y:S01]  /*6350*/  UMOV UR50, UR10 ;  /* 0x0000000a00327c82 */ /* 0x000fe20008000000 */
        /* <DEDUP_REMOVED lines=119> */
[----:B------:R-:W-:Y:S01]  /*6ad0*/  FMUL.FTZ R119, R119, R2 ;  /* 0x0000000277777220 */ /* 0x000fe20000410000 */
[----:B------:R-:W-:-:S02]  /*6ae0*/  WARPGROUP.DEPBAR.LE gsb0, 0x0 ;  /* 0x00008000000079c5 */ /* 0x000fc40000010000 */
[----:B------:R-:W-:-:S06]  /*6af0*/  WARPGROUP.ARRIVE ;  /* 0x00000000000079c5 */ /* 0x000fcc0000000000 */
[----:B------:R-:W-:Y:S01]  /*6b00*/  HGMMA.64x16x16.F32.BF16 R144, gdesc[UR56], RZ, !UPT, gsb0 ;  /* 0x00200000389079f0 */ /* 0x000fe2000c0018ff */
[----:B------:R-:W-:Y:S01]  /*6b10*/  UMOV UR56, UR52 ;  /* 0x0000003400387c82 */ /* 0x000fe20008000000 */
[----:B------:R-:W-:Y:S01]  /*6b20*/  UMOV UR57, UR53 ;  /* 0x0000003500397c82 */ /* 0x000fe20008000000 */
[----:B------:R-:W-:Y:S01]  /*6b30*/  UMOV UR58, UR10 ;  /* 0x0000000a003a7c82 */ /* 0x000fe20008000000 */
[----:B------:R-:W-:Y:S01]  /*6b40*/  UMOV UR59, 0x40000040 ;  /* 0x40000040003b7882 */ /* 0x000fe20000000000 */
[----:B------:R-:W-:Y:S01]  /*6b50*/  UIADD3 UR10, UR6, 0x82, URZ ;  /* 0x00000082060a7890 */ /* 0x000fe2000fffe03f */
[----:B------:R-:W-:Y:S02]  /*6b60*/  WARPGROUP.DEPBAR.LE gsb0, 0x0 ;  /* 0x00008000000079c5 */ /* 0x000fe40000010000 */
[----:B------:R-:W-:-:S06]  /*6b70*/  WARPGROUP.ARRIVE ;  /* 0x00000000000079c5 */ /* 0x000fcc0000000000 */
[----:B------:R-:W-:Y:S01]  /*6b80*/  HGMMA.64x16x16.F32.BF16 R136, gdesc[UR52], RZ, !UPT, gsb0 ;  /* 0x00200000348879f0 */ /* 0x000fe2000c0018ff */
[----:B------:R-:W-:Y:S01]  /*6b90*/  UMOV UR54, UR11 ;  /* 0x0000000b00367c82 */ /* 0x000fe20008000000 */
[----:B------:R-:W-:Y:S01]  /*6ba0*/  UMOV UR55, 0x40000040 ;  /* 0x4000004000377882 */ /* 0x000fe20000000000 */
[----:B------:R-:W-:Y:S01]  /*6bb0*/  UIADD3 UR11, UR6, 0x102, URZ ;  /* 0x00000102060b7890 */ /* 0x000fe2000fffe03f */
        /* <DEDUP_REMOVED lines=454> */
.L_x_2259:
[----:B------:R-:W-:Y:S01]  /*8820*/  ULEA UR10, UR7, UR39, 0x3 ;  /* 0x00000027070a7291 */ /* 0x000fe2000f8e183f */
[----:B------:R-:W-:-:S05]  /*8830*/  IMAD.U32 R0, RZ, RZ, UR61 ;  /* 0x0000003dff007e24 */ /* 0x000fca000f8e00ff */
[----:B------:R-:W-:-:S04]  /*8840*/  SHF.L.U32 R0, R0, 0x1f, RZ ;  /* 0x0000001f00007819 */ /* 0x000fc800000006ff */
[----:B------:R0:W1:Y:S01]  /*8850*/  SYNCS.PHASECHK.TRANS64.TRYWAIT P3, [UR10+0x36850], R0 ;  /* 0x03685000ff0075a7 */ /* 0x000062000806014a */
[----:B------:R-:W-:Y:S05]  /*8860*/  @!P0 BRA `(.L_x_2260) ;  /* 0x0000000000048947 */ /* 0x000fea0003800000 */
[----:B------:R-:W-:Y:S01]  /*8870*/  BPT.TRAP 0x1 ;  /* 0x000000040000795c */ /* 0x000fe20000300000 */
.L_x_2260:
[----:B-1----:R-:W-:Y:S05]  /*8880*/  @P3 BRA `(.L_x_2261) ;  /* 0x0000000000083947 */ /* 0x002fea0003800000 */
[----:B------:R-:W1:Y:S02]  /*8890*/  SYNCS.PHASECHK.TRANS64.TRYWAIT P3, [UR10+0x36850], R0 ;  /* 0x03685000ff0075a7 */ /* 0x000e64000806014a */
[----:B-1----:R-:W-:Y:S05]  /*88a0*/  @!P3 BRA `(.L_x_2262) ;  /* 0x00000120008cb947 */ /* 0x002fea0003800000 */
.L_x_2261:
[----:B------:R-:W-:Y:S01]  /*88b0*/  UIADD3 UR6, UR39, 0x400, URZ ;  /* 0x0000040027067890 */ /* 0x000fe2000fffe03f */
[----:B------:R-:W-:Y:S01]  /*88c0*/  WARPGROUP.ARRIVE ;  /* 0x00000000000079c5 */ /* 0x000fe20000000000 */
[----:B------:R-:W-:Y:S01]  /*88d0*/  R2UR UR18, R22 ;  /* 0x00000000161272ca */ /* 0x000fe200000e0000 */
[----:B------:R-:W-:Y:S01]  /*88e0*/  UMOV UR61, UR60 ;  /* 0x0000003c003d7c82 */ /* 0x000fe20008000000 */
[----:B------:R-:W-:Y:S01]  /*88f0*/  USHF.R.U32.HI UR6, URZ, 0x4, UR6 ;  /* 0x000000043f067899 */ /* 0x000fe20008011606 */
[----:B------:R-:W-:Y:S02]  /*8900*/  R2UR UR15, R16 ;  /* 0x00000000100f72ca */ /* 0x000fe400000e0000 */
[----:B------:R-:W-:Y:S01]  /*8910*/  R2UR UR11, R17 ;  /* 0x00000000110b72ca */ /* 0x000fe200000e0000 */
[----:B------:R-:W-:-:S04]  /*8920*/  ULOP3.LUT UR6, UR6, 0x3fff, URZ, 0xc0, !UPT ;  /* 0x00003fff06067892 */ /* 0x000fc8000f8ec03f */
[----:B------:R-:W-:-:S03]  /*8930*/  ULOP3.LUT UR6, UR6, 0x3800000, URZ, 0xfc, !UPT ;  /* 0x0380000006067892 */ /* 0x000fc6000f8efc3f */
[----:B------:R-:W-:Y:S01]  /*8940*/  VIADD R3, R23, UR18 ;  /* 0x0000001217037c36 */ /* 0x000fe20008000000 */
[----:B------:R-:W-:Y:S02]  /*8950*/  UIMAD UR14, UR7, 0xa80, UR6 ;  /* 0x00000a80070e78a4 */ /* 0x000fe4000f8e0206 */
[----:B------:R-:W-:Y:S01]  /*8960*/  IMAD.U32 R4, RZ, RZ, UR15 ;  /* 0x0000000fff047e24 */ /* 0x000fe2000f8e00ff */
[----:B------:R-:W-:Y:S01]  /*8970*/  UMOV UR7, 0x40000040 ;  /* 0x4000004000077882 */ /* 0x000fe20000000000 */
[----:B------:R-:W-:-:S03]  /*8980*/  R2UR UR15, R8 ;  /* 0x00000000080f72ca */ /* 0x000fc600000e0000 */
[----:B------:R-:W-:Y:S02]  /*8990*/  UMOV UR6, UR14 ;  /* 0x0000000e00067c82 */ /* 0x000fe40008000000 */
[----:B------:R-:W-:Y:S01]  /*89a0*/  HGMMA.64x192x16.F32.BF16 R24, R200, gdesc[UR4].tnspB, R24, gsb0 ;  /* 0x42e00004c8187df0 */ /* 0x000fe20008001818 */
[----:B------:R-:W-:Y:S01]  /*89b0*/  UIADD3 UR6, UR14, 0x80, URZ ;  /* 0x000000800e067890 */ /* 0x000fe2000fffe03f */
[----:B------:R-:W-:-:S06]  /*89c0*/  UMOV UR7, 0x40000040 ;  /* 0x4000004000077882 */ /* 0x000fcc0000000000 */
[----:B------:R-:W-:Y:S01]  /*89d0*/  UISETP.GT.AND UP1, UPT, UR37, UR15, UPT ;  /* 0x0000000f2500728c */ /* 0x000fe2000bf24270 */
[----:B------:R-:W-:Y:S02]  /*89e0*/  WARPGROUP.DEPBAR.LE gsb0, 0x0 ;  /* 0x00008000000079c5 */ /* 0x000fe40000010000 */
[----:B------:R-:W-:-:S09]  /*89f0*/  WARPGROUP.ARRIVE ;  /* 0x00000000000079c5 */ /* 0x000fd20000000000 */
        /* <DEDUP_REMOVED lines=16> */
[----:B------:R-:W-:Y:S02]  /*8b00*/  UIMAD UR6, UR37, -0x70, URZ ;  /* 0xffffff90250678a4 */ /* 0x000fe4000f8e023f */
[----:B------:R-:W-:Y:S02]  /*8b10*/  UIADD3 UR37, UR37, -0x1, URZ ;  /* 0xffffffff25257890 */ /* 0x000fe4000fffe03f */
[----:B------:R-:W0:Y:S02]  /*8b20*/  SHFL.IDX PT, R2, R3, 0x1, 0x1c1f ;  /* 0x003c1f0003027f89 */ /* 0x000e2400000e0000 */
[----:B------:R-:W-:Y:S01]  /*8b30*/  IMAD.U32 R11, RZ, RZ, UR6 ;  /* 0x00000006ff0b7e24 */ /* 0x000fe2000f8e00ff */
[----:B------:R-:W-:Y:S01]  /*8b40*/  UIADD3 UR6, UR14, 0x200, URZ ;  /* 0x000002000e067890 */ /* 0x000fe2000fffe03f */
[----:B------:R-:W1:Y:S03]  /*8b50*/  SHFL.IDX PT, R3, R3, RZ, 0x1c1f ;  /* 0x001c1fff03037589 */ /* 0x000e6600000e0000 */
[----:B------:R-:W-:-:S04]  /*8b60*/  IADD3 R0, -R18, 0x1, R11 ;  /* 0x0000000112007810 */ /* 0x000fc80007ffe10b */
[----:B------:R-:W-:Y:S01]  /*8b70*/  IADD3 R0, -R4, UR11, R0 ;  /* 0x0000000b04007c10 */ /* 0x000fe2000fffe100 */
[----:B------:R-:W-:-:S04]  /*8b80*/  ULDC UR11, c[0x0][0x988] ;  /* 0x00026200000b7ab9 */ /* 0x000fc80000000800 */
[C---:B0-----:R-:W-:Y:S02]  /*8b90*/  IMAD.IADD R2, R0.reuse, 0x1, R2 ;  /* 0x0000000100027824 */ /* 0x041fe400078e0202 */
[----:B-1----:R-:W-:-:S03]  /*8ba0*/  IMAD.IADD R0, R0, 0x1, R3 ;  /* 0x0000000100007824 */ /* 0x002fc600078e0203 */
        /* <DEDUP_REMOVED lines=81> */
[----:B------:R-:W-:Y:S01]  /*90c0*/  FSEL R127, R127, -INF , P5 ;  /* 0xff8000007f7f7808 */ /* 0x000fe20002800000 */
[----:B------:R-:W-:Y:S02]  /*90d0*/  WARPGROUP.DEPBAR.LE gsb0, 0x0 ;  /* 0x00008000000079c5 */ /* 0x000fe40000010000 */
[----:B------:R-:W-:Y:S01]  /*90e0*/  WARPGROUP.ARRIVE ;  /* 0x00000000000079c5 */ /* 0x000fe20000000000 */
[----:B------:R-:W-:-:S02]  /*90f0*/  FMNMX.FTZ R4, R126, R4, !PT ;  /* 0x000000047e047209 */ /* 0x000fc40007810000 */
[C---:B------:R-:W-:Y:S02]  /*9100*/  ISETP.GT.AND P6, PT, R0.reuse, RZ, PT ;  /* 0x000000ff0000720c */ /* 0x040fe40003fc4270 */
[----:B------:R-:W-:Y:S01]  /*9110*/  FMNMX.FTZ R4, R127, R4, !PT ;  /* 0x000000047f047209 */ /* 0x000fe20007810000 */
[----:B------:R-:W-:Y:S01]  /*9120*/  HGMMA.64x192x16.F32.BF16 R24, R184, gdesc[UR4].tnspB, R24, gsb0 ;  /* 0x42e00004b8187df0 */ /* 0x000fe20008001818 */
[----:B------:R-:W-:Y:S01]  /*9130*/  UIADD3 UR6, UR14, 0x280, URZ ;  /* 0x000002800e067890 */ /* 0x000fe2000fffe03f */
[----:B------:R-:W-:Y:S01]  /*9140*/  ISETP.GT.AND P5, PT, R0, 0x1, PT ;  /* 0x000000010000780c */ /* 0x000fe20003fa4270 */
[----:B------:R-:W-:Y:S01]  /*9150*/  UMOV UR7, 0x40000040 ;  /* 0x4000004000077882 */ /* 0x000fe20000000000 */
[----:B------:R-:W0:Y:S01]  /*9160*/  SHFL.BFLY PT, R2, R4, 0x2, 0x1f ;  /* 0x0c401f0004027f89 */ /* 0x000e2200000e0000 */
[----:B------:R-:W-:Y:S02]  /*9170*/  FSEL R168, R168, -INF , P6 ;  /* 0xff800000a8a87808 */ /* 0x000fe40003000000 */
[----:B------:R-:W-:-:S02]  /*9180*/  ISETP.GT.AND P4, PT, R0, 0x8, PT ;  /* 0x000000080000780c */ /* 0x000fc40003f84270 */
[----:B------:R-:W-:Y:S02]  /*9190*/  FSEL R169, R169, -INF , P5 ;  /* 0xff800000a9a97808 */ /* 0x000fe40002800000 */
[----:B------:R-:W-:Y:S02]  /*91a0*/  ISETP.GT.AND P6, PT, R0, 0x9, PT ;  /* 0x000000090000780c */ /* 0x000fe40003fc4270 */
[----:B------:R-:W-:Y:S02]  /*91b0*/  FSEL R172, R172, -INF , P4 ;  /* 0xff800000acac7808 */ /* 0x000fe40002000000 */
[----:B------:R-:W-:Y:S02]  /*91c0*/  FSEL R173, R173, -INF , P6 ;  /* 0xff800000adad7808 */ /* 0x000fe40003000000 */
[C---:B------:R-:W-:Y:S02]  /*91d0*/  ISETP.GT.AND P6, PT, R0.reuse, 0x10, PT ;  /* 0x000000100000780c */ /* 0x040fe40003fc4270 */
[----:B------:R-:W-:-:S02]  /*91e0*/  ISETP.GT.AND P5, PT, R0, 0x11, PT ;  /* 0x000000110000780c */ /* 0x000fc40003fa4270 */
[----:B------:R-:W-:Y:S02]  /*91f0*/  FSEL R160, R160, -INF , P6 ;  /* 0xff800000a0a07808 */ /* 0x000fe40003000000 */
[C---:B------:R-:W-:Y:S02]  /*9200*/  ISETP.GT.AND P4, PT, R0.reuse, 0x18, PT ;  /* 0x000000180000780c */ /* 0x040fe40003f84270 */
[----:B------:R-:W-:Y:S02]  /*9210*/  FSEL R161, R161, -INF , P5 ;  /* 0xff800000a1a17808 */ /* 0x000fe40002800000 */
[----:B------:R-:W-:Y:S02]  /*9220*/  ISETP.GT.AND P6, PT, R0, 0x19, PT ;  /* 0x000000190000780c */ /* 0x000fe40003fc4270 */
[----:B0-----:R-:W-:Y:S02]  /*9230*/  FMNMX.FTZ R4, R4, R2, !PT ;  /* 0x0000000204047209 */ /* 0x001fe40007810000 */
[----:B------:R-:W-:-:S02]  /*9240*/  FSEL R164, R164, -INF , P4 ;  /* 0xff800000a4a47808 */ /* 0x000fc40002000000 */
[----:B------:R-:W-:Y:S01]  /*9250*/  FSEL R165, R165, -INF , P6 ;  /* 0xff800000a5a57808 */ /* 0x000fe20003000000 */
[----:B------:R-:W0:Y:S01]  /*9260*/  SHFL.BFLY PT, R2, R4, 0x1, 0x1f ;  /* 0x0c201f0004027f89 */ /* 0x000e2200000e0000 */
[C---:B------:R-:W-:Y:S02]  /*9270*/  ISETP.GT.AND P6, PT, R0.reuse, 0x20, PT ;  /* 0x000000200000780c */ /* 0x040fe40003fc4270 */
[----:B------:R-:W-:Y:S02]  /*9280*/  ISETP.GT.AND P5, PT, R0, 0x21, PT ;  /* 0x000000210000780c */ /* 0x000fe40003fa4270 */
[----:B------:R-:W-:Y:S02]  /*9290*/  FSEL R152, R152, -INF , P6 ;  /* 0xff80000098987808 */ /* 0x000fe40003000000 */
[----:B------:R-:W-:Y:S02]  /*92a0*/  ISETP.GT.AND P4, PT, R0, 0x28, PT ;  /* 0x000000280000780c */ /* 0x000fe40003f84270 */
[----:B------:R-:W-:-:S02]  /*92b0*/  FSEL R153, R153, -INF , P5 ;  /* 0xff80000099997808 */ /* 0x000fc40002800000 */
[----:B------:R-:W-:Y:S02]  /*92c0*/  ISETP.GT.AND P6, PT, R0, 0x29, PT ;  /* 0x000000290000780c */ /* 0x000fe40003fc4270 */
[----:B------:R-:W-:Y:S02]  /*92d0*/  FSEL R156, R156, -INF , P4 ;  /* 0xff8000009c9c7808 */ /* 0x000fe40002000000 */
[----:B------:R-:W-:Y:S02]  /*92e0*/  FSEL R157, R157, -INF , P6 ;  /* 0xff8000009d9d7808 */ /* 0x000fe40003000000 */
[C---:B------:R-:W-:Y:S02]  /*92f0*/  ISETP.GT.AND P6, PT, R0.reuse, 0x30, PT ;  /* 0x000000300000780c */ /* 0x040fe40003fc4270 */
[----:B------:R-:W-:Y:S02]  /*9300*/  ISETP.GT.AND P5, PT, R0, 0x31, PT ;  /* 0x000000310000780c */ /* 0x000fe40003fa4270 */
[----:B------:R-:W-:-:S02]  /*9310*/  FSEL R144, R144, -INF , P6 ;  /* 0xff80000090907808 */ /* 0x000fc40003000000 */
[----:B------:R-:W-:Y:S02]  /*9320*/  ISETP.GT.AND P4, PT, R0, 0x38, PT ;  /* 0x000000380000780c */ /* 0x000fe40003f84270 */
[----:B0-----:R-:W-:Y:S02]  /*9330*/  FMNMX.FTZ R4, R4, R2, !PT ;  /* 0x0000000204047209 */ /* 0x001fe40007810000 */
[----:B------:R-:W-:Y:S02]  /*9340*/  FMNMX.FTZ R2, R168, R10, !PT ;  /* 0x0000000aa8027209 */ /* 0x000fe40007810000 */
[----:B------:R-:W-:Y:S01]  /*9350*/  FSEL R145, R145, -INF , P5 ;  /* 0xff80000091917808 */ /* 0x000fe20002800000 */
[----:B------:R-:W-:Y:S01]  /*9360*/  FMUL.FTZ R11, R4, UR11 ;  /* 0x0000000b040b7c20 */ /* 0x000fe20008410000 */
[----:B------:R-:W-:Y:S02]  /*9370*/  FMNMX.FTZ R3, R169, R2, !PT ;  /* 0x00000002a9037209 */ /* 0x000fe40007810000 */
[----:B------:R-:W-:-:S02]  /*9380*/  ISETP.GT.AND P6, PT, R0, 0x39, PT ;  /* 0x000000390000780c */ /* 0x000fc40003fc4270 */
[----:B------:R-:W-:Y:S02]  /*9390*/  FMNMX.FTZ R2, R172, R3, !PT ;  /* 0x00000003ac027209 */ /* 0x000fe40007810000 */
[----:B------:R-:W-:Y:S02]  /*93a0*/  FSEL R148, R148, -INF , P4 ;  /* 0xff80000094947808 */ /* 0x000fe40002000000 */
[----:B------:R-:W-:Y:S02]  /*93b0*/  FMNMX.FTZ R3, R173, R2, !PT ;  /* 0x00000002ad037209 */ /* 0x000fe40007810000 */
[----:B------:R-:W-:Y:S02]  /*93c0*/  FSEL R149, R149, -INF , P6 ;  /* 0xff80000095957808 */ /* 0x000fe40003000000 */
[----:B------:R-:W-:Y:S02]  /*93d0*/  FMNMX.FTZ R2, R160, R3, !PT ;  /* 0x00000003a0027209 */ /* 0x000fe40007810000 */
[----:B------:R-:W-:-:S02]  /*93e0*/  ISETP.GT.AND P6, PT, R0, 0x40, PT ;  /* 0x000000400000780c */ /* 0x000fc40003fc4270 */
[----:B------:R-:W-:Y:S02]  /*93f0*/  FMNMX.FTZ R3, R161, R2, !PT ;  /* 0x00000002a1037209 */ /* 0x000fe40007810000 */
[----:B------:R-:W-:Y:S02]  /*9400*/  ISETP.GT.AND P5, PT, R0, 0x41, PT ;  /* 0x000000410000780c */ /* 0x000fe40003fa4270 */
[----:B------:R-:W-:Y:S02]  /*9410*/  FMNMX.FTZ R2, R164, R3, !PT ;  /* 0x00000003a4027209 */ /* 0x000fe40007810000 */
[----:B------:R-:W-:Y:S02]  /*9420*/  FSEL R136, R136, -INF , P6 ;  /* 0xff80000088887808 */ /* 0x000fe40003000000 */
[----:B------:R-:W-:Y:S02]  /*9430*/  FMNMX.FTZ R3, R165, R2, !PT ;  /* 0x00000002a5037209 */ /* 0x000fe40007810000 */
[----:B------:R-:W-:-:S02]  /*9440*/  ISETP.GT.AND P4, PT, R0, 0x48, PT ;  /* 0x000000480000780c */ /* 0x000fc40003f84270 */
[----:B------:R-:W-:Y:S02]  /*9450*/  FMNMX.FTZ R2, R152, R3, !PT ;  /* 0x0000000398027209 */ /* 0x000fe40007810000 */
[----:B------:R-:W-:Y:S02]  /*9460*/  FSEL R137, R137, -INF , P5 ;  /* 0xff80000089897808 */ /* 0x000fe40002800000 */
[----:B------:R-:W-:Y:S02]  /*9470*/  FMNMX.FTZ R3, R153, R2, !PT ;  /* 0x0000000299037209 */ /* 0x000fe40007810000 */
[----:B------:R-:W-:Y:S02]  /*9480*/  FSETP.NEU.FTZ.AND P3, PT, R4, -INF , PT ;  /* 0xff8000000400780b */ /* 0x000fe40003f7d000 */
[----:B------:R-:W-:Y:S02]  /*9490*/  FMNMX.FTZ R2, R156, R3, !PT ;  /* 0x000000039c027209 */ /* 0x000fe40007810000 */
[----:B------:R-:W-:-:S02]  /*94a0*/  ISETP.GT.AND P6, PT, R0, 0x49, PT ;  /* 0x000000490000780c */ /* 0x000fc40003fc4270 */
[----:B------:R-:W-:Y:S02]  /*94b0*/  FMNMX.FTZ R3, R157, R2, !PT ;  /* 0x000000029d037209 */ /* 0x000fe40007810000 */
[----:B------:R-:W-:Y:S02]  /*94c0*/  FSEL R140, R140, -INF , P4 ;  /* 0xff8000008c8c7808 */ /* 0x000fe40002000000 */
[----:B------:R-:W-:Y:S02]  /*94d0*/  FMNMX.FTZ R2, R144, R3, !PT ;  /* 0x0000000390027209 */ /* 0x000fe40007810000 */
[----:B------:R-:W-:Y:S02]  /*94e0*/  FSEL R11, R11, RZ, P3 ;  /* 0x000000ff0b0b7208 */ /* 0x000fe40001800000 */
[----:B------:R-:W-:Y:S02]  /*94f0*/  FMNMX.FTZ R3, R145, R2, !PT ;  /* 0x0000000291037209 */ /* 0x000fe40007810000 */
[----:B------:R-:W-:Y:S01]  /*9500*/  FSEL R141, R141, -INF , P6 ;  /* 0xff8000008d8d7808 */ /* 0x000fe20003000000 */
[--C-:B------:R-:W-:Y:S01]  /*9510*/  FFMA.FTZ R193, R154, UR11, -R11.reuse ;  /* 0x0000000b9ac17c23 */ /* 0x100fe2000801080b */
[----:B------:R-:W-:Y:S01]  /*9520*/  FMNMX.FTZ R2, R148, R3, !PT ;  /* 0x0000000394027209 */ /* 0x000fe20007810000 */
[--C-:B------:R-:W-:Y:S01]  /*9530*/  FFMA.FTZ R20, R155, UR11, -R11.reuse ;  /* 0x0000000b9b147c23 */ /* 0x100fe2000801080b */
[----:B------:R-:W-:Y:S01]  /*9540*/  ISETP.GT.AND P6, PT, R0, 0x50, PT ;  /* 0x000000500000780c */ /* 0x000fe20003fc4270 */
[--C-:B------:R-:W-:Y:S01]  /*9550*/  FFMA.FTZ R195, R158, UR11, -R11.reuse ;  /* 0x0000000b9ec37c23 */ /* 0x100fe2000801080b */
[----:B------:R-:W-:Y:S01]  /*9560*/  FMNMX.FTZ R3, R149, R2, !PT ;  /* 0x0000000295037209 */ /* 0x000fe20007810000 */
        /* <DEDUP_REMOVED lines=8> */
[--C-:B------:R-:W-:Y:S01]  /*95f0*/  FFMA.FTZ R203, R174, UR11, -R11.reuse ;  /* 0x0000000baecb7c23 */ /* 0x100fe2000801080b */
[----:B------:R-:W-:Y:S01]  /*9600*/  ISETP.GT.AND P4, PT, R0, 0x58, PT ;  /* 0x000000580000780c */ /* 0x000fe20003f84270 */
[----:B------:R-:W-:Y:S01]  /*9610*/  MUFU.EX2 R201, R201 ;  /* 0x000000c900c97308 */ /* 0x000fe20000000800 */
        /* <DEDUP_REMOVED lines=14> */
[----:B------:R-:W-:Y:S01]  /*9700*/  FSEL R133, R133, -INF , P6 ;  /* 0xff80000085857808 */ /* 0x000fe20003000000 */
[----:B------:R-:W-:Y:S01]  /*9710*/  MUFU.EX2 R203, R203 ;  /* 0x000000cb00cb7308 */ /* 0x000fe20000000800 */
[----:B------:R-:W-:Y:S01]  /*9720*/  ISETP.GT.AND P6, PT, R0, 0x60, PT ;  /* 0x000000600000780c */ /* 0x000fe20003fc4270 */
[--C-:B------:R-:W-:Y:S01]  /*9730*/  FFMA.FTZ R15, R167, UR11, -R11.reuse ;  /* 0x0000000ba70f7c23 */ /* 0x100fe2000801080b */
[----:B------:R-:W-:Y:S01]  /*9740*/  FMNMX.FTZ R2, R132, R3, !PT ;  /* 0x0000000384027209 */ /* 0x000fe20007810000 */
[--C-:B------:R-:W-:Y:S01]  /*9750*/  FFMA.FTZ R191, R150, UR11, -R11.reuse ;  /* 0x0000000b96bf7c23 */ /* 0x100fe2000801080b */
[----:B------:R-:W-:Y:S01]  /*9760*/  ISETP.GT.AND P5, PT, R0, 0x61, PT ;  /* 0x000000610000780c */ /* 0x000fe20003fa4270 */
[--C-:B------:R-:W-:Y:S01]  /*9770*/  FFMA.FTZ R122, R122, UR11, -R11.reuse ;  /* 0x0000000b7a7a7c23 */ /* 0x100fe2000801080b */
[----:B------:R-:W-:Y:S01]  /*9780*/  FSEL R155, R120, -INF , P6 ;  /* 0xff800000789b7808 */ /* 0x000fe20003000000 */
[----:B------:R-:W-:Y:S01]  /*9790*/  MUFU.EX2 R13, R13 ;  /* 0x0000000d000d7308 */ /* 0x000fe20000000800 */
[----:B------:R-:W-:Y:S01]  /*97a0*/  FMNMX.FTZ R2, R133, R2, !PT ;  /* 0x0000000285027209 */ /* 0x000fe20007810000 */
[--C-:B------:R-:W-:Y:S01]  /*97b0*/  FFMA.FTZ R120, R151, UR11, -R11.reuse ;  /* 0x0000000b97787c23 */ /* 0x100fe2000801080b */
[C---:B------:R-:W-:Y:S01]  /*97c0*/  ISETP.GT.AND P4, PT, R0.reuse, 0x68, PT ;  /* 0x000000680000780c */ /* 0x040fe20003f84270 */
[--C-:B------:R-:W-:Y:S01]  /*97d0*/  FFMA.FTZ R123, R123, UR11, -R11.reuse ;  /* 0x0000000b7b7b7c23 */ /* 0x100fe2000801080b */
[----:B------:R-:W-:Y:S01]  /*97e0*/  FSEL R158, R121, -INF , P5 ;  /* 0xff800000799e7808 */ /* 0x000fe20002800000 */
[--C-:B------:R-:W-:Y:S01]  /*97f0*/  FFMA.FTZ R121, R143, UR11, -R11.reuse ;  /* 0x0000000b8f797c23 */ /* 0x100fe2000801080b */
[----:B------:R-:W-:Y:S01]  /*9800*/  FMNMX.FTZ R3, R155, R2, !PT ;  /* 0x000000029b037209 */ /* 0x000fe20007810000 */
[----:B------:R-:W-:Y:S01]  /*9810*/  MUFU.EX2 R197, R197 ;  /* 0x000000c500c57308 */ /* 0x000fe20000000800 */
[----:B------:R-:W-:Y:S01]  /*9820*/  ISETP.GT.AND P6, PT, R0, 0x69, PT ;  /* 0x000000690000780c */ /* 0x000fe20003fc4270 */
[--C-:B------:R-:W-:Y:S01]  /*9830*/  FFMA.FTZ R126, R126, UR11, -R11.reuse ;  /* 0x0000000b7e7e7c23 */ /* 0x100fe2000801080b */
[----:B------:R-:W-:Y:S01]  /*9840*/  FSEL R146, R124, -INF , P4 ;  /* 0xff8000007c927808 */ /* 0x000fe20002000000 */
[----:B------:R-:W-:Y:S01]  /*9850*/  FFMA.FTZ R124, R139, UR11, -R11 ;  /* 0x0000000b8b7c7c23 */ /* 0x000fe2000801080b */
[----:B------:R-:W-:-:S02]  /*9860*/  FMNMX.FTZ R3, R158, R3, !PT ;  /* 0x000000039e037209 */ /* 0x000fc40007810000 */
[----:B------:R-:W-:Y:S01]  /*9870*/  FSEL R159, R125, -INF , P6 ;  /* 0xff8000007d9f7808 */ /* 0x000fe20003000000 */
[----:B------:R-:W-:Y:S01]  /*9880*/  FFMA.FTZ R125, R147, UR11, -R11 ;  /* 0x0000000b937d7c23 */ /* 0x000fe2000801080b */
[----:B------:R-:W-:Y:S01]  /*9890*/  FMNMX.FTZ R0, R146, R3, !PT ;  /* 0x0000000392007209 */ /* 0x000fe20007810000 */
[----:B------:R-:W-:Y:S03]  /*98a0*/  MUFU.EX2 R14, R14 ;  /* 0x0000000e000e7308 */ /* 0x000fe60000000800 */
[----:B------:R-:W-:-:S05]  /*98b0*/  FMNMX.FTZ R0, R159, R0, !PT ;  /* 0x000000009f007209 */ /* 0x000fca0007810000 */
[----:B------:R-:W0:Y:S01]  /*98c0*/  SHFL.BFLY PT, R2, R0, 0x2, 0x1f ;  /* 0x0c401f0000027f89 */ /* 0x000e2200000e0000 */
[----:B------:R-:W-:Y:S08]  /*98d0*/  MUFU.EX2 R199, R199 ;  /* 0x000000c700c77308 */ /* 0x000ff00000000800 */
[----:B------:R-:W-:Y:S08]  /*98e0*/  MUFU.EX2 R15, R15 ;  /* 0x0000000f000f7308 */ /* 0x000ff00000000800 */
[----:B------:R-:W-:Y:S01]  /*98f0*/  MUFU.EX2 R193, R193 ;  /* 0x000000c100c17308 */ /* 0x000fe20000000800 */
[----:B------:R-:W-:-:S02]  /*9900*/  WARPGROUP.DEPBAR.LE gsb0, 0x0 ;  /* 0x00008000000079c5 */ /* 0x000fc40000010000 */
[----:B------:R-:W-:Y:S01]  /*9910*/  WARPGROUP.ARRIVE ;  /* 0x00000000000079c5 */ /* 0x000fe20000000000 */
[----:B0-----:R-:W-:Y:S01]  /*9920*/  FMNMX.FTZ R2, R0, R2, !PT ;  /* 0x0000000200027209 */ /* 0x001fe20007810000 */
[--C-:B------:R-:W-:Y:S01]  /*9930*/  FFMA.FTZ R185, R138, UR11, -R11.reuse ;  /* 0x0000000b8ab97c23 */ /* 0x100fe2000801080b */
[----:B------:R-:W-:Y:S01]  /*9940*/  FSEL R0, R4, RZ, P3 ;  /* 0x000000ff04007208 */ /* 0x000fe20001800000 */
[----:B------:R-:W-:Y:S01]  /*9950*/  FFMA.FTZ R187, R142, UR11, -R11 ;  /* 0x0000000b8ebb7c23 */ /* 0x000fe2000801080b */
[----:B------:R-:W-:Y:S01]  /*9960*/  MUFU.EX2 R20, R20 ;  /* 0x0000001400147308 */ /* 0x000fe20000000800 */
[----:B------:R-:W-:Y:S01]  /*9970*/  HGMMA.64x192x16.F32.BF16 R24, R180, gdesc[UR4].tnspB, R24, gsb0 ;  /* 0x42e00004b4187df0 */ /* 0x000fe20008001818 */
[----:B------:R-:W-:Y:S01]  /*9980*/  UIADD3 UR6, UR14, 0x300, URZ ;  /* 0x000003000e067890 */ /* 0x000fe2000fffe03f */
[----:B------:R-:W0:Y:S01]  /*9990*/  SHFL.BFLY PT, R3, R2, 0x1, 0x1f ;  /* 0x0c201f0002037f89 */ /* 0x000e2200000e0000 */
[----:B------:R-:W-:Y:S01]  /*99a0*/  UMOV UR7, 0x40000040 ;  /* 0x4000004000077882 */ /* 0x000fe20000000000 */
[----:B------:R-:W-:Y:S01]  /*99b0*/  FADD.FTZ R0, -R0, R9 ;  /* 0x0000000900007221 */ /* 0x000fe20000010100 */
[----:B------:R-:W-:-:S02]  /*99c0*/  PLOP3.LUT P3, PT, PT, PT, UP1, 0x80, 0x0 ;  /* 0x000000000000781c */ /* 0x000fc40003f6f018 */
[----:B------:R-:W-:Y:S08]  /*99d0*/  MUFU.EX2 R195, R195 ;  /* 0x000000c300c37308 */ /* 0x000ff00000000800 */
[----:B------:R-:W-:Y:S08]  /*99e0*/  MUFU.EX2 R21, R21 ;  /* 0x0000001500157308 */ /* 0x000ff00000000800 */
[----:B------:R-:W-:Y:S01]  /*99f0*/  MUFU.EX2 R189, R189 ;  /* 0x000000bd00bd7308 */ /* 0x000fe20000000800 */
[----:B0-----:R-:W-:Y:S01]  /*9a00*/  FMNMX.FTZ R3, R2, R3, !PT ;  /* 0x0000000302037209 */ /* 0x001fe20007810000 */
[----:B------:R-:W-:-:S03]  /*9a10*/  FMUL.FTZ R2, R0, UR11 ;  /* 0x0000000b00027c20 */ /* 0x000fc60008410000 */
[----:B------:R-:W-:-:S03]  /*9a20*/  FSETP.NEU.FTZ.AND P4, PT, R3, -INF , PT ;  /* 0xff8000000300780b */ /* 0x000fc60003f9d000 */
[----:B------:R-:W-:Y:S01]  /*9a30*/  MUFU.EX2 R125, R125 ;  /* 0x0000007d007d7308 */ /* 0x000fe20000000800 */
[----:B------:R-:W-:-:S05]  /*9a40*/  FSEL R9, R3, RZ, P4 ;  /* 0x000000ff03097208 */ /* 0x000fca0002000000 */
[----:B------:R-:W-:Y:S02]  /*9a50*/  FADD.FTZ R9, -R9, R10 ;  /* 0x0000000a09097221 */ /* 0x000fe40000010100 */
[----:B------:R-:W0:Y:S01]  /*9a60*/  MUFU.EX2 R2, R2 ;  /* 0x0000000200027308 */ /* 0x000e220000000800 */
[----:B------:R-:W-:Y:S02]  /*9a70*/  IMAD.U32 R10, RZ, RZ, UR38 ;  /* 0x00000026ff0a7e24 */ /* 0x000fe4000f8e00ff */
[----:B------:R-:W-:Y:S02]  /*9a80*/  FMUL.FTZ R0, R9, UR11 ;  /* 0x0000000b09007c20 */ /* 0x000fe40008410000 */
[----:B------:R-:W-:-:S03]  /*9a90*/  @!P1 VIADD R10, R10, 0x36840 ;  /* 0x000368400a0a9836 */ /* 0x000fc60000000000 */
[----:B------:R-:W-:Y:S02]  /*9aa0*/  MUFU.EX2 R191, R191 ;  /* 0x000000bf00bf7308 */ /* 0x000fe40000000800 */
[----:B------:R-:W-:-:S06]  /*9ab0*/  @!P1 PRMT R10, RZ, 0x654, R10 ;  /* 0x00000654ff0a9816 */ /* 0x000fcc000000000a */
[----:B------:R-:W-:Y:S01]  /*9ac0*/  MUFU.EX2 R0, R0 ;  /* 0x0000000000007308 */ /* 0x000fe20000000800 */
[----:B0-----:R-:W-:Y:S01]  /*9ad0*/  FFMA.FTZ R147, R2, R5, R201 ;  /* 0x0000000502937223 */ /* 0x001fe200000100c9 */
[----:B------:R-:W-:-:S06]  /*9ae0*/  F2FP.BF16.F32.PACK_AB R201, R12, R201 ;  /* 0x000000c90cc9723e */ /* 0x000fcc00000010ff */
        /* <DEDUP_REMOVED lines=13> */
[----:B------:R-:W-:Y:S01]  /*9bc0*/  FMUL.FTZ R131, R3, UR11 ;  /* 0x0000000b03837c20 */ /* 0x000fe20008410000 */
[--C-:B------:R-:W-:Y:S01]  /*9bd0*/  FFMA.FTZ R183, R134, UR11, -R11.reuse ;  /* 0x0000000b86b77c23 */ /* 0x100fe2000801080b */
[----:B------:R-:W-:Y:S02]  /*9be0*/  FFMA.FTZ R11, R127, UR11, -R11 ;  /* 0x0000000b7f0b7c23 */ /* 0x000fe4000801080b */
[----:B------:R-:W-:Y:S01]  /*9bf0*/  HGMMA.64x192x16.F32.BF16 R24, R176, gdesc[UR4].tnspB, R24, gsb0 ;  /* 0x42e00004b0187df0 */ /* 0x000fe20008001818 */
[----:B------:R-:W-:Y:S01]  /*9c00*/  FSEL R131, R131, RZ, P4 ;  /* 0x000000ff83837208 */ /* 0x000fe20002000000 */
[----:B------:R-:W-:Y:S01]  /*9c10*/  MUFU.EX2 R181, R181 ;  /* 0x000000b500b57308 */ /* 0x000fe20000000800 */
[----:B------:R-:W-:-:S03]  /*9c20*/  UMOV UR7, UR36 ;  /* 0x0000002400077c82 */ /* 0x000fc60008000000 */
        /* <DEDUP_REMOVED lines=8> */
[----:B------:R-:W-:Y:S02]  /*9cb0*/  IMAD.U32 R145, RZ, RZ, UR10 ;  /* 0x0000000aff917e24 */ /* 0x000fe4000f8e00ff */
[--C-:B------:R-:W-:Y:S01]  /*9cc0*/  FFMA.FTZ R138, R161, UR11, -R131.reuse ;  /* 0x0000000ba18a7c23 */ /* 0x100fe20008010883 */
[--C-:B------:R-:W-:Y:S01]  /*9cd0*/  FFMA.FTZ R184, R136, UR11, -R131.reuse ;  /* 0x0000000b88b87c23 */ /* 0x100fe20008010883 */
[----:B------:R-:W-:Y:S01]  /*9ce0*/  FFMA.FTZ R198, R164, UR11, -R131 ;  /* 0x0000000ba4c67c23 */ /* 0x000fe20008010883 */
[----:B------:R-:W-:-:S02]  /*9cf0*/  @!P1 VIADD R136, R145, 0x36860 ;  /* 0x0003686091889836 */ /* 0x000fc40000000000 */
[--C-:B------:R-:W-:Y:S01]  /*9d00*/  FFMA.FTZ R139, R165, UR11, -R131.reuse ;  /* 0x0000000ba58b7c23 */ /* 0x100fe20008010883 */
[----:B------:R-:W1:Y:S01]  /*9d10*/  MUFU.EX2 R134, R134 ;  /* 0x0000008600867308 */ /* 0x000e620000000800 */
[--C-:B------:R-:W-:Y:S01]  /*9d20*/  FFMA.FTZ R192, R152, UR11, -R131.reuse ;  /* 0x0000000b98c07c23 */ /* 0x100fe20008010883 */
[--C-:B------:R-:W-:Y:S01]  /*9d30*/  FFMA.FTZ R142, R153, UR11, -R131.reuse ;  /* 0x0000000b998e7c23 */ /* 0x100fe20008010883 */
[----:B------:R-:W-:Y:S01]  /*9d40*/  @!P1 PRMT R136, RZ, 0x654, R136 ;  /* 0x00000654ff889816 */ /* 0x000fe20000000088 */
[--C-:B------:R-:W-:Y:S01]  /*9d50*/  FFMA.FTZ R194, R156, UR11, -R131.reuse ;  /* 0x0000000b9cc27c23 */ /* 0x100fe20008010883 */
[--C-:B------:R-:W-:Y:S01]  /*9d60*/  FFMA.FTZ R143, R157, UR11, -R131.reuse ;  /* 0x0000000b9d8f7c23 */ /* 0x100fe20008010883 */
[--C-:B------:R-:W-:Y:S01]  /*9d70*/  FFMA.FTZ R182, R132, UR11, -R131.reuse ;  /* 0x0000000b84b67c23 */ /* 0x100fe20008010883 */
[----:B------:R-:W-:Y:S01]  /*9d80*/  FFMA.FTZ R137, R137, UR11, -R131 ;  /* 0x0000000b89897c23 */ /* 0x000fe20008010883 */
[----:B------:R-:W2:Y:S01]  /*9d90*/  MUFU.EX2 R202, R202 ;  /* 0x000000ca00ca7308 */ /* 0x000ea20000000800 */
[----:B0-----:R-:W-:Y:S01]  /*9da0*/  FFMA.FTZ R145, R0, R6, R200 ;  /* 0x0000000600917223 */ /* 0x001fe200000100c8 */
[----:B------:R-:W-:Y:S01]  /*9db0*/  FADD.FTZ R6, R12, R147 ;  /* 0x000000930c067221 */ /* 0x000fe20000010000 */
[--C-:B------:R-:W-:Y:S01]  /*9dc0*/  FFMA.FTZ R190, R148, UR11, -R131.reuse ;  /* 0x0000000b94be7c23 */ /* 0x100fe20008010883 */
[--C-:B------:R-:W-:Y:S01]  /*9dd0*/  FFMA.FTZ R9, R149, UR11, -R131.reuse ;  /* 0x0000000b95097c23 */ /* 0x100fe20008010883 */
[--C-:B------:R-:W-:Y:S01]  /*9de0*/  FFMA.FTZ R186, R140, UR11, -R131.reuse ;  /* 0x0000000b8cba7c23 */ /* 0x100fe20008010883 */
[--C-:B------:R-:W-:Y:S01]  /*9df0*/  FFMA.FTZ R180, R154, UR11, -R131.reuse ;  /* 0x0000000b9ab47c23 */ /* 0x100fe20008010883 */
[----:B------:R-:W-:Y:S01]  /*9e00*/  FFMA.FTZ R133, R133, UR11, -R131 ;  /* 0x0000000b85857c23 */ /* 0x000fe20008010883 */
[----:B------:R-:W0:Y:S01]  /*9e10*/  MUFU.EX2 R135, R135 ;  /* 0x0000008700877308 */ /* 0x000e220000000800 */
[----:B-1----:R-:W-:Y:S01]  /*9e20*/  FADD.FTZ R145, R134, R145 ;  /* 0x0000009186917221 */ /* 0x002fe20000010000 */
[--C-:B------:R-:W-:Y:S01]  /*9e30*/  FFMA.FTZ R155, R155, UR11, -R131.reuse ;  /* 0x0000000b9b9b7c23 */ /* 0x100fe20008010883 */
[--C-:B------:R-:W-:Y:S01]  /*9e40*/  FFMA.FTZ R158, R158, UR11, -R131.reuse ;  /* 0x0000000b9e9e7c23 */ /* 0x100fe20008010883 */
[----:B------:R-:W-:Y:S01]  /*9e50*/  FFMA.FTZ R146, R146, UR11, -R131 ;  /* 0x0000000b92927c23 */ /* 0x000fe20008010883 */
[----:B------:R-:W-:-:S03]  /*9e60*/  F2FP.BF16.F32.PACK_AB R200, R134, R200 ;  /* 0x000000c886c8723e */ /* 0x000fc600000010ff */
        /* <DEDUP_REMOVED lines=20> */
[----:B------:R-:W1:Y:S01]  /*9fb0*/  MUFU.EX2 R158, R158 ;  /* 0x0000009e009e7308 */ /* 0x000e620000000800 */
[----:B------:R-:W-:-:S02]  /*9fc0*/  WARPGROUP.DEPBAR.LE gsb0, 0x0 ;  /* 0x00008000000079c5 */ /* 0x000fc40000010000 */
[----:B------:R2:W-:Y:S01]  /*9fd0*/  @!P1 SYNCS.ARRIVE.TRANS64.RED.A1T0 RZ, [R10+URZ], RZ ;  /* 0x000000ff0aff99a7 */ /* 0x0005e2000810043f */
[----:B------:R-:W-:-:S04]  /*9fe0*/  F2FP.BF16.F32.PACK_AB R177, R123, R122 ;  /* 0x0000007a7bb1723e */ /* 0x000fc800000010ff */
[----:B------:R-:W-:Y:S01]  /*9ff0*/  MUFU.EX2 R146, R146 ;  /* 0x0000009200927308 */ /* 0x000fe20000000800 */
[----:B--2---:R-:W-:Y:S01]  /*a000*/  FADD.FTZ R10, R202, R145 ;  /* 0x00000091ca0a7221 */ /* 0x004fe20000010000 */
[----:B------:R2:W-:Y:S01]  /*a010*/  @!P1 SYNCS.ARRIVE.TRANS64.RED.A1T0 RZ, [R136+URZ], RZ ;  /* 0x000000ff88ff99a7 */ /* 0x0005e2000810043f */
[C---:B0-----:R-:W-:Y:S02]  /*a020*/  F2FP.BF16.F32.PACK_AB R202, R135.reuse, R202 ;  /* 0x000000ca87ca723e */ /* 0x041fe400000010ff */
[----:B------:R-:W-:-:S03]  /*a030*/  FADD.FTZ R127, R135, R10 ;  /* 0x0000000a877f7221 */ /* 0x000fc60000010000 */
[----:B------:R-:W0:Y:S01]  /*a040*/  MUFU.EX2 R11, R11 ;  /* 0x0000000b000b7308 */ /* 0x000e220000000800 */
[----:B-1----:R-:W-:Y:S01]  /*a050*/  F2FP.BF16.F32.PACK_AB R176, R158, R155 ;  /* 0x0000009b9eb0723e */ /* 0x002fe200000010ff */
[----:B--2---:R-:W-:Y:S01]  /*a060*/  FADD.FTZ R136, R203, R6 ;  /* 0x00000006cb887221 */ /* 0x004fe20000010000 */
[----:B------:R-:W-:Y:S01]  /*a070*/  FFMA.FTZ R6, R141, UR11, -R131 ;  /* 0x0000000b8d067c23 */ /* 0x000fe20008010883 */
[----:B------:R-:W-:Y:S01]  /*a080*/  FADD.FTZ R141, R196, R127 ;  /* 0x0000007fc48d7221 */ /* 0x000fe20000010000 */
[----:B------:R-:W-:Y:S01]  /*a090*/  FFMA.FTZ R127, R129, UR11, -R131 ;  /* 0x0000000b817f7c23 */ /* 0x000fe20008010883 */
[C---:B------:R-:W-:Y:S01]  /*a0a0*/  FADD.FTZ R136, R13.reuse, R136 ;  /* 0x000000880d887221 */ /* 0x040fe20000010000 */
[----:B------:R-:W-:Y:S01]  /*a0b0*/  F2FP.BF16.F32.PACK_AB R203, R13, R203 ;  /* 0x000000cb0dcb723e */ /* 0x000fe200000010ff */
[----:B------:R-:W-:Y:S01]  /*a0c0*/  FADD.FTZ R141, R138, R141 ;  /* 0x0000008d8a8d7221 */ /* 0x000fe20000010000 */
[----:B------:R-:W-:Y:S01]  /*a0d0*/  MUFU.EX2 R6, R6 ;  /* 0x0000000600067308 */ /* 0x000fe20000000800 */
[----:B------:R-:W-:Y:S01]  /*a0e0*/  FADD.FTZ R129, R197, R136 ;  /* 0x00000088c5817221 */ /* 0x000fe20000010000 */
[----:B------:R-:W-:Y:S01]  /*a0f0*/  FFMA.FTZ R131, R159, UR11, -R131 ;  /* 0x0000000b9f837c23 */ /* 0x000fe20008010883 */
[----:B------:R-:W-:Y:S01]  /*a100*/  FADD.FTZ R132, R198, R141 ;  /* 0x0000008dc6847221 */ /* 0x000fe20000010000 */
[----:B------:R-:W-:Y:S01]  /*a110*/  F2FP.BF16.F32.PACK_AB R196, R138, R196 ;  /* 0x000000c48ac4723e */ /* 0x000fe200000010ff */
[C---:B------:R-:W-:Y:S01]  /*a120*/  FADD.FTZ R10, R14.reuse, R129 ;  /* 0x000000810e0a7221 */ /* 0x040fe20000010000 */
[----:B------:R-:W-:Y:S01]  /*a130*/  F2FP.BF16.F32.PACK_AB R197, R14, R197 ;  /* 0x000000c50ec5723e */ /* 0x000fe200000010ff */
[----:B------:R-:W-:Y:S01]  /*a140*/  FADD.FTZ R129, R139, R132 ;  /* 0x000000848b817221 */ /* 0x000fe20000010000 */
[----:B------:R-:W-:Y:S01]  /*a150*/  MUFU.EX2 R127, R127 ;  /* 0x0000007f007f7308 */ /* 0x000fe20000000800 */
[----:B------:R-:W-:Y:S01]  /*a160*/  FADD.FTZ R10, R199, R10 ;  /* 0x0000000ac70a7221 */ /* 0x000fe20000010000 */
[----:B------:R-:W-:Y:S01]  /*a170*/  F2FP.BF16.F32.PACK_AB R199, R15, R199 ;  /* 0x000000c70fc7723e */ /* 0x000fe200000010ff */
[----:B------:R-:W-:Y:S01]  /*a180*/  FADD.FTZ R129, R192, R129 ;  /* 0x00000081c0817221 */ /* 0x000fe20000010000 */
[----:B------:R-:W-:Y:S01]  /*a190*/  F2FP.BF16.F32.PACK_AB R198, R139, R198 ;  /* 0x000000c68bc6723e */ /* 0x000fe200000010ff */
[----:B------:R-:W-:Y:S01]  /*a1a0*/  FADD.FTZ R10, R15, R10 ;  /* 0x0000000a0f0a7221 */ /* 0x000fe20000010000 */
[C---:B------:R-:W-:Y:S01]  /*a1b0*/  F2FP.BF16.F32.PACK_AB R192, R142.reuse, R192 ;  /* 0x000000c08ec0723e */ /* 0x040fe200000010ff */
[----:B------:R-:W-:Y:S01]  /*a1c0*/  FADD.FTZ R129, R142, R129 ;  /* 0x000000818e817221 */ /* 0x000fe20000010000 */
[----:B------:R-:W1:Y:S01]  /*a1d0*/  MUFU.EX2 R131, R131 ;  /* 0x0000008300837308 */ /* 0x000e620000000800 */
[----:B------:R-:W-:Y:S01]  /*a1e0*/  FADD.FTZ R137, R193, R10 ;  /* 0x0000000ac1897221 */ /* 0x000fe20000010000 */
[----:B------:R-:W-:Y:S01]  /*a1f0*/  F2FP.BF16.F32.PACK_AB R193, R20, R193 ;  /* 0x000000c114c1723e */ /* 0x000fe200000010ff */
[----:B------:R-:W-:Y:S01]  /*a200*/  FADD.FTZ R12, R194, R129 ;  /* 0x00000081c20c7221 */ /* 0x000fe20000010000 */
[----:B------:R-:W-:Y:S01]  /*a210*/  F2FP.BF16.F32.PACK_AB R194, R143, R194 ;  /* 0x000000c28fc2723e */ /* 0x000fe200000010ff */
[----:B------:R-:W-:Y:S01]  /*a220*/  FADD.FTZ R10, R20, R137 ;  /* 0x00000089140a7221 */ /* 0x000fe20000010000 */
[----:B0-----:R-:W-:Y:S01]  /*a230*/  F2FP.BF16.F32.PACK_AB R179, R11, R126 ;  /* 0x0000007e0bb3723e */ /* 0x001fe200000010ff */
[----:B------:R-:W-:-:S02]  /*a240*/  FADD.FTZ R13, R143, R12 ;  /* 0x0000000c8f0d7221 */ /* 0x000fc40000010000 */
[----:B------:R-:W-:Y:S01]  /*a250*/  FADD.FTZ R10, R195, R10 ;  /* 0x0000000ac30a7221 */ /* 0x000fe20000010000 */
[C---:B------:R-:W-:Y:S01]  /*a260*/  F2FP.BF16.F32.PACK_AB R195, R21.reuse, R195 ;  /* 0x000000c315c3723e */ /* 0x040fe200000010ff */
[----:B------:R-:W-:Y:S01]  /*a270*/  FADD.FTZ R13, R188, R13 ;  /* 0x0000000dbc0d7221 */ /* 0x000fe20000010000 */
[C---:B------:R-:W-:Y:S01]  /*a280*/  F2FP.BF16.F32.PACK_AB R188, R144.reuse, R188 ;  /* 0x000000bc90bc723e */ /* 0x040fe200000010ff */
[----:B------:R-:W-:Y:S02]  /*a290*/  FADD.FTZ R10, R21, R10 ;  /* 0x0000000a150a7221 */ /* 0x000fe40000010000 */
[----:B------:R-:W-:Y:S02]  /*a2a0*/  FADD.FTZ R13, R144, R13 ;  /* 0x0000000d900d7221 */ /* 0x000fe40000010000 */
[----:B------:R-:W-:Y:S01]  /*a2b0*/  FADD.FTZ R10, R189, R10 ;  /* 0x0000000abd0a7221 */ /* 0x000fe20000010000 */
[----:B------:R-:W-:Y:S01]  /*a2c0*/  F2FP.BF16.F32.PACK_AB R189, R125, R189 ;  /* 0x000000bd7dbd723e */ /* 0x000fe200000010ff */
[----:B------:R-:W-:Y:S01]  /*a2d0*/  FADD.FTZ R12, R190, R13 ;  /* 0x0000000dbe0c7221 */ /* 0x000fe20000010000 */
[----:B------:R-:W-:Y:S01]  /*a2e0*/  F2FP.BF16.F32.PACK_AB R190, R9, R190 ;  /* 0x000000be09be723e */ /* 0x000fe200000010ff */
[----:B------:R-:W-:Y:S01]  /*a2f0*/  FADD.FTZ R10, R125, R10 ;  /* 0x0000000a7d0a7221 */ /* 0x000fe20000010000 */
[----:B-1----:R-:W-:Y:S01]  /*a300*/  F2FP.BF16.F32.PACK_AB R178, R131, R146 ;  /* 0x0000009283b2723e */ /* 0x002fe200000010ff */
[----:B------:R-:W-:-:S02]  /*a310*/  FADD.FTZ R15, R9, R12 ;  /* 0x0000000c090f7221 */ /* 0x000fc40000010000 */
[----:B------:R-:W-:Y:S01]  /*a320*/  FADD.FTZ R13, R191, R10 ;  /* 0x0000000abf0d7221 */ /* 0x000fe20000010000 */
[----:B------:R-:W-:Y:S01]  /*a330*/  F2FP.BF16.F32.PACK_AB R191, R120, R191 ;  /* 0x000000bf78bf723e */ /* 0x000fe200000010ff */
        /* <DEDUP_REMOVED lines=8> */
[----:B------:R-:W-:-:S02]  /*a3c0*/  FADD.FTZ R10, R124, R13 ;  /* 0x0000000d7c0a7221 */ /* 0x000fc40000010000 */
[----:B------:R-:W-:Y:S02]  /*a3d0*/  FADD.FTZ R15, R6, R15 ;  /* 0x0000000f060f7221 */ /* 0x000fe40000010000 */
[----:B------:R-:W-:Y:S01]  /*a3e0*/  FADD.FTZ R10, R187, R10 ;  /* 0x0000000abb0a7221 */ /* 0x000fe20000010000 */
[----:B------:R-:W-:-:S03]  /*a3f0*/  F2FP.BF16.F32.PACK_AB R187, R121, R187 ;  /* 0x000000bb79bb723e */ /* 0x000fc600000010ff */
[----:B------:R-:W-:Y:S01]  /*a400*/  FADD.FTZ R9, R121, R10 ;  /* 0x0000000a79097221 */ /* 0x000fe20000010000 */
[----:B------:R-:W-:Y:S01]  /*a410*/  FADD.FTZ R10, R180, R15 ;  /* 0x0000000fb40a7221 */ /* 0x000fe20000010000 */
[C---:B------:R-:W-:Y:S02]  /*a420*/  F2FP.BF16.F32.PACK_AB R180, R127.reuse, R180 ;  /* 0x000000b47fb4723e */ /* 0x040fe400000010ff */
[----:B------:R-:W-:Y:S01]  /*a430*/  FADD.FTZ R12, R128, R9 ;  /* 0x00000009800c7221 */ /* 0x000fe20000010000 */
[----:B------:R-:W-:Y:S01]  /*a440*/  FADD.FTZ R5, R127, R10 ;  /* 0x0000000a7f057221 */ /* 0x000fe20000010000 */
[----:B------:R-:W-:Y:S02]  /*a450*/  IMAD.MOV.U32 R10, RZ, RZ, R3 ;  /* 0x000000ffff0a7224 */ /* 0x000fe400078e0003 */
[C---:B------:R-:W-:Y:S01]  /*a460*/  FADD.FTZ R12, R181.reuse, R12 ;  /* 0x0000000cb50c7221 */ /* 0x040fe20000010000 */
[----:B------:R-:W-:Y:S01]  /*a470*/  FADD.FTZ R6, R182, R5 ;  /* 0x00000005b6067221 */ /* 0x000fe20000010000 */
[----:B------:R-:W-:-:S02]  /*a480*/  F2FP.BF16.F32.PACK_AB R181, R181, R128 ;  /* 0x00000080b5b5723e */ /* 0x000fc400000010ff */
[----:B------:R-:W-:Y:S01]  /*a490*/  FADD.FTZ R5, R183, R12 ;  /* 0x0000000cb7057221 */ /* 0x000fe20000010000 */
[C---:B------:R-:W-:Y:S01]  /*a4a0*/  FADD.FTZ R6, R133.reuse, R6 ;  /* 0x0000000685067221 */ /* 0x040fe20000010000 */
[----:B------:R-:W-:Y:S02]  /*a4b0*/  F2FP.BF16.F32.PACK_AB R182, R133, R182 ;  /* 0x000000b685b6723e */ /* 0x000fe400000010ff */
[C---:B------:R-:W-:Y:S01]  /*a4c0*/  FADD.FTZ R5, R130.reuse, R5 ;  /* 0x0000000582057221 */ /* 0x040fe20000010000 */
[----:B------:R-:W-:Y:S01]  /*a4d0*/  FADD.FTZ R9, R155, R6 ;  /* 0x000000069b097221 */ /* 0x000fe20000010000 */
[----:B------:R-:W-:Y:S02]  /*a4e0*/  F2FP.BF16.F32.PACK_AB R183, R130, R183 ;  /* 0x000000b782b7723e */ /* 0x000fe400000010ff */
[----:B------:R-:W-:Y:S01]  /*a4f0*/  FADD.FTZ R6, R122, R5 ;  /* 0x000000057a067221 */ /* 0x000fe20000010000 */
[----:B------:R-:W-:-:S03]  /*a500*/  FADD.FTZ R9, R158, R9 ;  /* 0x000000099e097221 */ /* 0x000fc60000010000 */
[----:B------:R-:W-:Y:S01]  /*a510*/  FADD.FTZ R5, R123, R6 ;  /* 0x000000067b057221 */ /* 0x000fe20000010000 */
[----:B------:R-:W-:-:S03]  /*a520*/  FADD.FTZ R9, R146, R9 ;  /* 0x0000000992097221 */ /* 0x000fc60000010000 */
[----:B------:R-:W-:Y:S01]  /*a530*/  FADD.FTZ R5, R126, R5 ;  /* 0x000000057e057221 */ /* 0x000fe20000010000 */
[----:B------:R-:W-:Y:S01]  /*a540*/  FADD.FTZ R6, R131, R9 ;  /* 0x0000000983067221 */ /* 0x000fe20000010000 */
[----:B------:R-:W-:Y:S02]  /*a550*/  IMAD.MOV.U32 R9, RZ, RZ, R4 ;  /* 0x000000ffff097224 */ /* 0x000fe400078e0004 */
[----:B------:R-:W-:Y:S01]  /*a560*/  FADD.FTZ R5, R11, R5 ;  /* 0x000000050b057221 */ /* 0x000fe20000010000 */
[----:B------:R-:W-:Y:S06]  /*a570*/  @P3 BRA `(.L_x_2263) ;  /* 0xffffffb800cc3947 */ /* 0x000fec000383ffff */
.L_x_2254:
[----:B------:R-:W-:-:S13]  /*a580*/  R2UR UR6, R19 ;  /* 0x00000000130672ca */ /* 0x000fda00000e0000 */
[----:B------:R-:W-:-:S06]  /*a590*/  UISETP.GE.AND UP0, UPT, UR37, UR6, UPT ;  /* 0x000000062500728c */ /* 0x000fcc000bf06270 */
[----:B------:R-:W-:-:S13]  /*a5a0*/  PLOP3.LUT P2, PT, PT, PT, UP0, 0x80, 0x0 ;  /* 0x000000000000781c */ /* 0x000fda0003f4f008 */
[----:B------:R-:W-:Y:S05]  /*a5b0*/  @!P2 BRA `(.L_x_2264) ;  /* 0x0000003c0048a947 */ /* 0x000fea0003800000 */
[----:B------:R-:W-:Y:S01]  /*a5c0*/  IMAD.MOV.U32 R8, RZ, RZ, R4 ;  /* 0x000000ffff087224 */ /* 0x000fe200078e0004 */
[----:B------:R-:W-:Y:S01]  /*a5d0*/  UMOV UR38, UR60 ;  /* 0x0000003c00267c82 */ /* 0x000fe20008000000 */
[----:B------:R-:W-:Y:S01]  /*a5e0*/  IMAD.MOV.U32 R9, RZ, RZ, R3 ;  /* 0x000000ffff097224 */ /* 0x000fe200078e0003 */
[----:B------:R-:W-:Y:S01]  /*a5f0*/  UMOV UR7, UR36 ;  /* 0x0000002400077c82 */ /* 0x000fe20008000000 */
[----:B------:R-:W-:-:S05]  /*a600*/  ULDC UR61, c[0x0][0x988] ;  /* 0x00026200003d7ab9 */ /* 0x000fca0000000800 */
.L_x_2273:
[----:B------:R-:W-:-:S04]  /*a610*/  UIADD3 UR36, UR7, 0x1, URZ ;  /* 0x0000000107247890 */ /* 0x000fc8000fffe03f */
[----:B------:R-:W-:-:S04]  /*a620*/  UISETP.NE.AND UP0, UPT, UR36, 0x2, UPT ;  /* 0x000000022400788c */ /* 0x000fc8000bf05270 */
[----:B------:R-:W-:Y:S02]  /*a630*/  USEL UR60, URZ, 0x1, UP0 ;  /* 0x000000013f3c7887 */ /* 0x000fe40008000000 */
[----:B------:R-:W-:Y:S02]  /*a640*/  USEL UR36, UR36, URZ, UP0 ;  /* 0x0000003f24247287 */ /* 0x000fe40008000000 */
[----:B------:R-:W-:Y:S01]  /*a650*/  ULOP3.LUT UR60, UR38, UR60, URZ, 0x3c, !UPT ;  /* 0x0000003c263c7292 */ /* 0x000fe2000f8e3c3f */
[----:B------:R-:W-:Y:S11]  /*a660*/  @!P0 BRA `(.L_x_2265) ;  /* 0x0000000000048947 */ /* 0x000ff60003800000 */
[----:B------:R-:W-:Y:S01]  /*a670*/  BPT.TRAP 0x1 ;  /* 0x000000040000795c */ /* 0x000fe20000300000 */
.L_x_2265:
[----:B------:R-:W-:Y:S01]  /*a680*/  ULEA UR6, UR36, UR39, 0x3 ;  /* 0x0000002724067291 */ /* 0x000fe2000f8e183f */
[----:B------:R-:W-:-:S05]  /*a690*/  IMAD.U32 R3, RZ, RZ, UR60 ;  /* 0x0000003cff037e24 */ /* 0x000fca000f8e00ff */
[----:B------:R-:W-:-:S04]  /*a6a0*/  SHF.L.U32 R3, R3, 0x1f, RZ ;  /* 0x0000001f03037819 */ /* 0x000fc800000006ff */
[----:B------:R0:W1:Y:S01]  /*a6b0*/  SYNCS.PHASECHK.TRANS64.TRYWAIT P2, [UR6+0x36830], R3 ;  /* 0x03683003ff0075a7 */ /* 0x0000620008040146 */
[----:B------:R-:W-:Y:S05]  /*a6c0*/  @!P0 BRA `(.L_x_2266) ;  /* 0x0000000000048947 */ /* 0x000fea0003800000 */
[----:B------:R-:W-:Y:S01]  /*a6d0*/  BPT.TRAP 0x1 ;  /* 0x000000040000795c */ /* 0x000fe20000300000 */
.L_x_2266:
[----:B-1----:R-:W-:Y:S05]  /*a6e0*/  @P2 BRA `(.L_x_2267) ;  /* 0x0000000000082947 */ /* 0x002fea0003800000 */
[----:B------:R-:W1:Y:S02]  /*a6f0*/  SYNCS.PHASECHK.TRANS64.TRYWAIT P2, [UR6+0x36830], R3 ;  /* 0x03683003ff0075a7 */ /* 0x000e640008040146 */
[----:B-1----:R-:W-:Y:S05]  /*a700*/  @!P2 BRA `(.L_x_2268) ;  /* 0x00000104000ca947 */ /* 0x002fea0003800000 */
.L_x_2267:
        /* <DEDUP_REMOVED lines=11> */
[----:B------:R-:W-:Y:S01]  /*a7c0*/  MOV R10, UR49 ;  /* 0x00000031000a7c02 */ /* 0x000fe20008000f00 */
[----:B------:R-:W-:Y:S01]  /*a7d0*/  UMOV UR49, UR53 ;  /* 0x0000003500317c82 */ /* 0x000fe20008000000 */
[----:B------:R-:W-:Y:S01]  /*a7e0*/  UIMAD UR6, UR36, 0xa80, UR6 ;  /* 0x00000a80240678a4 */ /* 0x000fe2000f8e0206 */
[----:B------:R-:W-:Y:S01]  /*a7f0*/  MOV R11, UR48 ;  /* 0x00000030000b7c02 */ /* 0x000fe20008000f00 */
[----:B------:R-:W-:Y:S01]  /*a800*/  UMOV UR48, UR52 ;  /* 0x0000003400307c82 */ /* 0x000fe20008000000 */
        /* <DEDUP_REMOVED lines=605> */
.L_x_2269:
[----:B------:R-:W-:Y:S01]  /*cde0*/  ULEA UR10, UR7, UR39, 0x3 ;  /* 0x00000027070a7291 */ /* 0x000fe2000f8e183f */
[----:B------:R-:W-:-:S05]  /*cdf0*/  IMAD.U32 R0, RZ, RZ, UR38 ;  /* 0x00000026ff007e24 */ /* 0x000fca000f8e00ff */
[----:B------:R-:W-:-:S04]  /*ce00*/  SHF.L.U32 R0, R0, 0x1f, RZ ;  /* 0x0000001f00007819 */ /* 0x000fc800000006ff */
[----:B------:R0:W1:Y:S01]  /*ce10*/  SYNCS.PHASECHK.TRANS64.TRYWAIT P2, [UR10+0x36850], R0 ;  /* 0x03685000ff0075a7 */ /* 0x000062000804014a */
[----:B------:R-:W-:Y:S05]  /*ce20*/  @!P0 BRA `(.L_x_2270) ;  /* 0x0000000000048947 */ /* 0x000fea0003800000 */
[----:B------:R-:W-:Y:S01]  /*ce30*/  BPT.TRAP 0x1 ;  /* 0x000000040000795c */ /* 0x000fe20000300000 */
.L_x_2270:
[----:B-1----:R-:W-:Y:S05]  /*ce40*/  @P2 BRA `(.L_x_2271) ;  /* 0x0000000000082947 */ /* 0x002fea0003800000 */
[----:B------:R-:W1:Y:S02]  /*ce50*/  SYNCS.PHASECHK.TRANS64.TRYWAIT P2, [UR10+0x36850], R0 ;  /* 0x03685000ff0075a7 */ /* 0x000e64000804014a */
[----:B-1----:R-:W-:Y:S05]  /*ce60*/  @!P2 BRA `(.L_x_2272) ;  /* 0x000000dc004ca947 */ /* 0x002fea0003800000 */
.L_x_2271:
[----:B------:R-:W-:Y:S01]  /*ce70*/  UIADD3 UR6, UR39, 0x400, URZ ;  /* 0x0000040027067890 */ /* 0x000fe2000fffe03f */
[----:B------:R-:W-:Y:S01]  /*ce80*/  WARPGROUP.ARRIVE ;  /* 0x00000000000079c5 */ /* 0x000fe20000000000 */
[----:B01----:R-:W-:Y:S01]  /*ce90*/  FMNMX.FTZ R0, R168, R9, !PT ;  /* 0x00000009a8007209 */ /* 0x003fe20007810000 */
[----:B------:R-:W-:Y:S01]  /*cea0*/  UMOV UR11, UR61 ;  /* 0x0000003d000b7c82 */ /* 0x000fe20008000000 */
[----:B------:R-:W-:Y:S01]  /*ceb0*/  USHF.R.U32.HI UR6, URZ, 0x4, UR6 ;  /* 0x000000043f067899 */ /* 0x000fe20008011606 */
[----:B------:R-:W-:Y:S01]  /*cec0*/  R2UR UR15, R19 ;  /* 0x00000000130f72ca */ /* 0x000fe200000e0000 */
[----:B------:R-:W-:Y:S01]  /*ced0*/  UMOV UR38, UR60 ;  /* 0x0000003c00267c82 */ /* 0x000fe20008000000 */
[----:B------:R-:W-:Y:S01]  /*cee0*/  FMNMX.FTZ R3, R169, R0, !PT ;  /* 0x00000000a9037209 */ /* 0x000fe20007810000 */
[----:B------:R-:W-:-:S03]  /*cef0*/  ULOP3.LUT UR6, UR6, 0x3fff, URZ, 0xc0, !UPT ;  /* 0x00003fff06067892 */ /* 0x000fc6000f8ec03f */
[----:B------:R-:W-:Y:S01]  /*cf00*/  FMNMX.FTZ R0, R172, R3, !PT ;  /* 0x00000003ac007209 */ /* 0x000fe20007810000 */
[----:B------:R-:W-:-:S03]  /*cf10*/  ULOP3.LUT UR6, UR6, 0x3800000, URZ, 0xfc, !UPT ;  /* 0x0380000006067892 */ /* 0x000fc6000f8efc3f */
[----:B------:R-:W-:Y:S01]  /*cf20*/  FMNMX.FTZ R3, R173, R0, !PT ;  /* 0x00000000ad037209 */ /* 0x000fe20007810000 */
[----:B------:R-:W-:Y:S02]  /*cf30*/  UIMAD UR14, UR7, 0xa80, UR6 ;  /* 0x00000a80070e78a4 */ /* 0x000fe4000f8e0206 */
[----:B------:R-:W-:Y:S01]  /*cf40*/  UISETP.GT.AND UP0, UPT, UR37, UR15, UPT ;  /* 0x0000000f2500728c */ /* 0x000fe2000bf04270 */
[----:B------:R-:W-:Y:S01]  /*cf50*/  FMNMX.FTZ R0, R160, R3, !PT ;  /* 0x00000003a0007209 */ /* 0x000fe20007810000 */
[----:B------:R-:W-:Y:S01]  /*cf60*/  UMOV UR7, 0x40000040 ;  /* 0x4000004000077882 */ /* 0x000fe20000000000 */
[----:B------:R-:W-:Y:S02]  /*cf70*/  UIADD3 UR37, UR37, -0x1, URZ ;  /* 0xffffffff25257890 */ /* 0x000fe4000fffe03f */
[----:B------:R-:W-:Y:S01]  /*cf80*/  UMOV UR6, UR14 ;  /* 0x0000000e00067c82 */ /* 0x000fe20008000000 */
[----:B------:R-:W-:Y:S01]  /*cf90*/  FMNMX.FTZ R3, R161, R0, !PT ;  /* 0x00000000a1037209 */ /* 0x000fe20007810000 */
[----:B------:R-:W-:Y:S01]  /*cfa0*/  HGMMA.64x192x16.F32.BF16 R24, R200, gdesc[UR4].tnspB, R24, gsb0 ;  /* 0x42e00004c8187df0 */ /* 0x000fe20008001818 */
[----:B------:R-:W-:Y:S01]  /*cfb0*/  UIADD3 UR6, UR14, 0x80, URZ ;  /* 0x000000800e067890 */ /* 0x000fe2000fffe03f */
[----:B------:R-:W-:Y:S01]  /*cfc0*/  PLOP3.LUT P2, PT, PT, PT, UP0, 0x80, 0x0 ;  /* 0x000000000000781c */ /* 0x000fe20003f4f008 */
        /* <DEDUP_REMOVED lines=26> */
[----:B0-----:R-:W-:Y:S02]  /*d170*/  FMNMX.FTZ R3, R4, R3, !PT ;  /* 0x0000000304037209 */ /* 0x001fe40007810000 */
[----:B------:R-:W-:-:S03]  /*d180*/  FMNMX.FTZ R4, R170, R8, !PT ;  /* 0x00000008aa047209 */ /* 0x000fc60007810000 */
[----:B------:R-:W-:Y:S01]  /*d190*/  FADD.FTZ R2, -R3, R9 ;  /* 0x0000000903027221 */ /* 0x000fe20000010100 */
[----:B------:R-:W-:-:S03]  /*d1a0*/  FMNMX.FTZ R11, R171, R4, !PT ;  /* 0x00000004ab0b7209 */ /* 0x000fc60007810000 */
[----:B------:R-:W-:Y:S01]  /*d1b0*/  FMUL.FTZ R10, R2, UR11 ;  /* 0x0000000b020a7c20 */ /* 0x000fe20008410000 */
[----:B------:R-:W-:Y:S01]  /*d1c0*/  FMNMX.FTZ R4, R174, R11, !PT ;  /* 0x0000000bae047209 */ /* 0x000fe20007810000 */
[----:B------:R-:W-:Y:S02]  /*d1d0*/  FMUL.FTZ R2, R3, UR11 ;  /* 0x0000000b03027c20 */ /* 0x000fe40008410000 */
[----:B------:R0:W-:Y:S01]  /*d1e0*/  MUFU.EX2 R0, R10 ;  /* 0x0000000a00007308 */ /* 0x0001e20000000800 */
        /* <DEDUP_REMOVED lines=10> */
[--C-:B0-----:R-:W-:Y:S01]  /*d290*/  FFMA.FTZ R10, R153, UR11, -R2.reuse ;  /* 0x0000000b990a7c23 */ /* 0x101fe20008010802 */
        /* <DEDUP_REMOVED lines=16> */
[----:B------:R-:W-:Y:S01]  /*d3a0*/  FMNMX.FTZ R4, R150, R11, !PT ;  /* 0x0000000b96047209 */ /* 0x000fe20007810000 */
[----:B------:R-:W-:Y:S02]  /*d3b0*/  WARPGROUP.DEPBAR.LE gsb0, 0x0 ;  /* 0x00008000000079c5 */ /* 0x000fe40000010000 */
[----:B------:R-:W-:Y:S01]  /*d3c0*/  WARPGROUP.ARRIVE ;  /* 0x00000000000079c5 */ /* 0x000fe20000000000 */
[----:B------:R-:W-:Y:S01]  /*d3d0*/  FMNMX.FTZ R11, R151, R4, !PT ;  /* 0x00000004970b7209 */ /* 0x000fe20007810000 */
[--C-:B------:R-:W-:Y:S01]  /*d3e0*/  FFMA.FTZ R200, R168, UR11, -R2.reuse ;  /* 0x0000000ba8c87c23 */ /* 0x100fe20008010802 */
[----:B------:R-:W-:Y:S01]  /*d3f0*/  FFMA.FTZ R202, R172, UR11, -R2 ;  /* 0x0000000bacca7c23 */ /* 0x000fe20008010802 */
[----:B------:R-:W-:Y:S01]  /*d400*/  MUFU.EX2 R10, R10 ;  /* 0x0000000a000a7308 */ /* 0x000fe20000000800 */
[----:B------:R-:W-:Y:S01]  /*d410*/  FMNMX.FTZ R4, R138, R11, !PT ;  /* 0x0000000b8a047209 */ /* 0x000fe20007810000 */
[----:B------:R-:W-:Y:S01]  /*d420*/  HGMMA.64x192x16.F32.BF16 R24, R196, gdesc[UR4].tnspB, R24, gsb0 ;  /* 0x42e00004c4187df0 */ /* 0x000fe20008001818 */
[----:B------:R-:W-:Y:S01]  /*d430*/  UIADD3 UR6, UR14, 0x100, URZ ;  /* 0x000001000e067890 */ /* 0x000fe2000fffe03f */
[----:B------:R-:W-:Y:S01]  /*d440*/  UMOV UR7, 0x40000040 ;  /* 0x4000004000077882 */ /* 0x000fe20000000000 */
        /* <DEDUP_REMOVED lines=8> */
[----:B0-----:R-:W-:Y:S01]  /*d4d0*/  FFMA.FTZ R6, R0, R6, R200 ;  /* 0x0000000600067223 */ /* 0x001fe200000100c8 */
[----:B------:R-:W-:Y:S02]  /*d4e0*/  FMNMX.FTZ R4, R134, R11, !PT ;  /* 0x0000000b86047209 */ /* 0x000fe40007810000 */
[----:B------:R-:W-:Y:S02]  /*d4f0*/  F2FP.BF16.F32.PACK_AB R200, R9, R200 ;  /* 0x000000c809c8723e */ /* 0x000fe400000010ff */
[----:B------:R-:W-:Y:S02]  /*d500*/  FMNMX.FTZ R11, R135, R4, !PT ;  /* 0x00000004870b7209 */ /* 0x000fe40007810000 */
[----:B------:R-:W-:Y:S02]  /*d510*/  MUFU.EX2 R13, R13 ;  /* 0x0000000d000d7308 */ /* 0x000fe40000000800 */
[----:B------:R-:W-:-:S04]  /*d520*/  FMNMX.FTZ R4, R122, R11, !PT ;  /* 0x0000000b7a047209 */ /* 0x000fc80007810000 */
[----:B------:R-:W-:Y:S02]  /*d530*/  FMNMX.FTZ R11, R123, R4, !PT ;  /* 0x000000047b0b7209 */ /* 0x000fe40007810000 */
[----:B------:R-:W-:Y:S02]  /*d540*/  MUFU.EX2 R14, R14 ;  /* 0x0000000e000e7308 */ /* 0x000fe40000000800 */
[----:B------:R-:W-:-:S04]  /*d550*/  FMNMX.FTZ R4, R126, R11, !PT ;  /* 0x0000000b7e047209 */ /* 0x000fc80007810000 */
[----:B------:R-:W-:Y:S02]  /*d560*/  FMNMX.FTZ R4, R127, R4, !PT ;  /* 0x000000047f047209 */ /* 0x000fe40007810000 */
[----:B------:R-:W-:Y:S03]  /*d570*/  MUFU.EX2 R11, R149 ;  /* 0x00000095000b7308 */ /* 0x000fe60000000800 */
[----:B------:R-:W0:Y:S05]  /*d580*/  SHFL.BFLY PT, R21, R4, 0x2, 0x1f ;  /* 0x0c401f0004157f89 */ /* 0x000e2a00000e0000 */
[----:B------:R-:W-:Y:S08]  /*d590*/  MUFU.EX2 R20, R20 ;  /* 0x0000001400147308 */ /* 0x000ff00000000800 */
[----:B------:R-:W-:Y:S08]  /*d5a0*/  MUFU.EX2 R120, R120 ;  /* 0x0000007800787308 */ /* 0x000ff00000000800 */
[----:B------:R-:W-:Y:S01]  /*d5b0*/  MUFU.EX2 R121, R121 ;  /* 0x0000007900797308 */ /* 0x000fe20000000800 */
[----:B0-----:R-:W-:Y:S01]  /*d5c0*/  FMNMX.FTZ R137, R4, R21, !PT ;  /* 0x0000001504897209 */ /* 0x001fe20007810000 */
[--C-:B------:R-:W-:Y:S01]  /*d5d0*/  FFMA.FTZ R21, R129, UR11, -R2.reuse ;  /* 0x0000000b81157c23 */ /* 0x100fe20008010802 */
[----:B------:R-:W-:-:S03]  /*d5e0*/  FFMA.FTZ R129, R125, UR11, -R2 ;  /* 0x0000000b7d817c23 */ /* 0x000fc60008010802 */
[----:B------:R-:W0:Y:S02]  /*d5f0*/  SHFL.BFLY PT, R4, R137, 0x1, 0x1f ;  /* 0x0c201f0089047f89 */ /* 0x000e2400000e0000 */
[----:B------:R-:W-:Y:S01]  /*d600*/  MUFU.EX2 R21, R21 ;  /* 0x0000001500157308 */ /* 0x000fe20000000800 */
[----:B0-----:R-:W-:-:S05]  /*d610*/  FMNMX.FTZ R4, R137, R4, !PT ;  /* 0x0000000489047209 */ /* 0x001fca0007810000 */
[----:B------:R-:W-:-:S04]  /*d620*/  FMUL.FTZ R125, R4, UR11 ;  /* 0x0000000b047d7c20 */ /* 0x000fc80008410000 */
        /* <DEDUP_REMOVED lines=12> */
[----:B------:R-:W-:-:S02]  /*d6f0*/  FFMA.FTZ R126, R126, UR11, -R125 ;  /* 0x0000000b7e7e7c23 */ /* 0x000fc4000801087d */
[----:B------:R-:W-:Y:S08]  /*d700*/  MUFU.EX2 R124, R124 ;  /* 0x0000007c007c7308 */ /* 0x000ff00000000800 */
[----:B------:R-:W-:Y:S08]  /*d710*/  MUFU.EX2 R203, R203 ;  /* 0x000000cb00cb7308 */ /* 0x000ff00000000800 */
[----:B------:R-:W-:Y:S08]  /*d720*/  MUFU.EX2 R137, R137 ;  /* 0x0000008900897308 */ /* 0x000ff00000000800 */
[----:B------:R-:W-:Y:S08]  /*d730*/  MUFU.EX2 R134, R134 ;  /* 0x0000008600867308 */ /* 0x000ff00000000800 */
[----:B------:R-:W0:Y:S08]  /*d740*/  MUFU.EX2 R135, R135 ;  /* 0x0000008700877308 */ /* 0x000e300000000800 */
        /* <DEDUP_REMOVED lines=10> */
[----:B------:R-:W-:-:S07]  /*d7f0*/  UMOV UR7, 0x40000040 ;  /* 0x4000004000077882 */ /* 0x000fce0000000000 */
        /* <DEDUP_REMOVED lines=20> */
[----:B------:R-:W-:Y:S02]  /*d940*/  IMAD.U32 R144, RZ, RZ, UR36 ;  /* 0x00000024ff907e24 */ /* 0x000fe4000f8e00ff */
[--C-:B------:R-:W-:Y:S01]  /*d950*/  FFMA.FTZ R189, R146, UR11, -R125.reuse ;  /* 0x0000000b92bd7c23 */ /* 0x100fe2000801087d */
[----:B------:R-:W-:Y:S01]  /*d960*/  IMAD.U32 R146, RZ, RZ, UR10 ;  /* 0x0000000aff927e24 */ /* 0x000fe2000f8e00ff */
[----:B------:R-:W-:Y:S01]  /*d970*/  HGMMA.64x192x16.F32.BF16 R24, R184, gdesc[UR4].tnspB, R24, gsb0 ;  /* 0x42e00004b8187df0 */ /* 0x000fe20008001818 */
[----:B------:R-:W-:Y:S01]  /*d980*/  UIADD3 UR6, UR14, 0x280, URZ ;  /* 0x000002800e067890 */ /* 0x000fe2000fffe03f */
[----:B------:R-:W-:Y:S01]  /*d990*/  @!P1 LEA R144, R144, UR39, 0x3 ;  /* 0x0000002790909c11 */ /* 0x000fe2000f8e18ff */
[----:B------:R-:W-:Y:S01]  /*d9a0*/  UMOV UR7, 0x40000040 ;  /* 0x4000004000077882 */ /* 0x000fe20000000000 */
[----:B------:R-:W-:Y:S01]  /*d9b0*/  @!P1 VIADD R146, R146, 0x36860 ;  /* 0x0003686092929836 */ /* 0x000fe20000000000 */
[----:B------:R-:W-:Y:S01]  /*d9c0*/  MUFU.EX2 R188, R188 ;  /* 0x000000bc00bc7308 */ /* 0x000fe20000000800 */
[----:B------:R-:W-:Y:S01]  /*d9d0*/  FFMA.FTZ R191, R150, UR11, -R125 ;  /* 0x0000000b96bf7c23 */ /* 0x000fe2000801087d */
[----:B------:R-:W-:-:S02]  /*d9e0*/  @!P1 VIADD R144, R144, 0x36840 ;  /* 0x0003684090909836 */ /* 0x000fc40000000000 */
[----:B------:R-:W-:-:S03]  /*d9f0*/  @!P1 PRMT R146, RZ, 0x654, R146 ;  /* 0x00000654ff929816 */ /* 0x000fc60000000092 */
[----:B------:R-:W-:Y:S01]  /*da00*/  @!P1 PRMT R145, RZ, 0x654, R144 ;  /* 0x00000654ff919816 */ /* 0x000fe20000000090 */
[----:B------:R-:W-:Y:S08]  /*da10*/  MUFU.EX2 R189, R189 ;  /* 0x000000bd00bd7308 */ /* 0x000ff00000000800 */
[----:B------:R-:W-:Y:S08]  /*da20*/  MUFU.EX2 R190, R190 ;  /* 0x000000be00be7308 */ /* 0x000ff00000000800 */
[----:B------:R-:W-:Y:S08]  /*da30*/  MUFU.EX2 R191, R191 ;  /* 0x000000bf00bf7308 */ /* 0x000ff00000000800 */
[----:B------:R-:W-:Y:S01]  /*da40*/  MUFU.EX2 R144, R151 ;  /* 0x0000009700907308 */ /* 0x000fe20000000800 */
[----:B------:R-:W-:-:S02]  /*da50*/  WARPGROUP.DEPBAR.LE gsb0, 0x0 ;  /* 0x00008000000079c5 */ /* 0x000fc40000010000 */
[----:B------:R-:W-:Y:S01]  /*da60*/  WARPGROUP.ARRIVE ;  /* 0x00000000000079c5 */ /* 0x000fe20000000000 */
[--C-:B------:R-:W-:Y:S01]  /*da70*/  FFMA.FTZ R184, R136, UR11, -R2.reuse ;  /* 0x0000000b88b87c23 */ /* 0x100fe20008010802 */
[--C-:B------:R-:W-:Y:S01]  /*da80*/  FFMA.FTZ R186, R140, UR11, -R2.reuse ;  /* 0x0000000b8cba7c23 */ /* 0x100fe20008010802 */
[----:B------:R-:W-:Y:S01]  /*da90*/  FFMA.FTZ R136, R141, UR11, -R2 ;  /* 0x0000000b8d887c23 */ /* 0x000fe20008010802 */
[--C-:B------:R-:W-:Y:S01]  /*daa0*/  FFMA.FTZ R185, R138, UR11, -R125.reuse ;  /* 0x0000000b8ab97c23 */ /* 0x100fe2000801087d */
[--C-:B------:R-:W-:Y:S01]  /*dab0*/  FFMA.FTZ R140, R159, UR11, -R125.reuse ;  /* 0x0000000b9f8c7c23 */ /* 0x100fe2000801087d */
[----:B------:R-:W-:Y:S01]  /*dac0*/  HGMMA.64x192x16.F32.BF16 R24, R180, gdesc[UR4].tnspB, R24, gsb0 ;  /* 0x42e00004b4187df0 */ /* 0x000fe20008001818 */
[----:B------:R-:W-:Y:S01]  /*dad0*/  UIADD3 UR6, UR14, 0x300, URZ ;  /* 0x000003000e067890 */ /* 0x000fe2000fffe03f */
[--C-:B------:R-:W-:Y:S01]  /*dae0*/  FFMA.FTZ R141, R147, UR11, -R125.reuse ;  /* 0x0000000b938d7c23 */ /* 0x100fe2000801087d */
[----:B------:R-:W-:Y:S01]  /*daf0*/  UMOV UR7, 0x40000040 ;  /* 0x4000004000077882 */ /* 0x000fe20000000000 */
[----:B------:R-:W-:Y:S01]  /*db00*/  MUFU.EX2 R184, R184 ;  /* 0x000000b800b87308 */ /* 0x000fe20000000800 */
[----:B------:R-:W-:-:S07]  /*db10*/  FFMA.FTZ R187, R142, UR11, -R125 ;  /* 0x0000000b8ebb7c23 */ /* 0x000fce000801087d */
        /* <DEDUP_REMOVED lines=11> */
[----:B------:R-:W-:Y:S01]  /*dbd0*/  FADD.FTZ R2, -R4, R8 ;  /* 0x0000000804027221 */ /* 0x000fe20000010100 */
[--C-:B------:R-:W-:Y:S01]  /*dbe0*/  FFMA.FTZ R132, R163, UR11, -R125.reuse ;  /* 0x0000000ba3847c23 */ /* 0x100fe2000801087d */
[----:B------:R-:W-:Y:S01]  /*dbf0*/  HGMMA.64x192x16.F32.BF16 R24, R176, gdesc[UR4].tnspB, R24, gsb0 ;  /* 0x42e00004b0187df0 */ /* 0x000fe20008001818 */
[----:B------:R-:W-:Y:S01]  /*dc00*/  MUFU.EX2 R8, R129 ;  /* 0x0000008100087308 */ /* 0x000fe20000000800 */
[----:B------:R-:W-:Y:S01]  /*dc10*/  FMUL.FTZ R2, R2, UR11 ;  /* 0x0000000b02027c20 */ /* 0x000fe20008410000 */
[--C-:B------:R-:W-:Y:S01]  /*dc20*/  FFMA.FTZ R133, R167, UR11, -R125.reuse ;  /* 0x0000000ba7857c23 */ /* 0x100fe2000801087d */
[----:B------:R-:W-:Y:S01]  /*dc30*/  FFMA.FTZ R181, R130, UR11, -R125 ;  /* 0x0000000b82b57c23 */ /* 0x000fe2000801087d */
[----:B------:R-:W-:Y:S01]  /*dc40*/  UMOV UR7, UR36 ;  /* 0x0000002400077c82 */ /* 0x000fe20008000000 */
[----:B0-----:R-:W-:-:S03]  /*dc50*/  F2FP.BF16.F32.PACK_AB R183, R135, R134 ;  /* 0x0000008687b7723e */ /* 0x001fc600000010ff */
[----:B------:R-:W0:Y:S08]  /*dc60*/  MUFU.EX2 R2, R2 ;  /* 0x0000000200027308 */ /* 0x000e300000000800 */
[----:B------:R-:W1:Y:S08]  /*dc70*/  MUFU.EX2 R129, R175 ;  /* 0x000000af00817308 */ /* 0x000e700000000800 */
[----:B------:R-:W2:Y:S01]  /*dc80*/  MUFU.EX2 R132, R132 ;  /* 0x0000008400847308 */ /* 0x000ea20000000800 */
[----:B0-----:R-:W-:Y:S01]  /*dc90*/  FFMA.FTZ R5, R2, R5, R201 ;  /* 0x0000000502057223 */ /* 0x001fe200000100c9 */
[----:B------:R-:W-:-:S03]  /*dca0*/  F2FP.BF16.F32.PACK_AB R201, R124, R201 ;  /* 0x000000c97cc9723e */ /* 0x000fc600000010ff */
[----:B------:R-:W-:-:S03]  /*dcb0*/  FADD.FTZ R138, R124, R5 ;  /* 0x000000057c8a7221 */ /* 0x000fc60000010000 */
[----:B------:R-:W0:Y:S01]  /*dcc0*/  MUFU.EX2 R133, R133 ;  /* 0x0000008500857308 */ /* 0x000e220000000800 */
[----:B------:R-:W-:Y:S01]  /*dcd0*/  FADD.FTZ R138, R203, R138 ;  /* 0x0000008acb8a7221 */ /* 0x000fe20000010000 */
[----:B-1----:R-:W-:-:S03]  /*dce0*/  F2FP.BF16.F32.PACK_AB R203, R129, R203 ;  /* 0x000000cb81cb723e */ /* 0x002fc600000010ff */
[----:B------:R-:W-:-:S03]  /*dcf0*/  FADD.FTZ R138, R129, R138 ;  /* 0x0000008a818a7221 */ /* 0x000fc60000010000 */
[----:B------:R-:W-:Y:S08]  /*dd00*/  MUFU.EX2 R180, R180 ;  /* 0x000000b400b47308 */ /* 0x000ff00000000800 */
[----:B------:R-:W-:Y:S08]  /*dd10*/  MUFU.EX2 R181, R181 ;  /* 0x000000b500b57308 */ /* 0x000ff00000000800 */
[----:B------:R-:W-:Y:S08]  /*dd20*/  MUFU.EX2 R124, R131 ;  /* 0x00000083007c7308 */ /* 0x000ff00000000800 */
[----:B------:R-:W-:Y:S08]  /*dd30*/  MUFU.EX2 R182, R182 ;  /* 0x000000b600b67308 */ /* 0x000ff00000000800 */
[----:B------:R-:W-:Y:S01]  /*dd40*/  MUFU.EX2 R128, R128 ;  /* 0x0000008000807308 */ /* 0x000fe20000000800 */
[----:B------:R-:W-:-:S02]  /*dd50*/  WARPGROUP.DEPBAR.LE gsb0, 0x0 ;  /* 0x00008000000079c5 */ /* 0x000fc40000010000 */
[----:B------:R1:W-:Y:S05]  /*dd60*/  @!P1 SYNCS.ARRIVE.TRANS64.RED.A1T0 RZ, [R145+URZ], RZ ;  /* 0x000000ff91ff99a7 */ /* 0x0003ea000810043f */
[----:B------:R-:W-:Y:S01]  /*dd70*/  MUFU.EX2 R179, R126 ;  /* 0x0000007e00b37308 */ /* 0x000fe20000000800 */
[----:B------:R-:W-:Y:S02]  /*dd80*/  F2FP.BF16.F32.PACK_AB R178, R8, R121 ;  /* 0x0000007908b2723e */ /* 0x000fe400000010ff */
[----:B------:R-:W-:Y:S01]  /*dd90*/  F2FP.BF16.F32.PACK_AB R176, R120, R20 ;  /* 0x0000001478b0723e */ /* 0x000fe200000010ff */
[----:B-1----:R-:W-:Y:S01]  /*dda0*/  FADD.FTZ R145, R9, R6 ;  /* 0x0000000609917221 */ /* 0x002fe20000010000 */
[----:B------:R1:W-:Y:S01]  /*ddb0*/  @!P1 SYNCS.ARRIVE.TRANS64.RED.A1T0 RZ, [R146+URZ], RZ ;  /* 0x000000ff92ff99a7 */ /* 0x0003e2000810043f */
[----:B------:R-:W-:Y:S01]  /*ddc0*/  FFMA.FTZ R6, R139, UR11, -R125 ;  /* 0x0000000b8b067c23 */ /* 0x000fe2000801087d */
[----:B------:R-:W-:Y:S01]  /*ddd0*/  FADD.FTZ R139, R197, R138 ;  /* 0x0000008ac58b7221 */ /* 0x000fe20000010000 */
[----:B--2---:R-:W-:-:S03]  /*dde0*/  F2FP.BF16.F32.PACK_AB R197, R132, R197 ;  /* 0x000000c584c5723e */ /* 0x004fc600000010ff */
[----:B------:R-:W-:Y:S01]  /*ddf0*/  FADD.FTZ R130, R132, R139 ;  /* 0x0000008b84827221 */ /* 0x000fe20000010000 */
[----:B------:R-:W-:Y:S01]  /*de00*/  MUFU.EX2 R6, R6 ;  /* 0x0000000600067308 */ /* 0x000fe20000000800 */
[----:B-1----:R-:W-:Y:S01]  /*de10*/  FADD.FTZ R146, R202, R145 ;  /* 0x00000091ca927221 */ /* 0x002fe20000010000 */
[----:B------:R-:W-:Y:S01]  /*de20*/  F2FP.BF16.F32.PACK_AB R202, R17, R202 ;  /* 0x000000ca11ca723e */ /* 0x000fe200000010ff */
[----:B------:R-:W-:Y:S01]  /*de30*/  FADD.FTZ R130, R199, R130 ;  /* 0x00000082c7827221 */ /* 0x000fe20000010000 */
[----:B0-----:R-:W-:Y:S01]  /*de40*/  F2FP.BF16.F32.PACK_AB R199, R133, R199 ;  /* 0x000000c785c7723e */ /* 0x001fe200000010ff */
[----:B------:R-:W-:Y:S02]  /*de50*/  FADD.FTZ R5, R17, R146 ;  /* 0x0000009211057221 */ /* 0x000fe40000010000 */
[----:B------:R-:W-:Y:S02]  /*de60*/  FADD.FTZ R130, R133, R130 ;  /* 0x0000008285827221 */ /* 0x000fe40000010000 */
[----:B------:R-:W-:Y:S01]  /*de70*/  FADD.FTZ R5, R196, R5 ;  /* 0x00000005c4057221 */ /* 0x000fe20000010000 */
[C---:B------:R-:W-:Y:S01]  /*de80*/  F2FP.BF16.F32.PACK_AB R196, R16.reuse, R196 ;  /* 0x000000c410c4723e */ /* 0x040fe200000010ff */
[----:B------:R-:W-:Y:S01]  /*de90*/  FADD.FTZ R130, R193, R130 ;  /* 0x00000082c1827221 */ /* 0x000fe20000010000 */
[----:B------:R-:W-:Y:S01]  /*dea0*/  F2FP.BF16.F32.PACK_AB R193, R137, R193 ;  /* 0x000000c189c1723e */ /* 0x000fe200000010ff */
[----:B------:R-:W-:-:S02]  /*deb0*/  FADD.FTZ R5, R16, R5 ;  /* 0x0000000510057221 */ /* 0x000fc40000010000 */
[----:B------:R-:W-:Y:S02]  /*dec0*/  FADD.FTZ R130, R137, R130 ;  /* 0x0000008289827221 */ /* 0x000fe40000010000 */
[----:B------:R-:W-:Y:S01]  /*ded0*/  FADD.FTZ R139, R198, R5 ;  /* 0x00000005c68b7221 */ /* 0x000fe20000010000 */
[----:B------:R-:W-:Y:S01]  /*dee0*/  F2FP.BF16.F32.PACK_AB R198, R12, R198 ;  /* 0x000000c60cc6723e */ /* 0x000fe200000010ff */
[----:B------:R-:W-:Y:S01]  /*def0*/  FADD.FTZ R9, R195, R130 ;  /* 0x00000082c3097221 */ /* 0x000fe20000010000 */
[----:B------:R-:W-:Y:S01]  /*df00*/  FFMA.FTZ R5, R122, UR11, -R125 ;  /* 0x0000000b7a057c23 */ /* 0x000fe2000801087d */
[----:B------:R-:W-:Y:S01]  /*df10*/  FADD.FTZ R139, R12, R139 ;  /* 0x0000008b0c8b7221 */ /* 0x000fe20000010000 */
[----:B------:R-:W-:Y:S01]  /*df20*/  MUFU.EX2 R122, R143 ;  /* 0x0000008f007a7308 */ /* 0x000fe20000000800 */
[----:B------:R-:W-:Y:S01]  /*df30*/  FADD.FTZ R130, R140, R9 ;  /* 0x000000098c827221 */ /* 0x000fe20000010000 */
[----:B------:R-:W-:Y:S01]  /*df40*/  FFMA.FTZ R125, R127, UR11, -R125 ;  /* 0x0000000b7f7d7c23 */ /* 0x000fe2000801087d */
[----:B------:R-:W-:Y:S01]  /*df50*/  FADD.FTZ R139, R192, R139 ;  /* 0x0000008bc08b7221 */ /* 0x000fe20000010000 */
[----:B------:R-:W-:Y:S01]  /*df60*/  F2FP.BF16.F32.PACK_AB R192, R10, R192 ;  /* 0x000000c00ac0723e */ /* 0x000fe200000010ff */
[----:B------:R-:W-:Y:S01]  /*df70*/  FADD.FTZ R130, R189, R130 ;  /* 0x00000082bd827221 */ /* 0x000fe20000010000 */
[----:B------:R-:W-:Y:S01]  /*df80*/  F2FP.BF16.F32.PACK_AB R195, R140, R195 ;  /* 0x000000c38cc3723e */ /* 0x000fe200000010ff */
[----:B------:R-:W-:Y:S01]  /*df90*/  FADD.FTZ R139, R10, R139 ;  /* 0x0000008b0a8b7221 */ /* 0x000fe20000010000 */
[----:B------:R-:W0:Y:S01]  /*dfa0*/  MUFU.EX2 R5, R5 ;  /* 0x0000000500057308 */ /* 0x000e220000000800 */
[C---:B------:R-:W-:Y:S01]  /*dfb0*/  FADD.FTZ R130, R141.reuse, R130 ;  /* 0x000000828d827221 */ /* 0x040fe20000010000 */
[----:B------:R-:W-:Y:S01]  /*dfc0*/  F2FP.BF16.F32.PACK_AB R189, R141, R189 ;  /* 0x000000bd8dbd723e */ /* 0x000fe200000010ff */
[----:B------:R-:W-:Y:S01]  /*dfd0*/  FADD.FTZ R138, R194, R139 ;  /* 0x0000008bc28a7221 */ /* 0x000fe20000010000 */
[----:B------:R-:W-:-:S03]  /*dfe0*/  F2FP.BF16.F32.PACK_AB R194, R15, R194 ;  /* 0x000000c20fc2723e */ /* 0x000fc600000010ff */
[----:B------:R-:W-:-:S04]  /*dff0*/  FADD.FTZ R17, R15, R138 ;  /* 0x0000008a0f117221 */ /* 0x000fc80000010000 */
[----:B------:R-:W-:Y:S01]  /*e000*/  FADD.FTZ R138, R188, R17 ;  /* 0x00000011bc8a7221 */ /* 0x000fe20000010000 */
[----:B------:R-:W-:-:S03]  /*e010*/  F2FP.BF16.F32.PACK_AB R188, R13, R188 ;  /* 0x000000bc0dbc723e */ /* 0x000fc600000010ff */
[----:B------:R-:W-:Y:S01]  /*e020*/  FADD.FTZ R9, R13, R138 ;  /* 0x0000008a0d097221 */ /* 0x000fe20000010000 */
[----:B0-----:R-:W-:-:S03]  /*e030*/  F2FP.BF16.F32.PACK_AB R177, R123, R5 ;  /* 0x000000057bb1723e */ /* 0x001fc600000010ff */
        /* <DEDUP_REMOVED lines=23> */
[----:B------:R-:W0:Y:S01]  /*e1b0*/  MUFU.EX2 R12, R125 ;  /* 0x0000007d000c7308 */ /* 0x000e220000000800 */
[----:B------:R-:W-:Y:S01]  /*e1c0*/  F2FP.BF16.F32.PACK_AB R181, R124, R181 ;  /* 0x000000b57cb5723e */ /* 0x000fe200000010ff */
[----:B------:R-:W-:Y:S01]  /*e1d0*/  FADD.FTZ R11, R182, R11 ;  /* 0x0000000bb60b7221 */ /* 0x000fe20000010000 */
[----:B------:R-:W-:Y:S01]  /*e1e0*/  FADD.FTZ R6, R134, R9 ;  /* 0x0000000986067221 */ /* 0x000fe20000010000 */
[----:B------:R-:W-:-:S02]  /*e1f0*/  F2FP.BF16.F32.PACK_AB R182, R128, R182 ;  /* 0x000000b680b6723e */ /* 0x000fc400000010ff */
        /* <DEDUP_REMOVED lines=8> */
[----:B0-----:R-:W-:Y:S02]  /*e280*/  F2FP.BF16.F32.PACK_AB R179, R12, R179 ;  /* 0x000000b30cb3723e */ /* 0x001fe400000010ff */
[----:B------:R-:W-:Y:S01]  /*e290*/  FADD.FTZ R6, R8, R5 ;  /* 0x0000000508067221 */ /* 0x000fe20000010000 */
[----:B------:R-:W-:Y:S01]  /*e2a0*/  FADD.FTZ R5, R12, R9 ;  /* 0x000000090c057221 */ /* 0x000fe20000010000 */
[----:B------:R-:W-:Y:S02]  /*e2b0*/  IMAD.MOV.U32 R8, RZ, RZ, R4 ;  /* 0x000000ffff087224 */ /* 0x000fe400078e0004 */
[----:B------:R-:W-:Y:S01]  /*e2c0*/  IMAD.MOV.U32 R9, RZ, RZ, R3 ;  /* 0x000000ffff097224 */ /* 0x000fe200078e0003 */
[----:B------:R-:W-:Y:S06]  /*e2d0*/  @P2 BRA `(.L_x_2273) ;  /* 0xffffffc000cc2947 */ /* 0x000fec000383ffff */
.L_x_2264:
        /* <DEDUP_REMOVED lines=99> */
.L_x_2274:
[----:B------:R-:W-:Y:S01]  /*e910*/  ULEA UR5, UR36, UR39, 0x3 ;  /* 0x0000002724057291 */ /* 0x000fe2000f8e183f */
[----:B------:R-:W-:-:S05]  /*e920*/  IMAD.U32 R0, RZ, RZ, UR60 ;  /* 0x0000003cff007e24 */ /* 0x000fca000f8e00ff */
[----:B------:R-:W-:-:S04]  /*e930*/  SHF.L.U32 R0, R0, 0x1f, RZ ;  /* 0x0000001f00007819 */ /* 0x000fc800000006ff */
[----:B------:R0:W1:Y:S01]  /*e940*/  SYNCS.PHASECHK.TRANS64.TRYWAIT P2, [UR5+0x36850], R0 ;  /* 0x03685000ff0075a7 */ /* 0x0000620008040145 */
[----:B------:R-:W-:Y:S05]  /*e950*/  @!P0 BRA `(.L_x_2275) ;  /* 0x0000000000048947 */ /* 0x000fea0003800000 */
[----:B------:R-:W-:Y:S01]  /*e960*/  BPT.TRAP 0x1 ;  /* 0x000000040000795c */ /* 0x000fe20000300000 */
.L_x_2275:
[----:B-1----:R-:W-:Y:S05]  /*e970*/  @P2 BRA `(.L_x_2276) ;  /* 0x0000000000082947 */ /* 0x002fea0003800000 */
[----:B------:R-:W1:Y:S02]  /*e980*/  SYNCS.PHASECHK.TRANS64.TRYWAIT P0, [UR5+0x36850], R0 ;  /* 0x03685000ff0075a7 */ /* 0x000e640008000145 */
[----:B-1----:R-:W-:Y:S05]  /*e990*/  @!P0 BRA `(.L_x_2277) ;  /* 0x000000c000988947 */ /* 0x002fea0003800000 */
.L_x_2276:
[----:B------:R-:W-:Y:S01]  /*e9a0*/  UIADD3 UR39, UR39, 0x400, URZ ;  /* 0x0000040027277890 */ /* 0x000fe2000fffe03f */
[----:B------:R-:W-:Y:S01]  /*e9b0*/  WARPGROUP.ARRIVE ;  /* 0x00000000000079c5 */ /* 0x000fe20000000000 */
[----:B------:R-:W-:Y:S01]  /*e9c0*/  UMOV UR7, 0x40000040 ;  /* 0x4000004000077882 */ /* 0x000fe20000000000 */
[----:B-1----:R-:W1:Y:S01]  /*e9d0*/  SHFL.BFLY PT, R7, R6, 0x2, 0x1f ;  /* 0x0c401f0006077f89 */ /* 0x002e6200000e0000 */
[----:B------:R-:W-:Y:S01]  /*e9e0*/  USHF.R.U32.HI UR39, URZ, 0x4, UR39 ;  /* 0x000000043f277899 */ /* 0x000fe20008011627 */
[----:B------:R-:W-:Y:S01]  /*e9f0*/  IMAD.U32 R11, RZ, RZ, UR5 ;  /* 0x00000005ff0b7e24 */ /* 0x000fe2000f8e00ff */
[----:B------:R-:W-:Y:S01]  /*ea00*/  R2UR UR8, R233 ;  /* 0x00000000e90872ca */ /* 0x000fe200000e0000 */
[----:B0-----:R-:W0:Y:S01]  /*ea10*/  SHFL.BFLY PT, R0, R5, 0x2, 0x1f ;  /* 0x0c401f0005007f89 */ /* 0x001e2200000e0000 */
[----:B------:R-:W-:Y:S01]  /*ea20*/  ULOP3.LUT UR39, UR39, 0x3fff, URZ, 0xc0, !UPT ;  /* 0x00003fff27277892 */ /* 0x000fe2000f8ec03f */
[----:B------:R-:W-:Y:S02]  /*ea30*/  @!P1 VIADD R11, R11, 0x36860 ;  /* 0x000368600b0b9836 */ /* 0x000fe40000000000 */
[----:B------:R-:W-:Y:S01]  /*ea40*/  IMAD.MOV.U32 R8, RZ, RZ, RZ ;  /* 0x000000ffff087224 */ /* 0x000fe200078e00ff */
[----:B------:R-:W-:-:S02]  /*ea50*/  ULOP3.LUT UR4, UR39, 0x3800000, URZ, 0xfc, !UPT ;  /* 0x0380000027047892 */ /* 0x000fc4000f8efc3f */
[----:B------:R-:W-:Y:S02]  /*ea60*/  @!P1 PRMT R11, RZ, 0x654, R11 ;  /* 0x00000654ff0b9816 */ /* 0x000fe4000000000b */
[----:B------:R-:W-:Y:S02]  /*ea70*/  UIMAD UR4, UR36, 0xa80, UR4 ;  /* 0x00000a80240478a4 */ /* 0x000fe4000f8e0204 */
[----:B------:R-:W-:Y:S02]  /*ea80*/  UIADD3 UR36, UR36, 0x1, URZ ;  /* 0x0000000124247890 */ /* 0x000fe4000fffe03f */
[----:B------:R-:W-:Y:S02]  /*ea90*/  UIADD3 UR8, UR8, 0x1, URZ ;  /* 0x0000000108087890 */ /* 0x000fe4000fffe03f */
[----:B------:R-:W-:Y:S01]  /*eaa0*/  UISETP.NE.AND UP0, UPT, UR36, 0x2, UPT ;  /* 0x000000022400788c */ /* 0x000fe2000bf05270 */
[----:B------:R-:W-:Y:S02]  /*eab0*/  UMOV UR6, UR4 ;  /* 0x0000000400067c82 */ /* 0x000fe40008000000 */
[----:B------:R-:W-:Y:S01]  /*eac0*/  HGMMA.64x192x16.F32.BF16 R24, R200, gdesc[UR4].tnspB, R24, gsb0 ;  /* 0x42e00004c8187df0 */ /* 0x000fe20008001818 */
[----:B------:R-:W-:Y:S01]  /*ead0*/  UIADD3 UR6, UR4, 0x80, URZ ;  /* 0x0000008004067890 */ /* 0x000fe2000fffe03f */
[----:B-1----:R-:W-:Y:S01]  /*eae0*/  FADD.FTZ R7, R7, R6 ;  /* 0x0000000607077221 */ /* 0x002fe20000010000 */
[----:B------:R-:W-:Y:S01]  /*eaf0*/  UMOV UR7, 0x40000040 ;  /* 0x4000004000077882 */ /* 0x000fe20000000000 */
[----:B------:R-:W-:-:S02]  /*eb00*/  IMAD.U32 R6, RZ, RZ, UR11 ;  /* 0x0000000bff067e24 */ /* 0x000fc4000f8e00ff */
[----:B0-----:R-:W-:Y:S01]  /*eb10*/  FADD.FTZ R2, R0, R5 ;  /* 0x0000000500027221 */ /* 0x001fe20000010000 */
[----:B------:R-:W-:Y:S01]  /*eb20*/  IMAD.MOV.U32 R5, RZ, RZ, RZ ;  /* 0x000000ffff057224 */ /* 0x000fe200078e00ff */
[----:B------:R-:W0:Y:S01]  /*eb30*/  SHFL.BFLY PT, R0, R7, 0x1, 0x1f ;  /* 0x0c201f0007007f89 */ /* 0x000e2200000e0000 */
[----:B------:R-:W-:Y:S01]  /*eb40*/  IMAD.U32 R233, RZ, RZ, UR8 ;  /* 0x00000008ffe97e24 */ /* 0x000fe2000f8e00ff */
[----:B------:R-:W-:Y:S02]  /*eb50*/  USEL UR36, UR36, URZ, UP0 ;  /* 0x0000003f24247287 */ /* 0x000fe40008000000 */
[----:B------:R-:W1:Y:S01]  /*eb60*/  SHFL.BFLY PT, R9, R2, 0x1, 0x1f ;  /* 0x0c201f0002097f89 */ /* 0x000e6200000e0000 */
[----:B0-----:R-:W-:Y:S01]  /*eb70*/  FADD.FTZ R12, R7, R0 ;  /* 0x00000000070c7221 */ /* 0x001fe20000010000 */
[----:B------:R-:W-:Y:S02]  /*eb80*/  IMAD.U32 R7, RZ, RZ, UR11 ;  /* 0x0000000bff077e24 */ /* 0x000fe4000f8e00ff */
[----:B------:R-:W-:-:S02]  /*eb90*/  IMAD.MOV.U32 R0, RZ, RZ, -0x800000 ;  /* 0xff800000ff007424 */ /* 0x000fc400078e00ff */
[----:B-1----:R-:W-:Y:S01]  /*eba0*/  FADD.FTZ R13, R2, R9 ;  /* 0x00000009020d7221 */ /* 0x002fe20000010000 */
[----:B------:R-:W-:Y:S01]  /*ebb0*/  FSETP.NE.FTZ.AND P0, PT, R12, RZ, PT ;  /* 0x000000ff0c00720b */ /* 0x000fe20003f15000 */
[----:B------:R-:W-:-:S03]  /*ebc0*/  IMAD.MOV.U32 R2, RZ, RZ, -0x800000 ;  /* 0xff800000ff027424 */ /* 0x000fc600078e00ff */
[----:B------:R-:W-:-:S09]  /*ebd0*/  FSETP.NE.FTZ.AND P2, PT, R13, RZ, PT ;  /* 0x000000ff0d00720b */ /* 0x000fd20003f55000 */
[----:B------:R-:W0:Y:S01]  /*ebe0*/  @P0 MUFU.LG2 R9, R12 ;  /* 0x0000000c00090308 */ /* 0x000e220000000c00 */
[----:B------:R-:W-:-:S07]  /*ebf0*/  @P0 FMUL.FTZ R6, R6, 0.69314718246459960938 ;  /* 0x3f31721806060820 */ /* 0x000fce0000410000 */
[----:B------:R-:W1:Y:S08]  /*ec00*/  @P2 MUFU.LG2 R10, R13 ;  /* 0x0000000d000a2308 */ /* 0x000e700000000c00 */
[----:B------:R2:W3:Y:S01]  /*ec10*/  @P0 MUFU.RCP R8, R12 ;  /* 0x0000000c00080308 */ /* 0x0004e20000001000 */
[----:B0-----:R-:W-:-:S04]  /*ec20*/  @P0 FMUL.FTZ R9, R9, 0.69314718246459960938 ;  /* 0x3f31721809090820 */ /* 0x001fc80000410000 */
[----:B------:R-:W-:Y:S01]  /*ec30*/  @P0 FFMA.FTZ R0, R6, R3, R9 ;  /* 0x0000000306000223 */ /* 0x000fe20000010009 */
[----:B------:R-:W-:Y:S02]  /*ec40*/  PLOP3.LUT P0, PT, PT, PT, PT, 0x8, 0x0 ;  /* 0x000000000000781c */ /* 0x000fe40003f0e170 */
[----:B------:R-:W0:Y:S01]  /*ec50*/  @P2 MUFU.RCP R5, R13 ;  /* 0x0000000d00052308 */ /* 0x000e220000001000 */
[----:B--2---:R-:W-:Y:S01]  /*ec60*/  @P2 FMUL.FTZ R12, R7, 0.69314718246459960938 ;  /* 0x3f317218070c2820 */ /* 0x004fe20000410000 */
        /* <DEDUP_REMOVED lines=35> */
[-C--:B---3--:R-:W-:Y:S01]  /*eea0*/  FMUL.FTZ R24, R24, R8.reuse ;  /* 0x0000000818187220 */ /* 0x088fe20000410000 */
        /* <DEDUP_REMOVED lines=95> */
.L_x_2247:
        /* <DEDUP_REMOVED lines=17> */
[----:B------:R-:W-:Y:S01]  /*f5b0*/  ULDC.64 UR24, c[0x0][0x208] ;  /* 0x0000820000187ab9 */ /* 0x000fe20000000a00 */
[----:B------:R-:W-:Y:S02]  /*f5c0*/  R2UR UR21, R205 ;  /* 0x00000000cd1572ca */ /* 0x000fe400000e0000 */
[----:B------:R-:W-:Y:S02]  /*f5d0*/  R2UR UR18, R22 ;  /* 0x00000000161272ca */ /* 0x000fe400000e0000 */
[----:B------:R-:W-:-:S02]  /*f5e0*/  R2UR UR20, R208 ;  /* 0x00000000d01472ca */ /* 0x000fc400000e0000 */
[----:B------:R-:W-:-:S05]  /*f5f0*/  R2UR UR23, R230 ;  /* 0x00000000e61772ca */ /* 0x000fca00000e0000 */
[----:B------:R-:W-:Y:S01]  /*f600*/  USHF.L.U64.HI UR16, UR19, 0x2, UR17 ;  /* 0x0000000213107899 */ /* 0x000fe20008010211 */
[----:B------:R-:W-:Y:S01]  /*f610*/  UMOV UR10, UR8 ;  /* 0x00000008000a7c82 */ /* 0x000fe20008000000 */
[----:B0-----:R-:W-:Y:S01]  /*f620*/  UMOV UR11, UR4 ;  /* 0x00000004000b7c82 */ /* 0x001fe20008000000 */
[----:B------:R-:W-:-:S04]  /*f630*/  USHF.L.U32 UR4, UR19, 0x2, URZ ;  /* 0x0000000213047899 */ /* 0x000fc8000800063f */
[----:B------:R-:W-:-:S04]  /*f640*/  UIADD3 UR9, UP0, UR4, UR14, URZ ;  /* 0x0000000e04097290 */ /* 0x000fc8000ff1e03f */
[----:B------:R-:W-:Y:S01]  /*f650*/  UIADD3.X UR12, UR16, UR15, URZ, UP0, !UPT ;  /* 0x0000000f100c7290 */ /* 0x000fe200087fe43f */
        /* <DEDUP_REMOVED lines=13> */
[----:B------:R-:W-:-:S02]  /*f730*/  IADD3 R88, P0, R4, 0x4020, RZ ;  /* 0x0000402004587810 */ /* 0x000fc40007f1e0ff */
        /* <DEDUP_REMOVED lines=11> */
[----:B------:R-:W-:Y:S01]  /*f7f0*/  SHF.R.U64 R7, R7, 0x3, RZ ;  /* 0x0000000307077819 */ /* 0x000fe200000012ff */
[--C-:B------:R-:W-:Y:S01]  /*f800*/  IMAD.X R129, RZ, RZ, R5.reuse, P6 ;  /* 0x000000ffff817224 */ /* 0x100fe200030e0605 */
[----:B------:R-:W-:Y:S01]  /*f810*/  LOP3.LUT R4, R3, R4, RZ, 0x3c, !PT ;  /* 0x0000000403047212 */ /* 0x000fe200078e3cff */
[----:B------:R-:W-:Y:S01]  /*f820*/  IMAD.X R9, RZ, RZ, R5, P5 ;  /* 0x000000ffff097224 */ /* 0x000fe200028e0605 */
[----:B------:R-:W-:-:S02]  /*f830*/  LOP3.LUT R3, R6, 0x380, RZ, 0xc0, !PT ;  /* 0x0000038006037812 */ /* 0x000fc400078ec0ff */
[----:B------:R-:W-:Y:S02]  /*f840*/  LOP3.LUT R12, R7, R8, RZ, 0x3c, !PT ;  /* 0x00000008070c7212 */ /* 0x000fe400078e3cff */
[----:B------:R-:W-:Y:S02]  /*f850*/  LOP3.LUT R8, R135, 0x380, RZ, 0xc0, !PT ;  /* 0x0000038087087812 */ /* 0x000fe400078ec0ff */
[----:B------:R-:W-:Y:S02]  /*f860*/  LOP3.LUT R14, R19, 0x380, RZ, 0xc0, !PT ;  /* 0x00000380130e7812 */ /* 0x000fe400078ec0ff */
[----:B------:R-:W-:Y:S02]  /*f870*/  SHF.R.U64 R3, R3, 0x3, RZ ;  /* 0x0000000303037819 */ /* 0x000fe400000012ff */
[----:B------:R-:W-:Y:S02]  /*f880*/  SHF.R.U64 R8, R8, 0x3, RZ ;  /* 0x0000000308087819 */ /* 0x000fe400000012ff */
[----:B------:R-:W-:-:S02]  /*f890*/  SHF.R.U64 R14, R14, 0x3, RZ ;  /* 0x000000030e0e7819 */ /* 0x000fc400000012ff */
[----:B------:R-:W-:Y:S02]  /*f8a0*/  LOP3.LUT R10, R3, R6, RZ, 0x3c, !PT ;  /* 0x00000006030a7212 */ /* 0x000fe400078e3cff */
[----:B------:R-:W-:Y:S02]  /*f8b0*/  LOP3.LUT R16, R131, 0x380, RZ, 0xc0, !PT ;  /* 0x0000038083107812 */ /* 0x000fe400078ec0ff */
[----:B------:R-:W-:Y:S02]  /*f8c0*/  LOP3.LUT R3, R88, 0x380, RZ, 0xc0, !PT ;  /* 0x0000038058037812 */ /* 0x000fe400078ec0ff */
[----:B------:R-:W-:Y:S02]  /*f8d0*/  LOP3.LUT R6, R133, 0x380, RZ, 0xc0, !PT ;  /* 0x0000038085067812 */ /* 0x000fe400078ec0ff */
[----:B------:R-:W-:Y:S02]  /*f8e0*/  LOP3.LUT R7, R92, 0x380, RZ, 0xc0, !PT ;  /* 0x000003805c077812 */ /* 0x000fe400078ec0ff */
[----:B------:R-:W-:-:S02]  /*f8f0*/  LOP3.LUT R94, R8, R135, RZ, 0x3c, !PT ;  /* 0x00000087085e7212 */ /* 0x000fc400078e3cff */
[----:B------:R-:W-:Y:S02]  /*f900*/  LOP3.LUT R14, R14, R19, RZ, 0x3c, !PT ;  /* 0x000000130e0e7212 */ /* 0x000fe400078e3cff */
[----:B------:R-:W-:Y:S02]  /*f910*/  LOP3.LUT R8, R137, 0x380, RZ, 0xc0, !PT ;  /* 0x0000038089087812 */ /* 0x000fe400078ec0ff */
[----:B------:R-:W-:Y:S02]  /*f920*/  SHF.R.U64 R16, R16, 0x3, RZ ;  /* 0x0000000310107819 */ /* 0x000fe400000012ff */
[----:B------:R-:W-:Y:S02]  /*f930*/  SHF.R.U64 R3, R3, 0x3, RZ ;  /* 0x0000000303037819 */ /* 0x000fe400000012ff */
[----:B------:R-:W-:Y:S02]  /*f940*/  LOP3.LUT R19, R128, 0x380, RZ, 0xc0, !PT ;  /* 0x0000038080137812 */ /* 0x000fe400078ec0ff */
[----:B------:R-:W-:-:S02]  /*f950*/  LOP3.LUT R130, R139, 0x380, RZ, 0xc0, !PT ;  /* 0x000003808b827812 */ /* 0x000fc400078ec0ff */
[----:B------:R-:W-:Y:S02]  /*f960*/  SHF.R.U64 R6, R6, 0x3, RZ ;  /* 0x0000000306067819 */ /* 0x000fe400000012ff */
[----:B------:R-:W-:Y:S02]  /*f970*/  SHF.R.U64 R7, R7, 0x3, RZ ;  /* 0x0000000307077819 */ /* 0x000fe400000012ff */
[----:B------:R-:W-:Y:S02]  /*f980*/  SHF.R.U64 R8, R8, 0x3, RZ ;  /* 0x0000000308087819 */ /* 0x000fe400000012ff */
[----:B------:R-:W-:Y:S02]  /*f990*/  LOP3.LUT R16, R16, R131, RZ, 0x3c, !PT ;  /* 0x0000008310107212 */ /* 0x000fe400078e3cff */
[----:B------:R-:W-:Y:S02]  /*f9a0*/  LOP3.LUT R88, R3, R88, RZ, 0x3c, !PT ;  /* 0x0000005803587212 */ /* 0x000fe400078e3cff */
[----:B------:R-:W-:-:S02]  /*f9b0*/  SHF.R.U64 R19, R19, 0x3, RZ ;  /* 0x0000000313137819 */ /* 0x000fc400000012ff */
[----:B------:R-:W-:Y:S02]  /*f9c0*/  SHF.R.U64 R130, R130, 0x3, RZ ;  /* 0x0000000382827819 */ /* 0x000fe400000012ff */
        /* <DEDUP_REMOVED lines=10> */
[----:B------:R-:W-:Y:S02]  /*fa70*/  MOV R132, R14 ;  /* 0x0000000e00847202 */ /* 0x000fe40000000f00 */
[----:B------:R-:W-:-:S02]  /*fa80*/  LOP3.LUT R128, R19, R128, RZ, 0x3c, !PT ;  /* 0x0000008013807212 */ /* 0x000fc400078e3cff */
[----:B------:R-:W-:Y:S02]  /*fa90*/  LOP3.LUT R8, R130, R139, RZ, 0x3c, !PT ;  /* 0x0000008b82087212 */ /* 0x000fe400078e3cff */
[----:B------:R-:W-:Y:S02]  /*faa0*/  MOV R134, R10 ;  /* 0x0000000a00867202 */ /* 0x000fe40000000f00 */
[----:B------:R-:W-:Y:S02]  /*fab0*/  MOV R131, R16 ;  /* 0x0000001000837202 */ /* 0x000fe40000000f00 */
[----:B------:R-:W-:Y:S02]  /*fac0*/  F2FP.BF16.F32.PACK_AB R12, R33, R32 ;  /* 0x00000020210c723e */ /* 0x000fe400000010ff */
[----:B------:R-:W-:Y:S02]  /*fad0*/  F2FP.BF16.F32.PACK_AB R13, R35, R34 ;  /* 0x00000022230d723e */ /* 0x000fe400000010ff */
[----:B------:R-:W-:-:S02]  /*fae0*/  F2FP.BF16.F32.PACK_AB R14, R37, R36 ;  /* 0x00000024250e723e */ /* 0x000fc400000010ff */
[----:B------:R-:W-:Y:S02]  /*faf0*/  F2FP.BF16.F32.PACK_AB R15, R39, R38 ;  /* 0x00000026270f723e */ /* 0x000fe400000010ff */
        /* <DEDUP_REMOVED lines=10> */
[----:B------:R-:W-:Y:S01]  /*fba0*/  F2FP.BF16.F32.PACK_AB R93, R51, R50 ;  /* 0x00000032335d723e */ /* 0x000fe200000010ff */
[----:B------:R2:W-:Y:S01]  /*fbb0*/  STSM.16.M88.4 [R133], R88 ;  /* 0x0000005885007844 */ /* 0x0005e20000000200 */
[----:B------:R-:W-:-:S02]  /*fbc0*/  F2FP.BF16.F32.PACK_AB R94, R53, R52 ;  /* 0x00000034355e723e */ /* 0x000fc400000010ff */
[----:B------:R-:W-:Y:S02]  /*fbd0*/  F2FP.BF16.F32.PACK_AB R95, R55, R54 ;  /* 0x00000036375f723e */ /* 0x000fe400000010ff */
[----:B0-----:R-:W-:Y:S02]  /*fbe0*/  MOV R3, R8 ;  /* 0x0000000800037202 */ /* 0x001fe40000000f00 */
[----:B------:R-:W-:Y:S01]  /*fbf0*/  F2FP.BF16.F32.PACK_AB R4, R57, R56 ;  /* 0x000000383904723e */ /* 0x000fe200000010ff */
[----:B------:R0:W-:Y:S01]  /*fc00*/  STSM.16.M88.4 [R132], R92 ;  /* 0x0000005c84007844 */ /* 0x0001e20000000200 */
[----:B------:R-:W-:Y:S02]  /*fc10*/  F2FP.BF16.F32.PACK_AB R5, R59, R58 ;  /* 0x0000003a3b05723e */ /* 0x000fe400000010ff */
[----:B------:R-:W-:Y:S02]  /*fc20*/  F2FP.BF16.F32.PACK_AB R6, R61, R60 ;  /* 0x0000003c3d06723e */ /* 0x000fe400000010ff */
[----:B------:R-:W-:-:S02]  /*fc30*/  F2FP.BF16.F32.PACK_AB R7, R63, R62 ;  /* 0x0000003e3f07723e */ /* 0x000fc400000010ff */
[----:B------:R-:W-:Y:S02]  /*fc40*/  F2FP.BF16.F32.PACK_AB R8, R65, R64 ;  /* 0x000000404108723e */ /* 0x000fe400000010ff */
[----:B------:R-:W-:Y:S01]  /*fc50*/  F2FP.BF16.F32.PACK_AB R9, R67, R66 ;  /* 0x000000424309723e */ /* 0x000fe200000010ff */
[----:B------:R3:W-:Y:S01]  /*fc60*/  STSM.16.M88.4 [R131], R4 ;  /* 0x0000000483007844 */ /* 0x0007e20000000200 */
[----:B------:R-:W-:Y:S02]  /*fc70*/  F2FP.BF16.F32.PACK_AB R10, R69, R68 ;  /* 0x00000044450a723e */ /* 0x000fe400000010ff */
[----:B------:R-:W-:Y:S02]  /*fc80*/  F2FP.BF16.F32.PACK_AB R11, R71, R70 ;  /* 0x00000046470b723e */ /* 0x000fe400000010ff */
[----:B-1----:R-:W-:Y:S02]  /*fc90*/  F2FP.BF16.F32.PACK_AB R12, R73, R72 ;  /* 0x00000048490c723e */ /* 0x002fe400000010ff */
[----:B------:R-:W-:Y:S01]  /*fca0*/  F2FP.BF16.F32.PACK_AB R13, R75, R74 ;  /* 0x0000004a4b0d723e */ /* 0x000fe200000010ff */
[----:B------:R-:W-:Y:S01]  /*fcb0*/  STSM.16.M88.4 [R19], R8 ;  /* 0x0000000813007844 */ /* 0x000fe20000000200 */
[----:B------:R-:W-:-:S02]  /*fcc0*/  F2FP.BF16.F32.PACK_AB R14, R77, R76 ;  /* 0x0000004c4d0e723e */ /* 0x000fc400000010ff */
[----:B------:R-:W-:Y:S02]  /*fcd0*/  F2FP.BF16.F32.PACK_AB R15, R79, R78 ;  /* 0x0000004e4f0f723e */ /* 0x000fe400000010ff */
[----:B--2---:R-:W-:Y:S02]  /*fce0*/  F2FP.BF16.F32.PACK_AB R88, R81, R80 ;  /* 0x000000505158723e */ /* 0x004fe400000010ff */
[----:B------:R-:W-:Y:S01]  /*fcf0*/  F2FP.BF16.F32.PACK_AB R89, R83, R82 ;  /* 0x000000525359723e */ /* 0x000fe200000010ff */
[----:B------:R1:W-:Y:S01]  /*fd00*/  STSM.16.M88.4 [R17], R12 ;  /* 0x0000000c11007844 */ /* 0x0003e20000000200 */
[----:B------:R-:W-:Y:S02]  /*fd10*/  F2FP.BF16.F32.PACK_AB R90, R85, R84 ;  /* 0x00000054555a723e */ /* 0x000fe400000010ff */
[----:B------:R-:W-:Y:S02]  /*fd20*/  F2FP.BF16.F32.PACK_AB R91, R87, R86 ;  /* 0x00000056575b723e */ /* 0x000fe400000010ff */
[----:B0-----:R-:W-:-:S02]  /*fd30*/  F2FP.BF16.F32.PACK_AB R92, R21, R20 ;  /* 0x00000014155c723e */ /* 0x001fc400000010ff */
[----:B------:R-:W-:Y:S01]  /*fd40*/  F2FP.BF16.F32.PACK_AB R93, R123, R122 ;  /* 0x0000007a7b5d723e */ /* 0x000fe200000010ff */
[----:B------:R0:W-:Y:S01]  /*fd50*/  STSM.16.M88.4 [R16], R88 ;  /* 0x0000005810007844 */ /* 0x0001e20000000200 */
[----:B------:R-:W-:Y:S02]  /*fd60*/  F2FP.BF16.F32.PACK_AB R94, R121, R120 ;  /* 0x00000078795e723e */ /* 0x000fe400000010ff */
[----:B------:R-:W-:Y:S02]  /*fd70*/  F2FP.BF16.F32.PACK_AB R95, R125, R124 ;  /* 0x0000007c7d5f723e */ /* 0x000fe400000010ff */
[----:B------:R-:W-:Y:S02]  /*fd80*/  MOV R126, R126 ;  /* 0x0000007e007e7202 */ /* 0x000fe40000000f00 */
[----:B---3--:R-:W-:Y:S01]  /*fd90*/  F2FP.BF16.F32.PACK_AB R4, R97, R96 ;  /* 0x000000606104723e */ /* 0x008fe200000010ff */
[----:B------:R-:W-:Y:S01]  /*fda0*/  STSM.16.M88.4 [R130], R92 ;  /* 0x0000005c82007844 */ /* 0x000fe20000000200 */
[----:B------:R-:W-:Y:S01]  /*fdb0*/  F2FP.BF16.F32.PACK_AB R5, R99, R98 ;  /* 0x000000626305723e */ /* 0x000fe200000010ff */
[----:B-1----:R-:W-:Y:S01]  /*fdc0*/  IMAD.U32 R17, RZ, RZ, UR12 ;  /* 0x0000000cff117e24 */ /* 0x002fe2000f8e00ff */
[----:B------:R-:W-:Y:S01]  /*fdd0*/  F2FP.BF16.F32.PACK_AB R6, R101, R100 ;  /* 0x000000646506723e */ /* 0x000fe200000010ff */
[----:B------:R-:W-:Y:S01]  /*fde0*/  ULDC.64 UR12, c[0x0][0xc08] ;  /* 0x00030200000c7ab9 */ /* 0x000fe20000000a00 */
[----:B------:R-:W-:-:S02]  /*fdf0*/  F2FP.BF16.F32.PACK_AB R7, R103, R102 ;  /* 0x000000666707723e */ /* 0x000fc400000010ff */
[----:B------:R-:W-:Y:S01]  /*fe00*/  MOV R128, R128 ;  /* 0x0000008000807202 */ /* 0x000fe20000000f00 */
[----:B0-----:R-:W-:Y:S01]  /*fe10*/  IMAD.U32 R16, RZ, RZ, UR9 ;  /* 0x00000009ff107e24 */ /* 0x001fe2000f8e00ff */
[----:B------:R-:W-:Y:S01]  /*fe20*/  F2FP.BF16.F32.PACK_AB R8, R105, R104 ;  /* 0x000000686908723e */ /* 0x000fe200000010ff */
[----:B------:R-:W-:Y:S01]  /*fe30*/  STSM.16.M88.4 [R126], R4 ;  /* 0x000000047e007844 */ /* 0x000fe20000000200 */
[----:B------:R-:W-:Y:S02]  /*fe40*/  F2FP.BF16.F32.PACK_AB R9, R107, R106 ;  /* 0x0000006a6b09723e */ /* 0x000fe400000010ff */
[----:B------:R-:W-:Y:S02]  /*fe50*/  F2FP.BF16.F32.PACK_AB R10, R109, R108 ;  /* 0x0000006c6d0a723e */ /* 0x000fe400000010ff */
        /* <DEDUP_REMOVED lines=9> */
[----:B------:R-:W-:-:S07]  /*fef0*/  ISETP.NE.AND.EX P0, PT, RZ, UR15, PT, P0 ;  /* 0x0000000fff007c0c */ /* 0x000fce000bf05300 */
[----:B0-----:R-:W0:Y:S06]  /*ff00*/  LDC R3, c[0x0][0xbe8] ;  /* 0x0002fa00ff037b82 */ /* 0x001e2c0000000800 */
[----:B------:R-:W2:Y:S01]  /*ff10*/  @P0 LDG.E R19, desc[UR24][R16.64] ;  /* 0x0000001810130981 */ /* 0x000ea2000c1e1900 */
[----:B------:R-:W-:-:S04]  /*ff20*/  UISETP.NE.U32.AND UP0, UPT, UR12, URZ, UPT ;  /* 0x0000003f0c00728c */ /* 0x000fc8000bf05070 */
[----:B------:R-:W-:-:S06]  /*ff30*/  UISETP.NE.AND.EX UP0, UPT, UR13, URZ, UPT, UP0 ;  /* 0x0000003f0d00728c */ /* 0x000fcc000bf05300 */
[----:B------:R-:W-:Y:S02]  /*ff40*/  PLOP3.LUT P4, PT, PT, PT, UP0, 0x80, 0x0 ;  /* 0x000000000000781c */ /* 0x000fe40003f8f008 */
[----:B0-----:R-:W-:-:S03]  /*ff50*/  ISETP.NE.AND P1, PT, R3, 0x1, PT ;  /* 0x000000010300780c */ /* 0x001fc60003f25270 */
[----:B------:R-:W-:-:S03]  /*ff60*/  @UP0 UIADD3 UR12, UP1, UR4, UR12, URZ ;  /* 0x0000000c040c0290 */ /* 0x000fc6000ff3e03f */
[----:B------:R-:W-:Y:S01]  /*ff70*/  ULDC UR4, c[0x0][0xa88] ;  /* 0x0002a20000047ab9 */ /* 0x000fe20000000800 */
[----:B------:R-:W-:Y:S01]  /*ff80*/  @UP0 UIADD3.X UR13, UR16, UR13, URZ, UP1, !UPT ;  /* 0x0000000d100d0290 */ /* 0x000fe20008ffe43f */
[----:B------:R-:W-:Y:S01]  /*ff90*/  IMAD.U32 R10, RZ, RZ, UR4 ;  /* 0x00000004ff0a7e24 */ /* 0x000fe2000f8e00ff */
[----:B------:R-:W-:Y:S01]  /*ffa0*/  UISETP.NE.AND UP0, UPT, UR21, URZ, UPT ;  /* 0x0000003f1500728c */ /* 0x000fe2000bf05270 */
[----:B------:R-:W-:Y:S01]  /*ffb0*/  IMAD.U32 R4, RZ, RZ, UR12 ;  /* 0x0000000cff047e24 */ /* 0x000fe2000f8e00ff */
[----:B------:R-:W-:Y:S02]  /*ffc0*/  ULDC UR4, c[0x0][0xad4] ;  /* 0x0002b50000047ab9 */ /* 0x000fe40000000800 */
[----:B------:R-:W0:Y:S01]  /*ffd0*/  @P1 LDC R6, c[0x0][0xbec] ;  /* 0x0002fb00ff061b82 */ /* 0x000e220000000800 */
[----:B------:R-:W-:Y:S01]  /*ffe0*/  USEL UR4, UR21, UR4, UP0 ;  /* 0x0000000415047287 */ /* 0x000fe20008000000 */
[----:B------:R-:W-:Y:S01]  /*fff0*/  IMAD.U32 R5, RZ, RZ, UR13 ;  /* 0x0000000dff057e24 */ /* 0x000fe2000f8e00ff */
[----:B------:R-:W-:-:S02]  /*10000*/  UMOV UR22, 0x9b8 ;  /* 0x000009b800167882 */ /* 0x000fc40000000000 */
[----:B------:R-:W-:-:S03]  /*10010*/  UISETP.GT.AND UP1, UPT, UR4, 0x1, UPT ;  /* 0x000000010400788c */ /* 0x000fc6000bf24270 */
[----:B------:R-:W1:Y:S01]  /*10020*/  @P1 LDC R9, c[0x0][0xbf0] ;  /* 0x0002fc00ff091b82 */ /* 0x000e620000000800 */
[----:B------:R-:W-:Y:S01]  /*10030*/  USEL UR22, UR22, 0x978, UP1 ;  /* 0x0000097816167887 */ /* 0x000fe20008800000 */
[----:B------:R-:W-:Y:S01]  /*10040*/  VIADD R15, R23, UR18 ;  /* 0x00000012170f7c36 */ /* 0x000fe20008000000 */
[----:B------:R-:W-:Y:S01]  /*10050*/  UISETP.NE.U32.AND UP0, UPT, UR14, URZ, UPT ;  /* 0x0000003f0e00728c */ /* 0x000fe2000bf05070 */
[----:B------:R0:W5:Y:S01]  /*10060*/  @P4 LDG.E R10, desc[UR24][R4.64] ;  /* 0x00000018040a4981 */ /* 0x000162000c1e1900 */
[----:B------:R-:W-:Y:S01]  /*10070*/  UMOV UR4, URZ ;  /* 0x0000003f00047c82 */ /* 0x000fe20008000000 */
[----:B------:R-:W-:Y:S01]  /*10080*/  USEL UR20, UR20, URZ, UP1 ;  /* 0x0000003f14147287 */ /* 0x000fe20008800000 */
[----:B------:R-:W-:Y:S01]  /*10090*/  IMAD.MOV.U32 R7, RZ, RZ, R15 ;  /* 0x000000ffff077224 */ /* 0x000fe200078e000f */
[----:B------:R-:W-:-:S04]  /*100a0*/  UISETP.NE.AND.EX UP0, UPT, UR15, URZ, UPT, UP0 ;  /* 0x0000003f0f00728c */ /* 0x000fc8000bf05300 */
        /* <DEDUP_REMOVED lines=46> */
.L_x_2280:
[----:B------:R-:W2:Y:S01]  /*10390*/  LDL R5, [R1+0x44] ;  /* 0x0000440001057983 */ /* 0x000ea20000100800 */
[----:B------:R-:W-:Y:S01]  /*103a0*/  R2UR UR12, R22 ;  /* 0x00000000160c72ca */ /* 0x000fe200000e0000 */
[----:B-----5:R-:W-:Y:S01]  /*103b0*/  IMAD R16, R10, R3, RZ ;  /* 0x000000030a107224 */ /* 0x020fe200078e02ff */
[----:B------:R-:W-:Y:S01]  /*103c0*/  LOP3.LUT P0, RZ, R234, 0x3, RZ, 0xc0, !PT ;  /* 0x00000003eaff7812 */ /* 0x000fe2000780c0ff */
[----:B------:R-:W-:Y:S04]  /*103d0*/  SHFL.IDX PT, R6, R11, RZ, 0x1c1f ;  /* 0x001c1fff0b067589 */ /* 0x000fe800000e0000 */
[----:B------:R-:W0:Y:S04]  /*103e0*/  SHFL.IDX PT, R7, R4, RZ, 0x1c1f ;  /* 0x001c1fff04077589 */ /* 0x000e2800000e0000 */
[----:B------:R-:W-:Y:S04]  /*103f0*/  SHFL.IDX PT, R8, R11, 0x1, 0x1c1f ;  /* 0x003c1f000b087f89 */ /* 0x000fe800000e0000 */
[----:B------:R-:W1:Y:S01]  /*10400*/  SHFL.IDX PT, R9, R4, 0x1, 0x1c1f ;  /* 0x003c1f0004097f89 */ /* 0x000e6200000e0000 */
[----:B--2---:R-:W-:Y:S01]  /*10410*/  VIADD R13, R5, UR12 ;  /* 0x0000000c050d7c36 */ /* 0x004fe20008000000 */
[----:B------:R-:W-:-:S03]  /*10420*/  ULDC.64 UR12, c[0x0][0x208] ;  /* 0x00008200000c7ab9 */ /* 0x000fc60000000a00 */
[C---:B------:R-:W-:Y:S01]  /*10430*/  VIADD R5, R13.reuse, 0x8 ;  /* 0x000000080d057836 */ /* 0x040fe20000000000 */
[----:B------:R-:W-:-:S04]  /*10440*/  ISETP.GE.OR P2, PT, R13, R16, P0 ;  /* 0x000000100d00720c */ /* 0x000fc80000746670 */
[----:B------:R-:W-:-:S09]  /*10450*/  ISETP.GE.OR P0, PT, R5, R16, P0 ;  /* 0x000000100500720c */ /* 0x000fd20000706670 */
[----:B0-----:R0:W-:Y:S04]  /*10460*/  @!P2 ST.E desc[UR12][R6.64], R0 ;  /* 0x000000000600a985 */ /* 0x0011e8000c10190c */
[----:B-1----:R0:W-:Y:S01]  /*10470*/  @!P0 ST.E desc[UR12][R8.64], R2 ;  /* 0x0000000208008985 */ /* 0x0021e2000c10190c */
[----:B------:R-:W-:-:S13]  /*10480*/  PLOP3.LUT P0, PT, PT, PT, UP1, 0x80, 0x0 ;  /* 0x000000000000781c */ /* 0x000fda0003f0f018 */
[----:B0-----:R-:W-:Y:S05]  /*10490*/  @P0 BRA `(.L_x_2281) ;  /* 0x0000000c00640947 */ /* 0x001fea0003800000 */
[----:B------:R-:W-:Y:S01]  /*104a0*/  R2UR UR17, R22 ;  /* 0x00000000161172ca */ /* 0x000fe200000e0000 */
[----:B------:R-:W-:Y:S01]  /*104b0*/  IMAD.SHL.U32 R22, R204, 0x8, RZ ;  /* 0x00000008cc167824 */ /* 0x000fe200078e00ff */
[----:B------:R-:W0:Y:S01]  /*104c0*/  @P1 LDC R2, c[0x0][0xbec] ;  /* 0x0002fb00ff021b82 */ /* 0x000e220000000800 */
[----:B------:R-:W-:Y:S01]  /*104d0*/  IMAD.MOV.U32 R5, RZ, RZ, 0x2 ;  /* 0x00000002ff057424 */ /* 0x000fe200078e00ff */
[----:B------:R-:W-:Y:S01]  /*104e0*/  ULDC.64 UR12, c[0x0][0x208] ;  /* 0x00008200000c7ab9 */ /* 0x000fe20000000a00 */
[----:B------:R-:W-:Y:S01]  /*104f0*/  IMAD R4, R231, 0x40, R22 ;  /* 0x00000040e7047824 */ /* 0x000fe200078e0216 */
[----:B------:R-:W-:Y:S01]  /*10500*/  ULDC.64 UR14, c[0x0][0xaa0] ;  /* 0x0002a800000e7ab9 */ /* 0x000fe20000000a00 */
[----:B------:R-:W-:Y:S02]  /*10510*/  R2UR UR18, R230 ;  /* 0x00000000e61272ca */ /* 0x000fe400000e0000 */
        /* <DEDUP_REMOVED lines=87> */
[----:B0-----:R-:W-:Y:S01]  /*10a90*/  @P1 IMAD.HI.U32 R0, R19, R2, RZ ;  /* 0x0000000213001227 */ /* 0x001fe200078e00ff */
[----:B------:R-:W-:-:S03]  /*10aa0*/  UIMAD UR11, UR18, UR13, UR11 ;  /* 0x0000000d120b72a4 */ /* 0x000fc6000f8e020b */
[----:B------:R-:W-:Y:S02]  /*10ab0*/  ULDC.64 UR12, c[0x0][0xaf0] ;  /* 0x0002bc00000c7ab9 */ /* 0x000fe40000000a00 */
[----:B------:R-:W-:Y:S01]  /*10ac0*/  UIMAD UR4, UR4, UR12, URZ ;  /* 0x0000000c040472a4 */ /* 0x000fe2000f8e023f */
[----:B------:R-:W-:Y:S01]  /*10ad0*/  IMAD.MOV.U32 R17, RZ, RZ, R19 ;  /* 0x000000ffff117224 */ /* 0x000fe200078e0013 */
[----:B-1----:R-:W-:Y:S01]  /*10ae0*/  @P1 SHF.R.U32.HI R17, RZ, R21, R0 ;  /* 0x00000015ff111219 */ /* 0x002fe20000011600 */
        /* <DEDUP_REMOVED lines=15> */
[----:B------:R-:W-:Y:S02]  /*10be0*/  IMAD.IADD R3, R3, 0x1, R61 ;  /* 0x0000000103037824 */ /* 0x000fe400078e023d */
[----:B------:R-:W-:Y:S02]  /*10bf0*/  IMAD R0, R0, UR10, RZ ;  /* 0x0000000a00007c24 */ /* 0x000fe4000f8e02ff */
[----:B------:R-:W-:Y:S01]  /*10c00*/  VIADD R63, R231, UR17 ;  /* 0x00000011e73f7c36 */ /* 0x000fe20008000000 */
[----:B------:R-:W-:Y:S01]  /*10c10*/  UIADD3 UR8, UR8, 0x36820, URZ ;  /* 0x0003682008087890 */ /* 0x000fe2000fffe03f */
[C---:B------:R-:W-:Y:S02]  /*10c20*/  IMAD R21, R19.reuse, UR11, R0 ;  /* 0x0000000b13157c24 */ /* 0x040fe4000f8e0200 */
[----:B------:R-:W-:Y:S01]  /*10c30*/  IMAD.WIDE.U32 R2, R19, UR10, R2 ;  /* 0x0000000a13027c25 */ /* 0x000fe2000f8e0002 */
[----:B------:R-:W-:Y:S01]  /*10c40*/  ISETP.GE.AND P2, PT, R63, R16, PT ;  /* 0x000000103f00720c */ /* 0x000fe20003f46270 */
[----:B------:R-:W-:-:S02]  /*10c50*/  ULDC.64 UR10, c[0x0][0xa80] ;  /* 0x0002a000000a7ab9 */ /* 0x000fc40000000a00 */
[----:B------:R-:W-:Y:S01]  /*10c60*/  VIADD R17, R63, 0x20 ;  /* 0x000000203f117836 */ /* 0x000fe20000000000 */
[----:B------:R-:W-:Y:S01]  /*10c70*/  UPRMT UR8, URZ, 0x654, UR8 ;  /* 0x000006543f087896 */ /* 0x000fe20008000008 */
[----:B------:R-:W-:Y:S01]  /*10c80*/  IMAD.IADD R3, R3, 0x1, R21 ;  /* 0x0000000103037824 */ /* 0x000fe200078e0215 */
[C---:B------:R-:W-:Y:S01]  /*10c90*/  LEA R0, P3, R2.reuse, UR10, 0x1 ;  /* 0x0000000a02007c11 */ /* 0x040fe2000f8608ff */
[----:B------:R-:W-:Y:S01]  /*10ca0*/  VIADD R19, R63, 0x40 ;  /* 0x000000403f137836 */ /* 0x000fe20000000000 */
[-C--:B------:R-:W-:Y:S02]  /*10cb0*/  ISETP.GE.AND P0, PT, R17, R16.reuse, PT ;  /* 0x000000101100720c */ /* 0x080fe40003f06270 */
[----:B------:R-:W-:Y:S01]  /*10cc0*/  LEA.HI.X R17, R2, UR11, R3, 0x1, P3 ;  /* 0x0000000b02117c11 */ /* 0x000fe200098f0c03 */
[C---:B------:R-:W-:Y:S01]  /*10cd0*/  VIADD R64, R22.reuse, 0x40 ;  /* 0x0000004016407836 */ /* 0x040fe20000000000 */
[----:B------:R-:W-:Y:S01]  /*10ce0*/  ISETP.GE.AND P1, PT, R19, R16, PT ;  /* 0x000000101300720c */ /* 0x000fe20003f26270 */
[----:B------:R-:W-:Y:S01]  /*10cf0*/  VIADD R66, R22, 0x80 ;  /* 0x0000008016427836 */ /* 0x000fe20000000000 */
[----:B--2---:R-:W-:Y:S01]  /*10d00*/  SYNCS.ARRIVE.TRANS64.RED.A1T0 RZ, [UR8], RZ ;  /* 0x000000ffffff79a7 */ /* 0x004fe20008100408 */
[----:B------:R0:W1:Y:S01]  /*10d10*/  SHFL.IDX PT, R60, R0, RZ, 0x181f ;  /* 0x00181fff003c7589 */ /* 0x00006200000e0000 */
[----:B------:R-:W-:Y:S03]  /*10d20*/  BSSY B1, `(.L_x_2282) ;  /* 0x0000014000017945 */ /* 0x000fe60003800000 */
[----:B------:R0:W2:Y:S01]  /*10d30*/  SHFL.IDX PT, R19, R17, RZ, 0x181f ;  /* 0x00181fff11137589 */ /* 0x0000a200000e0000 */
[----:B------:R-:W-:-:S02]  /*10d40*/  SHF.R.S32.HI R62, RZ, 0x1f, R22 ;  /* 0x0000001fff3e7819 */ /* 0x000fc40000011416 */
        /* <DEDUP_REMOVED lines=9> */
[-C--:B------:R-:W-:Y:S02]  /*10de0*/  @!P3 LEA R20, P5, R64, R60.reuse, 0x1 ;  /* 0x0000003c4014b211 */ /* 0x080fe400078a08ff */
[-C--:B--2---:R-:W-:Y:S02]  /*10df0*/  @!P4 LEA.HI.X R3, R22, R19.reuse, R62, 0x1, P6 ;  /* 0x000000131603c211 */ /* 0x084fe400030f0c3e */
[----:B------:R-:W-:Y:S02]  /*10e00*/  @!P2 LEA R60, P6, R66, R60, 0x1 ;  /* 0x0000003c423ca211 */ /* 0x000fe400078c08ff */
[-C--:B------:R-:W-:Y:S01]  /*10e10*/  @!P3 LEA.HI.X R21, R64, R19.reuse, R65, 0x1, P5 ;  /* 0x000000134015b211 */ /* 0x080fe200028f0c41 */
[----:B-----5:R3:W-:Y:S01]  /*10e20*/  @!P4 ST.E.128 desc[UR8][R2.64], R4 ;  /* 0x000000040200c985 */ /* 0x0207e2000c101d08 */
[----:B------:R-:W-:-:S03]  /*10e30*/  @!P2 LEA.HI.X R61, R66, R19, R67, 0x1, P6 ;  /* 0x00000013423da211 */ /* 0x000fc600030f0c43 */
[----:B------:R3:W-:Y:S04]  /*10e40*/  @!P3 ST.E.128 desc[UR8][R20.64], R28 ;  /* 0x0000001c1400b985 */ /* 0x0007e8000c101d08 */
[----:B------:R3:W-:Y:S02]  /*10e50*/  @!P2 ST.E.128 desc[UR8][R60.64], R44 ;  /* 0x0000002c3c00a985 */ /* 0x0007e4000c101d08 */
.L_x_2283:
[----:B------:R-:W-:Y:S05]  /*10e60*/  BSYNC B1 ;  /* 0x0000000000017941 */ /* 0x000fea0003800000 */
.L_x_2282:
        /* <DEDUP_REMOVED lines=18> */
.L_x_2285:
[----:B------:R-:W-:Y:S05]  /*10f90*/  BSYNC B1 ;  /* 0x0000000000017941 */ /* 0x000fea0003800000 */
.L_x_2284:
        /* <DEDUP_REMOVED lines=18> */
.L_x_2287:
[----:B------:R-:W-:Y:S05]  /*110c0*/  BSYNC B1 ;  /* 0x0000000000017941 */ /* 0x000fea0003800000 */
.L_x_2286:
[----:B0-----:R-:W-:Y:S01]  /*110d0*/  VIADD R3, R63, 0x60 ;  /* 0x000000603f037836 */ /* 0x001fe20000000000 */
[----:B---3--:R-:W0:Y:S04]  /*110e0*/  SHFL.IDX PT, R17, R17, 0x3, 0x181f ;  /* 0x00781f0011117f89 */ /* 0x008e2800000e0000 */
[----:B------:R-:W-:Y:S01]  /*110f0*/  ISETP.GE.AND P0, PT, R3, R16, PT ;  /* 0x000000100300720c */ /* 0x000fe20003f06270 */
[----:B------:R-:W3:-:S12]  /*11100*/  SHFL.IDX PT, R0, R0, 0x3, 0x181f ;  /* 0x00781f0000007f89 */ /* 0x000ed800000e0000 */
[----:B------:R-:W-:Y:S05]  /*11110*/  @P0 BRA `(.L_x_2288) ;  /* 0x0000002000600947 */ /* 0x000fea0003800000 */
        /* <DEDUP_REMOVED lines=17> */
.L_x_2281:
        /* <DEDUP_REMOVED lines=39> */
[----:B------:R-:W-:Y:S01]  /*114a0*/  UIMAD UR4, UR17, UR13, UR11 ;  /* 0x0000000d110472a4 */ /* 0x000fe2000f8e020b */
[----:B------:R-:W-:Y:S02]  /*114b0*/  SHF.R.S32.HI R127, RZ, 0x1f, R222 ;  /* 0x0000001fff7f7819 */ /* 0x000fe400000114de */
[----:B------:R-:W-:Y:S01]  /*114c0*/  ULDC.64 UR12, c[0x0][0xb30] ;  /* 0x0002cc00000c7ab9 */ /* 0x000fe20000000a00 */
[----:B------:R-:W-:Y:S01]  /*114d0*/  IMAD R9, R3, R2, R15 ;  /* 0x0000000203097224 */ /* 0x000fe200078e020f */
[----:B------:R-:W-:Y:S01]  /*114e0*/  SHF.R.S32.HI R128, RZ, 0x1f, R223 ;  /* 0x0000001fff807819 */ /* 0x000fe200000114df */
[----:B------:R-:W-:Y:S01]  /*114f0*/  IMAD R0, R0, UR12, RZ ;  /* 0x0000000c00007c24 */ /* 0x000fe2000f8e02ff */
[----:B------:R-:W-:Y:S01]  /*11500*/  SHF.R.S32.HI R129, RZ, 0x1f, R224 ;  /* 0x0000001fff817819 */ /* 0x000fe200000114e0 */
[----:B------:R-:W-:Y:S01]  /*11510*/  IMAD.U32 R3, RZ, RZ, UR11 ;  /* 0x0000000bff037e24 */ /* 0x000fe2000f8e00ff */
        /* <DEDUP_REMOVED lines=23> */
[----:B------:R-:W-:Y:S01]  /*11690*/  VIADD R13, R18, 0x20 ;  /* 0x00000020120d7836 */ /* 0x000fe20000000000 */
[----:B------:R-:W-:Y:S01]  /*116a0*/  ISETP.GE.AND P4, PT, R229, UR4, PT ;  /* 0x00000004e5007c0c */ /* 0x000fe2000bf86270 */
[----:B------:R-:W-:Y:S01]  /*116b0*/  ULDC.64 UR8, c[0x0][0x208] ;  /* 0x0000820000087ab9 */ /* 0x000fe20000000a00 */
[----:B------:R-:W-:Y:S02]  /*116c0*/  ISETP.GE.AND P3, PT, R228, UR4, PT ;  /* 0x00000004e4007c0c */ /* 0x000fe4000bf66270 */
[----:B------:R-:W-:Y:S02]  /*116d0*/  ISETP.GE.AND P5, PT, R18, UR4, PT ;  /* 0x0000000412007c0c */ /* 0x000fe4000bfa6270 */
[----:B------:R-:W-:Y:S02]  /*116e0*/  ISETP.GE.AND P0, PT, R13, UR4, PT ;  /* 0x000000040d007c0c */ /* 0x000fe4000bf06270 */
[----:B------:R-:W-:-:S02]  /*116f0*/  ISETP.GE.AND P1, PT, R207, UR4, PT ;  /* 0x00000004cf007c0c */ /* 0x000fc4000bf26270 */
[----:B------:R-:W-:Y:S02]  /*11700*/  SHF.R.S32.HI R12, RZ, 0x1f, R13 ;  /* 0x0000001fff0c7819 */ /* 0x000fe4000001140d */
[----:B------:R-:W-:Y:S02]  /*11710*/  SHF.R.S32.HI R17, RZ, 0x1f, R206 ;  /* 0x0000001fff117819 */ /* 0x000fe400000114ce */
[CC--:B-1----:R-:W-:Y:S02]  /*11720*/  @!P4 LEA R8, P6, R229.reuse, R2.reuse, 0x2 ;  /* 0x00000002e508c211 */ /* 0x0c2fe400078c10ff */
[----:B------:R-:W-:Y:S01]  /*11730*/  @!P3 LEA R10, P2, R228, R2, 0x2 ;  /* 0x00000002e40ab211 */ /* 0x000fe200078410ff */
[----:B--2---:R-:W-:Y:S01]  /*11740*/  @!P5 IMAD.WIDE R6, R18, 0x4, R2 ;  /* 0x000000041206d825 */ /* 0x004fe200078e0202 */
[-C--:B------:R-:W-:Y:S02]  /*11750*/  @!P4 LEA.HI.X R9, R229, R3.reuse, R134, 0x2, P6 ;  /* 0x00000003e509c211 */ /* 0x080fe400030f1486 */
[----:B------:R-:W-:-:S02]  /*11760*/  @!P3 LEA.HI.X R11, R228, R3, R133, 0x2, P2 ;  /* 0x00000003e40bb211 */ /* 0x000fc400010f1485 */
[----:B------:R-:W-:Y:S01]  /*11770*/  ISETP.GE.AND P2, PT, R206, UR4, PT ;  /* 0x00000004ce007c0c */ /* 0x000fe2000bf46270 */
[----:B------:R1:W-:Y:S01]  /*11780*/  @!P5 ST.E.64 desc[UR8][R6.64], R24 ;  /* 0x000000180600d985 */ /* 0x0003e2000c101b08 */
[----:B------:R-:W-:-:S03]  /*11790*/  @!P0 LEA R14, P6, R13, R2, 0x2 ;  /* 0x000000020d0e8211 */ /* 0x000fc600078c10ff */
[----:B------:R2:W-:Y:S01]  /*117a0*/  @!P4 ST.E.64 desc[UR8][R8.64], R28 ;  /* 0x0000001c0800c985 */ /* 0x0005e2000c101b08 */
[-C--:B------:R-:W-:Y:S02]  /*117b0*/  @!P0 LEA.HI.X R15, R13, R3.reuse, R12, 0x2, P6 ;  /* 0x000000030d0f8211 */ /* 0x080fe400030f140c */
[----:B------:R-:W-:Y:S01]  /*117c0*/  SHF.R.S32.HI R13, RZ, 0x1f, R207 ;  /* 0x0000001fff0d7819 */ /* 0x000fe200000114cf */
[----:B------:R3:W-:Y:S01]  /*117d0*/  @!P3 ST.E.64 desc[UR8][R10.64], R32 ;  /* 0x000000200a00b985 */ /* 0x0007e2000c101b08 */
[----:B------:R-:W-:Y:S02]  /*117e0*/  ISETP.GE.AND P3, PT, R227, UR4, PT ;  /* 0x00000004e3007c0c */ /* 0x000fe4000bf66270 */
[C---:B------:R-:W-:Y:S02]  /*117f0*/  @!P1 LEA R12, P5, R207.reuse, R2, 0x2 ;  /* 0x00000002cf0c9211 */ /* 0x040fe400078a10ff */
[----:B------:R-:W-:Y:S02]  /*11800*/  ISETP.GE.AND P4, PT, R226, UR4, PT ;  /* 0x00000004e2007c0c */ /* 0x000fe4000bf86270 */
[----:B------:R-:W-:-:S02]  /*11810*/  @!P1 LEA.HI.X R13, R207, R3, R13, 0x2, P5 ;  /* 0x00000003cf0d9211 */ /* 0x000fc400028f140d */
[----:B------:R-:W-:Y:S02]  /*11820*/  ISETP.GE.AND P5, PT, R225, UR4, PT ;  /* 0x00000004e1007c0c */ /* 0x000fe4000bfa6270 */
[CC--:B------:R-:W-:Y:S01]  /*11830*/  @!P2 LEA R88, P6, R206.reuse, R2.reuse, 0x2 ;  /* 0x00000002ce58a211 */ /* 0x0c0fe200078c10ff */
[----:B------:R-:W-:Y:S02]  /*11840*/  @!P1 ST.E.64 desc[UR8][R12.64], R36 ;  /* 0x000000240c009985 */ /* 0x000fe4000c101b08 */
[C---:B-1----:R-:W-:Y:S02]  /*11850*/  @!P3 LEA R6, P1, R227.reuse, R2, 0x2 ;  /* 0x00000002e306b211 */ /* 0x042fe400078210ff */
[-C--:B------:R-:W-:Y:S01]  /*11860*/  @!P2 LEA.HI.X R89, R206, R3.reuse, R17, 0x2, P6 ;  /* 0x00000003ce59a211 */ /* 0x080fe200030f1411 */
[----:B------:R1:W-:Y:S01]  /*11870*/  @!P0 ST.E.64 desc[UR8][R14.64], R40 ;  /* 0x000000280e008985 */ /* 0x0003e2000c101b08 */
[----:B------:R-:W-:Y:S02]  /*11880*/  @!P3 LEA.HI.X R7, R227, R3, R132, 0x2, P1 ;  /* 0x00000003e307b211 */ /* 0x000fe400008f1484 */
[----:B------:R-:W-:Y:S01]  /*11890*/  ISETP.GE.AND P1, PT, R223, UR4, PT ;  /* 0x00000004df007c0c */ /* 0x000fe2000bf26270 */
[----:B------:R-:W-:Y:S01]  /*118a0*/  @!P2 ST.E.64 desc[UR8][R88.64], R44 ;  /* 0x0000002c5800a985 */ /* 0x000fe2000c101b08 */
[----:B------:R-:W-:-:S02]  /*118b0*/  ISETP.GE.AND P0, PT, R224, UR4, PT ;  /* 0x00000004e0007c0c */ /* 0x000fc4000bf06270 */
[CC--:B--2---:R-:W-:Y:S01]  /*118c0*/  @!P4 LEA R8, P2, R226.reuse, R2.reuse, 0x2 ;  /* 0x00000002e208c211 */ /* 0x0c4fe200078410ff */
[----:B------:R2:W-:Y:S01]  /*118d0*/  @!P3 ST.E.64 desc[UR8][R6.64], R48 ;  /* 0x000000300600b985 */ /* 0x0005e2000c101b08 */
[CC--:B---3--:R-:W-:Y:S02]  /*118e0*/  @!P5 LEA R10, P6, R225.reuse, R2.reuse, 0x2 ;  /* 0x00000002e10ad211 */ /* 0x0c8fe400078c10ff */
[-C--:B------:R-:W-:Y:S02]  /*118f0*/  @!P4 LEA.HI.X R9, R226, R3.reuse, R131, 0x2, P2 ;  /* 0x00000003e209c211 */ /* 0x080fe400010f1483 */
[----:B------:R-:W-:Y:S02]  /*11900*/  ISETP.GE.AND P2, PT, R222, UR4, PT ;  /* 0x00000004de007c0c */ /* 0x000fe4000bf46270 */
[----:B------:R-:W-:Y:S01]  /*11910*/  @!P5 LEA.HI.X R11, R225, R3, R130, 0x2, P6 ;  /* 0x00000003e10bd211 */ /* 0x000fe200030f1482 */
[----:B------:R3:W-:Y:S01]  /*11920*/  @!P4 ST.E.64 desc[UR8][R8.64], R52 ;  /* 0x000000340800c985 */ /* 0x0007e2000c101b08 */
[----:B-1----:R-:W-:-:S02]  /*11930*/  @!P1 LEA R14, P3, R223, R2, 0x2 ;  /* 0x00000002df0e9211 */ /* 0x002fc400078610ff */
[----:B------:R-:W-:Y:S01]  /*11940*/  @!P0 LEA R12, P6, R224, R2, 0x2 ;  /* 0x00000002e00c8211 */ /* 0x000fe200078c10ff */
[----:B------:R1:W-:Y:S01]  /*11950*/  @!P5 ST.E.64 desc[UR8][R10.64], R56 ;  /* 0x000000380a00d985 */ /* 0x0003e2000c101b08 */
[----:B------:R-:W-:Y:S02]  /*11960*/  ISETP.GE.AND P5, PT, R221, UR4, PT ;  /* 0x00000004dd007c0c */ /* 0x000fe4000bfa6270 */
[----:B------:R-:W-:Y:S02]  /*11970*/  ISETP.GE.AND P4, PT, R220, UR4, PT ;  /* 0x00000004dc007c0c */ /* 0x000fe4000bf86270 */
[-C--:B------:R-:W-:Y:S02]  /*11980*/  @!P1 LEA.HI.X R15, R223, R3.reuse, R128, 0x2, P3 ;  /* 0x00000003df0f9211 */ /* 0x080fe400018f1480 */
[----:B------:R-:W-:Y:S02]  /*11990*/  ISETP.GE.AND P3, PT, R219, UR4, PT ;  /* 0x00000004db007c0c */ /* 0x000fe4000bf66270 */
[----:B------:R-:W-:-:S02]  /*119a0*/  @!P0 LEA.HI.X R13, R224, R3, R129, 0x2, P6 ;  /* 0x00000003e00d8211 */ /* 0x000fc400030f1481 */
[----:B------:R-:W-:-:S03]  /*119b0*/  @!P2 LEA R24, P6, R222, R2, 0x2 ;  /* 0x00000002de18a211 */ /* 0x000fc600078c10ff */
        /* <DEDUP_REMOVED lines=8> */
[----:B-1----:R-:W-:Y:S01]  /*11a40*/  @!P3 LEA R10, P6, R219, R2, 0x2 ;  /* 0x00000002db0ab211 */ /* 0x002fe200078c10ff */
[----:B------:R1:W-:Y:S01]  /*11a50*/  @!P5 ST.E.64 desc[UR8][R6.64], R72 ;  /* 0x000000480600d985 */ /* 0x0003e2000c101b08 */
[----:B------:R-:W-:-:S02]  /*11a60*/  ISETP.GE.AND P1, PT, R217, UR4, PT ;  /* 0x00000004d9007c0c */ /* 0x000fc4000bf26270 */
[-C--:B------:R-:W-:Y:S02]  /*11a70*/  @!P4 LEA.HI.X R9, R220, R3.reuse, R95, 0x2, P0 ;  /* 0x00000003dc09c211 */ /* 0x080fe400000f145f */
[----:B------:R-:W-:Y:S02]  /*11a80*/  ISETP.GE.AND P0, PT, R216, UR4, PT ;  /* 0x00000004d8007c0c */ /* 0x000fe4000bf06270 */
[----:B------:R-:W-:Y:S01]  /*11a90*/  @!P3 LEA.HI.X R11, R219, R3, R94, 0x2, P6 ;  /* 0x00000003db0bb211 */ /* 0x000fe200030f145e */
[----:B------:R5:W-:Y:S02]  /*11aa0*/  @!P4 ST.E.64 desc[UR8][R8.64], R76 ;  /* 0x0000004c0800c985 */ /* 0x000be4000c101b08 */
[----:B----4-:R-:W-:Y:S02]  /*11ab0*/  @!P2 LEA R12, P4, R218, R2, 0x2 ;  /* 0x00000002da0ca211 */ /* 0x010fe400078810ff */
[----:B------:R4:W-:Y:S01]  /*11ac0*/  @!P3 ST.E.64 desc[UR8][R10.64], R80 ;  /* 0x000000500a00b985 */ /* 0x0009e2000c101b08 */
[----:B------:R-:W-:-:S02]  /*11ad0*/  ISETP.GE.AND P3, PT, R215, UR4, PT ;  /* 0x00000004d7007c0c */ /* 0x000fc4000bf66270 */
[CC--:B--2---:R-:W-:Y:S02]  /*11ae0*/  @!P1 LEA R14, P5, R217.reuse, R2.reuse, 0x2 ;  /* 0x00000002d90e9211 */ /* 0x0c4fe400078a10ff */
[-C--:B------:R-:W-:Y:S02]  /*11af0*/  @!P2 LEA.HI.X R13, R218, R3.reuse, R93, 0x2, P4 ;  /* 0x00000003da0da211 */ /* 0x080fe400020f145d */
[----:B---3--:R-:W-:Y:S02]  /*11b00*/  @!P0 LEA R24, P6, R216, R2, 0x2 ;  /* 0x00000002d8188211 */ /* 0x008fe400078c10ff */
[----:B------:R-:W-:Y:S01]  /*11b10*/  ISETP.GE.AND P4, PT, R214, UR4, PT ;  /* 0x00000004d6007c0c */ /* 0x000fe2000bf86270 */
[----:B------:R2:W-:Y:S01]  /*11b20*/  @!P2 ST.E.64 desc[UR8][R12.64], R84 ;  /* 0x000000540c00a985 */ /* 0x0005e2000c101b08 */
[-C--:B------:R-:W-:Y:S02]  /*11b30*/  @!P1 LEA.HI.X R15, R217, R3.reuse, R92, 0x2, P5 ;  /* 0x00000003d90f9211 */ /* 0x080fe400028f145c */
[----:B------:R-:W-:-:S02]  /*11b40*/  @!P0 LEA.HI.X R25, R216, R3, R91, 0x2, P6 ;  /* 0x00000003d8198211 */ /* 0x000fc400030f145b */
[----:B------:R-:W-:Y:S01]  /*11b50*/  ISETP.GE.AND P2, PT, R213, UR4, PT ;  /* 0x00000004d5007c0c */ /* 0x000fe2000bf46270 */
[----:B------:R3:W-:Y:S01]  /*11b60*/  @!P1 ST.E.64 desc[UR8][R14.64], R20 ;  /* 0x000000140e009985 */ /* 0x0007e2000c101b08 */
[----:B-1----:R-:W-:Y:S02]  /*11b70*/  @!P3 LEA R6, P5, R215, R2, 0x2 ;  /* 0x00000002d706b211 */ /* 0x002fe400078a10ff */
[----:B------:R-:W-:Y:S01]  /*11b80*/  ISETP.GE.AND P1, PT, R212, UR4, PT ;  /* 0x00000004d4007c0c */ /* 0x000fe2000bf26270 */
[----:B------:R1:W-:Y:S01]  /*11b90*/  @!P0 ST.E.64 desc[UR8][R24.64], R120 ;  /* 0x0000007818008985 */ /* 0x0003e2000c101b08 */
[----:B------:R-:W-:Y:S02]  /*11ba0*/  ISETP.GE.AND P0, PT, R211, UR4, PT ;  /* 0x00000004d3007c0c */ /* 0x000fe4000bf06270 */
[----:B------:R-:W-:Y:S02]  /*11bb0*/  @!P3 LEA.HI.X R7, R215, R3, R90, 0x2, P5 ;  /* 0x00000003d707b211 */ /* 0x000fe400028f145a */
[----:B------:R-:W-:-:S02]  /*11bc0*/  ISETP.GE.AND P5, PT, R210, UR4, PT ;  /* 0x00000004d2007c0c */ /* 0x000fc4000bfa6270 */
[CC--:B-----5:R-:W-:Y:S01]  /*11bd0*/  @!P4 LEA R8, P6, R214.reuse, R2.reuse, 0x2 ;  /* 0x00000002d608c211 */ /* 0x0e0fe200078c10ff */
[----:B------:R1:W-:Y:S01]  /*11be0*/  @!P3 ST.E.64 desc[UR8][R6.64], R96 ;  /* 0x000000600600b985 */ /* 0x0003e2000c101b08 */
[CC--:B----4-:R-:W-:Y:S02]  /*11bf0*/  @!P2 LEA R10, P3, R213.reuse, R2.reuse, 0x2 ;  /* 0x00000002d50aa211 */ /* 0x0d0fe400078610ff */
[-C--:B------:R-:W-:Y:S02]  /*11c00*/  @!P4 LEA.HI.X R9, R214, R3.reuse, R22, 0x2, P6 ;  /* 0x00000003d609c211 */ /* 0x080fe400030f1416 */
[-C--:B--2---:R-:W-:Y:S02]  /*11c10*/  @!P1 LEA R12, P6, R212, R2.reuse, 0x2 ;  /* 0x00000002d40c9211 */ /* 0x084fe400078c10ff */
[----:B------:R-:W-:Y:S01]  /*11c20*/  @!P2 LEA.HI.X R11, R213, R3, R19, 0x2, P3 ;  /* 0x00000003d50ba211 */ /* 0x000fe200018f1413 */
[----:B------:R1:W-:Y:S01]  /*11c30*/  @!P4 ST.E.64 desc[UR8][R8.64], R100 ;  /* 0x000000640800c985 */ /* 0x0003e2000c101b08 */
[----:B---3--:R-:W-:-:S02]  /*11c40*/  @!P0 LEA R14, P4, R211, R2, 0x2 ;  /* 0x00000002d30e8211 */ /* 0x008fc400078810ff */
        /* <DEDUP_REMOVED lines=8> */
.L_x_2290:
[----:B------:R-:W-:Y:S05]  /*11cd0*/  BSYNC B1 ;  /* 0x0000000000017941 */ /* 0x000fea0003800000 */
.L_x_2289:
[----:B------:R-:W-:Y:S01]  /*11ce0*/  ISETP.GE.AND P0, PT, R5, R16, PT ;  /* 0x000000100500720c */ /* 0x000fe20003f06270 */
[----:B-1----:R1:W3:Y:S04]  /*11cf0*/  SHFL.IDX PT, R7, R4, 0x1, 0x1c1f ;  /* 0x003c1f0004077f89 */ /* 0x0022e800000e0000 */
[----:B------:R1:W4:Y:S08]  /*11d00*/  SHFL.IDX PT, R6, R0, 0x1, 0x1c1f ;  /* 0x003c1f0000067f89 */ /* 0x00033000000e0000 */
[----:B-1----:R-:W-:Y:S05]  /*11d10*/  @P0 BRA `(.L_x_2288) ;  /* 0x0000001400600947 */ /* 0x002fea0003800000 */
[----:B------:R-:W-:Y:S01]  /*11d20*/  ULDC UR4, c[0x0][0xac8] ;  /* 0x0002b20000047ab9 */ /* 0x000fe20000000800 */
[C---:B------:R-:W-:Y:S01]  /*11d30*/  VIADD R13, R18.reuse, 0x20 ;  /* 0x00000020120d7836 */ /* 0x040fe20000000000 */
[----:B------:R-:W-:Y:S01]  /*11d40*/  ISETP.GE.AND P2, PT, R229, UR4, PT ;  /* 0x00000004e5007c0c */ /* 0x000fe2000bf46270 */
[----:B------:R-:W-:Y:S01]  /*11d50*/  ULDC.64 UR8, c[0x0][0x208] ;  /* 0x0000820000087ab9 */ /* 0x000fe20000000a00 */
[----:B------:R-:W-:Y:S02]  /*11d60*/  ISETP.GE.AND P1, PT, R18, UR4, PT ;  /* 0x0000000412007c0c */ /* 0x000fe4000bf26270 */
[----:B------:R-:W-:Y:S02]  /*11d70*/  ISETP.GE.AND P5, PT, R228, UR4, PT ;  /* 0x00000004e4007c0c */ /* 0x000fe4000bfa6270 */
[----:B------:R-:W-:Y:S02]  /*11d80*/  ISETP.GE.AND P4, PT, R207, UR4, PT ;  /* 0x00000004cf007c0c */ /* 0x000fe4000bf86270 */
[----:B------:R-:W-:-:S02]  /*11d90*/  ISETP.GE.AND P3, PT, R13, UR4, PT ;  /* 0x000000040d007c0c */ /* 0x000fc4000bf66270 */
[----:B0-----:R-:W-:Y:S02]  /*11da0*/  SHF.R.S32.HI R0, RZ, 0x1f, R207 ;  /* 0x0000001fff007819 */ /* 0x001fe400000114cf */
[----:B------:R-:W-:Y:S02]  /*11db0*/  SHF.R.S32.HI R14, RZ, 0x1f, R13 ;  /* 0x0000001fff0e7819 */ /* 0x000fe4000001140d */
[CC--:B----4-:R-:W-:Y:S01]  /*11dc0*/  @!P2 LEA R4, P0, R229.reuse, R6.reuse, 0x2 ;  /* 0x00000006e504a211 */ /* 0x0d0fe200078010ff */
[----:B--23--:R-:W-:Y:S02]  /*11dd0*/  @!P1 IMAD.WIDE R2, R18, 0x4, R6 ;  /* 0x0000000412029825 */ /* 0x00cfe400078e0206 */
[----:B------:R-:W-:Y:S02]  /*11de0*/  @!P5 LEA R8, P6, R228, R6, 0x2 ;  /* 0x00000006e408d211 */ /* 0x000fe400078c10ff */
[----:B------:R-:W-:Y:S01]  /*11df0*/  @!P2 LEA.HI.X R5, R229, R7, R134, 0x2, P0 ;  /* 0x00000007e505a211 */ /* 0x000fe200000f1486 */
[----:B------:R0:W-:Y:S01]  /*11e00*/  @!P1 ST.E.64 desc[UR8][R2.64], R26 ;  /* 0x0000001a02009985 */ /* 0x0001e2000c101b08 */
[----:B------:R-:W-:-:S02]  /*11e10*/  ISETP.GE.AND P0, PT, R206, UR4, PT ;  /* 0x00000004ce007c0c */ /* 0x000fc4000bf06270 */
[-C--:B------:R-:W-:Y:S01]  /*11e20*/  @!P5 LEA.HI.X R9, R228, R7.reuse, R133, 0x2, P6 ;  /* 0x00000007e409d211 */ /* 0x080fe200030f1485 */
[----:B------:R1:W-:Y:S01]  /*11e30*/  @!P2 ST.E.64 desc[UR8][R4.64], R30 ;  /* 0x0000001e0400a985 */ /* 0x0003e2000c101b08 */
[-C--:B------:R-:W-:Y:S02]  /*11e40*/  @!P4 LEA R10, P2, R207, R6.reuse, 0x2 ;  /* 0x00000006cf0ac211 */ /* 0x080fe400078410ff */
[----:B------:R-:W-:Y:S01]  /*11e50*/  ISETP.GE.AND P1, PT, R227, UR4, PT ;  /* 0x00000004e3007c0c */ /* 0x000fe2000bf26270 */
[----:B------:R-:W-:Y:S01]  /*11e60*/  @!P5 ST.E.64 desc[UR8][R8.64], R34 ;  /* 0x000000220800d985 */ /* 0x000fe2000c101b08 */
[----:B------:R-:W-:Y:S02]  /*11e70*/  @!P4 LEA.HI.X R11, R207, R7, R0, 0x2, P2 ;  /* 0x00000007cf0bc211 */ /* 0x000fe400010f1400 */
[----:B------:R-:W-:Y:S02]  /*11e80*/  ISETP.GE.AND P2, PT, R226, UR4, PT ;  /* 0x00000004e2007c0c */ /* 0x000fe4000bf46270 */
[----:B------:R-:W-:Y:S01]  /*11e90*/  @!P3 LEA R12, P6, R13, R6, 0x2 ;  /* 0x000000060d0cb211 */ /* 0x000fe200078c10ff */
[----:B------:R2:W-:Y:S01]  /*11ea0*/  @!P4 ST.E.64 desc[UR8][R10.64], R38 ;  /* 0x000000260a00c985 */ /* 0x0005e2000c101b08 */
[----:B0-----:R-:W-:-:S02]  /*11eb0*/  SHF.R.S32.HI R3, RZ, 0x1f, R206 ;  /* 0x0000001fff037819 */ /* 0x001fc400000114ce */
[CC--:B------:R-:W-:Y:S02]  /*11ec0*/  @!P0 LEA R2, P4, R206.reuse, R6.reuse, 0x2 ;  /* 0x00000006ce028211 */ /* 0x0c0fe400078810ff */
[-C--:B------:R-:W-:Y:S02]  /*11ed0*/  @!P3 LEA.HI.X R13, R13, R7.reuse, R14, 0x2, P6 ;  /* 0x000000070d0db211 */ /* 0x080fe400030f140e */
[----:B------:R-:W-:Y:S02]  /*11ee0*/  @!P0 LEA.HI.X R3, R206, R7, R3, 0x2, P4 ;  /* 0x00000007ce038211 */ /* 0x000fe400020f1403 */
[----:B------:R-:W-:Y:S01]  /*11ef0*/  ISETP.GE.AND P4, PT, R224, UR4, PT ;  /* 0x00000004e0007c0c */ /* 0x000fe2000bf86270 */
[----:B------:R0:W-:Y:S01]  /*11f00*/  @!P3 ST.E.64 desc[UR8][R12.64], R42 ;  /* 0x0000002a0c00b985 */ /* 0x0001e2000c101b08 */
[----:B------:R-:W-:Y:S02]  /*11f10*/  ISETP.GE.AND P3, PT, R225, UR4, PT ;  /* 0x00000004e1007c0c */ /* 0x000fe4000bf66270 */
[-C--:B-1----:R-:W-:Y:S01]  /*11f20*/  @!P1 LEA R4, P5, R227, R6.reuse, 0x2 ;  /* 0x00000006e3049211 */ /* 0x082fe200078a10ff */
[----:B------:R1:W-:Y:S01]  /*11f30*/  @!P0 ST.E.64 desc[UR8][R2.64], R46 ;  /* 0x0000002e02008985 */ /* 0x0003e2000c101b08 */
[----:B------:R-:W-:-:S02]  /*11f40*/  @!P2 LEA R14, P6, R226, R6, 0x2 ;  /* 0x00000006e20ea211 */ /* 0x000fc400078c10ff */
[-C--:B------:R-:W-:Y:S02]  /*11f50*/  @!P1 LEA.HI.X R5, R227, R7.reuse, R132, 0x2, P5 ;  /* 0x00000007e3059211 */ /* 0x080fe400028f1484 */
[----:B------:R-:W-:Y:S02]  /*11f60*/  ISETP.GE.AND P5, PT, R223, UR4, PT ;  /* 0x00000004df007c0c */ /* 0x000fe4000bfa6270 */
[----:B------:R-:W-:Y:S01]  /*11f70*/  @!P2 LEA.HI.X R15, R226, R7, R131, 0x2, P6 ;  /* 0x00000007e20fa211 */ /* 0x000fe200030f1483 */
[----:B------:R3:W-:Y:S01]  /*11f80*/  @!P1 ST.E.64 desc[UR8][R4.64], R50 ;  /* 0x0000003204009985 */ /* 0x0007e2000c101b08 */
[-C--:B--2---:R-:W-:Y:S02]  /*11f90*/  @!P4 LEA R10, P0, R224, R6.reuse, 0x2 ;  /* 0x00000006e00ac211 */ /* 0x084fe400078010ff */
[----:B------:R-:W-:Y:S01]  /*11fa0*/  @!P3 LEA R8, P6, R225, R6, 0x2 ;  /* 0x00000006e108b211 */ /* 0x000fe200078c10ff */
[----:B------:R2:W-:Y:S01]  /*11fb0*/  @!P2 ST.E.64 desc[UR8][R14.64], R54 ;  /* 0x000000360e00a985 */ /* 0x0005e2000c101b08 */
[----:B------:R-:W-:-:S02]  /*11fc0*/  ISETP.GE.AND P2, PT, R222, UR4, PT ;  /* 0x00000004de007c0c */ /* 0x000fc4000bf46270 */
[----:B------:R-:W-:Y:S02]  /*11fd0*/  ISETP.GE.AND P1, PT, R221, UR4, PT ;  /* 0x00000004dd007c0c */ /* 0x000fe4000bf26270 */
[-C--:B------:R-:W-:Y:S02]  /*11fe0*/  @!P4 LEA.HI.X R11, R224, R7.reuse, R129, 0x2, P0 ;  /* 0x00000007e00bc211 */ /* 0x080fe400000f1481 */
[----:B------:R-:W-:Y:S02]  /*11ff0*/  ISETP.GE.AND P0, PT, R220, UR4, PT ;  /* 0x00000004dc007c0c */ /* 0x000fe4000bf06270 */
[----:B------:R-:W-:Y:S02]  /*12000*/  @!P3 LEA.HI.X R9, R225, R7, R130, 0x2, P6 ;  /* 0x00000007e109b211 */ /* 0x000fe400030f1482 */
[----:B0-----:R-:W-:-:S03]  /*12010*/  @!P5 LEA R12, P6, R223, R6, 0x2 ;  /* 0x00000006df0cd211 */ /* 0x001fc600078c10ff */
[----:B------:R0:W-:Y:S01]  /*12020*/  @!P3 ST.E.64 desc[UR8][R8.64], R58 ;  /* 0x0000003a0800b985 */ /* 0x0001e2000c101b08 */
[-C--:B------:R-:W-:Y:S02]  /*12030*/  @!P5 LEA.HI.X R13, R223, R7.reuse, R128, 0x2, P6 ;  /* 0x00000007df0dd211 */ /* 0x080fe400030f1480 */
[CC--:B-1----:R-:W-:Y:S01]  /*12040*/  @!P2 LEA R2, P6, R222.reuse, R6.reuse, 0x2 ;  /* 0x00000006de02a211 */ /* 0x0c2fe200078c10ff */
[----:B------:R1:W-:Y:S01]  /*12050*/  @!P4 ST.E.64 desc[UR8][R10.64], R62 ;  /* 0x0000003e0a00c985 */ /* 0x0003e2000c101b08 */
[-C--:B---3--:R-:W-:Y:S02]  /*12060*/  @!P1 LEA R4, P3, R221, R6.reuse, 0x2 ;  /* 0x00000006dd049211 */ /* 0x088fe400078610ff */
[----:B------:R-:W-:Y:S01]  /*12070*/  @!P2 LEA.HI.X R3, R222, R7, R127, 0x2, P6 ;  /* 0x00000007de03a211 */ /* 0x000fe200030f147f */
[----:B------:R3:W-:Y:S01]  /*12080*/  @!P5 ST.E.64 desc[UR8][R12.64], R66 ;  /* 0x000000420c00d985 */ /* 0x0007e2000c101b08 */
[----:B------:R-:W-:Y:S02]  /*12090*/  ISETP.GE.AND P5, PT, R219, UR4, PT ;  /* 0x00000004db007c0c */ /* 0x000fe4000bfa6270 */
[----:B------:R-:W-:Y:S01]  /*120a0*/  ISETP.GE.AND P4, PT, R218, UR4, PT ;  /* 0x00000004da007c0c */ /* 0x000fe2000bf86270 */
[----:B------:R4:W-:Y:S01]  /*120b0*/  @!P2 ST.E.64 desc[UR8][R2.64], R70 ;  /* 0x000000460200a985 */ /* 0x0009e2000c101b08 */
[----:B--2---:R-:W-:-:S02]  /*120c0*/  @!P0 LEA R14, P6, R220, R6, 0x2 ;  /* 0x00000006dc0e8211 */ /* 0x004fc400078c10ff */
[-C--:B------:R-:W-:Y:S02]  /*120d0*/  @!P1 LEA.HI.X R5, R221, R7.reuse, R126, 0x2, P3 ;  /* 0x00000007dd059211 */ /* 0x080fe400018f147e */
[----:B------:R-:W-:Y:S02]  /*120e0*/  @!P0 LEA.HI.X R15, R220, R7, R95, 0x2, P6 ;  /* 0x00000007dc0f8211 */ /* 0x000fe400030f145f */
[----:B------:R-:W-:Y:S01]  /*120f0*/  ISETP.GE.AND P3, PT, R217, UR4, PT ;  /* 0x00000004d9007c0c */ /* 0x000fe2000bf66270 */
[----:B------:R2:W-:Y:S02]  /*12100*/  @!P1 ST.E.64 desc[UR8][R4.64], R74 ;  /* 0x0000004a04009985 */ /* 0x0005e4000c101b08 */
[----:B0-----:R-:W-:Y:S02]  /*12110*/  @!P5 LEA R8, P1, R219, R6, 0x2 ;  /* 0x00000006db08d211 */ /* 0x001fe400078210ff */
[----:B------:R-:W-:Y:S01]  /*12120*/  @!P0 ST.E.64 desc[UR8][R14.64], R78 ;  /* 0x0000004e0e008985 */ /* 0x000fe2000c101b08 */
[----:B------:R-:W-:-:S02]  /*12130*/  ISETP.GE.AND P0, PT, R216, UR4, PT ;  /* 0x00000004d8007c0c */ /* 0x000fc4000bf06270 */
[CC--:B-1----:R-:W-:Y:S02]  /*12140*/  @!P4 LEA R10, P2, R218.reuse, R6.reuse, 0x2 ;  /* 0x00000006da0ac211 */ /* 0x0c2fe400078410ff */
        /* <DEDUP_REMOVED lines=15> */
[----:B--2---:R-:W-:-:S02]  /*12240*/  @!P1 LEA R4, P6, R215, R6, 0x2 ;  /* 0x00000006d7049211 */ /* 0x004fc400078c10ff */
[CC--:B0-----:R-:W-:Y:S02]  /*12250*/  @!P4 LEA R8, P0, R214.reuse, R6.reuse, 0x2 ;  /* 0x00000006d608c211 */ /* 0x0c1fe400078010ff */
[-C--:B------:R-:W-:Y:S02]  /*12260*/  @!P1 LEA.HI.X R5, R215, R7.reuse, R90, 0x2, P6 ;  /* 0x00000007d7059211 */ /* 0x080fe400030f145a */
[-C--:B------:R-:W-:Y:S02]  /*12270*/  @!P4 LEA.HI.X R9, R214, R7.reuse, R22, 0x2, P0 ;  /* 0x00000007d609c211 */ /* 0x080fe400000f1416 */
[-C--:B-1----:R-:W-:Y:S01]  /*12280*/  @!P3 LEA R10, P6, R213, R6.reuse, 0x2 ;  /* 0x00000006d50ab211 */ /* 0x082fe200078c10ff */
        /* <DEDUP_REMOVED lines=17> */
.L_x_2279:
        /* <DEDUP_REMOVED lines=38> */
.L_x_2291:
        /* <DEDUP_REMOVED lines=9> */
[----:B------:R-:W-:Y:S02]  /*12690*/  IMAD.U32 R4, RZ, RZ, UR8 ;  /* 0x00000008ff047e24 */ /* 0x000fe4000f8e00ff */
[----:B-1---5:R-:W-:-:S03]  /*126a0*/  IMAD R2, R0, R9, RZ ;  /* 0x0000000900027224 */ /* 0x022fc600078e02ff */
        /* <DEDUP_REMOVED lines=18> */
[----:B------:R-:W-:Y:S02]  /*127d0*/  UIMAD.WIDE.U32 UR10, UR8, UR20, URZ ;  /* 0x00000014080a72a5 */ /* 0x000fe4000f8e003f */
[----:B------:R-:W-:Y:S01]  /*127e0*/  UIMAD UR20, UR9, UR20, URZ ;  /* 0x00000014091472a4 */ /* 0x000fe2000f8e023f */
        /* <DEDUP_REMOVED lines=14> */
[----:B------:R-:W-:Y:S01]  /*128d0*/  IADD3 R2, P0, P1, R5, UR10, R2 ;  /* 0x0000000a05027c10 */ /* 0x000fe2000f91e002 */
[----:B------:R-:W-:Y:S01]  /*128e0*/  IMAD R7, R9, R7, R4 ;  /* 0x0000000709077224 */ /* 0x000fe200078e0204 */
[----:B------:R-:W-:Y:S01]  /*128f0*/  SHF.R.S32.HI R5, RZ, 0x1f, R5 ;  /* 0x0000001fff057819 */ /* 0x000fe20000011405 */
[----:B------:R-:W-:Y:S01]  /*12900*/  UIADD3.X UR10, UR15, UR20, UR21, UP1, UP2 ;  /* 0x000000140f0a7290 */ /* 0x000fe20008fe4415 */
[----:B------:R-:W-:Y:S01]  /*12910*/  IMAD.U32 R6, RZ, RZ, UR16 ;  /* 0x00000010ff067e24 */ /* 0x000fe2000f8e00ff */
        /* <DEDUP_REMOVED lines=14> */
.L_x_2293:
[----:B------:R-:W-:Y:S05]  /*12a00*/  BSYNC B1 ;  /* 0x0000000000017941 */ /* 0x000fea0003800000 */
.L_x_2292:
        /* <DEDUP_REMOVED lines=14> */
[----:B------:R-:W-:Y:S02]  /*12af0*/  ULDC.64 UR10, c[0x0][0xae8] ;  /* 0x0002ba00000a7ab9 */ /* 0x000fe40000000a00 */
[----:B------:R-:W-:Y:S01]  /*12b00*/  UIMAD.WIDE.U32 UR8, UR17, UR10, UR8 ;  /* 0x0000000a110872a5 */ /* 0x000fe2000f8e0008 */
[----:B------:R-:W-:Y:S02]  /*12b10*/  VIADD R6, R2, UR16 ;  /* 0x0000001002067c36 */ /* 0x000fe40008000000 */
[----:B------:R-:W-:Y:S01]  /*12b20*/  VIADD R8, R231, UR16 ;  /* 0x00000010e7087c36 */ /* 0x000fe20008000000 */
[----:B------:R-:W-:Y:S01]  /*12b30*/  UIMAD UR9, UR17, UR11, UR9 ;  /* 0x0000000b110972a4 */ /* 0x000fe2000f8e0209 */
[----:B0-----:R-:W-:Y:S02]  /*12b40*/  IMAD.MOV.U32 R5, RZ, RZ, R6 ;  /* 0x000000ffff057224 */ /* 0x001fe400078e0006 */
[----:B------:R-:W-:Y:S01]  /*12b50*/  ULDC.64 UR10, c[0x0][0xaf0] ;  /* 0x0002bc00000a7ab9 */ /* 0x000fe20000000a00 */
[----:B-1----:R-:W-:Y:S01]  /*12b60*/  ISETP.NE.AND P0, PT, R11, 0x1, PT ;  /* 0x000000010b00780c */ /* 0x002fe20003f05270 */
[----:B------:R-:W-:-:S04]  /*12b70*/  UIMAD UR13, UR13, UR10, URZ ;  /* 0x0000000a0d0d72a4 */ /* 0x000fc8000f8e023f */
[----:B------:R-:W-:Y:S02]  /*12b80*/  UIMAD UR4, UR12, UR11, UR13 ;  /* 0x0000000b0c0472a4 */ /* 0x000fe4000f8e020d */
[----:B------:R-:W-:-:S03]  /*12b90*/  UIMAD.WIDE.U32 UR12, UR12, UR10, UR8 ;  /* 0x0000000a0c0c72a5 */ /* 0x000fc6000f8e0008 */
[----:B------:R-:W-:Y:S01]  /*12ba0*/  ULDC.64 UR8, c[0x0][0xae0] ;  /* 0x0002b80000087ab9 */ /* 0x000fe20000000a00 */
[----:B------:R-:W-:Y:S02]  /*12bb0*/  UIADD3 UR4, UR13, UR4, URZ ;  /* 0x000000040d047290 */ /* 0x000fe4000fffe03f */
[----:B------:R-:W0:Y:S08]  /*12bc0*/  @P0 LDC R3, c[0x0][0xbec] ;  /* 0x0002fb00ff030b82 */ /* 0x000e300000000800 */
        /* <DEDUP_REMOVED lines=9> */
[----:B------:R-:W-:Y:S02]  /*12c60*/  IMAD.U32 R2, RZ, RZ, UR12 ;  /* 0x0000000cff027e24 */ /* 0x000fe4000f8e00ff */
[C---:B------:R-:W-:Y:S01]  /*12c70*/  IMAD R9, R5.reuse, UR9, R4 ;  /* 0x0000000905097c24 */ /* 0x040fe2000f8e0204 */
[----:B------:R-:W-:Y:S01]  /*12c80*/  SHF.R.S32.HI R4, RZ, 0x1f, R7 ;  /* 0x0000001fff047819 */ /* 0x000fe20000011407 */
[----:B------:R-:W-:Y:S01]  /*12c90*/  IMAD.WIDE.U32 R2, R5, UR8, R2 ;  /* 0x0000000805027c25 */ /* 0x000fe2000f8e0002 */
[----:B------:R-:W-:-:S03]  /*12ca0*/  ULDC.64 UR8, c[0x0][0xad8] ;  /* 0x0002b60000087ab9 */ /* 0x000fc60000000a00 */
[----:B------:R-:W-:Y:S02]  /*12cb0*/  IMAD.IADD R3, R3, 0x1, R9 ;  /* 0x0000000103037824 */ /* 0x000fe400078e0209 */
[----:B------:R-:W-:Y:S02]  /*12cc0*/  IMAD R6, R4, UR8, RZ ;  /* 0x0000000804067c24 */ /* 0x000fe4000f8e02ff */
[----:B-----5:R-:W-:Y:S02]  /*12cd0*/  IMAD R11, R0, R11, RZ ;  /* 0x0000000b000b7224 */ /* 0x020fe400078e02ff */
[C---:B------:R-:W-:Y:S02]  /*12ce0*/  VIADD R4, R8.reuse, 0x40 ;  /* 0x0000004008047836 */ /* 0x040fe40000000000 */
[C---:B------:R-:W-:Y:S01]  /*12cf0*/  IMAD R5, R7.reuse, UR9, R6 ;  /* 0x0000000907057c24 */ /* 0x040fe2000f8e0206 */
[-C--:B------:R-:W-:Y:S01]  /*12d00*/  ISETP.GE.AND P2, PT, R8, R11.reuse, PT ;  /* 0x0000000b0800720c */ /* 0x080fe20003f46270 */
[----:B------:R-:W-:Y:S01]  /*12d10*/  IMAD.WIDE.U32 R2, R7, UR8, R2 ;  /* 0x0000000807027c25 */ /* 0x000fe2000f8e0002 */
[----:B------:R-:W-:Y:S01]  /*12d20*/  ULDC.64 UR8, c[0x0][0xa80] ;  /* 0x0002a00000087ab9 */ /* 0x000fe20000000a00 */
[----:B------:R-:W-:-:S02]  /*12d30*/  ISETP.GE.AND P1, PT, R4, R11, PT ;  /* 0x0000000b0400720c */ /* 0x000fc40003f26270 */
[----:B------:R-:W-:Y:S01]  /*12d40*/  IMAD.IADD R3, R3, 0x1, R5 ;  /* 0x0000000103037824 */ /* 0x000fe200078e0205 */
[----:B------:R-:W-:Y:S01]  /*12d50*/  LEA R4, P3, R2, UR8, 0x1 ;  /* 0x0000000802047c11 */ /* 0x000fe2000f8608ff */
[----:B------:R-:W-:Y:S02]  /*12d60*/  VIADD R0, R8, 0x20 ;  /* 0x0000002008007836 */ /* 0x000fe40000000000 */
[----:B------:R-:W-:Y:S01]  /*12d70*/  IMAD.SHL.U32 R7, R204, 0x8, RZ ;  /* 0x00000008cc077824 */ /* 0x000fe200078e00ff */
[----:B------:R-:W-:Y:S02]  /*12d80*/  LEA.HI.X R5, R2, UR9, R3, 0x1, P3 ;  /* 0x0000000902057c11 */ /* 0x000fe400098f0c03 */
[----:B------:R-:W-:Y:S01]  /*12d90*/  ISETP.GE.AND P0, PT, R0, R11, PT ;  /* 0x0000000b0000720c */ /* 0x000fe20003f06270 */
[C---:B------:R-:W-:Y:S01]  /*12da0*/  VIADD R9, R7.reuse, 0x80 ;  /* 0x0000008007097836 */ /* 0x040fe20000000000 */
[----:B------:R0:W1:Y:S01]  /*12db0*/  SHFL.IDX PT, R2, R4, RZ, 0x181f ;  /* 0x00181fff04027589 */ /* 0x00006200000e0000 */
[----:B------:R-:W-:Y:S01]  /*12dc0*/  VIADD R13, R7, 0x40 ;  /* 0x00000040070d7836 */ /* 0x000fe20000000000 */
[----:B------:R-:W-:-:S02]  /*12dd0*/  SHF.R.S32.HI R10, RZ, 0x1f, R7 ;  /* 0x0000001fff0a7819 */ /* 0x000fc40000011407 */
        /* <DEDUP_REMOVED lines=18> */
.L_x_2295:
[----:B------:R-:W-:Y:S05]  /*12f00*/  BSYNC B1 ;  /* 0x0000000000017941 */ /* 0x000fea0003800000 */
.L_x_2294:
        /* <DEDUP_REMOVED lines=18> */
.L_x_2297:
[----:B------:R-:W-:Y:S05]  /*13030*/  BSYNC B1 ;  /* 0x0000000000017941 */ /* 0x000fea0003800000 */
.L_x_2296:
        /* <DEDUP_REMOVED lines=18> */
.L_x_2299:
[----:B------:R-:W-:Y:S05]  /*13160*/  BSYNC B1 ;  /* 0x0000000000017941 */ /* 0x000fea0003800000 */
.L_x_2298:
[----:B0-----:R-:W-:Y:S01]  /*13170*/  VIADD R0, R8, 0x60 ;  /* 0x0000006008007836 */ /* 0x001fe20000000000 */
[----:B--2-4-:R-:W2:Y:S04]  /*13180*/  SHFL.IDX PT, R5, R5, 0x3, 0x181f ;  /* 0x00781f0005057f89 */ /* 0x014ea800000e0000 */
[----:B------:R-:W-:Y:S01]  /*13190*/  ISETP.GE.AND P0, PT, R0, R11, PT ;  /* 0x0000000b0000720c */ /* 0x000fe20003f06270 */
[----:B-1-3--:R1:W3:-:S12]  /*131a0*/  SHFL.IDX PT, R2, R4, 0x3, 0x181f ;  /* 0x00781f0004027f89 */ /* 0x00a2d800000e0000 */
        /* <DEDUP_REMOVED lines=15> */
.L_x_2288:
[----:B------:R-:W-:Y:S05]  /*132a0*/  BSYNC B0 ;  /* 0x0000000000007941 */ /* 0x000fea0003800000 */
.L_x_2278:
[----:B------:R-:W-:Y:S02]  /*132b0*/  ULDC UR4, c[0x0][0xc3c] ;  /* 0x00030f0000047ab9 */ /* 0x000fe40000000800 */
[----:B------:R-:W-:-:S06]  /*132c0*/  UISETP.GE.AND UP0, UPT, UR7, UR4, UPT ;  /* 0x000000040700728c */ /* 0x000fcc000bf06270 */
[----:B------:R-:W-:-:S13]  /*132d0*/  PLOP3.LUT P0, PT, PT, PT, UP0, 0x80, 0x0 ;  /* 0x000000000000781c */ /* 0x000fda0003f0f008 */
[----:B------:R-:W-:Y:S05]  /*132e0*/  @!P0 BRA `(.L_x_2300) ;  /* 0xfffffedc00788947 */ /* 0x000fea000383ffff */
[----:B------:R-:W-:Y:S05]  /*132f0*/  EXIT ;  /* 0x000000000000794d */ /* 0x000fea0003800000 */
.L_x_2241:
[----:B------:R-:W-:-:S08]  /*13300*/  NOP ;  /* 0x0000000000007918 */ /* 0x000fd00000000000 */
[----:B0-----:R-:W0:-:S00]  /*13310*/  USETMAXREG.DEALLOC.CTAPOOL 0x18 ;  /* 0x00000018000079c8 */ /* 0x001e0000080e0500 */
[----:B0-----:R-:W-:Y:S01]  /*13320*/  LOP3.LUT R0, R0, 0x3, RZ, 0xc0, !PT ;  /* 0x0000000300007812 */ /* 0x001fe200078ec0ff */
[----:B------:R-:W-:-:S05]  /*13330*/  IMAD.MOV.U32 R6, RZ, RZ, RZ ;  /* 0x000000ffff067224 */ /* 0x000fca00078e00ff */
[----:B------:R-:W0:Y:S02]  /*13340*/  SHFL.IDX PT, R0, R0, RZ, 0x1f ;  /* 0x00001fff00007589 */ /* 0x000e2400000e0000 */
[----:B0-----:R-:W-:-:S04]  /*13350*/  ISETP.NE.AND P0, PT, R0, RZ, PT ;  /* 0x000000ff0000720c */ /* 0x001fc80003f05270 */
[----:B------:R-:W-:-:S05]  /*13360*/  P2R R0, PR, RZ, 0x1 ;  /* 0x00000001ff007803 */ /* 0x000fca0000000000 */
[----:B------:R0:W-:Y:S04]  /*13370*/  STL [R1+0x5c], R0 ;  /* 0x00005c0001007387 */ /* 0x0001e80000100800 */
        /* <DEDUP_REMOVED lines=10> */
.L_x_2301:
[----:B0-----:R-:W0:Y:S01]  /*13420*/  S2R R0, SR_TID.X ;  /* 0x0000000000007919 */ /* 0x001e220000002100 */
[----:B------:R-:W-:Y:S01]  /*13430*/  ULDC UR4, c[0x0][0xc3c] ;  /* 0x00030f0000047ab9 */ /* 0x000fe20000000800 */
[----:B------:R-:W-:Y:S01]  /*13440*/  ULDC.64 UR6, c[0x0][0x208] ;  /* 0x0000820000067ab9 */ /* 0x000fe20000000a00 */
[----:B------:R-:W-:Y:S01]  /*13450*/  ULDC UR5, c[0x0][0xc38] ;  /* 0x00030e0000057ab9 */ /* 0x000fe20000000800 */
[----:B0-----:R-:W-:-:S04]  /*13460*/  LOP3.LUT R0, R0, 0x1f, RZ, 0xc0, !PT ;  /* 0x0000001f00007812 */ /* 0x001fc800078ec0ff */
[----:B------:R-:W-:-:S04]  /*13470*/  ISETP.NE.AND P0, PT, R0, 0x1f, PT ;  /* 0x0000001f0000780c */ /* 0x000fc80003f05270 */
[----:B------:R-:W-:-:S13]  /*13480*/  ISETP.GE.OR P1, PT, R0, UR4, !P0 ;  /* 0x0000000400007c0c */ /* 0x000fda000c726670 */
[----:B------:R-:W0:Y:S08]  /*13490*/  @!P1 LDC.64 R2, c[0x0][0xc80] ;  /* 0x00032000ff029b82 */ /* 0x000e300000000a00 */
[----:B------:R-:W1:Y:S01]  /*134a0*/  @!P1 LDC.64 R4, c[0x0][0xc78] ;  /* 0x00031e00ff049b82 */ /* 0x000e620000000a00 */
[----:B0-----:R-:W-:-:S05]  /*134b0*/  @!P1 IMAD.WIDE.U32 R2, R0, 0x4, R2 ;  /* 0x0000000400029825 */ /* 0x001fca00078e0002 */
[----:B------:R1:W2:Y:S02]  /*134c0*/  @!P1 LDG.E R6, desc[UR6][R2.64] ;  /* 0x0000000602069981 */ /* 0x0002a4000c1e1900 */
[----:B-1----:R-:W-:-:S04]  /*134d0*/  @!P1 IMAD.WIDE.U32 R2, R0, 0x4, R4 ;  /* 0x0000000400029825 */ /* 0x002fc800078e0004 */
[----:B------:R-:W-:-:S06]  /*134e0*/  IMAD.MOV.U32 R5, RZ, RZ, RZ ;  /* 0x000000ffff057224 */ /* 0x000fcc00078e00ff */
        /* <DEDUP_REMOVED lines=32> */
.L_x_2305:
        /* <DEDUP_REMOVED lines=40> */
.L_x_2303:
        /* <DEDUP_REMOVED lines=10> */
[----:B------:R-:W-:-:S06]  /*13a10*/  VIADD R8, R10, 0xffffffff ;  /* 0xffffffff0a087836 */ /* 0x000fcc0000000000 */
[----:B------:R3:W4:Y:S02]  /*13a20*/  SHFL.IDX PT, R8, R3, R8, 0x1f ;  /* 0x00001f0803087589 */ /* 0x00072400000e0000 */
.L_x_2306:
[----:B---34-:R-:W-:Y:S01]  /*13a30*/  IMAD R3, R8, UR5, R9 ;  /* 0x0000000508037c24 */ /* 0x018fe2000f8e0209 */
[----:B-1----:R-:W-:Y:S01]  /*13a40*/  ISETP.NE.AND P0, PT, R7, 0x1, PT ;  /* 0x000000010700780c */ /* 0x002fe20003f05270 */
[----:B------:R-:W-:-:S03]  /*13a50*/  VIADD R13, R10, UR4 ;  /* 0x000000040a0d7c36 */ /* 0x000fc60008000000 */
[----:B------:R1:W-:Y:S01]  /*13a60*/  STL [R1], R3 ;  /* 0x0000000301007387 */ /* 0x0003e20000100800 */
[----:B0-----:R-:W-:-:S03]  /*13a70*/  IADD3 R5, -R3, UR6, RZ ;  /* 0x0000000603057c10 */ /* 0x001fc6000fffe1ff */
[----:B------:R1:W-:Y:S05]  /*13a80*/  STL [R1+0xc], R13 ;  /* 0x00000c0d01007387 */ /* 0x0003ea0000100800 */
[----:B------:R-:W-:Y:S05]  /*13a90*/  @!P0 BRA `(.L_x_2307) ;  /* 0x0000000000e08947 */ /* 0x000fea0003800000 */
[----:B--2---:R-:W-:Y:S01]  /*13aa0*/  IABS R6, R4 ;  /* 0x0000000400067213 */ /* 0x004fe20000000000 */
[----:B------:R-:W-:Y:S01]  /*13ab0*/  IMAD.MOV.U32 R2, RZ, RZ, RZ ;  /* 0x000000ffff027224 */ /* 0x000fe200078e00ff */
[----:B------:R-:W-:Y:S02]  /*13ac0*/  IABS R8, R7 ;  /* 0x0000000700087213 */ /* 0x000fe40000000000 */
[----:B------:R-:W0:Y:S08]  /*13ad0*/  I2F.RP R9, R6 ;  /* 0x0000000600097306 */ /* 0x000e300000209400 */
[----:B------:R-:W-:Y:S08]  /*13ae0*/  I2F.RP R12, R8 ;  /* 0x00000008000c7306 */ /* 0x000ff00000209400 */
[----:B0-----:R-:W1:Y:S02]  /*13af0*/  MUFU.RCP R9, R9 ;  /* 0x0000000900097308 */ /* 0x001e640000001000 */
[----:B-1----:R-:W-:-:S06]  /*13b00*/  VIADD R3, R9, 0xffffffe ;  /* 0x0ffffffe09037836 */ /* 0x002fcc0000000000 */
[----:B------:R-:W0:Y:S02]  /*13b10*/  F2I.FTZ.U32.TRUNC.NTZ R3, R3 ;  /* 0x0000000300037305 */ /* 0x000e24000021f000 */
[----:B0-----:R-:W-:-:S04]  /*13b20*/  IMAD.MOV R11, RZ, RZ, -R3 ;  /* 0x000000ffff0b7224 */ /* 0x001fc800078e0a03 */
[----:B------:R-:W-:-:S04]  /*13b30*/  IMAD R11, R11, R6, RZ ;  /* 0x000000060b0b7224 */ /* 0x000fc800078e02ff */
[----:B------:R-:W-:Y:S01]  /*13b40*/  IMAD.HI.U32 R10, R3, R11, R2 ;  /* 0x0000000b030a7227 */ /* 0x000fe200078e0002 */
[----:B------:R-:W-:Y:S01]  /*13b50*/  IABS R11, R5 ;  /* 0x00000005000b7213 */ /* 0x000fe20000000000 */
[----:B------:R-:W0:Y:S01]  /*13b60*/  MUFU.RCP R2, R12 ;  /* 0x0000000c00027308 */ /* 0x000e220000001000 */
[----:B------:R-:W-:-:S03]  /*13b70*/  IABS R3, R4 ;  /* 0x0000000400037213 */ /* 0x000fc60000000000 */
[----:B------:R-:W-:-:S04]  /*13b80*/  IMAD.HI.U32 R9, R10, R11, RZ ;  /* 0x0000000b0a097227 */ /* 0x000fc800078e00ff */
[----:B------:R-:W-:-:S04]  /*13b90*/  IMAD.MOV R14, RZ, RZ, -R3 ;  /* 0x000000ffff0e7224 */ /* 0x000fc800078e0a03 */
[----:B------:R-:W-:Y:S02]  /*13ba0*/  IMAD R11, R9, R14, R11 ;  /* 0x0000000e090b7224 */ /* 0x000fe400078e020b */
[----:B0-----:R-:W-:-:S03]  /*13bb0*/  VIADD R3, R2, 0xffffffe ;  /* 0x0ffffffe02037836 */ /* 0x001fc60000000000 */
[----:B------:R-:W-:Y:S01]  /*13bc0*/  ISETP.GT.U32.AND P1, PT, R6, R11, PT ;  /* 0x0000000b0600720c */ /* 0x000fe20003f24070 */
[----:B------:R-:W-:Y:S02]  /*13bd0*/  IMAD.MOV.U32 R2, RZ, RZ, RZ ;  /* 0x000000ffff027224 */ /* 0x000fe400078e00ff */
[----:B------:R-:W0:Y:S10]  /*13be0*/  F2I.FTZ.U32.TRUNC.NTZ R3, R3 ;  /* 0x0000000300037305 */ /* 0x000e34000021f000 */
[----:B------:R-:W-:-:S02]  /*13bf0*/  @!P1 IMAD.IADD R11, R11, 0x1, -R6 ;  /* 0x000000010b0b9824 */ /* 0x000fc400078e0a06 */
[----:B------:R-:W-:Y:S01]  /*13c00*/  @!P1 VIADD R9, R9, 0x1 ;  /* 0x0000000109099836 */ /* 0x000fe20000000000 */
[----:B------:R-:W-:Y:S02]  /*13c10*/  ISETP.NE.AND P1, PT, R4, RZ, PT ;  /* 0x000000ff0400720c */ /* 0x000fe40003f25270 */
[----:B------:R-:W-:Y:S01]  /*13c20*/  ISETP.GE.U32.AND P0, PT, R11, R6, PT ;  /* 0x000000060b00720c */ /* 0x000fe20003f06070 */
[----:B0-----:R-:W-:-:S04]  /*13c30*/  IMAD.MOV R11, RZ, RZ, -R3 ;  /* 0x000000ffff0b7224 */ /* 0x001fc800078e0a03 */
[----:B------:R-:W-:-:S04]  /*13c40*/  IMAD R11, R11, R8, RZ ;  /* 0x000000080b0b7224 */ /* 0x000fc800078e02ff */
[----:B------:R-:W-:Y:S01]  /*13c50*/  IMAD.HI.U32 R6, R3, R11, R2 ;  /* 0x0000000b03067227 */ /* 0x000fe200078e0002 */
[----:B------:R-:W-:-:S03]  /*13c60*/  LOP3.LUT R2, R5, R4, RZ, 0x3c, !PT ;  /* 0x0000000405027212 */ /* 0x000fc600078e3cff */
[----:B------:R-:W-:Y:S01]  /*13c70*/  @P0 VIADD R9, R9, 0x1 ;  /* 0x0000000109090836 */ /* 0x000fe20000000000 */
[----:B------:R-:W-:Y:S02]  /*13c80*/  ISETP.GE.AND P2, PT, R2, RZ, PT ;  /* 0x000000ff0200720c */ /* 0x000fe40003f46270 */
[----:B------:R-:W-:-:S05]  /*13c90*/  IABS R2, R7 ;  /* 0x0000000700027213 */ /* 0x000fca0000000000 */
[----:B------:R-:W-:-:S06]  /*13ca0*/  IMAD.MOV R2, RZ, RZ, -R2 ;  /* 0x000000ffff027224 */ /* 0x000fcc00078e0a02 */
[----:B------:R-:W-:Y:S01]  /*13cb0*/  @!P2 IMAD.MOV R9, RZ, RZ, -R9 ;  /* 0x000000ffff09a224 */ /* 0x000fe200078e0a09 */
[----:B------:R-:W-:-:S04]  /*13cc0*/  @!P1 LOP3.LUT R9, RZ, R4, RZ, 0x33, !PT ;  /* 0x00000004ff099212 */ /* 0x000fc800078e33ff */
[----:B------:R-:W-:-:S05]  /*13cd0*/  IABS R3, R9 ;  /* 0x0000000900037213 */ /* 0x000fca0000000000 */
        /* <DEDUP_REMOVED lines=12> */
[--C-:B------:R-:W-:Y:S02]  /*13da0*/  IMAD.MOV R2, RZ, RZ, -R6.reuse ;  /* 0x000000ffff027224 */ /* 0x100fe400078e0a06 */
[C---:B------:R-:W-:Y:S02]  /*13db0*/  IMAD R6, R7.reuse, 0x1000000, R6 ;  /* 0x0100000007067824 */ /* 0x040fe400078e0206 */
[--C-:B------:R-:W-:Y:S02]  /*13dc0*/  IMAD R7, R7, R2, R9.reuse ;  /* 0x0000000207077224 */ /* 0x100fe400078e0209 */
[----:B------:R-:W-:Y:S02]  /*13dd0*/  IMAD.MOV R2, RZ, RZ, -R9 ;  /* 0x000000ffff027224 */ /* 0x000fe400078e0a09 */
[----:B------:R-:W-:Y:S02]  /*13de0*/  IMAD R3, R7, 0x10000, R6 ;  /* 0x0001000007037824 */ /* 0x000fe400078e0206 */
[----:B------:R-:W-:-:S03]  /*13df0*/  IMAD R2, R4, R2, R5 ;  /* 0x0000000204027224 */ /* 0x000fc600078e0205 */
[----:B------:R0:W-:Y:S01]  /*13e00*/  STL [R1+0x8], R3 ;  /* 0x0000080301007387 */ /* 0x0001e20000100800 */
[----:B------:R-:W-:Y:S05]  /*13e10*/  BRA `(.L_x_2308) ;  /* 0x0000000000f87947 */ /* 0x000fea0003800000 */
.L_x_2307:
[----:B-1----:R-:W0:Y:S01]  /*13e20*/  LDC.64 R2, c[0x0][0xc90] ;  /* 0x00032400ff027b82 */ /* 0x002e220000000a00 */
[----:B------:R-:W-:Y:S01]  /*13e30*/  ULDC.64 UR6, c[0x0][0x208] ;  /* 0x0000820000067ab9 */ /* 0x000fe20000000a00 */
[----:B0-----:R-:W-:-:S05]  /*13e40*/  IMAD.WIDE R2, R13, 0x4, R2 ;  /* 0x000000040d027825 */ /* 0x001fca00078e0202 */
[----:B------:R0:W2:Y:S02]  /*13e50*/  LDG.E R7, desc[UR6][R2.64] ;  /* 0x0000000602077981 */ /* 0x0000a4000c1e1900 */
        /* <DEDUP_REMOVED lines=29> */
[----:B------:R-:W-:-:S04]  /*14030*/  VIADDMNMX R7, R10, UR5, R7, PT ;  /* 0x000000050a077c46 */ /* 0x000fc8000b800107 */
[-C--:B------:R-:W-:Y:S02]  /*14040*/  IABS R9, R7.reuse ;  /* 0x0000000700097213 */ /* 0x080fe40000000000 */
        /* <DEDUP_REMOVED lines=11> */
[----:B------:R-:W-:Y:S02]  /*14100*/  LOP3.LUT R3, R5, R7, RZ, 0x3c, !PT ;  /* 0x0000000705037212 */ /* 0x000fe400078e3cff */
[----:B------:R-:W-:Y:S01]  /*14110*/  IADD3 R5, R8, 0x1000000, R5 ;  /* 0x0100000008057810 */ /* 0x000fe20007ffe005 */
        /* <DEDUP_REMOVED lines=10> */
[----:B------:R-:W-:Y:S01]  /*141c0*/  @!P1 LOP3.LUT R2, RZ, R7, RZ, 0x33, !PT ;  /* 0x00000007ff029212 */ /* 0x000fe200078e33ff */
[----:B------:R-:W-:-:S04]  /*141d0*/  IMAD.MOV R7, RZ, RZ, -R7 ;  /* 0x000000ffff077224 */ /* 0x000fc800078e0a07 */
[----:B------:R-:W-:-:S05]  /*141e0*/  IMAD R3, R2, R7, R5 ;  /* 0x0000000702037224 */ /* 0x000fca00078e0205 */
[----:B------:R1:W-:Y:S02]  /*141f0*/  STL [R1+0x8], R3 ;  /* 0x0000080301007387 */ /* 0x0003e40000100800 */
.L_x_2308:
[----:B01----:R-:W-:-:S05]  /*14200*/  LOP3.LUT R3, RZ, R2, RZ, 0x33, !PT ;  /* 0x00000002ff037212 */ /* 0x003fca00078e33ff */
[----:B------:R-:W-:-:S05]  /*14210*/  IMAD.IADD R2, R4, 0x1, R3 ;  /* 0x0000000104027824 */ /* 0x000fca00078e0203 */
[----:B------:R1:W-:Y:S01]  /*14220*/  STL [R1+0x4], R2 ;  /* 0x0000040201007387 */ /* 0x0003e20000100800 */
[----:B------:R-:W-:Y:S05]  /*14230*/  BRA `(.L_x_2309) ;  /* 0x0000000000107947 */ /* 0x000fea0003800000 */
.L_x_2304:
[----:B------:R-:W-:Y:S01]  /*14240*/  IMAD.U32 R2, RZ, RZ, UR6 ;  /* 0x00000006ff027e24 */ /* 0x000fe2000f8e00ff */
[----:B------:R0:W-:Y:S04]  /*14250*/  STL [R1+0x4], RZ ;  /* 0x000004ff01007387 */ /* 0x0001e80000100800 */
[----:B------:R0:W-:Y:S04]  /*14260*/  STL [R1+0x8], RZ ;  /* 0x000008ff01007387 */ /* 0x0001e80000100800 */
[----:B------:R0:W-:Y:S02]  /*14270*/  STL [R1], R2 ;  /* 0x0000000201007387 */ /* 0x0001e40000100800 */
.L_x_2309:
        /* <DEDUP_REMOVED lines=10> */
.L_x_2302:
[----:B0-2---:R-:W2:Y:S01]  /*14320*/  LDL R0, [R1+0xc] ;  /* 0x00000c0001007983 */ /* 0x005ea20000100800 */
[----:B------:R-:W-:Y:S01]  /*14330*/  ULDC UR4, c[0x0][0xc3c] ;  /* 0x00030f0000047ab9 */ /* 0x000fe20000000800 */
[----:B------:R-:W-:Y:S02]  /*14340*/  IMAD.MOV.U32 R19, RZ, RZ, RZ ;  /* 0x000000ffff137224 */ /* 0x000fe400078e00ff */
[----:B------:R0:W-:Y:S01]  /*14350*/  STL [R1+0x58], RZ ;  /* 0x000058ff01007387 */ /* 0x0001e20000100800 */
[----:B--2---:R-:W-:Y:S01]  /*14360*/  ISETP.GE.AND P0, PT, R0, UR4, PT ;  /* 0x0000000400007c0c */ /* 0x004fe2000bf06270 */
[----:B------:R-:W-:-:S05]  /*14370*/  IMAD.MOV.U32 R0, RZ, RZ, 0x1 ;  /* 0x00000001ff007424 */ /* 0x000fca00078e00ff */
[----:B------:R0:W-:Y:S07]  /*14380*/  STL [R1+0x14], R0 ;  /* 0x0000140001007387 */ /* 0x0001ee0000100800 */
[----:B------:R-:W-:Y:S05]  /*14390*/  @P0 BRA `(.L_x_2310) ;  /* 0x0000006000980947 */ /* 0x000fea0003800000 */
[----:B---3--:R-:W2:Y:S01]  /*143a0*/  S2R R5, SR_TID.X ;  /* 0x0000000000057919 */ /* 0x008ea20000002100 */
        /* <DEDUP_REMOVED lines=9> */
[----:B0-----:R-:W-:-:S05]  /*14440*/  IMAD.SHL.U32 R0, R5, 0x8, RZ ;  /* 0x0000000805007824 */ /* 0x001fca00078e00ff */
[C---:B-1----:R-:W-:Y:S02]  /*14450*/  LOP3.LUT R2, R0.reuse, 0x1f8, RZ, 0xc0, !PT ;  /* 0x000001f800027812 */ /* 0x042fe400078ec0ff */
        /* <DEDUP_REMOVED lines=14> */
.L_x_2418:
        /* <DEDUP_REMOVED lines=52> */
[----:B------:R-:W-:Y:S01]  /*14880*/  IMAD.MOV.U32 R10, RZ, RZ, R9 ;  /* 0x000000ffff0a7224 */ /* 0x000fe200078e0009 */
[----:B------:R-:W-:Y:S06]  /*14890*/  @P2 BRA `(.L_x_2311) ;  /* 0x0000000000182947 */ /* 0x000fec0003800000 */
[----:B------:R-:W-:Y:S05]  /*148a0*/  @!P1 BRA `(.L_x_2311) ;  /* 0x0000000000149947 */ /* 0x000fea0003800000 */
[----:B------:R-:W-:Y:S02]  /*148b0*/  ULDC.64 UR4, c[0x0][0x208] ;  /* 0x0000820000047ab9 */ /* 0x000fe40000000a00 */
[----:B------:R-:W2:Y:S04]  /*148c0*/  LDG.E R7, desc[UR4][R2.64] ;  /* 0x0000000402077981 */ /* 0x000ea8000c1e1900 */
[----:B------:R-:W2:Y:S02]  /*148d0*/  LDG.E R2, desc[UR4][R2.64+0x4] ;  /* 0x0000040402027981 */ /* 0x000ea4000c1e1900 */
[----:B--2---:R-:W-:-:S05]  /*148e0*/  IMAD.IADD R10, R2, 0x1, -R7 ;  /* 0x00000001020a7824 */ /* 0x004fca00078e0a07 */
[----:B------:R1:W-:Y:S02]  /*148f0*/  STL [R1+0x38], R10 ;  /* 0x0000380a01007387 */ /* 0x0003e40000100800 */
.L_x_2311:
[----:B------:R-:W0:Y:S01]  /*14900*/  LDL.LU R3, [R1+0x8] ;  /* 0x0000080001037983 */ /* 0x000e220000300800 */
[----:B------:R-:W-:Y:S02]  /*14910*/  ULDC.64 UR4, c[0x0][0xa20] ;  /* 0x0002880000047ab9 */ /* 0x000fe40000000a00 */
[----:B------:R-:W-:-:S04]  /*14920*/  ISETP.NE.U32.AND P1, PT, RZ, UR4, PT ;  /* 0x00000004ff007c0c */ /* 0x000fc8000bf25070 */
[----:B------:R-:W-:Y:S02]  /*14930*/  ISETP.NE.AND.EX P1, PT, RZ, UR5, PT, P1 ;  /* 0x00000005ff007c0c */ /* 0x000fe4000bf25310 */
[C---:B0-----:R-:W-:Y:S02]  /*14940*/  LOP3.LUT R9, R3.reuse, 0xff000000, RZ, 0xc0, !PT ;  /* 0xff00000003097812 */ /* 0x041fe400078ec0ff */
[C---:B------:R-:W-:Y:S02]  /*14950*/  LOP3.LUT R2, R3.reuse, 0xff0000, RZ, 0xc0, !PT ;  /* 0x00ff000003027812 */ /* 0x040fe400078ec0ff */
        /* <DEDUP_REMOVED lines=13> */
.L_x_2312:
[----:B------:R-:W-:Y:S05]  /*14a30*/  @!P0 BRA `(.L_x_2313) ;  /* 0x0000000000108947 */ /* 0x000fea0003800000 */
[----:B------:R-:W-:Y:S02]  /*14a40*/  ULDC.64 UR4, c[0x0][0x208] ;  /* 0x0000820000047ab9 */ /* 0x000fe40000000a00 */
[----:B------:R-:W2:Y:S04]  /*14a50*/  LDG.E R6, desc[UR4][R4.64] ;  /* 0x0000000404067981 */ /* 0x000ea8000c1e1900 */
[----:B------:R-:W2:Y:S02]  /*14a60*/  LDG.E R4, desc[UR4][R4.64+0x4] ;  /* 0x0000040404047981 */ /* 0x000ea4000c1e1900 */
[----:B--2---:R-:W-:-:S07]  /*14a70*/  IMAD.IADD R6, R4, 0x1, -R6 ;  /* 0x0000000104067824 */ /* 0x004fce00078e0a06 */
.L_x_2313:
[----:B0-----:R-:W3:Y:S01]  /*14a80*/  LDL R2, [R1+0x4] ;  /* 0x0000040001027983 */ /* 0x001ee20000100800 */
[----:B-----5:R-:W-:Y:S01]  /*14a90*/  IMAD.IADD R6, R6, 0x1, -R0 ;  /* 0x0000000106067824 */ /* 0x020fe200078e0a00 */
[----:B------:R-:W-:Y:S01]  /*14aa0*/  BSSY B0, `(.L_x_2314) ;  /* 0x000003c000007945 */ /* 0x000fe20003800000 */
[----:B------:R-:W0:Y:S01]  /*14ab0*/  LDC R0, c[0x0][0x448] ;  /* 0x00011200ff007b82 */ /* 0x000e220000000800 */
[----:B------:R-:W-:Y:S02]  /*14ac0*/  IMAD.MOV.U32 R4, RZ, RZ, RZ ;  /* 0x000000ffff047224 */ /* 0x000fe400078e00ff */
[----:B------:R-:W-:Y:S02]  /*14ad0*/  VIADD R5, R6, 0x6f ;  /* 0x0000006f06057836 */ /* 0x000fe40000000000 */
[----:B--2---:R-:W-:Y:S02]  /*14ae0*/  IMAD.MOV.U32 R7, RZ, RZ, RZ ;  /* 0x000000ffff077224 */ /* 0x004fe400078e00ff */
[----:B------:R-:W-:Y:S01]  /*14af0*/  IMAD.HI R4, R5, -0x6db6db6d, R4 ;  /* 0x9249249305047827 */ /* 0x000fe200078e0204 */
[----:B0-----:R-:W-:-:S13]  /*14b00*/  ISETP.NE.AND P0, PT, R0, 0x1, PT ;  /* 0x000000010000780c */ /* 0x001fda0003f05270 */
[----:B------:R-:W0:Y:S08]  /*14b10*/  @P0 LDC R0, c[0x0][0x44c] ;  /* 0x00011300ff000b82 */ /* 0x000e300000000800 */
[----:B------:R-:W2:Y:S01]  /*14b20*/  @P0 LDC R3, c[0x0][0x450] ;  /* 0x00011400ff030b82 */ /* 0x000ea20000000800 */
[----:B---3--:R-:W-:-:S04]  /*14b30*/  IMAD.SHL.U32 R2, R2, 0x80, RZ ;  /* 0x0000008002027824 */ /* 0x008fc800078e00ff */
[----:B------:R-:W-:-:S04]  /*14b40*/  VIADD R2, R2, 0x7f ;  /* 0x0000007f02027836 */ /* 0x000fc80000000000 */
[----:B0-----:R-:W-:-:S05]  /*14b50*/  @P0 IMAD.HI.U32 R0, R2, R0, RZ ;  /* 0x0000000002000227 */ /* 0x001fca00078e00ff */
[----:B--2---:R-:W-:Y:S02]  /*14b60*/  @P0 SHF.R.U32.HI R2, RZ, R3, R0 ;  /* 0x00000003ff020219 */ /* 0x004fe40000011600 */
[----:B------:R-:W-:Y:S02]  /*14b70*/  IADD3 R3, R6, 0x70, -R10 ;  /* 0x0000007006037810 */ /* 0x000fe40007ffe80a */
[----:B------:R-:W-:Y:S02]  /*14b80*/  SHF.R.U32.HI R0, RZ, 0x1f, R4 ;  /* 0x0000001fff007819 */ /* 0x000fe40000011604 */
[----:B-1----:R-:W-:Y:S01]  /*14b90*/  LOP3.LUT R10, R9, 0xff, RZ, 0xc0, !PT ;  /* 0x000000ff090a7812 */ /* 0x002fe200078ec0ff */
[----:B------:R-:W-:Y:S01]  /*14ba0*/  IMAD.IADD R3, R3, 0x1, R2 ;  /* 0x0000000103037824 */ /* 0x000fe200078e0202 */
[----:B------:R-:W-:Y:S01]  /*14bb0*/  LEA.HI.SX32 R0, R4, R0, 0x1a ;  /* 0x0000000004007211 */ /* 0x000fe200078fd2ff */
[----:B------:R-:W-:-:S04]  /*14bc0*/  IMAD.MOV.U32 R2, RZ, RZ, RZ ;  /* 0x000000ffff027224 */ /* 0x000fc800078e00ff */
[----:B------:R-:W-:-:S05]  /*14bd0*/  IMAD.HI R2, R3, -0x6db6db6d, R2 ;  /* 0x9249249303027827 */ /* 0x000fca00078e0202 */
[----:B------:R-:W-:-:S04]  /*14be0*/  SHF.R.U32.HI R3, RZ, 0x1f, R2 ;  /* 0x0000001fff037819 */ /* 0x000fc80000011602 */
[----:B------:R-:W-:-:S04]  /*14bf0*/  LEA.HI.SX32 R3, R2, R3, 0x1a ;  /* 0x0000000302037211 */ /* 0x000fc800078fd2ff */
[----:B------:R-:W-:Y:S02]  /*14c00*/  VIMNMX R8, R0, R3, PT ;  /* 0x0000000300087248 */ /* 0x000fe40003fe0100 */
[----:B------:R-:W-:Y:S01]  /*14c10*/  SHF.R.U32.HI R0, RZ, 0x10, R9 ;  /* 0x00000010ff007819 */ /* 0x000fe20000011609 */
[----:B------:R-:W-:Y:S01]  /*14c20*/  IMAD.MOV.U32 R9, RZ, RZ, R7 ;  /* 0x000000ffff097224 */ /* 0x000fe200078e0007 */
[----:B------:R-:W-:Y:S01]  /*14c30*/  ISETP.GE.AND P1, PT, R8, 0x1, PT ;  /* 0x000000010800780c */ /* 0x000fe20003f26270 */
[----:B------:R0:W-:Y:S01]  /*14c40*/  STL [R1+0x30], R8 ;  /* 0x0000300801007387 */ /* 0x0001e20000100800 */
[----:B------:R-:W-:-:S03]  /*14c50*/  ISETP.NE.AND P0, PT, R0, RZ, PT ;  /* 0x000000ff0000720c */ /* 0x000fc60003f05270 */
[----:B------:R0:W-:Y:S04]  /*14c60*/  STL [R1+0x3c], R7 ;  /* 0x00003c0701007387 */ /* 0x0001e80000100800 */
[----:B------:R0:W-:Y:S06]  /*14c70*/  STL [R1+0x48], R10 ;  /* 0x0000480a01007387 */ /* 0x0001ec0000100800 */
[----:B------:R-:W1:Y:S01]  /*14c80*/  @!P0 LDC R0, c[0x0][0x9f0] ;  /* 0x00027c00ff008b82 */ /* 0x000e620000000800 */
[----:B------:R-:W-:Y:S05]  /*14c90*/  @!P1 BRA `(.L_x_2315) ;  /* 0x0000000000709947 */ /* 0x000fea0003800000 */
        /* <DEDUP_REMOVED lines=8> */
[----:B0-----:R-:W-:Y:S01]  /*14d20*/  IMAD.HI.U32 R7, R3, R5, R2 ;  /* 0x0000000503077227 */ /* 0x001fe200078e0002 */
        /* <DEDUP_REMOVED lines=19> */
.L_x_2315:
[----:B------:R-:W-:Y:S05]  /*14e60*/  BSYNC B0 ;  /* 0x0000000000007941 */ /* 0x000fea0003800000 */
.L_x_2314:
[----:B-1----:R-:W-:Y:S01]  /*14e70*/  IMAD.MOV.U32 R0, RZ, RZ, R9 ;  /* 0x000000ffff007224 */ /* 0x002fe200078e0009 */
[----:B------:R-:W-:Y:S03]  /*14e80*/  BSSY B7, `(.L_x_2316) ;  /* 0x0000455000077945 */ /* 0x000fe60003800000 */
[----:B------:R-:W-:-:S05]  /*14e90*/  IMAD R2, R10, R0, RZ ;  /* 0x000000000a027224 */ /* 0x000fca00078e02ff */
[----:B------:R-:W-:Y:S01]  /*14ea0*/  VIADDMNMX R0, R2, R0, R8, PT ;  /* 0x0000000002007246 */ /* 0x000fe20003800108 */
[----:B------:R1:W-:Y:S03]  /*14eb0*/  STL [R1+0x28], R2 ;  /* 0x0000280201007387 */ /* 0x0003e60000100800 */
[----:B------:R-:W-:Y:S01]  /*14ec0*/  ISETP.GT.AND P0, PT, R0, R2, PT ;  /* 0x000000020000720c */ /* 0x000fe20003f04270 */
[----:B------:R1:W-:-:S12]  /*14ed0*/  STL [R1+0x40], R0 ;  /* 0x0000400001007387 */ /* 0x0003d80000100800 */
[----:B------:R-:W-:Y:S05]  /*14ee0*/  @P0 BRA `(.L_x_2317) ;  /* 0x00000000004c0947 */ /* 0x000fea0003800000 */
[----:B-1----:R-:W1:Y:S02]  /*14ef0*/  S2R R0, SR_TID.X ;  /* 0x0000000000007919 */ /* 0x002e640000002100 */
[----:B-1----:R-:W-:-:S04]  /*14f00*/  LOP3.LUT R0, R0, 0x7f, RZ, 0xc0, !PT ;  /* 0x0000007f00007812 */ /* 0x002fc800078ec0ff */
[----:B------:R-:W-:-:S13]  /*14f10*/  ISETP.NE.AND P0, PT, R0, RZ, PT ;  /* 0x000000ff0000720c */ /* 0x000fda0003f05270 */
[----:B------:R-:W-:Y:S05]  /*14f20*/  @P0 BRA `(.L_x_2318) ;  /* 0x0000004400280947 */ /* 0x000fea0003800000 */
[----:B------:R-:W1:Y:S01]  /*14f30*/  S2R R5, SR_LANEID ;  /* 0x0000000000057919 */ /* 0x000e620000000000 */
[----:B------:R-:W-:Y:S01]  /*14f40*/  VOTEU.ANY UR4, UPT, PT ;  /* 0x0000000000047886 */ /* 0x000fe200038e0100 */
[----:B------:R-:W3:Y:S01]  /*14f50*/  LDC.64 R2, c[0x0][0xc60] ;  /* 0x00031800ff027b82 */ /* 0x000ee20000000a00 */
[----:B------:R-:W1:Y:S01]  /*14f60*/  FLO.U32 R0, UR4 ;  /* 0x0000000400007d00 */ /* 0x000e6200080e0000 */
[----:B------:R-:W-:Y:S01]  /*14f70*/  ULDC.64 UR6, c[0x0][0x208] ;  /* 0x0000820000067ab9 */ /* 0x000fe20000000a00 */
[----:B-1----:R-:W-:-:S06]  /*14f80*/  ISETP.EQ.U32.AND P0, PT, R0, R5, PT ;  /* 0x000000050000720c */ /* 0x002fcc0003f02070 */
[----:B------:R-:W3:Y:S07]  /*14f90*/  POPC R5, UR4 ;  /* 0x0000000400057d09 */ /* 0x000eee0008000000 */
[----:B---3--:R-:W3:Y:S01]  /*14fa0*/  @P0 ATOMG.E.ADD.STRONG.GPU PT, R3, desc[UR6][R2.64], R5 ;  /* 0x00000005020309a8 */ /* 0x008ee200081ee1c6 */
[----:B------:R-:W1:Y:S02]  /*14fb0*/  S2R R4, SR_LTMASK ;  /* 0x0000000000047919 */ /* 0x000e640000003900 */
[----:B-1----:R-:W-:-:S04]  /*14fc0*/  LOP3.LUT R4, R4, UR4, RZ, 0xc0, !PT ;  /* 0x0000000404047c12 */ /* 0x002fc8000f8ec0ff */
[----:B0-----:R-:W0:Y:S01]  /*14fd0*/  POPC R7, R4 ;  /* 0x0000000400077309 */ /* 0x001e220000000000 */
[----:B---3--:R-:W0:Y:S02]  /*14fe0*/  SHFL.IDX PT, R0, R3, R0, 0x1f ;  /* 0x00001f0003007589 */ /* 0x008e2400000e0000 */
[----:B0-----:R-:W-:-:S05]  /*14ff0*/  IADD3 R0, R0, UR38, R7 ;  /* 0x0000002600007c10 */ /* 0x001fca000fffe007 */
[----:B------:R3:W-:Y:S01]  /*15000*/  STL [R1], R0 ;  /* 0x0000000001007387 */ /* 0x0007e20000100800 */
[----:B------:R-:W-:Y:S05]  /*15010*/  BRA `(.L_x_2318) ;  /* 0x0000004000ec7947 */ /* 0x000fea0003800000 */
.L_x_2317:
[----:B-1----:R-:W-:Y:S01]  /*15020*/  VIADD R0, R18, 0x21400 ;  /* 0x0002140012007836 */ /* 0x002fe20000000000 */
        /* <DEDUP_REMOVED lines=18> */
[----:B-12---:R-:W-:Y:S05]  /*15150*/  CALL.ABS.NOINC R2 ;  /* 0x0000000002007343 */ /* 0x006fea0003c00000 */
.L_x_2320:
[----:B------:R-:W-:Y:S05]  /*15160*/  BSYNC B6 ;  /* 0x0000000000067941 */ /* 0x000fea0003800000 */
.L_x_2319:
        /* <DEDUP_REMOVED lines=8> */
[----:B------:R1:W3:Y:S01]  /*151f0*/  LDC.64 R2, c[0x4][R0] ;  /* 0x0100000000027b82 */ /* 0x0002e20000000a00 */
[----:B------:R-:W-:Y:S02]  /*15200*/  IMAD.U32 R4, RZ, RZ, UR6 ;  /* 0x00000006ff047e24 */ /* 0x000fe4000f8e00ff */
[----:B------:R-:W-:Y:S02]  /*15210*/  IMAD.U32 R5, RZ, RZ, UR7 ;  /* 0x00000007ff057e24 */ /* 0x000fe4000f8e00ff */
[----:B------:R-:W-:Y:S02]  /*15220*/  IMAD.U32 R6, RZ, RZ, UR8 ;  /* 0x00000008ff067e24 */ /* 0x000fe4000f8e00ff */
[----:B0-----:R-:W-:-:S02]  /*15230*/  IMAD.U32 R7, RZ, RZ, UR9 ;  /* 0x00000009ff077e24 */ /* 0x001fc4000f8e00ff */
[----:B------:R-:W-:Y:S02]  /*15240*/  IMAD.U32 R10, RZ, RZ, UR4 ;  /* 0x00000004ff0a7e24 */ /* 0x000fe4000f8e00ff */
[----:B------:R-:W-:Y:S02]  /*15250*/  IMAD.U32 R11, RZ, RZ, UR5 ;  /* 0x00000005ff0b7e24 */ /* 0x000fe4000f8e00ff */
[----:B------:R-:W-:Y:S02]  /*15260*/  IMAD.MOV.U32 R8, RZ, RZ, 0x70 ;  /* 0x00000070ff087424 */ /* 0x000fe400078e00ff */
[----:B------:R-:W-:Y:S02]  /*15270*/  IMAD.MOV.U32 R12, RZ, RZ, 0x1 ;  /* 0x00000001ff0c7424 */ /* 0x000fe400078e00ff */
[----:B-1----:R-:W-:-:S07]  /*15280*/  IMAD.MOV.U32 R13, RZ, RZ, RZ ;  /* 0x000000ffff0d7224 */ /* 0x002fce00078e00ff */
[----:B------:R-:W-:-:S07]  /*15290*/  LEPC R20, `(.L_x_2323) ;  /* 0x000000001014794e */ /* 0x000fce0000000000 */
[----:B--23--:R-:W-:Y:S05]  /*152a0*/  CALL.ABS.NOINC R2 ;  /* 0x0000000002007343 */ /* 0x00cfea0003c00000 */
.L_x_2323:
        /* <DEDUP_REMOVED lines=16> */
.L_x_2322:
[----:B------:R-:W-:Y:S05]  /*153b0*/  BSYNC B6 ;  /* 0x0000000000067941 */ /* 0x000fea0003800000 */
.L_x_2321:
[----:B------:R-:W3:Y:S01]  /*153c0*/  LDL.LU R4, [R1+0x1c] ;  /* 0x00001c0001047983 */ /* 0x000ee20000300800 */
[----:B------:R-:W-:-:S03]  /*153d0*/  ULDC.64 UR4, c[0x0][0x9f8] ;  /* 0x00027e0000047ab9 */ /* 0x000fc60000000a00 */
[----:B0-----:R-:W4:Y:S01]  /*153e0*/  LDL R7, [R1+0x10] ;  /* 0x0000100001077983 */ /* 0x001f220000100800 */
        /* <DEDUP_REMOVED lines=22> */
.L_x_2434:
[----:B------:R-:W-:Y:S01]  /*15550*/  PLOP3.LUT P1, PT, PT, PT, PT, 0x8, 0x0 ;  /* 0x000000000000781c */ /* 0x000fe20003f2e170 */
[----:B------:R3:W-:Y:S01]  /*15560*/  STL [R1+0x8], R0 ;  /* 0x0000080001007387 */ /* 0x0007e20000100800 */
[----:B-1----:R-:W-:Y:S02]  /*15570*/  ISETP.NE.AND P0, PT, R14, RZ, PT ;  /* 0x000000ff0e00720c */ /* 0x002fe40003f05270 */
[----:B0-----:R-:W-:-:S05]  /*15580*/  P2R R4, PR, RZ, 0x2 ;  /* 0x00000002ff047803 */ /* 0x001fca0000000000 */
[----:B------:R3:W-:Y:S06]  /*15590*/  STL [R1+0x20], R4 ;  /* 0x0000200401007387 */ /* 0x0007ec0000100800 */
[----:B------:R-:W-:Y:S05]  /*155a0*/  @P0 BRA `(.L_x_2325) ;  /* 0x0000000400340947 */ /* 0x000fea0003800000 */
[----:B------:R-:W-:-:S03]  /*155b0*/  UMOV UR4, 0xffffffff ;  /* 0xffffffff00047882 */ /* 0x000fc60000000000 */
[----:B------:R-:W-:Y:S05]  /*155c0*/  BRA.DIV UR4, `(.L_x_2326) ;  /* 0x0000005604d87947 */ /* 0x000fea000b800000 */
[----:B------:R-:W-:-:S13]  /*155d0*/  ELECT P6, URZ, PT ;  /* 0x00000000003f782f */ /* 0x000fda00038c0000 */
.L_x_2437:
[----:B------:R-:W-:Y:S05]  /*155e0*/  @!P6 BRA `(.L_x_2325) ;  /* 0x000000040024e947 */ /* 0x000fea0003800000 */
[----:B------:R-:W-:-:S04]  /*155f0*/  ISETP.NE.U32.AND P0, PT, R2, RZ, PT ;  /* 0x000000ff0200720c */ /* 0x000fc80003f05070 */
[----:B------:R-:W-:-:S13]  /*15600*/  ISETP.NE.AND.EX P0, PT, R3, RZ, PT, P0 ;  /* 0x000000ff0300720c */ /* 0x000fda0003f05300 */
[----:B------:R-:W-:Y:S05]  /*15610*/  @!P0 BRA `(.L_x_2327) ;  /* 0x0000000000548947 */ /* 0x000fea0003800000 */
[----:B------:R-:W0:Y:S01]  /*15620*/  LDC R6, c[0x0][0x43c] ;  /* 0x00010f00ff067b82 */ /* 0x000e220000000800 */
[----:B--2---:R-:W-:Y:S01]  /*15630*/  IMAD.MOV.U32 R9, RZ, RZ, R0 ;  /* 0x000000ffff097224 */ /* 0x004fe200078e0000 */
[----:B------:R-:W-:Y:S01]  /*15640*/  ULDC.64 UR4, c[0x0][0x428] ;  /* 0x00010a0000047ab9 */ /* 0x000fe20000000a00 */
[----:B------:R-:W-:Y:S02]  /*15650*/  ULDC.64 UR6, c[0x0][0x208] ;  /* 0x0000820000067ab9 */ /* 0x000fe40000000a00 */
[----:B---3--:R-:W-:Y:S01]  /*15660*/  IMAD.MOV.U32 R0, RZ, RZ, R9 ;  /* 0x000000ffff007224 */ /* 0x008fe200078e0009 */
[----:B0-----:R-:W-:-:S13]  /*15670*/  ISETP.NE.AND P0, PT, R6, 0x1, PT ;  /* 0x000000010600780c */ /* 0x001fda0003f05270 */
        /* <DEDUP_REMOVED lines=15> */
.L_x_2327:
[----:B0-----:R-:W4:Y:S01]  /*15770*/  LDL R2, [R1+0x14] ;  /* 0x0000140001027983 */ /* 0x001f220000100800 */
[----:B---3--:R-:W-:Y:S01]  /*15780*/  IMAD R0, R19, 0x8, R18 ;  /* 0x0000000813007824 */ /* 0x008fe200078e0212 */
[----:B----4-:R-:W-:-:S04]  /*15790*/  SHF.L.U32 R2, R2, 0x1f, RZ ;  /* 0x0000001f02027819 */ /* 0x010fc800000006ff */
[----:B------:R-:W0:Y:S02]  /*157a0*/  SYNCS.PHASECHK.TRANS64.TRYWAIT P0, [R0+URZ+0x36840], R2 ;  /* 0x03684002000075a7 */ /* 0x000e24000800017f */
[----:B0-----:R-:W-:Y:S05]  /*157b0*/  @!P0 BRA `(.L_x_2328) ;  /* 0x00000054007c8947 */ /* 0x001fea0003800000 */
.L_x_2438:
        /* <DEDUP_REMOVED lines=11> */
.L_x_2329:
[----:B------:R-:W3:Y:S04]  /*15870*/  LDL R3, [R1+0x8] ;  /* 0x0000080001037983 */ /* 0x000ee80000100800 */
[----:B0-----:R-:W4:Y:S01]  /*15880*/  LDL R2, [R1+0x18] ;  /* 0x0000180001027983 */ /* 0x001f220000100800 */
        /* <DEDUP_REMOVED lines=11> */
[----:B------:R-:W-:Y:S01]  /*15940*/  UIADD3 UR9, UR9, 0x36830, URZ ;  /* 0x0003683009097890 */ /* 0x000fe2000fffe03f */
[----:B------:R-:W-:-:S05]  /*15950*/  P2R R0, PR, RZ, 0x1 ;  /* 0x00000001ff007803 */ /* 0x000fca0000000000 */
[----:B------:R0:W-:Y:S01]  /*15960*/  STL [R1+0x20], R0 ;  /* 0x0000200001007387 */ /* 0x0001e20000100800 */
[----:B------:R-:W-:Y:S02]  /*15970*/  UIADD3 UR14, UR8, 0x21400, URZ ;  /* 0x00021400080e7890 */ /* 0x000fe4000fffe03f */
[----:B------:R-:W-:Y:S02]  /*15980*/  UIADD3 UR15, UR8, 0x24c00, URZ ;  /* 0x00024c00080f7890 */ /* 0x000fe4000fffe03f */
[----:B------:R-:W-:-:S03]  /*15990*/  UIADD3 UR17, UR8, 0x28400, URZ ;  /* 0x0002840008117890 */ /* 0x000fc6000fffe03f */
[----:B------:R-:W-:Y:S01]  /*159a0*/  UMOV UR8, UR14 ;  /* 0x0000000e00087c82 */ /* 0x000fe20008000000 */
[----:B------:R-:W-:Y:S01]  /*159b0*/  UMOV UR14, 0x80 ;  /* 0x00000080000e7882 */ /* 0x000fe20000000000 */
[----:B---3--:R-:W-:Y:S02]  /*159c0*/  R2UR UR11, R3 ;  /* 0x00000000030b72ca */ /* 0x008fe400000e0000 */
[----:B----4-:R-:W-:-:S13]  /*159d0*/  R2UR UR5, R2 ;  /* 0x00000000020572ca */ /* 0x010fda00000e0000 */
[----:B------:R-:W-:Y:S02]  /*159e0*/  UIMAD UR11, UR11, 0x70, UR5 ;  /* 0x000000700b0b78a4 */ /* 0x000fe4000f8e0205 */
        /* <DEDUP_REMOVED lines=8> */
[----:B0-----:R-:W-:Y:S01]  /*15a70*/  NOP ;  /* 0x0000000000007918 */ /* 0x001fe20000000000 */
.L_x_2325:
[----:B------:R-:W4:Y:S04]  /*15a80*/  LDL.LU R3, [R1+0x34] ;  /* 0x0000340001037983 */ /* 0x000f280000300800 */
[----:B------:R-:W5:Y:S04]  /*15a90*/  LDL.LU R5, [R1+0x2c] ;  /* 0x00002c0001057983 */ /* 0x000f680000300800 */
[----:B---3--:R-:W3:Y:S01]  /*15aa0*/  LDL.LU R4, [R1+0x44] ;  /* 0x0000440001047983 */ /* 0x008ee20000300800 */
        /* <DEDUP_REMOVED lines=9> */
[----:B----4-:R-:W-:Y:S02]  /*15b40*/  SHF.R.S32.HI R0, RZ, 0x1f, R3 ;  /* 0x0000001fff007819 */ /* 0x010fe40000011403 */
[----:B-----5:R-:W-:-:S03]  /*15b50*/  SEL R5, R5, RZ, !P0 ;  /* 0x000000ff05057207 */ /* 0x020fc60004000000 */
[----:B------:R-:W-:Y:S01]  /*15b60*/  IMAD R0, R0, UR4, RZ ;  /* 0x0000000400007c24 */ /* 0x000fe2000f8e02ff */
[----:B---3--:R-:W-:-:S03]  /*15b70*/  SEL R4, R4, RZ, !P0 ;  /* 0x000000ff04047207 */ /* 0x008fc60004000000 */
        /* <DEDUP_REMOVED lines=23> */
[----:B0-2---:R-:W-:Y:S05]  /*15cf0*/  CALL.ABS.NOINC R2 ;  /* 0x0000000002007343 */ /* 0x005fea0003c00000 */
.L_x_2331:
[----:B------:R-:W-:Y:S05]  /*15d00*/  BSYNC B6 ;  /* 0x0000000000067941 */ /* 0x000fea0003800000 */
.L_x_2330:
[----:B0-----:R-:W3:Y:S01]  /*15d10*/  LDL.LU R0, [R1+0x44] ;  /* 0x0000440001007983 */ /* 0x001ee20000300800 */
[----:B------:R-:W-:Y:S01]  /*15d20*/  ULDC.64 UR4, c[0x0][0x2d8] ;  /* 0x0000b60000047ab9 */ /* 0x000fe20000000a00 */
[----:B------:R-:W0:Y:S01]  /*15d30*/  LDC R7, c[0x0][0x448] ;  /* 0x00011200ff077b82 */ /* 0x000e220000000800 */
[----:B------:R-:W-:Y:S01]  /*15d40*/  ULDC.64 UR6, c[0x0][0x280] ;  /* 0x0000a00000067ab9 */ /* 0x000fe20000000a00 */
[----:B------:R-:W4:Y:S04]  /*15d50*/  LDL.LU R5, [R1+0x34] ;  /* 0x0000340001057983 */ /* 0x000f280000300800 */
[----:B------:R-:W4:Y:S04]  /*15d60*/  LDL.LU.64 R2, [R1+0x50] ;  /* 0x0000500001027983 */ /* 0x000f280000300a00 */
[----:B------:R-:W3:Y:S04]  /*15d70*/  LDL.LU R4, [R1+0x2c] ;  /* 0x00002c0001047983 */ /* 0x000ee80000300800 */
[----:B--2---:R-:W2:Y:S01]  /*15d80*/  LDL R9, [R1+0x4] ;  /* 0x0000040001097983 */ /* 0x004ea20000100800 */
[----:B------:R-:W1:Y:S01]  /*15d90*/  S2R R10, SR_TID.X ;  /* 0x00000000000a7919 */ /* 0x000e620000002100 */
[----:B0-----:R-:W-:-:S13]  /*15da0*/  ISETP.NE.AND P0, PT, R7, 0x1, PT ;  /* 0x000000010700780c */ /* 0x001fda0003f05270 */
[----:B------:R-:W0:Y:S01]  /*15db0*/  @P0 LDC R6, c[0x0][0x450] ;  /* 0x00011400ff060b82 */ /* 0x000e220000000800 */
[----:B-1----:R-:W-:-:S05]  /*15dc0*/  IMAD.SHL.U32 R10, R10, 0x8, RZ ;  /* 0x000000080a0a7824 */ /* 0x002fca00078e00ff */
[----:B------:R-:W-:-:S04]  /*15dd0*/  LOP3.LUT R10, R10, 0x38, RZ, 0xc0, !PT ;  /* 0x000000380a0a7812 */ /* 0x000fc800078ec0ff */
[C---:B------:R-:W-:Y:S02]  /*15de0*/  LOP3.LUT R11, R10.reuse, 0x40, RZ, 0xfc, !PT ;  /* 0x000000400a0b7812 */ /* 0x040fe400078efcff */
        /* <DEDUP_REMOVED lines=10> */
[----:B------:R-:W3:Y:S02]  /*15e90*/  S2R R4, SR_TID.X ;  /* 0x0000000000047919 */ /* 0x000ee40000002100 */
[----:B------:R-:W-:Y:S01]  /*15ea0*/  IMAD.IADD R3, R3, 0x1, R0 ;  /* 0x0000000103037824 */ /* 0x000fe200078e0200 */
[----:B-1----:R-:W-:-:S04]  /*15eb0*/  LOP3.LUT R5, R5, 0x7f, RZ, 0xc0, !PT ;  /* 0x0000007f05057812 */ /* 0x002fc800078ec0ff */
[----:B------:R-:W-:Y:S01]  /*15ec0*/  SHF.R.U32.HI R5, RZ, 0x3, R5 ;  /* 0x00000003ff057819 */ /* 0x000fe20000011605 */
[----:B---3--:R-:W-:-:S05]  /*15ed0*/  IMAD.SHL.U32 R4, R4, 0x10, RZ ;  /* 0x0000001004047824 */ /* 0x008fca00078e00ff */
[----:B------:R-:W-:Y:S02]  /*15ee0*/  LOP3.LUT R4, R5, 0x70, R4, 0xf8, !PT ;  /* 0x0000007005047812 */ /* 0x000fe400078ef804 */
[----:B------:R-:W1:Y:S03]  /*15ef0*/  @P0 LDC R5, c[0x0][0x44c] ;  /* 0x00011300ff050b82 */ /* 0x000e660000000800 */
[----:B--2---:R-:W-:-:S04]  /*15f00*/  IMAD R0, R9, 0x80, R4 ;  /* 0x0000008009007824 */ /* 0x004fc800078e0204 */
[----:B------:R-:W-:Y:S02]  /*15f10*/  IMAD.MOV.U32 R4, RZ, RZ, R0 ;  /* 0x000000ffff047224 */ /* 0x000fe400078e0000 */
[----:B-1----:R-:W-:-:S05]  /*15f20*/  @P0 IMAD.HI.U32 R5, R0, R5, RZ ;  /* 0x0000000500050227 */ /* 0x002fca00078e00ff */
[----:B0-----:R-:W-:-:S05]  /*15f30*/  @P0 SHF.R.U32.HI R4, RZ, R6, R5 ;  /* 0x00000006ff040219 */ /* 0x001fca0000011605 */
[----:B------:R-:W-:Y:S02]  /*15f40*/  IMAD.MOV R5, RZ, RZ, -R4 ;  /* 0x000000ffff057224 */ /* 0x000fe400078e0a04 */
[----:B------:R-:W-:-:S04]  /*15f50*/  IMAD.WIDE.U32 R2, R4, UR4, R2 ;  /* 0x0000000404027c25 */ /* 0x000fc8000f8e0002 */
[----:B------:R-:W-:Y:S01]  /*15f60*/  IMAD R0, R7, R5, R0 ;  /* 0x0000000507007224 */ /* 0x000fe200078e0200 */
[----:B------:R-:W-:-:S05]  /*15f70*/  SHF.R.S32.HI R5, RZ, 0x1f, R4 ;  /* 0x0000001fff057819 */ /* 0x000fca0000011404 */
[----:B------:R-:W-:-:S04]  /*15f80*/  IMAD R5, R5, UR4, RZ ;  /* 0x0000000405057c24 */ /* 0x000fc8000f8e02ff */
[----:B------:R-:W-:Y:S01]  /*15f90*/  IMAD R4, R4, UR5, R5 ;  /* 0x0000000504047c24 */ /* 0x000fe2000f8e0205 */
[----:B------:R-:W-:Y:S01]  /*15fa0*/  ULDC.64 UR4, c[0x0][0x2c8] ;  /* 0x0000b20000047ab9 */ /* 0x000fe20000000a00 */
[----:B------:R-:W0:Y:S02]  /*15fb0*/  S2R R5, SR_TID.X ;  /* 0x0000000000057919 */ /* 0x000e240000002100 */
        /* <DEDUP_REMOVED lines=8> */
[----:B------:R-:W-:Y:S02]  /*16040*/  LEA R4, P3, R2, UR6, 0x1 ;  /* 0x0000000602047c11 */ /* 0x000fe4000f8608ff */
[----:B------:R-:W-:Y:S01]  /*16050*/  IMAD.IADD R0, R3, 0x1, R0 ;  /* 0x0000000103007824 */ /* 0x000fe200078e0200 */
[----:B------:R-:W-:Y:S01]  /*16060*/  ISETP.GE.AND P1, PT, R11, UR4, PT ;  /* 0x000000040b007c0c */ /* 0x000fe2000bf26270 */
[----:B0-----:R-:W-:-:S05]  /*16070*/  IMAD.SHL.U32 R8, R5, 0x8, RZ ;  /* 0x0000000805087824 */ /* 0x001fca00078e00ff */
[----:B------:R-:W-:-:S04]  /*16080*/  LOP3.LUT R8, R8, 0x38, RZ, 0xc0, !PT ;  /* 0x0000003808087812 */ /* 0x000fc800078ec0ff */
[----:B------:R-:W-:Y:S01]  /*16090*/  ISETP.GE.AND P2, PT, R8, UR4, PT ;  /* 0x0000000408007c0c */ /* 0x000fe2000bf46270 */
[----:B------:R-:W-:Y:S01]  /*160a0*/  UMOV UR4, 0xffffffff ;  /* 0xffffffff00047882 */ /* 0x000fe20000000000 */
[----:B------:R-:W-:Y:S02]  /*160b0*/  LEA.HI.X R3, R2, UR7, R0, 0x1, P3 ;  /* 0x0000000702037c11 */ /* 0x000fe400098f0c00 */
[----:B-1----:R-:W-:Y:S09]  /*160c0*/  BRA.DIV UR4, `(.L_x_2332) ;  /* 0x0000004e044c7947 */ /* 0x002ff2000b800000 */
[----:B------:R-:W0:Y:S02]  /*160d0*/  S2R R6, SR_TID.X ;  /* 0x0000000000067919 */ /* 0x000e240000002100 */
[----:B0-----:R-:W-:-:S04]  /*160e0*/  LOP3.LUT R6, R6, 0x7f, RZ, 0xc0, !PT ;  /* 0x0000007f06067812 */ /* 0x001fc800078ec0ff */
[----:B------:R-:W-:Y:S02]  /*160f0*/  SHF.R.U32.HI R9, RZ, 0x3, R6 ;  /* 0x00000003ff097819 */ /* 0x000fe40000011606 */
[----:B------:R-:W2:Y:S04]  /*16100*/  LDL.LU R6, [R1+0x4] ;  /* 0x0000040001067983 */ /* 0x000ea80000300800 */
[----:B------:R-:W3:Y:S01]  /*16110*/  LDL.LU R8, [R1+0x38] ;  /* 0x0000380001087983 */ /* 0x000ee20000300800 */
[----:B------:R-:W-:Y:S01]  /*16120*/  ULDC.64 UR4, c[0x0][0x208] ;  /* 0x0000820000047ab9 */ /* 0x000fe20000000a00 */
[----:B--2---:R-:W-:Y:S02]  /*16130*/  IMAD R2, R6, 0x80, R9 ;  /* 0x0000008006027824 */ /* 0x004fe400078e0209 */
[----:B------:R-:W0:Y:S01]  /*16140*/  S2R R6, SR_TID.X ;  /* 0x0000000000067919 */ /* 0x000e220000002100 */
[----:B---3--:R-:W-:-:S02]  /*16150*/  IMAD R0, R8, R7, RZ ;  /* 0x0000000708007224 */ /* 0x008fc400078e02ff */
[----:B------:R-:W1:Y:S01]  /*16160*/  SHFL.IDX PT, R7, R4, RZ, 0x181f ;  /* 0x00181fff04077589 */ /* 0x000e6200000e0000 */
[C---:B------:R-:W-:Y:S02]  /*16170*/  VIADD R5, R2.reuse, 0x10 ;  /* 0x0000001002057836 */ /* 0x040fe40000000000 */
[-C--:B------:R-:W-:Y:S01]  /*16180*/  ISETP.GE.AND P4, PT, R2, R0.reuse, PT ;  /* 0x000000000200720c */ /* 0x080fe20003f86270 */
[----:B------:R-:W-:Y:S02]  /*16190*/  SHFL.IDX PT, R9, R3, 0x1, 0x181f ;  /* 0x00381f0003097f89 */ /* 0x000fe400000e0000 */
[----:B------:R-:W-:Y:S02]  /*161a0*/  ISETP.GE.AND P3, PT, R5, R0, PT ;  /* 0x000000000500720c */ /* 0x000fe40003f66270 */
[----:B------:R-:W-:Y:S01]  /*161b0*/  SHFL.IDX PT, R5, R4, 0x1, 0x181f ;  /* 0x00381f0004057f89 */ /* 0x000fe200000e0000 */
[----:B0-----:R-:W-:-:S03]  /*161c0*/  IMAD.SHL.U32 R11, R6, 0x8, RZ ;  /* 0x00000008060b7824 */ /* 0x001fc600078e00ff */
[----:B------:R-:W0:Y:S02]  /*161d0*/  SHFL.IDX PT, R6, R3, RZ, 0x181f ;  /* 0x00181fff03067589 */ /* 0x000e2400000e0000 */
[----:B------:R-:W-:-:S04]  /*161e0*/  LOP3.LUT R11, R11, 0x38, RZ, 0xc0, !PT ;  /* 0x000000380b0b7812 */ /* 0x000fc800078ec0ff */
[----:B-1----:R-:W-:-:S05]  /*161f0*/  @!P4 LEA R7, P5, R11, R7, 0x1 ;  /* 0x000000070b07c211 */ /* 0x002fca00078a08ff */
[----:B0-----:R-:W-:Y:S01]  /*16200*/  @!P4 IMAD.X R6, RZ, RZ, R6, P5 ;  /* 0x000000ffff06c224 */ /* 0x001fe200028e0606 */
[----:B------:R-:W-:-:S04]  /*16210*/  @!P3 LEA R8, P5, R11, R5, 0x1 ;  /* 0x000000050b08b211 */ /* 0x000fc800078a08ff */
[----:B------:R-:W-:Y:S01]  /*16220*/  @!P4 LOP3.LUT R7, R7, R6, RZ, 0x3c, !PT ;  /* 0x000000060707c212 */ /* 0x000fe200078e3cff */
[----:B------:R-:W-:-:S03]  /*16230*/  @!P3 IMAD.X R5, RZ, RZ, R9, P5 ;  /* 0x000000ffff05b224 */ /* 0x000fc600028e0609 */
[----:B------:R-:W-:-:S04]  /*16240*/  @!P4 LOP3.LUT R6, R7, R6, RZ, 0x3c, !PT ;  /* 0x000000060706c212 */ /* 0x000fc800078e3cff */
        /* <DEDUP_REMOVED lines=66> */
.L_x_2455:
        /* <DEDUP_REMOVED lines=16> */
.L_x_2334:
[----:B------:R-:W-:Y:S05]  /*16770*/  BSYNC B0 ;  /* 0x0000000000007941 */ /* 0x000fea0003800000 */
.L_x_2333:
[----:B------:R-:W-:Y:S01]  /*16780*/  NOP ;  /* 0x0000000000007918 */ /* 0x000fe20000000000 */
[----:B------:R-:W-:Y:S01]  /*16790*/  PLOP3.LUT P0, PT, PT, PT, PT, 0x80, 0x0 ;  /* 0x000000000000781c */ /* 0x000fe20003f0f070 */
[----:B0-----:R-:W-:-:S12]  /*167a0*/  VIADD R6, R18, 0x36800 ;  /* 0x0003680012067836 */ /* 0x001fd80000000000 */
.L_x_2335:
        /* <DEDUP_REMOVED lines=18> */
.L_x_2456:
[----:B------:R-:W-:Y:S05]  /*168d0*/  BSYNC B0 ;  /* 0x0000000000007941 */ /* 0x000fea0003800000 */
.L_x_2336:
        /* <DEDUP_REMOVED lines=27> */
[----:B--2---:R-:W-:Y:S02]  /*16a90*/  ISETP.NE.AND P1, PT, R5, RZ, PT ;  /* 0x000000ff0500720c */ /* 0x004fe40003f25270 */
        /* <DEDUP_REMOVED lines=27> */
.L_x_2344:
[----:B------:R-:W-:Y:S01]  /*16c50*/  IMAD R3, R9, 0x8, R18 ;  /* 0x0000000809037824 */ /* 0x000fe200078e0212 */
[----:B------:R-:W-:Y:S01]  /*16c60*/  SHF.L.U32 R2, R13, 0x1f, RZ ;  /* 0x0000001f0d027819 */ /* 0x000fe200000006ff */
[----:B------:R-:W-:Y:S03]  /*16c70*/  BSSY B3, `(.L_x_2345) ;  /* 0x0000003000037945 */ /* 0x000fe60003800000 */
[----:B------:R-:W1:Y:S02]  /*16c80*/  SYNCS.PHASECHK.TRANS64.TRYWAIT P0, [R3+URZ+0x36840], R2 ;  /* 0x03684002030075a7 */ /* 0x000e64000800017f */
[----:B-1----:R-:W-:Y:S05]  /*16c90*/  @!P0 BRA `(.L_x_2346) ;  /* 0x0000004c00648947 */ /* 0x002fea0003800000 */
.L_x_2457:
[----:B------:R-:W-:Y:S05]  /*16ca0*/  BSYNC B3 ;  /* 0x0000000000037941 */ /* 0x000fea0003800000 */
.L_x_2345:
        /* <DEDUP_REMOVED lines=12> */
.L_x_2348:
[----:B------:R-:W-:Y:S05]  /*16d70*/  BSYNC B3 ;  /* 0x0000000000037941 */ /* 0x000fea0003800000 */
.L_x_2347:
        /* <DEDUP_REMOVED lines=12> */
.L_x_2349:
        /* <DEDUP_REMOVED lines=16> */
.L_x_2350:
        /* <DEDUP_REMOVED lines=16> */
.L_x_2351:
        /* <DEDUP_REMOVED lines=16> */
.L_x_2458:
[----:B------:R-:W-:Y:S05]  /*17140*/  BSYNC B3 ;  /* 0x0000000000037941 */ /* 0x000fea0003800000 */
.L_x_2352:
        /* <DEDUP_REMOVED lines=12> */
.L_x_2355:
[----:B------:R-:W-:Y:S05]  /*17210*/  BSYNC B3 ;  /* 0x0000000000037941 */ /* 0x000fea0003800000 */
.L_x_2354:
        /* <DEDUP_REMOVED lines=13> */
.L_x_2356:
        /* <DEDUP_REMOVED lines=15> */
.L_x_2357:
        /* <DEDUP_REMOVED lines=15> */
.L_x_2358:
        /* <DEDUP_REMOVED lines=12> */
.L_x_2343:
[----:B------:R-:W-:Y:S05]  /*17590*/  BSYNC B1 ;  /* 0x0000000000017941 */ /* 0x000fea0003800000 */
.L_x_2342:
[----:B0-----:R-:W2:Y:S01]  /*175a0*/  LDL.LU R0, [R1+0x40] ;  /* 0x0000400001007983 */ /* 0x001ea20000300800 */
[----:B------:R-:W-:-:S03]  /*175b0*/  IMAD.MOV.U32 R19, RZ, RZ, R9 ;  /* 0x000000ffff137224 */ /* 0x000fc600078e0009 */
[----:B------:R0:W-:Y:S02]  /*175c0*/  STL [R1+0x14], R13 ;  /* 0x0000140d01007387 */ /* 0x0001e40000100800 */
[----:B0-2---:R-:W-:-:S07]  /*175d0*/  VIADD R0, R0, 0xfffffffd ;  /* 0xfffffffd00007836 */ /* 0x005fce0000000000 */
.L_x_2341:
[----:B------:R-:W-:Y:S05]  /*175e0*/  BSYNC B2 ;  /* 0x0000000000027941 */ /* 0x000fea0003800000 */
.L_x_2340:
[----:B------:R-:W-:Y:S01]  /*175f0*/  VIADD R12, R12, 0xfffffffe ;  /* 0xfffffffe0c0c7836 */ /* 0x000fe20000000000 */
[----:B------:R-:W-:-:S04]  /*17600*/  LOP3.LUT R4, RZ, R4, RZ, 0x33, !PT ;  /* 0x00000004ff047212 */ /* 0x000fc800078e33ff */
[----:B------:R-:W-:-:S13]  /*17610*/  ISETP.NE.AND P0, PT, R12, R4, PT ;  /* 0x000000040c00720c */ /* 0x000fda0003f05270 */
[----:B------:R-:W-:Y:S05]  /*17620*/  @!P0 BRA `(.L_x_2339) ;  /* 0x0000001400cc8947 */ /* 0x000fea0003800000 */
[----:B------:R-:W-:-:S07]  /*17630*/  IMAD.MOV.U32 R9, RZ, RZ, R17 ;  /* 0x000000ffff097224 */ /* 0x000fce00078e0011 */
.L_x_2393:
        /* <DEDUP_REMOVED lines=8> */
[----:B--2---:R-:W-:Y:S02]  /*176c0*/  ISETP.NE.AND P1, PT, R3, RZ, PT ;  /* 0x000000ff0300720c */ /* 0x004fe40003f25270 */
        /* <DEDUP_REMOVED lines=27> */
.L_x_2361:
[----:B------:R-:W-:Y:S01]  /*17880*/  IMAD R3, R4, 0x8, R18 ;  /* 0x0000000804037824 */ /* 0x000fe200078e0212 */
[----:B------:R-:W-:Y:S01]  /*17890*/  SHF.L.U32 R2, R5, 0x1f, RZ ;  /* 0x0000001f05027819 */ /* 0x000fe200000006ff */
[----:B------:R-:W-:Y:S03]  /*178a0*/  BSSY B2, `(.L_x_2362) ;  /* 0x0000003000027945 */ /* 0x000fe60003800000 */
[----:B------:R-:W1:Y:S02]  /*178b0*/  SYNCS.PHASECHK.TRANS64.TRYWAIT P0, [R3+URZ+0x36840], R2 ;  /* 0x03684002030075a7 */ /* 0x000e64000800017f */
[----:B-1----:R-:W-:Y:S05]  /*178c0*/  @!P0 BRA `(.L_x_2363) ;  /* 0x0000004000808947 */ /* 0x002fea0003800000 */
.L_x_2459:
[----:B------:R-:W-:Y:S05]  /*178d0*/  BSYNC B2 ;  /* 0x0000000000027941 */ /* 0x000fea0003800000 */
.L_x_2362:
        /* <DEDUP_REMOVED lines=12> */
.L_x_2365:
[----:B------:R-:W-:Y:S05]  /*179a0*/  BSYNC B2 ;  /* 0x0000000000027941 */ /* 0x000fea0003800000 */
.L_x_2364:
        /* <DEDUP_REMOVED lines=12> */
.L_x_2366:
        /* <DEDUP_REMOVED lines=16> */
.L_x_2367:
        /* <DEDUP_REMOVED lines=16> */
.L_x_2368:
        /* <DEDUP_REMOVED lines=16> */
.L_x_2460:
[----:B------:R-:W-:Y:S05]  /*17d70*/  BSYNC B2 ;  /* 0x0000000000027941 */ /* 0x000fea0003800000 */
.L_x_2369:
        /* <DEDUP_REMOVED lines=11> */
.L_x_2372:
[----:B------:R-:W-:Y:S05]  /*17e30*/  BSYNC B2 ;  /* 0x0000000000027941 */ /* 0x000fea0003800000 */
.L_x_2371:
        /* <DEDUP_REMOVED lines=12> */
.L_x_2373:
        /* <DEDUP_REMOVED lines=15> */
.L_x_2374:
        /* <DEDUP_REMOVED lines=15> */
.L_x_2375:
        /* <DEDUP_REMOVED lines=12> */
.L_x_2360:
[----:B------:R-:W-:Y:S05]  /*181a0*/  BSYNC B1 ;  /* 0x0000000000017941 */ /* 0x000fea0003800000 */
.L_x_2359:
[----:B------:R-:W2:Y:S01]  /*181b0*/  LDL R2, [R1+0x20] ;  /* 0x0000200001027983 */ /* 0x000ea20000100800 */
[----:B------:R-:W-:Y:S01]  /*181c0*/  VIADD R19, R4, 0x1 ;  /* 0x0000000104137836 */ /* 0x000fe20000000000 */
[----:B------:R-:W-:Y:S01]  /*181d0*/  BSSY B1, `(.L_x_2376) ;  /* 0x00000b4000017945 */ /* 0x000fe20003800000 */
[----:B0-----:R-:W-:-:S03]  /*181e0*/  VIADD R7, R0, 0xffffffff ;  /* 0xffffffff00077836 */ /* 0x001fc60000000000 */
[----:B------:R-:W-:-:S04]  /*181f0*/  ISETP.NE.AND P0, PT, R19, 0x2, PT ;  /* 0x000000021300780c */ /* 0x000fc80003f05270 */
[----:B------:R-:W-:Y:S02]  /*18200*/  SEL R19, R19, RZ, P0 ;  /* 0x000000ff13137207 */ /* 0x000fe40000000000 */
[----:B--2---:R-:W-:Y:S02]  /*18210*/  ISETP.NE.AND P1, PT, R2, RZ, PT ;  /* 0x000000ff0200720c */ /* 0x004fe40003f25270 */
        /* <DEDUP_REMOVED lines=29> */
.L_x_2378:
[----:B------:R-:W-:Y:S01]  /*183f0*/  IMAD R2, R19, 0x8, R18 ;  /* 0x0000000813027824 */ /* 0x000fe200078e0212 */
[----:B------:R-:W-:Y:S01]  /*18400*/  SHF.L.U32 R3, R12, 0x1f, RZ ;  /* 0x0000001f0c037819 */ /* 0x000fe200000006ff */
[----:B------:R-:W-:Y:S03]  /*18410*/  BSSY B2, `(.L_x_2379) ;  /* 0x0000003000027945 */ /* 0x000fe60003800000 */
[----:B------:R-:W2:Y:S02]  /*18420*/  SYNCS.PHASECHK.TRANS64.TRYWAIT P0, [R2+URZ+0x36840], R3 ;  /* 0x03684003020075a7 */ /* 0x000ea4000800017f */
[----:B--2---:R-:W-:Y:S05]  /*18430*/  @!P0 BRA `(.L_x_2380) ;  /* 0x0000003400cc8947 */ /* 0x004fea0003800000 */
.L_x_2461:
[----:B------:R-:W-:Y:S05]  /*18440*/  BSYNC B2 ;  /* 0x0000000000027941 */ /* 0x000fea0003800000 */
.L_x_2379:
        /* <DEDUP_REMOVED lines=12> */
.L_x_2382:
[----:B------:R-:W-:Y:S05]  /*18510*/  BSYNC B2 ;  /* 0x0000000000027941 */ /* 0x000fea0003800000 */
.L_x_2381:
        /* <DEDUP_REMOVED lines=13> */
.L_x_2383:
        /* <DEDUP_REMOVED lines=16> */
.L_x_2384:
        /* <DEDUP_REMOVED lines=16> */
.L_x_2385:
        /* <DEDUP_REMOVED lines=15> */
.L_x_2462:
[----:B------:R-:W-:Y:S05]  /*188e0*/  BSYNC B2 ;  /* 0x0000000000027941 */ /* 0x000fea0003800000 */
.L_x_2386:
        /* <DEDUP_REMOVED lines=11> */
.L_x_2389:
[----:B------:R-:W-:Y:S05]  /*189a0*/  BSYNC B2 ;  /* 0x0000000000027941 */ /* 0x000fea0003800000 */
.L_x_2388:
        /* <DEDUP_REMOVED lines=12> */
.L_x_2390:
        /* <DEDUP_REMOVED lines=15> */
.L_x_2391:
        /* <DEDUP_REMOVED lines=15> */
.L_x_2392:
        /* <DEDUP_REMOVED lines=12> */
.L_x_2377:
[----:B------:R-:W-:Y:S05]  /*18d10*/  BSYNC B1 ;  /* 0x0000000000017941 */ /* 0x000fea0003800000 */
.L_x_2376:
[----:B------:R-:W2:Y:S01]  /*18d20*/  LDL R2, [R1+0x28] ;  /* 0x0000280001027983 */ /* 0x000ea20000100800 */
[----:B------:R-:W-:Y:S01]  /*18d30*/  VIADD R0, R0, 0xfffffffe ;  /* 0xfffffffe00007836 */ /* 0x000fe20000000000 */
[----:B--2---:R-:W-:-:S13]  /*18d40*/  ISETP.GT.AND P0, PT, R7, R2, PT ;  /* 0x000000020700720c */ /* 0x004fda0003f04270 */
[----:B------:R-:W-:Y:S05]  /*18d50*/  @P0 BRA `(.L_x_2393) ;  /* 0xffffffe800380947 */ /* 0x000fea000383ffff */
.L_x_2339:
[----:B------:R-:W-:Y:S05]  /*18d60*/  BSYNC B0 ;  /* 0x0000000000007941 */ /* 0x000fea0003800000 */
.L_x_2338:
        /* <DEDUP_REMOVED lines=19> */
.L_x_2395:
[----:B------:R-:W-:Y:S05]  /*18ea0*/  BSYNC B0 ;  /* 0x0000000000007941 */ /* 0x000fea0003800000 */
.L_x_2394:
[----:B--2---:R-:W2:Y:S01]  /*18eb0*/  LDL.LU R0, [R1+0x20] ;  /* 0x0000200001007983 */ /* 0x004ea20000300800 */
[----:B------:R-:W-:Y:S01]  /*18ec0*/  BSSY B0, `(.L_x_2396) ;  /* 0x0000049000007945 */ /* 0x000fe20003800000 */
[----:B--2---:R-:W-:-:S13]  /*18ed0*/  ISETP.NE.AND P0, PT, R0, RZ, PT ;  /* 0x000000ff0000720c */ /* 0x004fda0003f05270 */
        /* <DEDUP_REMOVED lines=8> */
.L_x_2463:
[----:B------:R-:W-:Y:S05]  /*18f60*/  BSYNC B1 ;  /* 0x0000000000017941 */ /* 0x000fea0003800000 */
.L_x_2398:
        /* <DEDUP_REMOVED lines=9> */
.L_x_2401:
[----:B------:R-:W-:Y:S05]  /*19000*/  BSYNC B1 ;  /* 0x0000000000017941 */ /* 0x000fea0003800000 */
.L_x_2400:
        /* <DEDUP_REMOVED lines=12> */
.L_x_2402:
        /* <DEDUP_REMOVED lines=15> */
.L_x_2403:
        /* <DEDUP_REMOVED lines=15> */
.L_x_2404:
        /* <DEDUP_REMOVED lines=10> */
.L_x_2397:
[----:B------:R-:W-:Y:S05]  /*19350*/  BSYNC B0 ;  /* 0x0000000000007941 */ /* 0x000fea0003800000 */
.L_x_2396:
[----:B------:R-:W2:Y:S01]  /*19360*/  LDL.LU R4, [R1+0x14] ;  /* 0x0000140001047983 */ /* 0x000ea20000300800 */
[----:B------:R-:W-:-:S05]  /*19370*/  VIADD R19, R19, 0x1 ;  /* 0x0000000113137836 */ /* 0x000fca0000000000 */
[----:B------:R-:W-:-:S04]  /*19380*/  ISETP.NE.AND P0, PT, R19, 0x2, PT ;  /* 0x000000021300780c */ /* 0x000fc80003f05270 */
[----:B------:R-:W-:Y:S02]  /*19390*/  SEL R0, RZ, 0x1, P0 ;  /* 0x00000001ff007807 */ /* 0x000fe40000000000 */
[----:B------:R-:W-:Y:S02]  /*193a0*/  SEL R19, R19, RZ, P0 ;  /* 0x000000ff13137207 */ /* 0x000fe40000000000 */
[----:B--2---:R-:W-:-:S05]  /*193b0*/  LOP3.LUT R4, R4, R0, RZ, 0x3c, !PT ;  /* 0x0000000004047212 */ /* 0x004fca00078e3cff */
[----:B------:R2:W-:Y:S02]  /*193c0*/  STL [R1+0x14], R4 ;  /* 0x0000140401007387 */ /* 0x0005e40000100800 */
.L_x_2318:
[----:B------:R-:W-:Y:S05]  /*193d0*/  BSYNC B7 ;  /* 0x0000000000077941 */ /* 0x000fea0003800000 */
.L_x_2316:
[----:B---3--:R-:W3:Y:S02]  /*193e0*/  LDL R0, [R1+0x5c] ;  /* 0x00005c0001007983 */ /* 0x008ee40000100800 */
[----:B---3--:R-:W-:-:S13]  /*193f0*/  ISETP.NE.AND P0, PT, R0, RZ, PT ;  /* 0x000000ff0000720c */ /* 0x008fda0003f05270 */
        /* <DEDUP_REMOVED lines=12> */
.L_x_2405:
[----:B------:R-:W0:Y:S01]  /*194c0*/  S2R R0, SR_TID.X ;  /* 0x0000000000007919 */ /* 0x000e220000002100 */
[----:B------:R-:W-:Y:S01]  /*194d0*/  UMOV UR4, 0xffffffff ;  /* 0xffffffff00047882 */ /* 0x000fe20000000000 */
[----:B0-----:R-:W-:-:S04]  /*194e0*/  LOP3.LUT R10, R0, 0x1f, RZ, 0xc0, !PT ;  /* 0x0000001f000a7812 */ /* 0x001fc800078ec0ff */
[----:B------:R-:W-:Y:S01]  /*194f0*/  ISETP.NE.AND P0, PT, R10, 0x1f, PT ;  /* 0x0000001f0a00780c */ /* 0x000fe20003f05270 */
[----:B------:R-:W-:-:S12]  /*19500*/  BRA.DIV UR4, `(.L_x_2407) ;  /* 0x0000002604d47947 */ /* 0x000fd8000b800000 */
[----:B------:R-:W3:Y:S01]  /*19510*/  LDL.LU R3, [R1] ;  /* 0x0000000001037983 */ /* 0x000ee20000300800 */
[----:B------:R-:W-:-:S03]  /*19520*/  ULDC UR4, c[0x0][0xc3c] ;  /* 0x00030f0000047ab9 */ /* 0x000fc60000000800 */
[----:B-1----:R-:W4:Y:S01]  /*19530*/  LDL R8, [R1+0xc] ;  /* 0x00000c0001087983 */ /* 0x002f220000100800 */
[----:B------:R-:W-:Y:S01]  /*19540*/  ULDC.64 UR6, c[0x0][0x208] ;  /* 0x0000820000067ab9 */ /* 0x000fe20000000a00 */
[----:B----4-:R-:W-:Y:S02]  /*19550*/  IMAD.IADD R0, R8, 0x1, R10 ;  /* 0x0000000108007824 */ /* 0x010fe400078e020a */
[----:B---3--:R-:W-:-:S03]  /*19560*/  IMAD.MOV.U32 R8, RZ, RZ, R3 ;  /* 0x000000ffff087224 */ /* 0x008fc600078e0003 */
[----:B------:R-:W-:-:S13]  /*19570*/  ISETP.GE.OR P1, PT, R0, UR4, !P0 ;  /* 0x0000000400007c0c */ /* 0x000fda000c726670 */
[----:B------:R-:W0:Y:S08]  /*19580*/  @!P1 LDC.64 R2, c[0x0][0xc80] ;  /* 0x00032000ff029b82 */ /* 0x000e300000000a00 */
[----:B------:R-:W1:Y:S01]  /*19590*/  @!P1 LDC.64 R6, c[0x0][0xc78] ;  /* 0x00031e00ff069b82 */ /* 0x000e620000000a00 */
[----:B0-----:R-:W-:-:S05]  /*195a0*/  @!P1 IMAD.WIDE R2, R0, 0x4, R2 ;  /* 0x0000000400029825 */ /* 0x001fca00078e0202 */
[----:B------:R1:W3:Y:S02]  /*195b0*/  @!P1 LDG.E R5, desc[UR6][R2.64] ;  /* 0x0000000602059981 */ /* 0x0002e4000c1e1900 */
[----:B-1----:R-:W-:-:S06]  /*195c0*/  @!P1 IMAD.WIDE R2, R0, 0x4, R6 ;  /* 0x0000000400029825 */ /* 0x002fcc00078e0206 */
[----:B------:R-:W4:Y:S01]  /*195d0*/  @!P1 LDG.E R2, desc[UR6][R2.64] ;  /* 0x0000000602029981 */ /* 0x000f22000c1e1900 */
[----:B------:R-:W-:Y:S02]  /*195e0*/  CS2R R6, SRZ ;  /* 0x0000000000067805 */ /* 0x000fe4000001ff00 */
[C---:B------:R-:W-:Y:S02]  /*195f0*/  ISETP.GE.U32.AND P2, PT, R10.reuse, 0x2, PT ;  /* 0x000000020a00780c */ /* 0x040fe40003f46070 */
[C---:B------:R-:W-:Y:S01]  /*19600*/  ISETP.GE.U32.AND P3, PT, R10.reuse, 0x4, PT ;  /* 0x000000040a00780c */ /* 0x040fe20003f66070 */
[----:B--2---:R-:W-:Y:S01]  /*19610*/  SHFL.IDX PT, R4, R8, RZ, 0x1f ;  /* 0x00001fff08047589 */ /* 0x004fe200000e0000 */
[C---:B------:R-:W-:Y:S02]  /*19620*/  ISETP.GE.U32.AND P4, PT, R10.reuse, 0x8, PT ;  /* 0x000000080a00780c */ /* 0x040fe40003f86070 */
[----:B------:R-:W-:Y:S01]  /*19630*/  ISETP.GE.U32.AND P5, PT, R10, 0x10, PT ;  /* 0x000000100a00780c */ /* 0x000fe20003fa6070 */
[----:B------:R-:W-:Y:S01]  /*19640*/  SHFL.IDX PT, R0, R8, 0x1, 0x1f ;  /* 0x00201f0008007f89 */ /* 0x000fe200000e0000 */
[----:B---3--:R-:W-:-:S02]  /*19650*/  @!P1 IMAD.MOV.U32 R6, RZ, RZ, R5 ;  /* 0x000000ffff069224 */ /* 0x008fc400078e0005 */
[----:B----4-:R-:W-:Y:S01]  /*19660*/  @!P1 IMAD.MOV.U32 R7, RZ, RZ, R2 ;  /* 0x000000ffff079224 */ /* 0x010fe200078e0002 */
[----:B------:R-:W-:-:S03]  /*19670*/  ISETP.NE.AND P1, PT, R10, RZ, PT ;  /* 0x000000ff0a00720c */ /* 0x000fc60003f25270 */
[----:B------:R-:W-:-:S05]  /*19680*/  IMAD R2, R7, R6, RZ ;  /* 0x0000000607027224 */ /* 0x000fca00078e02ff */
[----:B------:R-:W0:Y:S02]  /*19690*/  SHFL.UP PT, R3, R2, 0x1, RZ ;  /* 0x0420000002037989 */ /* 0x000e2400000e00ff */
[----:B0-----:R-:W-:-:S05]  /*196a0*/  SEL R5, R3, RZ, P1 ;  /* 0x000000ff03057207 */ /* 0x001fca0000800000 */
[----:B------:R-:W-:Y:S02]  /*196b0*/  IMAD.IADD R2, R2, 0x1, R5 ;  /* 0x0000000102027824 */ /* 0x000fe400078e0205 */
[----:B------:R-:W-:-:S03]  /*196c0*/  IMAD.MOV.U32 R5, RZ, RZ, RZ ;  /* 0x000000ffff057224 */ /* 0x000fc600078e00ff */
        /* <DEDUP_REMOVED lines=13> */
.L_x_2473:
[----:B------:R-:W-:Y:S02]  /*197a0*/  ULDC UR4, c[0x0][0xc38] ;  /* 0x00030e0000047ab9 */ /* 0x000fe40000000800 */
[----:B------:R-:W-:-:S04]  /*197b0*/  IMAD.U32 R8, RZ, RZ, UR4 ;  /* 0x00000004ff087e24 */ /* 0x000fc8000f8e00ff */
[----:B-1----:R-:W-:-:S04]  /*197c0*/  IMAD R9, R9, R8, RZ ;  /* 0x0000000809097224 */ /* 0x002fc800078e02ff */
[----:B------:R-:W-:-:S05]  /*197d0*/  IMAD.IADD R0, R0, 0x1, R9 ;  /* 0x0000000100007824 */ /* 0x000fca00078e0209 */
[----:B------:R-:W-:-:S13]  /*197e0*/  ISETP.GT.AND P6, PT, R0, R4, PT ;  /* 0x000000040000720c */ /* 0x000fda0003fc4270 */
[----:B------:R-:W-:Y:S05]  /*197f0*/  @P6 BRA `(.L_x_2408) ;  /* 0x0000000000b06947 */ /* 0x000fea0003800000 */
.L_x_2411:
        /* <DEDUP_REMOVED lines=38> */
.L_x_2481:
[----:B------:R-:W-:Y:S02]  /*19a60*/  ULDC UR4, c[0x0][0xc38] ;  /* 0x00030e0000047ab9 */ /* 0x000fe40000000800 */
[----:B------:R-:W-:-:S04]  /*19a70*/  IMAD.U32 R8, RZ, RZ, UR4 ;  /* 0x00000004ff087e24 */ /* 0x000fc8000f8e00ff */
[----:B-1----:R-:W-:-:S04]  /*19a80*/  IMAD R9, R9, R8, RZ ;  /* 0x0000000809097224 */ /* 0x002fc800078e02ff */
[----:B------:R-:W-:-:S05]  /*19a90*/  IMAD.IADD R0, R9, 0x1, R0 ;  /* 0x0000000109007824 */ /* 0x000fca00078e0200 */
[----:B------:R-:W-:-:S13]  /*19aa0*/  ISETP.GT.AND P6, PT, R0, R4, PT ;  /* 0x000000040000720c */ /* 0x000fda0003fc4270 */
[----:B------:R-:W-:Y:S05]  /*19ab0*/  @!P6 BRA `(.L_x_2411) ;  /* 0xfffffffc0050e947 */ /* 0x000fea000383ffff */
.L_x_2408:
        /* <DEDUP_REMOVED lines=12> */
.L_x_2486:
[----:B------:R-:W-:-:S13]  /*19b80*/  ISETP.NE.AND P0, PT, R3, RZ, PT ;  /* 0x000000ff0300720c */ /* 0x000fda0003f05270 */
[----:B------:R-:W-:Y:S05]  /*19b90*/  @!P0 BRA `(.L_x_2413) ;  /* 0x0000000000148947 */ /* 0x000fea0003800000 */
[----:B------:R-:W-:Y:S01]  /*19ba0*/  UMOV UR4, 0xffffffff ;  /* 0xffffffff00047882 */ /* 0x000fe20000000000 */
[----:B---3--:R-:W-:Y:S02]  /*19bb0*/  VIADD R10, R10, 0xffffffff ;  /* 0xffffffff0a0a7836 */ /* 0x008fe40000000000 */
[----:B------:R-:W-:Y:S05]  /*19bc0*/  BRA.DIV UR4, `(.L_x_2414) ;  /* 0x0000002a04c47947 */ /* 0x000fea000b800000 */
[----:B0-----:R0:W1:Y:S02]  /*19bd0*/  SHFL.IDX PT, R2, R2, R10, 0x1f ;  /* 0x00001f0a02027589 */ /* 0x00106400000e0000 */
.L_x_2489:
[----:B-1----:R-:W-:-:S07]  /*19be0*/  IMAD.MOV.U32 R5, RZ, RZ, R2 ;  /* 0x000000ffff057224 */ /* 0x002fce00078e0002 */
.L_x_2413:
[----:B0-----:R-:W-:Y:S01]  /*19bf0*/  IMAD R2, R5, R8, R9 ;  /* 0x0000000805027224 */ /* 0x001fe200078e0209 */
[----:B------:R-:W-:-:S03]  /*19c00*/  ISETP.NE.AND P0, PT, R7, 0x1, PT ;  /* 0x000000010700780c */ /* 0x000fc60003f05270 */
[----:B------:R-:W-:Y:S01]  /*19c10*/  IMAD.IADD R4, R4, 0x1, -R2 ;  /* 0x0000000104047824 */ /* 0x000fe200078e0a02 */
[----:B------:R0:W-:Y:S09]  /*19c20*/  STL [R1], R2 ;  /* 0x0000000201007387 */ /* 0x0001f20000100800 */
[----:B------:R-:W-:Y:S05]  /*19c30*/  @!P0 BRA `(.L_x_2415) ;  /* 0x0000000000e48947 */ /* 0x000fea0003800000 */
[----:B------:R-:W-:-:S04]  /*19c40*/  IABS R5, R0 ;  /* 0x0000000000057213 */ /* 0x000fc80000000000 */
        /* <DEDUP_REMOVED lines=25> */
[----:B---3--:R-:W-:Y:S02]  /*19de0*/  IMAD R6, R2, R5, RZ ;  /* 0x0000000502067224 */ /* 0x008fe400078e02ff */
        /* <DEDUP_REMOVED lines=30> */
.L_x_2415:
[----:B------:R-:W2:Y:S01]  /*19fd0*/  LDL R5, [R1+0xc] ;  /* 0x00000c0001057983 */ /* 0x000ea20000100800 */
[----:B0-----:R-:W2:Y:S01]  /*19fe0*/  LDC.64 R2, c[0x0][0xc90] ;  /* 0x00032400ff027b82 */ /* 0x001ea20000000a00 */
[----:B------:R-:W-:Y:S01]  /*19ff0*/  ULDC.64 UR4, c[0x0][0x208] ;  /* 0x0000820000047ab9 */ /* 0x000fe20000000a00 */
[----:B--2---:R-:W-:-:S05]  /*1a000*/  IMAD.WIDE R2, R5, 0x4, R2 ;  /* 0x0000000405027825 */ /* 0x004fca00078e0202 */
[----:B---3--:R-:W2:Y:S02]  /*1a010*/  LDG.E R6, desc[UR4][R2.64] ;  /* 0x0000000402067981 */ /* 0x008ea4000c1e1900 */
        /* <DEDUP_REMOVED lines=59> */
.L_x_2416:
[----:B0-----:R-:W-:-:S05]  /*1a3d0*/  LOP3.LUT R3, RZ, R4, RZ, 0x33, !PT ;  /* 0x00000004ff037212 */ /* 0x001fca00078e33ff */
[----:B------:R-:W-:-:S05]  /*1a3e0*/  IMAD.IADD R0, R0, 0x1, R3 ;  /* 0x0000000100007824 */ /* 0x000fca00078e0203 */
[----:B------:R2:W-:Y:S01]  /*1a3f0*/  STL [R1+0x4], R0 ;  /* 0x0000040001007387 */ /* 0x0005e20000100800 */
[----:B------:R-:W-:Y:S05]  /*1a400*/  BRA `(.L_x_2417) ;  /* 0x0000000000287947 */ /* 0x000fea0003800000 */
.L_x_2409:
        /* <DEDUP_REMOVED lines=10> */
.L_x_2417:
[----:B0-----:R-:W3:Y:S04]  /*1a4b0*/  LDL R3, [R1+0x8] ;  /* 0x0000080001037983 */ /* 0x001ee80000100800 */
[----:B-1----:R-:W4:Y:S04]  /*1a4c0*/  LDL R2, [R1+0xc] ;  /* 0x00000c0001027983 */ /* 0x002f280000100800 */
[----:B------:R-:W5:Y:S04]  /*1a4d0*/  LDL R4, [R1] ;  /* 0x0000000001047983 */ /* 0x000f680000100800 */
[----:B------:R-:W5:Y:S01]  /*1a4e0*/  LDL R5, [R1+0x4] ;  /* 0x0000040001057983 */ /* 0x000f620000100800 */
[----:B------:R-:W-:Y:S05]  /*1a4f0*/  WARPSYNC.ALL ;  /* 0x0000000000007948 */ /* 0x000fea0003800000 */
[----:B--2---:R-:W0:Y:S02]  /*1a500*/  S2R R0, SR_TID.X ;  /* 0x0000000000007919 */ /* 0x004e240000002100 */
        /* <DEDUP_REMOVED lines=10> */
.L_x_2406:
[----:B------:R-:W2:Y:S01]  /*1a5b0*/  LDL R0, [R1+0xc] ;  /* 0x00000c0001007983 */ /* 0x000ea20000100800 */
[----:B------:R-:W-:Y:S02]  /*1a5c0*/  ULDC UR4, c[0x0][0xc3c] ;  /* 0x00030f0000047ab9 */ /* 0x000fe40000000800 */
[----:B--2---:R-:W-:-:S13]  /*1a5d0*/  ISETP.GE.AND P0, PT, R0, UR4, PT ;  /* 0x0000000400007c0c */ /* 0x004fda000bf06270 */
[----:B------:R-:W-:Y:S05]  /*1a5e0*/  @!P0 BRA `(.L_x_2418) ;  /* 0xffffff9c00d48947 */ /* 0x000fea000383ffff */
[----:B------:R-:W-:Y:S05]  /*1a5f0*/  BSYNC B8 ;  /* 0x0000000000087941 */ /* 0x000fea0003800000 */
.L_x_2310:
[----:B0-----:R-:W2:Y:S01]  /*1a600*/  LDL.LU R0, [R1+0x58] ;  /* 0x0000580001007983 */ /* 0x001ea20000300800 */
[----:B------:R-:W-:Y:S01]  /*1a610*/  BSSY B0, `(.L_x_2419) ;  /* 0x000000b000007945 */ /* 0x000fe20003800000 */
[----:B-1-3--:R-:W0:Y:S01]  /*1a620*/  S2R R5, SR_CgaCtaId ;  /* 0x0000000000057919 */ /* 0x00ae220000008800 */
        /* <DEDUP_REMOVED lines=9> */
.L_x_2490:
[----:B------:R-:W-:Y:S05]  /*1a6c0*/  BSYNC B0 ;  /* 0x0000000000007941 */ /* 0x000fea0003800000 */
.L_x_2419:
[----:B------:R-:W-:-:S03]  /*1a6d0*/  UMOV UR4, 0xffffffff ;  /* 0xffffffff00047882 */ /* 0x000fc60000000000 */
[----:B------:R-:W-:Y:S05]  /*1a6e0*/  BRA.DIV UR4, `(.L_x_2421) ;  /* 0x00000022043c7947 */ /* 0x000fea000b800000 */
[----:B------:R-:W1:Y:S02]  /*1a6f0*/  S2R R2, SR_TID.X ;  /* 0x0000000000027919 */ /* 0x000e640000002100 */
[----:B-1----:R-:W-:-:S04]  /*1a700*/  SHF.R.U32.HI R2, RZ, 0x5, R2 ;  /* 0x00000005ff027819 */ /* 0x002fc80000011602 */
[----:B------:R-:W-:-:S05]  /*1a710*/  LOP3.LUT R2, R2, 0x3, RZ, 0xc0, !PT ;  /* 0x0000000302027812 */ /* 0x000fca00078ec0ff */
[----:B------:R1:W2:Y:S02]  /*1a720*/  SHFL.IDX PT, R14, R2, RZ, 0x1f ;  /* 0x00001fff020e7589 */ /* 0x0002a400000e0000 */
.L_x_2493:
[----:B--2---:R-:W-:Y:S01]  /*1a730*/  ISETP.NE.AND P0, PT, R14, RZ, PT ;  /* 0x000000ff0e00720c */ /* 0x004fe20003f05270 */
[----:B------:R-:W-:-:S12]  /*1a740*/  BSSY B0, `(.L_x_2422) ;  /* 0x0000027000007945 */ /* 0x000fd80003800000 */
[----:B------:R-:W-:Y:S05]  /*1a750*/  @P0 BRA `(.L_x_2423) ;  /* 0x0000000000940947 */ /* 0x000fea0003800000 */
[----:B------:R-:W-:-:S03]  /*1a760*/  UMOV UR4, 0xffffffff ;  /* 0xffffffff00047882 */ /* 0x000fc60000000000 */
[----:B------:R-:W-:Y:S05]  /*1a770*/  BRA.DIV UR4, `(.L_x_2424) ;  /* 0x00000022044c7947 */ /* 0x000fea000b800000 */
[----:B------:R-:W-:-:S13]  /*1a780*/  ELECT P6, URZ, PT ;  /* 0x00000000003f782f */ /* 0x000fda00038c0000 */
.L_x_2496:
        /* <DEDUP_REMOVED lines=8> */
.L_x_2425:
        /* <DEDUP_REMOVED lines=13> */
.L_x_2497:
[----:B------:R-:W1:Y:S02]  /*1a8e0*/  SYNCS.PHASECHK.TRANS64.TRYWAIT P0, [R7+URZ], R2 ;  /* 0x00000002070075a7 */ /* 0x000e64000800017f */
[----:B-1----:R-:W-:Y:S05]  /*1a8f0*/  @!P0 BRA `(.L_x_2427) ;  /* 0x0000002000208947 */ /* 0x002fea0003800000 */
.L_x_2498:
[----:B------:R-:W-:Y:S05]  /*1a900*/  @!P2 BRA `(.L_x_2428) ;  /* 0x000000000004a947 */ /* 0x000fea0003800000 */
[----:B------:R-:W-:Y:S01]  /*1a910*/  BPT.TRAP 0x1 ;  /* 0x000000040000795c */ /* 0x000fe20000300000 */
.L_x_2428:
[----:B------:R-:W-:-:S04]  /*1a920*/  VIADD R0, R0, 0x36860 ;  /* 0x0003686000007836 */ /* 0x000fc80000000000 */
[----:B------:R-:W-:-:S04]  /*1a930*/  IMAD R4, R19, 0x8, R0 ;  /* 0x0000000813047824 */ /* 0x000fc800078e0200 */
[----:B------:R-:W2:Y:S02]  /*1a940*/  SYNCS.PHASECHK.TRANS64.TRYWAIT P0, [R4+URZ], R5 ;  /* 0x00000005040075a7 */ /* 0x000ea4000800017f */
[----:B--2---:R-:W-:Y:S05]  /*1a950*/  @!P0 BRA `(.L_x_2429) ;  /* 0x00000020001c8947 */ /* 0x004fea0003800000 */
.L_x_2499:
[----:B------:R-:W-:-:S07]  /*1a960*/  IMAD R3, R3, 0x8, R0 ;  /* 0x0000000803037824 */ /* 0x000fce00078e0200 */
.L_x_2430:
[----:B---3--:R3:W4:Y:S02]  /*1a970*/  SYNCS.PHASECHK.TRANS64.TRYWAIT P0, [R3+URZ], R2 ;  /* 0x00000002030075a7 */ /* 0x008724000800017f */
[----:B----4-:R-:W-:Y:S05]  /*1a980*/  @!P0 NANOSLEEP.SYNCS 0x989680 ;  /* 0x009896800000895d */ /* 0x010fea0003900000 */
[----:B------:R-:W4:Y:S02]  /*1a990*/  @!P0 SYNCS.PHASECHK.TRANS64 P0, [R3+URZ], R2 ;  /* 0x00000002030085a7 */ /* 0x000f24000800007f */
[----:B----4-:R-:W-:Y:S05]  /*1a9a0*/  @!P0 BRA `(.L_x_2430) ;  /* 0xfffffffc00f08947 */ /* 0x010fea000383ffff */
.L_x_2423:
[----:B------:R-:W-:Y:S05]  /*1a9b0*/  BSYNC B0 ;  /* 0x0000000000007941 */ /* 0x000fea0003800000 */
.L_x_2422:
[----:B------:R-:W-:Y:S05]  /*1a9c0*/  EXIT ;  /* 0x000000000000794d */ /* 0x000fea0003800000 */
.L_x_2249:
[----:B0-----:R-:W-:-:S04]  /*1a9d0*/  IMAD.U32 R3, RZ, RZ, UR39 ;  /* 0x00000027ff037e24 */ /* 0x001fc8000f8e00ff */
[----:B------:R0:W1:Y:S03]  /*1a9e0*/  SYNCS.PHASECHK.TRANS64.TRYWAIT P1, [R3+URZ+0x36800], R0 ;  /* 0x03680000030075a7 */ /* 0x000066000802017f */
[----:B-1----:R-:W-:Y:S05]  /*1a9f0*/  @!P1 NANOSLEEP.SYNCS 0x989680 ;  /* 0x009896800000995d */ /* 0x002fea0003900000 */
[----:B------:R-:W1:Y:S02]  /*1aa00*/  @!P1 SYNCS.PHASECHK.TRANS64 P1, [R3+URZ+0x36800], R0 ;  /* 0x03680000030095a7 */ /* 0x000e64000802007f */
[----:B-1----:R-:W-:Y:S05]  /*1aa10*/  @!P1 BRA `(.L_x_2249) ;  /* 0xfffffffc00ec9947 */ /* 0x002fea000383ffff */
[----:B------:R-:W-:Y:S05]  /*1aa20*/  BRA `(.L_x_2431) ;  /* 0xfffffe7400e47947 */ /* 0x000fea000383ffff */
.L_x_2253:
[----:B-1----:R1:W2:Y:S02]  /*1aa30*/  SYNCS.PHASECHK.TRANS64.TRYWAIT P2, [R0+URZ+0x36830], R3 ;  /* 0x03683003000075a7 */ /* 0x0022a4000804017f */
[----:B--2---:R-:W-:Y:S05]  /*1aa40*/  @!P2 NANOSLEEP.SYNCS 0x989680 ;  /* 0x009896800000a95d */ /* 0x004fea0003900000 */
[----:B------:R-:W2:Y:S02]  /*1aa50*/  @!P2 SYNCS.PHASECHK.TRANS64 P2, [R0+URZ+0x36830], R3 ;  /* 0x036830030000a5a7 */ /* 0x000ea4000804007f */
[----:B--2---:R-:W-:Y:S05]  /*1aa60*/  @!P2 BRA `(.L_x_2253) ;  /* 0xfffffffc00f0a947 */ /* 0x004fea000383ffff */
[----:B------:R-:W-:Y:S05]  /*1aa70*/  BRA `(.L_x_2252) ;  /* 0xfffffe7800087947 */ /* 0x000fea000383ffff */
.L_x_2258:
[----:B-1----:R-:W-:-:S04]  /*1aa80*/  IMAD.U32 R4, RZ, RZ, UR38 ;  /* 0x00000026ff047e24 */ /* 0x002fc8000f8e00ff */
[----:B------:R1:W2:Y:S03]  /*1aa90*/  SYNCS.PHASECHK.TRANS64.TRYWAIT P3, [R4+URZ+0x36830], R3 ;  /* 0x03683003040075a7 */ /* 0x0002a6000806017f */
[----:B--2---:R-:W-:Y:S05]  /*1aaa0*/  @!P3 NANOSLEEP.SYNCS 0x989680 ;  /* 0x009896800000b95d */ /* 0x004fea0003900000 */
[----:B------:R-:W2:Y:S02]  /*1aab0*/  @!P3 SYNCS.PHASECHK.TRANS64 P3, [R4+URZ+0x36830], R3 ;  /* 0x036830030400b5a7 */ /* 0x000ea4000806007f */
[----:B--2---:R-:W-:Y:S05]  /*1aac0*/  @!P3 BRA `(.L_x_2258) ;  /* 0xfffffffc00ecb947 */ /* 0x004fea000383ffff */
[----:B------:R-:W-:Y:S05]  /*1aad0*/  BRA `(.L_x_2257) ;  /* 0xfffffeb400b47947 */ /* 0x000fea000383ffff */
.L_x_2262:
[----:B-1----:R-:W-:-:S04]  /*1aae0*/  IMAD.U32 R2, RZ, RZ, UR10 ;  /* 0x0000000aff027e24 */ /* 0x002fc8000f8e00ff */
[----:B------:R1:W2:Y:S03]  /*1aaf0*/  SYNCS.PHASECHK.TRANS64.TRYWAIT P3, [R2+URZ+0x36850], R0 ;  /* 0x03685000020075a7 */ /* 0x0002a6000806017f */
[----:B--2---:R-:W-:Y:S05]  /*1ab00*/  @!P3 NANOSLEEP.SYNCS 0x989680 ;  /* 0x009896800000b95d */ /* 0x004fea0003900000 */
[----:B------:R-:W2:Y:S02]  /*1ab10*/  @!P3 SYNCS.PHASECHK.TRANS64 P3, [R2+URZ+0x36850], R0 ;  /* 0x036850000200b5a7 */ /* 0x000ea4000806007f */
[----:B--2---:R-:W-:Y:S05]  /*1ab20*/  @!P3 BRA `(.L_x_2262) ;  /* 0xfffffffc00ecb947 */ /* 0x004fea000383ffff */
[----:B------:R-:W-:Y:S05]  /*1ab30*/  BRA `(.L_x_2261) ;  /* 0xfffffedc005c7947 */ /* 0x000fea000383ffff */
.L_x_2268:
[----:B-1----:R-:W-:-:S04]  /*1ab40*/  IMAD.U32 R4, RZ, RZ, UR6 ;  /* 0x00000006ff047e24 */ /* 0x002fc8000f8e00ff */
[----:B------:R1:W2:Y:S03]  /*1ab50*/  SYNCS.PHASECHK.TRANS64.TRYWAIT P2, [R4+URZ+0x36830], R3 ;  /* 0x03683003040075a7 */ /* 0x0002a6000804017f */
[----:B--2---:R-:W-:Y:S05]  /*1ab60*/  @!P2 NANOSLEEP.SYNCS 0x989680 ;  /* 0x009896800000a95d */ /* 0x004fea0003900000 */
[----:B------:R-:W2:Y:S02]  /*1ab70*/  @!P2 SYNCS.PHASECHK.TRANS64 P2, [R4+URZ+0x36830], R3 ;  /* 0x036830030400a5a7 */ /* 0x000ea4000804007f */
[----:B--2---:R-:W-:Y:S05]  /*1ab80*/  @!P2 BRA `(.L_x_2268) ;  /* 0xfffffffc00eca947 */ /* 0x004fea000383ffff */
[----:B------:R-:W-:Y:S05]  /*1ab90*/  BRA `(.L_x_2267) ;  /* 0xfffffef800dc7947 */ /* 0x000fea000383ffff */
.L_x_2272:
[----:B-1----:R-:W-:-:S04]  /*1aba0*/  IMAD.U32 R2, RZ, RZ, UR10 ;  /* 0x0000000aff027e24 */ /* 0x002fc8000f8e00ff */
[----:B------:R1:W2:Y:S03]  /*1abb0*/  SYNCS.PHASECHK.TRANS64.TRYWAIT P2, [R2+URZ+0x36850], R0 ;  /* 0x03685000020075a7 */ /* 0x0002a6000804017f */
[----:B--2---:R-:W-:Y:S05]  /*1abc0*/  @!P2 NANOSLEEP.SYNCS 0x989680 ;  /* 0x009896800000a95d */ /* 0x004fea0003900000 */
[----:B------:R-:W2:Y:S02]  /*1abd0*/  @!P2 SYNCS.PHASECHK.TRANS64 P2, [R2+URZ+0x36850], R0 ;  /* 0x036850000200a5a7 */ /* 0x000ea4000804007f */
[----:B--2---:R-:W-:Y:S05]  /*1abe0*/  @!P2 BRA `(.L_x_2272) ;  /* 0xfffffffc00eca947 */ /* 0x004fea000383ffff */
[----:B------:R-:W-:Y:S05]  /*1abf0*/  BRA `(.L_x_2271) ;  /* 0xffffff20009c7947 */ /* 0x000fea000383ffff */
.L_x_2277:
[----:B-1----:R-:W-:-:S04]  /*1ac00*/  IMAD.U32 R7, RZ, RZ, UR5 ;  /* 0x00000005ff077e24 */ /* 0x002fc8000f8e00ff */
[----:B------:R1:W2:Y:S03]  /*1ac10*/  SYNCS.PHASECHK.TRANS64.TRYWAIT P0, [R7+URZ+0x36850], R0 ;  /* 0x03685000070075a7 */ /* 0x0002a6000800017f */
[----:B--2---:R-:W-:Y:S05]  /*1ac20*/  @!P0 NANOSLEEP.SYNCS 0x989680 ;  /* 0x009896800000895d */ /* 0x004fea0003900000 */
[----:B------:R-:W2:Y:S02]  /*1ac30*/  @!P0 SYNCS.PHASECHK.TRANS64 P0, [R7+URZ+0x36850], R0 ;  /* 0x03685000070085a7 */ /* 0x000ea4000800007f */
[----:B--2---:R-:W-:Y:S05]  /*1ac40*/  @!P0 BRA `(.L_x_2277) ;  /* 0xfffffffc00ec8947 */ /* 0x004fea000383ffff */
[----:B------:R-:W-:Y:S05]  /*1ac50*/  BRA `(.L_x_2276) ;  /* 0xffffff3c00507947 */ /* 0x000fea000383ffff */
.L_x_2324:
[----:B------:R-:W0:Y:S01]  /*1ac60*/  S2R R4, SR_TID.X ;  /* 0x0000000000047919 */ /* 0x000e220000002100 */
[----:B------:R-:W-:Y:S01]  /*1ac70*/  BSSY B0, `(.L_x_2432) ;  /* 0x000000a000007945 */ /* 0x000fe20003800000 */
[----:B------:R-:W-:Y:S02]  /*1ac80*/  IMAD.MOV.U32 R12, RZ, RZ, RZ ;  /* 0x000000ffff0c7224 */ /* 0x000fe400078e00ff */
[----:B------:R-:W-:Y:S02]  /*1ac90*/  IMAD.MOV.U32 R11, RZ, RZ, 0x1f ;  /* 0x0000001fff0b7424 */ /* 0x000fe400078e00ff */
[----:B------:R-:W-:Y:S01]  /*1aca0*/  IMAD.MOV.U32 R15, RZ, RZ, -0x1 ;  /* 0xffffffffff0f7424 */ /* 0x000fe200078e00ff */
[----:B0-----:R-:W-:-:S04]  /*1acb0*/  SHF.R.U32.HI R4, RZ, 0x5, R4 ;  /* 0x00000005ff047819 */ /* 0x001fc80000011604 */
[----:B------:R-:W-:-:S05]  /*1acc0*/  LOP3.LUT R4, R4, 0x3, RZ, 0xc0, !PT ;  /* 0x0000000304047812 */ /* 0x000fca00078ec0ff */
[----:B------:R-:W-:-:S07]  /*1acd0*/  IMAD.MOV.U32 R13, RZ, RZ, R4 ;  /* 0x000000ffff0d7224 */ /* 0x000fce00078e0004 */
[----:B--2---:R-:W-:Y:S05]  /*1ace0*/  WARPSYNC.COLLECTIVE R15, `(.L_x_2433) ;  /* 0x000000000f087348 */ /* 0x004fea0003c00000 */
[----:B------:R0:W1:Y:S02]  /*1acf0*/  SHFL.IDX P6, R14, R13, R12, R11 ;  /* 0x0000000c0d0e7389 */ /* 0x00006400000c000b */
[----:B012---:R-:W-:Y:S01]  /*1ad00*/  ENDCOLLECTIVE ;  /* 0x000000000000791b */ /* 0x007fe20003800000 */
.L_x_2433:
[----:B------:R-:W-:Y:S05]  /*1ad10*/  BSYNC B0 ;  /* 0x0000000000007941 */ /* 0x000fea0003800000 */
.L_x_2432:
[----:B------:R-:W-:Y:S05]  /*1ad20*/  BRA `(.L_x_2434) ;  /* 0xffffffa800087947 */ /* 0x000fea000383ffff */
.L_x_2326:
[----:B------:R-:W-:Y:S01]  /*1ad30*/  BSSY B0, `(.L_x_2435) ;  /* 0x0000006000007945 */ /* 0x000fe20003800000 */
[----:B------:R-:W-:-:S07]  /*1ad40*/  IMAD.MOV.U32 R15, RZ, RZ, -0x1 ;  /* 0xffffffffff0f7424 */ /* 0x000fce00078e00ff */
[----:B--23--:R-:W-:Y:S05]  /*1ad50*/  WARPSYNC.COLLECTIVE R15, `(.L_x_2436) ;  /* 0x000000000f0c7348 */ /* 0x00cfea0003c00000 */
[----:B------:R-:W-:Y:S02]  /*1ad60*/  ELECT P6, UR62, PT ;  /* 0x00000000003e782f */ /* 0x000fe400038c0000 */
[----:B------:R-:W-:Y:S01]  /*1ad70*/  MOV R14, UR62 ;  /* 0x0000003e000e7c02 */ /* 0x000fe20008000f00 */
[----:B--23--:R-:W-:Y:S10]  /*1ad80*/  ENDCOLLECTIVE ;  /* 0x000000000000791b */ /* 0x00cff40003800000 */
.L_x_2436:
[----:B------:R-:W-:Y:S05]  /*1ad90*/  BSYNC B0 ;  /* 0x0000000000007941 */ /* 0x000fea0003800000 */
.L_x_2435:
[----:B------:R-:W-:Y:S05]  /*1ada0*/  BRA `(.L_x_2437) ;  /* 0xffffffa8000c7947 */ /* 0x000fea000383ffff */
.L_x_2328:
[----:B0-----:R0:W1:Y:S02]  /*1adb0*/  SYNCS.PHASECHK.TRANS64.TRYWAIT P0, [R0+URZ+0x36840], R2 ;  /* 0x03684002000075a7 */ /* 0x001064000800017f */
[----:B-1----:R-:W-:Y:S05]  /*1adc0*/  @!P0 NANOSLEEP.SYNCS 0x989680 ;  /* 0x009896800000895d */ /* 0x002fea0003900000 */
[----:B------:R-:W1:Y:S02]  /*1add0*/  @!P0 SYNCS.PHASECHK.TRANS64 P0, [R0+URZ+0x36840], R2 ;  /* 0x03684002000085a7 */ /* 0x000e64000800007f */
[----:B-1----:R-:W-:Y:S05]  /*1ade0*/  @!P0 BRA `(.L_x_2328) ;  /* 0xfffffffc00f08947 */ /* 0x002fea000383ffff */
[----:B------:R-:W-:Y:S05]  /*1adf0*/  BRA `(.L_x_2438) ;  /* 0xffffffa800707947 */ /* 0x000fea000383ffff */
.L_x_2332:
[----:B------:R-:W2:Y:S01]  /*1ae00*/  LDL.LU R11, [R1+0x38] ;  /* 0x00003800010b7983 */ /* 0x000ea20000300800 */
[----:B------:R-:W-:Y:S01]  /*1ae10*/  IMAD.MOV.U32 R13, RZ, RZ, R3 ;  /* 0x000000ffff0d7224 */ /* 0x000fe200078e0003 */
[----:B------:R-:W-:Y:S01]  /*1ae20*/  LOP3.LUT R5, R5, 0x7f, RZ, 0xc0, !PT ;  /* 0x0000007f05057812 */ /* 0x000fe200078ec0ff */
[----:B------:R-:W-:Y:S02]  /*1ae30*/  IMAD.MOV.U32 R12, RZ, RZ, RZ ;  /* 0x000000ffff0c7224 */ /* 0x000fe400078e00ff */
[----:B------:R-:W-:Y:S01]  /*1ae40*/  IMAD.MOV.U32 R15, RZ, RZ, -0x1 ;  /* 0xffffffffff0f7424 */ /* 0x000fe200078e00ff */
[----:B------:R-:W-:-:S05]  /*1ae50*/  SHF.R.U32.HI R5, RZ, 0x3, R5 ;  /* 0x00000003ff057819 */ /* 0x000fca0000011605 */
[----:B------:R-:W-:-:S04]  /*1ae60*/  IMAD R2, R9, 0x80, R5 ;  /* 0x0000008009027824 */ /* 0x000fc800078e0205 */
[----:B------:R-:W-:Y:S02]  /*1ae70*/  VIADD R5, R2, 0x10 ;  /* 0x0000001002057836 */ /* 0x000fe40000000000 */
[----:B--2---:R-:W-:Y:S02]  /*1ae80*/  IMAD R0, R11, R7, RZ ;  /* 0x000000070b007224 */ /* 0x004fe400078e02ff */
[----:B------:R-:W-:-:S03]  /*1ae90*/  IMAD.MOV.U32 R11, RZ, RZ, 0x181f ;  /* 0x0000181fff0b7424 */ /* 0x000fc600078e00ff */
[----:B------:R-:W-:-:S13]  /*1aea0*/  ISETP.GE.AND P3, PT, R2, R0, PT ;  /* 0x000000000200720c */ /* 0x000fda0003f66270 */
[----:B-----5:R-:W-:Y:S05]  /*1aeb0*/  WARPSYNC.COLLECTIVE R15, `(.L_x_2439) ;  /* 0x000000000f087348 */ /* 0x020fea0003c00000 */
[----:B------:R0:W1:Y:S02]  /*1aec0*/  SHFL.IDX P6, R14, R13, R12, R11 ;  /* 0x0000000c0d0e7389 */ /* 0x00006400000c000b */
[----:B01---5:R-:W-:Y:S01]  /*1aed0*/  ENDCOLLECTIVE ;  /* 0x000000000000791b */ /* 0x023fe20003800000 */
.L_x_2439:
[----:B------:R-:W-:Y:S02]  /*1aee0*/  IMAD.MOV.U32 R13, RZ, RZ, R4 ;  /* 0x000000ffff0d7224 */ /* 0x000fe400078e0004 */
[----:B------:R-:W-:-:S07]  /*1aef0*/  IMAD.MOV.U32 R6, RZ, RZ, R14 ;  /* 0x000000ffff067224 */ /* 0x000fce00078e000e */
[----:B------:R-:W-:Y:S05]  /*1af00*/  WARPSYNC.COLLECTIVE R15, `(.L_x_2440) ;  /* 0x000000000f087348 */ /* 0x000fea0003c00000 */
[----:B------:R0:W1:Y:S02]  /*1af10*/  SHFL.IDX P6, R14, R13, R12, R11 ;  /* 0x0000000c0d0e7389 */ /* 0x00006400000c000b */
[----:B01----:R-:W-:Y:S01]  /*1af20*/  ENDCOLLECTIVE ;  /* 0x000000000000791b */ /* 0x003fe20003800000 */
.L_x_2440:
        /* <DEDUP_REMOVED lines=19> */
.L_x_2441:
[----:B------:R-:W-:Y:S02]  /*1b060*/  IMAD.MOV.U32 R13, RZ, RZ, R4 ;  /* 0x000000ffff0d7224 */ /* 0x000fe400078e0004 */
[----:B------:R-:W-:-:S07]  /*1b070*/  IMAD.MOV.U32 R9, RZ, RZ, R14 ;  /* 0x000000ffff097224 */ /* 0x000fce00078e000e */
[----:B------:R-:W-:Y:S05]  /*1b080*/  WARPSYNC.COLLECTIVE R15, `(.L_x_2442) ;  /* 0x000000000f087348 */ /* 0x000fea0003c00000 */
[----:B------:R0:W1:Y:S02]  /*1b090*/  SHFL.IDX P6, R14, R13, R12, R11 ;  /* 0x0000000c0d0e7389 */ /* 0x00006400000c000b */
[----:B01----:R-:W-:Y:S01]  /*1b0a0*/  ENDCOLLECTIVE ;  /* 0x000000000000791b */ /* 0x003fe20003800000 */
.L_x_2442:
        /* <DEDUP_REMOVED lines=20> */
.L_x_2443:
[----:B------:R-:W-:Y:S02]  /*1b1f0*/  IMAD.MOV.U32 R13, RZ, RZ, R4 ;  /* 0x000000ffff0d7224 */ /* 0x000fe400078e0004 */
[----:B------:R-:W-:-:S05]  /*1b200*/  IMAD.SHL.U32 R9, R9, 0x8, RZ ;  /* 0x0000000809097824 */ /* 0x000fca00078e00ff */
[----:B------:R-:W-:Y:S01]  /*1b210*/  LOP3.LUT R9, R9, 0x38, RZ, 0xc0, !PT ;  /* 0x0000003809097812 */ /* 0x000fe200078ec0ff */
[----:B------:R-:W-:-:S07]  /*1b220*/  IMAD.MOV.U32 R8, RZ, RZ, R14 ;  /* 0x000000ffff087224 */ /* 0x000fce00078e000e */
[----:B------:R-:W-:Y:S05]  /*1b230*/  WARPSYNC.COLLECTIVE R15, `(.L_x_2444) ;  /* 0x000000000f087348 */ /* 0x000fea0003c00000 */
[----:B------:R0:W1:Y:S02]  /*1b240*/  SHFL.IDX P6, R14, R13, R12, R11 ;  /* 0x0000000c0d0e7389 */ /* 0x00006400000c000b */
[----:B01----:R-:W-:Y:S01]  /*1b250*/  ENDCOLLECTIVE ;  /* 0x000000000000791b */ /* 0x003fe20003800000 */
.L_x_2444:
        /* <DEDUP_REMOVED lines=19> */
.L_x_2445:
[----:B------:R-:W-:Y:S02]  /*1b390*/  IMAD.MOV.U32 R13, RZ, RZ, R4 ;  /* 0x000000ffff0d7224 */ /* 0x000fe400078e0004 */
[----:B------:R-:W-:-:S07]  /*1b3a0*/  IMAD.MOV.U32 R6, RZ, RZ, R14 ;  /* 0x000000ffff067224 */ /* 0x000fce00078e000e */
[----:B------:R-:W-:Y:S05]  /*1b3b0*/  WARPSYNC.COLLECTIVE R15, `(.L_x_2446) ;  /* 0x000000000f087348 */ /* 0x000fea0003c00000 */
[----:B------:R0:W1:Y:S02]  /*1b3c0*/  SHFL.IDX P6, R14, R13, R12, R11 ;  /* 0x0000000c0d0e7389 */ /* 0x00006400000c000b */
[----:B01----:R-:W-:Y:S01]  /*1b3d0*/  ENDCOLLECTIVE ;  /* 0x000000000000791b */ /* 0x003fe20003800000 */
.L_x_2446:
        /* <DEDUP_REMOVED lines=19> */
.L_x_2447:
[----:B------:R-:W-:Y:S02]  /*1b510*/  IMAD.MOV.U32 R13, RZ, RZ, R4 ;  /* 0x000000ffff0d7224 */ /* 0x000fe400078e0004 */
[----:B------:R-:W-:-:S07]  /*1b520*/  IMAD.MOV.U32 R6, RZ, RZ, R14 ;  /* 0x000000ffff067224 */ /* 0x000fce00078e000e */
[----:B------:R-:W-:Y:S05]  /*1b530*/  WARPSYNC.COLLECTIVE R15, `(.L_x_2448) ;  /* 0x000000000f087348 */ /* 0x000fea0003c00000 */
[----:B------:R0:W1:Y:S02]  /*1b540*/  SHFL.IDX P6, R14, R13, R12, R11 ;  /* 0x0000000c0d0e7389 */ /* 0x00006400000c000b */
[----:B01----:R-:W-:Y:S01]  /*1b550*/  ENDCOLLECTIVE ;  /* 0x000000000000791b */ /* 0x003fe20003800000 */
.L_x_2448:
        /* <DEDUP_REMOVED lines=19> */
.L_x_2449:
[----:B------:R-:W-:Y:S02]  /*1b690*/  IMAD.MOV.U32 R13, RZ, RZ, R4 ;  /* 0x000000ffff0d7224 */ /* 0x000fe400078e0004 */
[----:B------:R-:W-:-:S07]  /*1b6a0*/  IMAD.MOV.U32 R6, RZ, RZ, R14 ;  /* 0x000000ffff067224 */ /* 0x000fce00078e000e */
[----:B------:R-:W-:Y:S05]  /*1b6b0*/  WARPSYNC.COLLECTIVE R15, `(.L_x_2450) ;  /* 0x000000000f087348 */ /* 0x000fea0003c00000 */
[----:B------:R0:W1:Y:S02]  /*1b6c0*/  SHFL.IDX P6, R14, R13, R12, R11 ;  /* 0x0000000c0d0e7389 */ /* 0x00006400000c000b */
[----:B01----:R-:W-:Y:S01]  /*1b6d0*/  ENDCOLLECTIVE ;  /* 0x000000000000791b */ /* 0x003fe20003800000 */
.L_x_2450:
        /* <DEDUP_REMOVED lines=17> */
.L_x_2451:
[----:B------:R-:W-:-:S05]  /*1b7f0*/  VIADD R7, R2, 0x60 ;  /* 0x0000006002077836 */ /* 0x000fca0000000000 */
[----:B------:R-:W-:Y:S01]  /*1b800*/  ISETP.GE.AND P4, PT, R7, R0, PT ;  /* 0x000000000700720c */ /* 0x000fe20003f86270 */
[----:B------:R-:W-:Y:S02]  /*1b810*/  IMAD.MOV.U32 R13, RZ, RZ, R4 ;  /* 0x000000ffff0d7224 */ /* 0x000fe400078e0004 */
[----:B------:R-:W-:-:S10]  /*1b820*/  IMAD.MOV.U32 R6, RZ, RZ, R14 ;  /* 0x000000ffff067224 */ /* 0x000fd400078e000e */
[----:B------:R-:W-:Y:S05]  /*1b830*/  WARPSYNC.COLLECTIVE R15, `(.L_x_2452) ;  /* 0x000000000f087348 */ /* 0x000fea0003c00000 */
[----:B------:R0:W1:Y:S02]  /*1b840*/  SHFL.IDX P6, R14, R13, R12, R11 ;  /* 0x0000000c0d0e7389 */ /* 0x00006400000c000b */
[----:B01----:R-:W-:Y:S01]  /*1b850*/  ENDCOLLECTIVE ;  /* 0x000000000000791b */ /* 0x003fe20003800000 */
.L_x_2452:
        /* <DEDUP_REMOVED lines=17> */
.L_x_2453:
[----:B------:R-:W-:Y:S02]  /*1b970*/  IMAD.MOV.U32 R13, RZ, RZ, R4 ;  /* 0x000000ffff0d7224 */ /* 0x000fe400078e0004 */
[----:B------:R-:W-:-:S07]  /*1b980*/  IMAD.MOV.U32 R5, RZ, RZ, R14 ;  /* 0x000000ffff057224 */ /* 0x000fce00078e000e */
[----:B------:R-:W-:Y:S05]  /*1b990*/  WARPSYNC.COLLECTIVE R15, `(.L_x_2454) ;  /* 0x000000000f087348 */ /* 0x000fea0003c00000 */
[----:B------:R0:W1:Y:S02]  /*1b9a0*/  SHFL.IDX P6, R14, R13, R12, R11 ;  /* 0x0000000c0d0e7389 */ /* 0x00006400000c000b */
[----:B01----:R-:W-:Y:S01]  /*1b9b0*/  ENDCOLLECTIVE ;  /* 0x000000000000791b */ /* 0x003fe20003800000 */
.L_x_2454:
[----:B------:R-:W-:Y:S01]  /*1b9c0*/  IMAD.MOV.U32 R3, RZ, RZ, R14 ;  /* 0x000000ffff037224 */ /* 0x000fe200078e000e */
[----:B------:R-:W-:Y:S06]  /*1b9d0*/  BRA `(.L_x_2455) ;  /* 0xffffffac00247947 */ /* 0x000fec000383ffff */
.L_x_2337:
[----:B0-----:R0:W3:Y:S02]  /*1b9e0*/  SYNCS.PHASECHK.TRANS64.TRYWAIT P0, [R18+URZ+0x36820], R0 ;  /* 0x03682000120075a7 */ /* 0x0010e4000800017f */
[----:B---3--:R-:W-:Y:S05]  /*1b9f0*/  @!P0 NANOSLEEP.SYNCS 0x989680 ;  /* 0x009896800000895d */ /* 0x008fea0003900000 */
[----:B------:R-:W3:Y:S02]  /*1ba00*/  @!P0 SYNCS.PHASECHK.TRANS64 P0, [R18+URZ+0x36820], R0 ;  /* 0x03682000120085a7 */ /* 0x000ee4000800007f */
[----:B---3--:R-:W-:Y:S05]  /*1ba10*/  @!P0 BRA `(.L_x_2337) ;  /* 0xfffffffc00f08947 */ /* 0x008fea000383ffff */
[----:B------:R-:W-:Y:S05]  /*1ba20*/  BRA `(.L_x_2456) ;  /* 0xffffffac00a87947 */ /* 0x000fea000383ffff */
.L_x_2346:
[----:B-1----:R1:W2:Y:S02]  /*1ba30*/  SYNCS.PHASECHK.TRANS64.TRYWAIT P0, [R3+URZ+0x36840], R2 ;  /* 0x03684002030075a7 */ /* 0x0022a4000800017f */
[----:B--2---:R-:W-:Y:S05]  /*1ba40*/  @!P0 NANOSLEEP.SYNCS 0x989680 ;  /* 0x009896800000895d */ /* 0x004fea0003900000 */
[----:B------:R-:W2:Y:S02]  /*1ba50*/  @!P0 SYNCS.PHASECHK.TRANS64 P0, [R3+URZ+0x36840], R2 ;  /* 0x03684002030085a7 */ /* 0x000ea4000800007f */
[----:B--2---:R-:W-:Y:S05]  /*1ba60*/  @!P0 BRA `(.L_x_2346) ;  /* 0xfffffffc00f08947 */ /* 0x004fea000383ffff */
[----:B------:R-:W-:Y:S05]  /*1ba70*/  BRA `(.L_x_2457) ;  /* 0xffffffb000887947 */ /* 0x000fea000383ffff */
.L_x_2353:
[----:B-1----:R1:W2:Y:S02]  /*1ba80*/  SYNCS.PHASECHK.TRANS64.TRYWAIT P0, [R3+URZ+0x60], R2 ;  /* 0x00006002030075a7 */ /* 0x0022a4000800017f */
[----:B--2---:R-:W-:Y:S05]  /*1ba90*/  @!P0 NANOSLEEP.SYNCS 0x989680 ;  /* 0x009896800000895d */ /* 0x004fea0003900000 */
[----:B------:R-:W2:Y:S02]  /*1baa0*/  @!P0 SYNCS.PHASECHK.TRANS64 P0, [R3+URZ+0x60], R2 ;  /* 0x00006002030085a7 */ /* 0x000ea4000800007f */
[----:B--2---:R-:W-:Y:S05]  /*1bab0*/  @!P0 BRA `(.L_x_2353) ;  /* 0xfffffffc00f08947 */ /* 0x004fea000383ffff */
[----:B------:R-:W-:Y:S05]  /*1bac0*/  BRA `(.L_x_2458) ;  /* 0xffffffb4009c7947 */ /* 0x000fea000383ffff */
.L_x_2363:
[----:B-1----:R1:W2:Y:S02]  /*1bad0*/  SYNCS.PHASECHK.TRANS64.TRYWAIT P0, [R3+URZ+0x36840], R2 ;  /* 0x03684002030075a7 */ /* 0x0022a4000800017f */
[----:B--2---:R-:W-:Y:S05]  /*1bae0*/  @!P0 NANOSLEEP.SYNCS 0x989680 ;  /* 0x009896800000895d */ /* 0x004fea0003900000 */
[----:B------:R-:W2:Y:S02]  /*1baf0*/  @!P0 SYNCS.PHASECHK.TRANS64 P0, [R3+URZ+0x36840], R2 ;  /* 0x03684002030085a7 */ /* 0x000ea4000800007f */
[----:B--2---:R-:W-:Y:S05]  /*1bb00*/  @!P0 BRA `(.L_x_2363) ;  /* 0xfffffffc00f08947 */ /* 0x004fea000383ffff */
[----:B------:R-:W-:Y:S05]  /*1bb10*/  BRA `(.L_x_2459) ;  /* 0xffffffbc006c7947 */ /* 0x000fea000383ffff */
.L_x_2370:
[----:B0-----:R0:W1:Y:S02]  /*1bb20*/  SYNCS.PHASECHK.TRANS64.TRYWAIT P0, [R2+URZ+0x60], R3 ;  /* 0x00006003020075a7 */ /* 0x001064000800017f */
[----:B-1----:R-:W-:Y:S05]  /*1bb30*/  @!P0 NANOSLEEP.SYNCS 0x989680 ;  /* 0x009896800000895d */ /* 0x002fea0003900000 */
[----:B------:R-:W1:Y:S02]  /*1bb40*/  @!P0 SYNCS.PHASECHK.TRANS64 P0, [R2+URZ+0x60], R3 ;  /* 0x00006003020085a7 */ /* 0x000e64000800007f */
[----:B-1----:R-:W-:Y:S05]  /*1bb50*/  @!P0 BRA `(.L_x_2370) ;  /* 0xfffffffc00f08947 */ /* 0x002fea000383ffff */
[----:B------:R-:W-:Y:S05]  /*1bb60*/  BRA `(.L_x_2460) ;  /* 0xffffffc000807947 */ /* 0x000fea000383ffff */
.L_x_2380:
[----:B--2---:R2:W3:Y:S02]  /*1bb70*/  SYNCS.PHASECHK.TRANS64.TRYWAIT P0, [R2+URZ+0x36840], R3 ;  /* 0x03684003020075a7 */ /* 0x0044e4000800017f */
[----:B---3--:R-:W-:Y:S05]  /*1bb80*/  @!P0 NANOSLEEP.SYNCS 0x989680 ;  /* 0x009896800000895d */ /* 0x008fea0003900000 */
[----:B------:R-:W3:Y:S02]  /*1bb90*/  @!P0 SYNCS.PHASECHK.TRANS64 P0, [R2+URZ+0x36840], R3 ;  /* 0x03684003020085a7 */ /* 0x000ee4000800007f */
[----:B---3--:R-:W-:Y:S05]  /*1bba0*/  @!P0 BRA `(.L_x_2380) ;  /* 0xfffffffc00f08947 */ /* 0x008fea000383ffff */
[----:B------:R-:W-:Y:S05]  /*1bbb0*/  BRA `(.L_x_2461) ;  /* 0xffffffc800207947 */ /* 0x000fea000383ffff */
.L_x_2387:
[----:B0-----:R0:W1:Y:S02]  /*1bbc0*/  SYNCS.PHASECHK.TRANS64.TRYWAIT P0, [R2+URZ+0x60], R5 ;  /* 0x00006005020075a7 */ /* 0x001064000800017f */
[----:B-1----:R-:W-:Y:S05]  /*1bbd0*/  @!P0 NANOSLEEP.SYNCS 0x989680 ;  /* 0x009896800000895d */ /* 0x002fea0003900000 */
[----:B------:R-:W1:Y:S02]  /*1bbe0*/  @!P0 SYNCS.PHASECHK.TRANS64 P0, [R2+URZ+0x60], R5 ;  /* 0x00006005020085a7 */ /* 0x000e64000800007f */
[----:B-1----:R-:W-:Y:S05]  /*1bbf0*/  @!P0 BRA `(.L_x_2387) ;  /* 0xfffffffc00f08947 */ /* 0x002fea000383ffff */
[----:B------:R-:W-:Y:S05]  /*1bc00*/  BRA `(.L_x_2462) ;  /* 0xffffffcc00347947 */ /* 0x000fea000383ffff */
.L_x_2399:
[----:B--2---:R2:W3:Y:S02]  /*1bc10*/  SYNCS.PHASECHK.TRANS64.TRYWAIT P0, [R0+URZ+0x36860], R2 ;  /* 0x03686002000075a7 */ /* 0x0044e4000800017f */
[----:B---3--:R-:W-:Y:S05]  /*1bc20*/  @!P0 NANOSLEEP.SYNCS 0x989680 ;  /* 0x009896800000895d */ /* 0x008fea0003900000 */
[----:B------:R-:W3:Y:S02]  /*1bc30*/  @!P0 SYNCS.PHASECHK.TRANS64 P0, [R0+URZ+0x36860], R2 ;  /* 0x03686002000085a7 */ /* 0x000ee4000800007f */
[----:B---3--:R-:W-:Y:S05]  /*1bc40*/  @!P0 BRA `(.L_x_2399) ;  /* 0xfffffffc00f08947 */ /* 0x008fea000383ffff */
[----:B------:R-:W-:Y:S05]  /*1bc50*/  BRA `(.L_x_2463) ;  /* 0xffffffd000c07947 */ /* 0x000fea000383ffff */
.L_x_2407:
[----:B------:R-:W3:Y:S01]  /*1bc60*/  LDL R0, [R1] ;  /* 0x0000000001007983 */ /* 0x000ee20000100800 */
[----:B------:R-:W-:Y:S01]  /*1bc70*/  BSSY B0, `(.L_x_2464) ;  /* 0x0000008000007945 */ /* 0x000fe20003800000 */
[----:B------:R-:W-:Y:S02]  /*1bc80*/  IMAD.MOV.U32 R12, RZ, RZ, RZ ;  /* 0x000000ffff0c7224 */ /* 0x000fe400078e00ff */
[----:B------:R-:W-:Y:S02]  /*1bc90*/  IMAD.MOV.U32 R11, RZ, RZ, 0x1f ;  /* 0x0000001fff0b7424 */ /* 0x000fe400078e00ff */
[----:B------:R-:W-:Y:S02]  /*1bca0*/  IMAD.MOV.U32 R15, RZ, RZ, -0x1 ;  /* 0xffffffffff0f7424 */ /* 0x000fe400078e00ff */
[----:B---3--:R-:W-:-:S07]  /*1bcb0*/  IMAD.MOV.U32 R13, RZ, RZ, R0 ;  /* 0x000000ffff0d7224 */ /* 0x008fce00078e0000 */
[----:B-12---:R-:W-:Y:S05]  /*1bcc0*/  WARPSYNC.COLLECTIVE R15, `(.L_x_2465) ;  /* 0x000000000f087348 */ /* 0x006fea0003c00000 */
[----:B------:R0:W3:Y:S02]  /*1bcd0*/  SHFL.IDX P6, R14, R13, R12, R11 ;  /* 0x0000000c0d0e7389 */ /* 0x0000e400000c000b */
[----:B0123--:R-:W-:Y:S01]  /*1bce0*/  ENDCOLLECTIVE ;  /* 0x000000000000791b */ /* 0x00ffe20003800000 */
.L_x_2465:
[----:B------:R-:W-:Y:S05]  /*1bcf0*/  BSYNC B0 ;  /* 0x0000000000007941 */ /* 0x000fea0003800000 */
.L_x_2464:
        /* <DEDUP_REMOVED lines=9> */
.L_x_2466:
        /* <DEDUP_REMOVED lines=12> */
[----:B------:R-:W-:Y:S02]  /*1be50*/  CS2R R6, SRZ ;  /* 0x0000000000067805 */ /* 0x000fe4000001ff00 */
[C---:B------:R-:W-:Y:S02]  /*1be60*/  ISETP.GE.U32.AND P2, PT, R10.reuse, 0x2, PT ;  /* 0x000000020a00780c */ /* 0x040fe40003f46070 */
[C---:B------:R-:W-:Y:S02]  /*1be70*/  ISETP.GE.U32.AND P3, PT, R10.reuse, 0x4, PT ;  /* 0x000000040a00780c */ /* 0x040fe40003f66070 */
[C---:B------:R-:W-:Y:S02]  /*1be80*/  ISETP.GE.U32.AND P4, PT, R10.reuse, 0x8, PT ;  /* 0x000000080a00780c */ /* 0x040fe40003f86070 */
[----:B------:R-:W-:Y:S01]  /*1be90*/  ISETP.GE.U32.AND P5, PT, R10, 0x10, PT ;  /* 0x000000100a00780c */ /* 0x000fe20003fa6070 */
[----:B--2---:R-:W-:-:S02]  /*1bea0*/  @!P1 IMAD.MOV.U32 R6, RZ, RZ, R5 ;  /* 0x000000ffff069224 */ /* 0x004fc400078e0005 */
[----:B------:R-:W-:Y:S02]  /*1beb0*/  IMAD.MOV.U32 R5, RZ, RZ, RZ ;  /* 0x000000ffff057224 */ /* 0x000fe400078e00ff */
[----:B---3--:R-:W-:Y:S01]  /*1bec0*/  @!P1 IMAD.MOV.U32 R7, RZ, RZ, R2 ;  /* 0x000000ffff079224 */ /* 0x008fe200078e0002 */
[----:B------:R-:W-:-:S03]  /*1bed0*/  ISETP.NE.AND P1, PT, R10, RZ, PT ;  /* 0x000000ff0a00720c */ /* 0x000fc60003f25270 */
[----:B------:R-:W-:-:S04]  /*1bee0*/  IMAD R2, R7, R6, RZ ;  /* 0x0000000607027224 */ /* 0x000fc800078e02ff */
[----:B------:R-:W-:-:S07]  /*1bef0*/  IMAD.MOV.U32 R13, RZ, RZ, R2 ;  /* 0x000000ffff0d7224 */ /* 0x000fce00078e0002 */
[----:B------:R-:W-:Y:S05]  /*1bf00*/  WARPSYNC.COLLECTIVE R15, `(.L_x_2467) ;  /* 0x000000000f087348 */ /* 0x000fea0003c00000 */
[----:B------:R0:W1:Y:S02]  /*1bf10*/  SHFL.UP P6, R14, R13, R12, R11 ;  /* 0x0400000c0d0e7389 */ /* 0x00006400000c000b */
[----:B01----:R-:W-:Y:S01]  /*1bf20*/  ENDCOLLECTIVE ;  /* 0x000000000000791b */ /* 0x003fe20003800000 */
.L_x_2467:
        /* <DEDUP_REMOVED lines=8> */
.L_x_2468:
        /* <DEDUP_REMOVED lines=8> */
.L_x_2469:
        /* <DEDUP_REMOVED lines=8> */
.L_x_2470:
        /* <DEDUP_REMOVED lines=8> */
.L_x_2471:
        /* <DEDUP_REMOVED lines=9> */
.L_x_2472:
[----:B------:R-:W-:Y:S01]  /*1c1c0*/  IMAD.MOV.U32 R9, RZ, RZ, R14 ;  /* 0x000000ffff097224 */ /* 0x000fe200078e000e */
[----:B------:R-:W-:Y:S06]  /*1c1d0*/  BRA `(.L_x_2473) ;  /* 0xffffffd400707947 */ /* 0x000fec000383ffff */
.L_x_2410:
        /* <DEDUP_REMOVED lines=8> */
.L_x_2475:
[----:B------:R-:W-:Y:S05]  /*1c260*/  BSYNC B0 ;  /* 0x0000000000007941 */ /* 0x000fea0003800000 */
.L_x_2474:
        /* <DEDUP_REMOVED lines=10> */
.L_x_2476:
        /* <DEDUP_REMOVED lines=8> */
.L_x_2477:
        /* <DEDUP_REMOVED lines=8> */
.L_x_2478:
        /* <DEDUP_REMOVED lines=8> */
.L_x_2479:
        /* <DEDUP_REMOVED lines=9> */
.L_x_2480:
[----:B------:R-:W-:Y:S01]  /*1c520*/  IMAD.MOV.U32 R9, RZ, RZ, R14 ;  /* 0x000000ffff097224 */ /* 0x000fe200078e000e */
[----:B------:R-:W-:Y:S06]  /*1c530*/  BRA `(.L_x_2481) ;  /* 0xffffffd400487947 */ /* 0x000fec000383ffff */
.L_x_2412:
[----:B------:R-:W-:Y:S01]  /*1c540*/  BSSY B0, `(.L_x_2482) ;  /* 0x0000006000007945 */ /* 0x000fe20003800000 */
[----:B------:R-:W-:Y:S01]  /*1c550*/  PLOP3.LUT P6, PT, P6, PT, PT, 0x8, 0x0 ;  /* 0x000000000000781c */ /* 0x000fe200037ce170 */
[----:B------:R-:W-:-:S12]  /*1c560*/  IMAD.MOV.U32 R15, RZ, RZ, -0x1 ;  /* 0xffffffffff0f7424 */ /* 0x000fd800078e00ff */
[----:B0-----:R-:W-:Y:S05]  /*1c570*/  WARPSYNC.COLLECTIVE R15, `(.L_x_2483) ;  /* 0x000000000f087348 */ /* 0x001fea0003c00000 */
[----:B------:R-:W-:Y:S01]  /*1c580*/  VOTE.ANY R14, PT, P6 ;  /* 0x00000000000e7806 */ /* 0x000fe200030e0100 */
[----:B0-----:R-:W-:Y:S06]  /*1c590*/  ENDCOLLECTIVE ;  /* 0x000000000000791b */ /* 0x001fec0003800000 */
.L_x_2483:
[----:B------:R-:W-:Y:S05]  /*1c5a0*/  BSYNC B0 ;  /* 0x0000000000007941 */ /* 0x000fea0003800000 */
.L_x_2482:
        /* <DEDUP_REMOVED lines=10> */
.L_x_2484:
[----:B------:R-:W-:Y:S02]  /*1c650*/  IMAD.MOV.U32 R13, RZ, RZ, R7 ;  /* 0x000000ffff0d7224 */ /* 0x000fe400078e0007 */
[----:B------:R-:W-:-:S07]  /*1c660*/  IMAD.MOV.U32 R0, RZ, RZ, R14 ;  /* 0x000000ffff007224 */ /* 0x000fce00078e000e */
[----:B------:R-:W-:Y:S05]  /*1c670*/  WARPSYNC.COLLECTIVE R15, `(.L_x_2485) ;  /* 0x000000000f087348 */ /* 0x000fea0003c00000 */
[----:B------:R0:W1:Y:S02]  /*1c680*/  SHFL.IDX P6, R14, R13, R12, R11 ;  /* 0x0000000c0d0e7389 */ /* 0x00006400000c000b */
[----:B01----:R-:W-:Y:S01]  /*1c690*/  ENDCOLLECTIVE ;  /* 0x000000000000791b */ /* 0x003fe20003800000 */
.L_x_2485:
[----:B------:R-:W-:Y:S02]  /*1c6a0*/  IMAD.MOV.U32 R7, RZ, RZ, R14 ;  /* 0x000000ffff077224 */ /* 0x000fe400078e000e */
[----:B------:R-:W-:-:S05]  /*1c6b0*/  IMAD.IADD R6, R10, 0x1, R16 ;  /* 0x000000010a067824 */ /* 0x000fca00078e0210 */
[----:B------:R0:W-:Y:S01]  /*1c6c0*/  STL [R1+0xc], R6 ;  /* 0x00000c0601007387 */ /* 0x0001e20000100800 */
[----:B------:R-:W-:Y:S05]  /*1c6d0*/  BRA `(.L_x_2486) ;  /* 0xffffffd400287947 */ /* 0x000fea000383ffff */
.L_x_2414:
        /* <DEDUP_REMOVED lines=8> */
.L_x_2488:
[----:B------:R-:W-:Y:S05]  /*1c760*/  BSYNC B0 ;  /* 0x0000000000007941 */ /* 0x000fea0003800000 */
.L_x_2487:
[----:B------:R-:W-:Y:S01]  /*1c770*/  IMAD.MOV.U32 R2, RZ, RZ, R14 ;  /* 0x000000ffff027224 */ /* 0x000fe200078e000e */
[----:B------:R-:W-:Y:S06]  /*1c780*/  BRA `(.L_x_2489) ;  /* 0xffffffd400147947 */ /* 0x000fec000383ffff */
.L_x_2420:
[----:B0-----:R0:W1:Y:S02]  /*1c790*/  SYNCS.PHASECHK.TRANS64.TRYWAIT P0, [R0+URZ+0x36820], R3 ;  /* 0x03682003000075a7 */ /* 0x001064000800017f */
[----:B-1----:R-:W-:Y:S05]  /*1c7a0*/  @!P0 NANOSLEEP.SYNCS 0x989680 ;  /* 0x009896800000895d */ /* 0x002fea0003900000 */
[----:B------:R-:W1:Y:S02]  /*1c7b0*/  @!P0 SYNCS.PHASECHK.TRANS64 P0, [R0+URZ+0x36820], R3 ;  /* 0x03682003000085a7 */ /* 0x000e64000800007f */
[----:B-1----:R-:W-:Y:S05]  /*1c7c0*/  @!P0 BRA `(.L_x_2420) ;  /* 0xfffffffc00f08947 */ /* 0x002fea000383ffff */
[----:B------:R-:W-:Y:S05]  /*1c7d0*/  BRA `(.L_x_2490) ;  /* 0xffffffdc00b87947 */ /* 0x000fea000383ffff */
.L_x_2421:
        /* <DEDUP_REMOVED lines=11> */
.L_x_2492:
[----:B------:R-:W-:Y:S05]  /*1c890*/  BSYNC B0 ;  /* 0x0000000000007941 */ /* 0x000fea0003800000 */
.L_x_2491:
[----:B------:R-:W-:Y:S05]  /*1c8a0*/  BRA `(.L_x_2493) ;  /* 0xffffffdc00a07947 */ /* 0x000fea000383ffff */
.L_x_2424:
[----:B------:R-:W-:Y:S01]  /*1c8b0*/  BSSY B1, `(.L_x_2494) ;  /* 0x0000006000017945 */ /* 0x000fe20003800000 */
[----:B------:R-:W-:-:S07]  /*1c8c0*/  IMAD.MOV.U32 R15, RZ, RZ, -0x1 ;  /* 0xffffffffff0f7424 */ /* 0x000fce00078e00ff */
[----:B01----:R-:W-:Y:S05]  /*1c8d0*/  WARPSYNC.COLLECTIVE R15, `(.L_x_2495) ;  /* 0x000000000f0c7348 */ /* 0x003fea0003c00000 */
[----:B------:R-:W-:Y:S02]  /*1c8e0*/  ELECT P6, UR62, PT ;  /* 0x00000000003e782f */ /* 0x000fe400038c0000 */
[----:B------:R-:W-:Y:S01]  /*1c8f0*/  MOV R14, UR62 ;  /* 0x0000003e000e7c02 */ /* 0x000fe20008000f00 */
[----:B01----:R-:W-:Y:S10]  /*1c900*/  ENDCOLLECTIVE ;  /* 0x000000000000791b */ /* 0x003ff40003800000 */
.L_x_2495:
[----:B------:R-:W-:Y:S05]  /*1c910*/  BSYNC B1 ;  /* 0x0000000000017941 */ /* 0x000fea0003800000 */
.L_x_2494:
[----:B------:R-:W-:Y:S05]  /*1c920*/  BRA `(.L_x_2496) ;  /* 0xffffffdc00987947 */ /* 0x000fea000383ffff */
.L_x_2426:
[----:B0-----:R0:W1:Y:S02]  /*1c930*/  SYNCS.PHASECHK.TRANS64.TRYWAIT P0, [R6+URZ], R5 ;  /* 0x00000005060075a7 */ /* 0x001064000800017f */
[----:B-1----:R-:W-:Y:S05]  /*1c940*/  @!P0 NANOSLEEP.SYNCS 0x989680 ;  /* 0x009896800000895d */ /* 0x002fea0003900000 */
[----:B------:R-:W1:Y:S02]  /*1c950*/  @!P0 SYNCS.PHASECHK.TRANS64 P0, [R6+URZ], R5 ;  /* 0x00000005060085a7 */ /* 0x000e64000800007f */
[----:B-1----:R-:W-:Y:S05]  /*1c960*/  @!P0 BRA `(.L_x_2426) ;  /* 0xfffffffc00f08947 */ /* 0x002fea000383ffff */
[----:B------:R-:W-:Y:S05]  /*1c970*/  BRA `(.L_x_2497) ;  /* 0xffffffdc00d87947 */ /* 0x000fea000383ffff */
.L_x_2427:
[----:B-1----:R1:W2:Y:S02]  /*1c980*/  SYNCS.PHASECHK.TRANS64.TRYWAIT P0, [R7+URZ], R2 ;  /* 0x00000002070075a7 */ /* 0x0022a4000800017f */
[----:B--2---:R-:W-:Y:S05]  /*1c990*/  @!P0 NANOSLEEP.SYNCS 0x989680 ;  /* 0x009896800000895d */ /* 0x004fea0003900000 */
[----:B------:R-:W2:Y:S02]  /*1c9a0*/  @!P0 SYNCS.PHASECHK.TRANS64 P0, [R7+URZ], R2 ;  /* 0x00000002070085a7 */ /* 0x000ea4000800007f */
[----:B--2---:R-:W-:Y:S05]  /*1c9b0*/  @!P0 BRA `(.L_x_2427) ;  /* 0xfffffffc00f08947 */ /* 0x004fea000383ffff */
[----:B------:R-:W-:Y:S05]  /*1c9c0*/  BRA `(.L_x_2498) ;  /* 0xffffffdc00cc7947 */ /* 0x000fea000383ffff */
.L_x_2429:
[----:B--2---:R2:W3:Y:S02]  /*1c9d0*/  SYNCS.PHASECHK.TRANS64.TRYWAIT P0, [R4+URZ], R5 ;  /* 0x00000005040075a7 */ /* 0x0044e4000800017f */
[----:B---3--:R-:W-:Y:S05]  /*1c9e0*/  @!P0 NANOSLEEP.SYNCS 0x989680 ;  /* 0x009896800000895d */ /* 0x008fea0003900000 */
[----:B------:R-:W3:Y:S02]  /*1c9f0*/  @!P0 SYNCS.PHASECHK.TRANS64 P0, [R4+URZ], R5 ;  /* 0x00000005040085a7 */ /* 0x000ee4000800007f */
[----:B---3--:R-:W-:Y:S05]  /*1ca00*/  @!P0 BRA `(.L_x_2429) ;  /* 0xfffffffc00f08947 */ /* 0x008fea000383ffff */
[----:B------:R-:W-:Y:S05]  /*1ca10*/  BRA `(.L_x_2499) ;  /* 0xffffffdc00d07947 */ /* 0x000fea000383ffff */
.L_x_2500:
        /* <DEDUP_REMOVED lines=14> */
.L_x_3029:


//--------------------- .text._ZN7cutlass13device_kernelIN5flash11enable_sm90INS1_16FlashAttnFwdSm90INS1_25CollectiveMainloopFwdSm90ILi2EN4cute5tupleIJNS5_1CILi1EEES8_S8_EEENS6_IJNS7_ILi128EEENS7_ILi112EEENS7_ILi192EEEEEELi192ENS_10bfloat16_tEfNS_4arch4Sm90ELb1ELb0ELb0ELb1ELb0ELb1ELb0ELb1ELb1ELb1ELb1ELb0EEENS1_21CollectiveEpilogueFwdINS6_IJSA_SC_SB_EEES9_SE_SG_Li256ELb1ELb1ELb1ELb0EEENS1_36VarlenDynamicPersistentTileSchedulerILi128ELi112ELi256ELi128ELb1ELb1ELb1ELb1ELb1ELb1EEEEEEEEEvNT_6ParamsE --------------------------
	.section	.text._ZN7cutlass13device_kernelIN5flash11enable_sm90INS1_16FlashAttnFwdSm90INS1_25CollectiveMainloopFwdSm90ILi2EN4cute5tupleIJNS5_1CILi1EEES8_S8_EEENS6_IJNS7_ILi128EEENS7_ILi112EEENS7_ILi192EEEEEELi192ENS_10bfloat16_tEfNS_4arch4Sm90ELb1ELb0ELb0ELb1ELb0ELb1ELb0ELb1ELb1ELb1ELb1ELb0EEENS1_21CollectiveEpilogueFwdINS6_IJSA_SC_SB_EEES9_SE_SG_Li256ELb1ELb1ELb1ELb0EEENS1_36VarlenDynamicPersistentTileSchedulerILi128ELi112ELi256ELi128ELb1ELb1ELb1ELb1ELb1ELb1EEEEEEEEEvNT_6ParamsE,"ax",@progbits
	.align	128
.text._ZN7cutlass13device_kernelIN5flash11enable_sm90INS1_16FlashAttnFwdSm90INS1_25CollectiveMainloopFwdSm90ILi2EN4cute5tupleIJNS5_1CILi1EEES8_S8_EEENS6_IJNS7_ILi128EEENS7_ILi112EEENS7_ILi192EEEEEELi192ENS_10bfloat16_tEfNS_4arch4Sm90ELb1ELb0ELb0ELb1ELb0ELb1ELb0ELb1ELb1ELb1ELb1ELb0EEENS1_21CollectiveEpilogueFwdINS6_IJSA_SC_SB_EEES9_SE_SG_Li256ELb1ELb1ELb1ELb0EEENS1_36VarlenDynamicPersistentTileSchedulerILi128ELi112ELi256ELi128ELb1ELb1ELb1ELb1ELb1ELb1EEEEEEEEEvNT_6ParamsE:
        .type           _ZN7cutlass13device_kernelIN5flash11enable_sm90INS1_16FlashAttnFwdSm90INS1_25CollectiveMainloopFwdSm90ILi2EN4cute5tupleIJNS5_1CILi1EEES8_S8_EEENS6_IJNS7_ILi128EEENS7_ILi112EEENS7_ILi192EEEEEELi192ENS_10bfloat16_tEfNS_4arch4Sm90ELb1ELb0ELb0ELb1ELb0ELb1ELb0ELb1ELb1ELb1ELb1ELb0EEENS1_21CollectiveEpilogueFwdINS6_IJSA_SC_SB_EEES9_SE_SG_Li256ELb1ELb1ELb1ELb0EEENS1_36VarlenDynamicPersistentTileSchedulerILi128ELi112ELi256ELi128ELb1ELb1ELb1ELb1ELb1ELb1EEEEEEEEEvNT_6ParamsE,@function
        .size           _ZN7cutlass13device_kernelIN5flash11enable_sm90INS1_16FlashAttnFwdSm90INS1_25CollectiveMainloopFwdSm90ILi2EN4cute5tupleIJNS5_1CILi1EEES8_S8_EEENS6_IJNS7_ILi128EEENS7_ILi112EEENS7_ILi192EEEEEELi192ENS_10bfloat16_tEfNS_4arch4Sm90ELb1ELb0ELb0ELb1ELb0ELb1ELb0ELb1ELb1ELb1ELb1ELb0EEENS1_21CollectiveEpilogueFwdINS6_IJSA_SC_SB_EEES9_SE_SG_Li256ELb1ELb1ELb1ELb0EEENS1_36VarlenDynamicPersistentTileSchedulerILi128ELi112ELi256ELi128ELb1ELb1ELb1ELb1ELb1ELb1EEEEEEEEEvNT_6ParamsE,(.L_x_3030 - _ZN7cutlass13device_kernelIN5flash11enable_sm90INS1_16FlashAttnFwdSm90INS1_25CollectiveMainloopFwdSm90ILi2EN4cute5tupleIJNS5_1CILi1EEES8_S8_EEENS6_IJNS7_ILi128EEENS7_ILi112EEENS7_ILi192EEEEEELi192ENS_10bfloat16_tEfNS_4arch4Sm90ELb1ELb0ELb0ELb1ELb0ELb1ELb0ELb1ELb1ELb1ELb1ELb0EEENS1_21CollectiveEpilogueFwdINS6_IJSA_SC_SB_EEES9_SE_SG_Li256ELb1ELb1ELb1ELb0EEENS1_36VarlenDynamicPersistentTileSchedulerILi128ELi112ELi256ELi128ELb1ELb1ELb1ELb1ELb1ELb1EEEEEEEEEvNT_6ParamsE)
        .other          _ZN7cutlass13device_kernelIN5flash11enable_sm90INS1_16FlashAttnFwdSm90INS1_25CollectiveMainloopFwdSm90ILi2EN4cute5tupleIJNS5_1CILi1EEES8_S8_EEENS6_IJNS7_ILi128EEENS7_ILi112EEENS7_ILi192EEEEEELi192ENS_10bfloat16_tEfNS_4arch4Sm90ELb1ELb0ELb0ELb1ELb0ELb1ELb0ELb1ELb1ELb1ELb1ELb0EEENS1_21CollectiveEpilogueFwdINS6_IJSA_SC_SB_EEES9_SE_SG_Li256ELb1ELb1ELb1ELb0EEENS1_36VarlenDynamicPersistentTileSchedulerILi128ELi112ELi256ELi128ELb1ELb1ELb1ELb1ELb1ELb1EEEEEEEEEvNT_6ParamsE,@"STO_CUDA_ENTRY STV_DEFAULT"
_ZN7cutlass13device_kernelIN5flash11enable_sm90INS1_16FlashAttnFwdSm90INS1_25CollectiveMainloopFwdSm90ILi2EN4cute5tupleIJNS5_1CILi1EEES8_S8_EEENS6_IJNS7_ILi128EEENS7_ILi112EEENS7_ILi192EEEEEELi192ENS_10bfloat16_tEfNS_4arch4Sm90ELb1ELb0ELb0ELb1ELb0ELb1ELb0ELb1ELb1ELb1ELb1ELb0EEENS1_21CollectiveEpilogueFwdINS6_IJSA_SC_SB_EEES9_SE_SG_Li256ELb1ELb1ELb1ELb0EEENS1_36VarlenDynamicPersistentTileSchedulerILi128ELi112ELi256ELi128ELb1ELb1ELb1ELb1ELb1ELb1EEEEEEEEEvNT_6ParamsE:
        /* <DEDUP_REMOVED lines=24> */
.L_x_2502:
[----:B------:R-:W-:Y:S05]  /*0180*/  BSYNC B0 ;  /* 0x0000000000007941 */ /* 0x000fea0003800000 */
.L_x_2501:
        /* <DEDUP_REMOVED lines=41> */
.L_x_2503:
        /* <DEDUP_REMOVED lines=22> */
.L_x_2504:
        /* <DEDUP_REMOVED lines=18> */
.L_x_2505:
        /* <DEDUP_REMOVED lines=22> */
.L_x_2506:
        /* <DEDUP_REMOVED lines=22> */
.L_x_2507:
[----:B0-----:R-:W-:Y:S01]  /*0960*/  UMOV UR4, 0x1 ;  /* 0x0000000100047882 */ /* 0x001fe20000000000 */
[----:B------:R-:W-:Y:S01]  /*0970*/  PLOP3.LUT P0, PT, PT, PT, UP0, 0x80, 0x0 ;  /* 0x000000000000781c */ /* 0x000fe20003f0f008 */
[----:B------:R-:W-:Y:S01]  /*0980*/  USEL UR4, UR4, 0x2, !UP0 ;  /* 0x0000000204047887 */ /* 0x000fe2000c000000 */
[----:B------:R-:W-:Y:S01]  /*0990*/  NOP ;  /* 0x0000000000007918 */ /* 0x000fe20000000000 */
[----:B------:R-:W-:Y:S01]  /*09a0*/  ULDC.64 UR60, c[0x0][0x208] ;  /* 0x00008200003c7ab9 */ /* 0x000fe20000000a00 */
[----:B------:R-:W-:Y:S03]  /*09b0*/  BSSY B9, `(.L_x_2508) ;  /* 0x0002f82000097945 */ /* 0x000fe60003800000 */
[----:B------:R-:W-:-:S05]  /*09c0*/  IMAD.U32 R2, RZ, RZ, UR4 ;  /* 0x00000004ff027e24 */ /* 0x000fca000f8e00ff */
[----:B------:R0:W-:Y:S01]  /*09d0*/  STL [R1+0x78], R2 ;  /* 0x0000780201007387 */ /* 0x0001e20000100800 */
[----:B-12-4-:R-:W-:Y:S06]  /*09e0*/  BAR.SYNC.DEFER_BLOCKING 0x0 ;  /* 0x0000000000007b1d */ /* 0x016fec0000010000 */
[----:B------:R-:W-:Y:S05]  /*09f0*/  @!P0 BRA `(.L_x_2509) ;  /* 0x0000026400fc8947 */ /* 0x000fea0003800000 */
.L_x_2510:
        /* <DEDUP_REMOVED lines=16> */
[----:B------:R-:W-:Y:S01]  /*0b00*/  VIADD R6, R6, 0xffffff80 ;  /* 0xffffff8006067836 */ /* 0x000fe20000000000 */
[----:B------:R-:W-:Y:S01]  /*0b10*/  R2UR UR4, R16 ;  /* 0x00000000100472ca */ /* 0x000fe200000e0000 */
[----:B------:R-:W-:Y:S01]  /*0b20*/  IMAD.MOV.U32 R233, RZ, RZ, RZ ;  /* 0x000000ffffe97224 */ /* 0x000fe200078e00ff */
[----:B------:R-:W-:Y:S01]  /*0b30*/  CS2R R208, SRZ ;  /* 0x0000000000d07805 */ /* 0x000fe2000001ff00 */
[----:B------:R-:W-:Y:S01]  /*0b40*/  IMAD.MOV.U32 R17, RZ, RZ, RZ ;  /* 0x000000ffff117224 */ /* 0x000fe200078e00ff */
[----:B------:R-:W-:Y:S01]  /*0b50*/  SHF.R.S32.HI R3, RZ, 0x1f, R6 ;  /* 0x0000001fff037819 */ /* 0x000fe20000011406 */
[----:B------:R-:W-:-:S03]  /*0b60*/  IMAD.MOV.U32 R205, RZ, RZ, RZ ;  /* 0x000000ffffcd7224 */ /* 0x000fc600078e00ff */
[----:B0-----:R-:W-:-:S04]  /*0b70*/  LEA.HI R2, R3, R6, RZ, 0x4 ;  /* 0x0000000603027211 */ /* 0x001fc800078f20ff */
[----:B------:R-:W-:Y:S01]  /*0b80*/  SHF.R.S32.HI R7, RZ, 0x4, R2 ;  /* 0x00000004ff077819 */ /* 0x000fe20000011402 */
[----:B------:R-:W-:-:S03]  /*0b90*/  UIADD3 UR4, UR4, 0x15400, URZ ;  /* 0x0001540004047890 */ /* 0x000fc6000fffe03f */
[----:B------:R-:W-:-:S04]  /*0ba0*/  LEA.HI R4, R2, R7, RZ, 0x1 ;  /* 0x0000000702047211 */ /* 0x000fc800078f08ff */
[----:B------:R-:W-:-:S05]  /*0bb0*/  LOP3.LUT R4, R4, 0x1ffffffe, RZ, 0xc0, !PT ;  /* 0x1ffffffe04047812 */ /* 0x000fca00078ec0ff */
[----:B------:R-:W-:Y:S01]  /*0bc0*/  IMAD.IADD R7, R7, 0x1, -R4 ;  /* 0x0000000107077824 */ /* 0x000fe200078e0a04 */
[----:B------:R-:W-:-:S04]  /*0bd0*/  LEA.HI R4, R3, R6, RZ, 0x5 ;  /* 0x0000000603047211 */ /* 0x000fc800078f28ff */
[----:B------:R-:W-:-:S05]  /*0be0*/  SHF.R.S32.HI R4, RZ, 0x5, R4 ;  /* 0x00000005ff047819 */ /* 0x000fca0000011404 */
[----:B------:R-:W-:Y:S01]  /*0bf0*/  IMAD.SHL.U32 R218, R4, 0x200, RZ ;  /* 0x0000020004da7824 */ /* 0x000fe200078e00ff */
[----:B--2---:R-:W-:Y:S02]  /*0c00*/  R2UR UR5, R0 ;  /* 0x00000000000572ca */ /* 0x004fe400000e0000 */
[----:B------:R-:W-:-:S04]  /*0c10*/  LEA.HI R0, R3, R6, RZ, 0x7 ;  /* 0x0000000603007211 */ /* 0x000fc800078f38ff */
[----:B------:R-:W-:-:S05]  /*0c20*/  LOP3.LUT R5, R0, 0xffffff80, RZ, 0xc0, !PT ;  /* 0xffffff8000057812 */ /* 0x000fca00078ec0ff */
[----:B------:R-:W-:Y:S02]  /*0c30*/  IMAD.IADD R21, R6, 0x1, -R5 ;  /* 0x0000000106157824 */ /* 0x000fe400078e0a05 */
[----:B------:R-:W-:-:S03]  /*0c40*/  ULOP3.LUT UR5, UR5, 0x1, URZ, 0xfc, !UPT ;  /* 0x0000000105057892 */ /* 0x000fc6000f8efc3f */
[----:B------:R-:W-:Y:S01]  /*0c50*/  SHF.R.S32.HI R9, RZ, 0x1f, R21 ;  /* 0x0000001fff097819 */ /* 0x000fe20000011415 */
[----:B------:R0:W-:Y:S03]  /*0c60*/  STL [R1+0x6c], R21 ;  /* 0x00006c1501007387 */ /* 0x0001e60000100800 */
[CC--:B------:R-:W-:Y:S02]  /*0c70*/  LEA.HI R12, R9.reuse, R21.reuse, RZ, 0x2 ;  /* 0x00000015090c7211 */ /* 0x0c0fe400078f10ff */
[----:B------:R-:W-:Y:S02]  /*0c80*/  LEA.HI R9, R9, R21, RZ, 0x5 ;  /* 0x0000001509097211 */ /* 0x000fe400078f28ff */
[--C-:B------:R-:W-:Y:S02]  /*0c90*/  SHF.R.S32.HI R8, RZ, 0x2, R12.reuse ;  /* 0x00000002ff087819 */ /* 0x100fe4000001140c */
[----:B------:R-:W-:-:S02]  /*0ca0*/  SHF.R.S32.HI R5, RZ, 0x1f, R12 ;  /* 0x0000001fff057819 */ /* 0x000fc4000001140c */
[----:B------:R-:W-:Y:S02]  /*0cb0*/  LOP3.LUT R12, R12, 0x7ffffffc, RZ, 0xc0, !PT ;  /* 0x7ffffffc0c0c7812 */ /* 0x000fe400078ec0ff */
[----:B------:R-:W-:-:S03]  /*0cc0*/  LEA.HI R5, R5, R8, RZ, 0x3 ;  /* 0x0000000805057211 */ /* 0x000fc600078f18ff */
[----:B------:R-:W-:Y:S01]  /*0cd0*/  IMAD.IADD R12, R21, 0x1, -R12 ;  /* 0x00000001150c7824 */ /* 0x000fe200078e0a0c */
[----:B------:R-:W-:Y:S02]  /*0ce0*/  LOP3.LUT R11, R5, 0xfffffff8, RZ, 0xc0, !PT ;  /* 0xfffffff8050b7812 */ /* 0x000fe400078ec0ff */
[----:B------:R-:W-:Y:S01]  /*0cf0*/  SHF.R.S32.HI R5, RZ, 0x7, R0 ;  /* 0x00000007ff057819 */ /* 0x000fe20000011400 */
[----:B------:R-:W-:Y:S02]  /*0d00*/  IMAD.SHL.U32 R225, R12, 0x2, RZ ;  /* 0x000000020ce17824 */ /* 0x000fe400078e00ff */
[----:B------:R-:W-:Y:S01]  /*0d10*/  IMAD.IADD R11, R8, 0x1, -R11 ;  /* 0x00000001080b7824 */ /* 0x000fe200078e0a0b */
[----:B------:R-:W-:Y:S01]  /*0d20*/  LEA.HI R8, R3, R6, RZ, 0x2 ;  /* 0x0000000603087211 */ /* 0x000fe200078f10ff */
[C---:B------:R-:W-:Y:S01]  /*0d30*/  VIADD R29, R225.reuse, 0x10 ;  /* 0x00000010e11d7836 */ /* 0x040fe20000000000 */
[----:B------:R-:W-:Y:S01]  /*0d40*/  LOP3.LUT R3, R2, 0x3fffff0, RZ, 0xc0, !PT ;  /* 0x03fffff002037812 */ /* 0x000fe200078ec0ff */
[C---:B------:R-:W-:Y:S01]  /*0d50*/  VIADD R26, R225.reuse, 0x28 ;  /* 0x00000028e11a7836 */ /* 0x040fe20000000000 */
[----:B------:R-:W-:Y:S01]  /*0d60*/  LEA.HI R0, R0, R5, RZ, 0x1 ;  /* 0x0000000500007211 */ /* 0x000fe200078f08ff */
[C---:B------:R-:W-:Y:S01]  /*0d70*/  VIADD R30, R225.reuse, 0x8 ;  /* 0x00000008e11e7836 */ /* 0x040fe20000000000 */
[----:B------:R-:W-:Y:S01]  /*0d80*/  SHF.R.S32.HI R2, RZ, 0x5, R9 ;  /* 0x00000005ff027819 */ /* 0x000fe20000011409 */
[----:B------:R-:W-:Y:S01]  /*0d90*/  IMAD.IADD R3, R6, 0x1, -R3 ;  /* 0x0000000106037824 */ /* 0x000fe200078e0a03 */
[----:B------:R-:W-:Y:S01]  /*0da0*/  LOP3.LUT R0, R0, 0x3fffffe, RZ, 0xc0, !PT ;  /* 0x03fffffe00007812 */ /* 0x000fe200078ec0ff */
[----:B0-----:R-:W-:Y:S01]  /*0db0*/  VIADD R21, R225, 0x40 ;  /* 0x00000040e1157836 */ /* 0x001fe20000000000 */
[----:B------:R-:W-:Y:S01]  /*0dc0*/  SHF.R.S32.HI R204, RZ, 0x2, R8 ;  /* 0x00000002ffcc7819 */ /* 0x000fe20000011408 */
[----:B------:R-:W-:Y:S01]  /*0dd0*/  IMAD R10, R4, 0x10, R3 ;  /* 0x00000010040a7824 */ /* 0x000fe200078e0203 */
[----:B------:R-:W-:Y:S01]  /*0de0*/  LOP3.LUT R9, R8, 0xfffffffc, RZ, 0xc0, !PT ;  /* 0xfffffffc08097812 */ /* 0x000fe200078ec0ff */
[----:B------:R-:W-:Y:S01]  /*0df0*/  IMAD.IADD R0, R5, 0x1, -R0 ;  /* 0x0000000105007824 */ /* 0x000fe200078e0a00 */
[----:B------:R-:W-:Y:S01]  /*0e00*/  SHF.R.S32.HI R3, RZ, 0x1f, R8 ;  /* 0x0000001fff037819 */ /* 0x000fe20000011408 */
[----:B------:R-:W-:-:S02]  /*0e10*/  IMAD R11, R2, 0x10, R11 ;  /* 0x00000010020b7824 */ /* 0x000fc400078e020b */
[----:B------:R-:W-:Y:S01]  /*0e20*/  VIADD R234, R204, 0x40 ;  /* 0x00000040ccea7836 */ /* 0x000fe20000000000 */
[----:B------:R-:W-:Y:S01]  /*0e30*/  LEA.HI R3, R3, R204, RZ, 0x3 ;  /* 0x000000cc03037211 */ /* 0x000fe200078f18ff */
[----:B------:R-:W-:Y:S02]  /*0e40*/  IMAD R20, R0, 0x40, R11 ;  /* 0x0000004000147824 */ /* 0x000fe400078e020b */
[----:B------:R-:W-:Y:S01]  /*0e50*/  IMAD.U32 R0, RZ, RZ, UR5 ;  /* 0x00000005ff007e24 */ /* 0x000fe2000f8e00ff */
[----:B------:R-:W-:Y:S01]  /*0e60*/  LOP3.LUT R3, R3, 0xfffffff8, RZ, 0xc0, !PT ;  /* 0xfffffff803037812 */ /* 0x000fe200078ec0ff */
[----:B------:R-:W-:Y:S01]  /*0e70*/  IMAD.IADD R6, R6, 0x1, -R9 ;  /* 0x0000000106067824 */ /* 0x000fe200078e0a09 */
[----:B------:R-:W-:Y:S01]  /*0e80*/  STL [R1+0x70], R20 ;  /* 0x0000701401007387 */ /* 0x000fe20000100800 */
[----:B------:R-:W-:Y:S02]  /*0e90*/  IMAD.SHL.U32 R215, R234, 0x40, RZ ;  /* 0x00000040ead77824 */ /* 0x000fe400078e00ff */
[----:B------:R-:W-:Y:S01]  /*0ea0*/  IMAD R2, R10, 0x8, R7 ;  /* 0x000000080a027824 */ /* 0x000fe200078e0207 */
[----:B------:R0:W-:Y:S01]  /*0eb0*/  STL [R1+0x4c], R0 ;  /* 0x00004c0001007387 */ /* 0x0001e20000100800 */
[----:B------:R-:W-:Y:S01]  /*0ec0*/  IMAD.U32 R5, RZ, RZ, UR4 ;  /* 0x00000004ff057e24 */ /* 0x000fe2000f8e00ff */
[----:B------:R-:W-:Y:S01]  /*0ed0*/  SHF.R.S32.HI R7, RZ, 0x1f, R234 ;  /* 0x0000001fff077819 */ /* 0x000fe200000114ea */
[----:B------:R-:W-:Y:S01]  /*0ee0*/  IMAD.IADD R3, R204, 0x1, -R3 ;  /* 0x00000001cc037824 */ /* 0x000fe200078e0a03 */
[----:B------:R-:W-:Y:S01]  /*0ef0*/  LOP3.LUT R215, R215, 0x1c0, RZ, 0xc0, !PT ;  /* 0x000001c0d7d77812 */ /* 0x000fe200078ec0ff */
[----:B------:R-:W-:Y:S01]  /*0f00*/  IMAD.MOV.U32 R9, RZ, RZ, R13 ;  /* 0x000000ffff097224 */ /* 0x000fe200078e000d */
[----:B------:R1:W-:Y:S01]  /*0f10*/  STL [R1+0x50], R5 ;  /* 0x0000500501007387 */ /* 0x0003e20000100800 */
[----:B------:R-:W-:Y:S01]  /*0f20*/  LEA.HI R7, R7, R234, RZ, 0x3 ;  /* 0x000000ea07077211 */ /* 0x000fe200078f18ff */
[----:B------:R-:W-:Y:S01]  /*0f30*/  IMAD.SHL.U32 R3, R3, 0x40, RZ ;  /* 0x0000004003037824 */ /* 0x000fe200078e00ff */
[C---:B0-----:R-:W-:Y:S01]  /*0f40*/  LEA.HI R0, R6.reuse, R6, RZ, 0x1 ;  /* 0x0000000606007211 */ /* 0x041fe200078f08ff */
[----:B------:R-:W-:-:S02]  /*0f50*/  IMAD.SHL.U32 R18, R6, 0x8, RZ ;  /* 0x0000000806127824 */ /* 0x000fc400078e00ff */
[----:B------:R-:W-:Y:S01]  /*0f60*/  IMAD.SHL.U32 R7, R7, 0x40, RZ ;  /* 0x0000004007077824 */ /* 0x000fe200078e00ff */
[----:B------:R-:W-:Y:S01]  /*0f70*/  LOP3.LUT R216, R3, 0x1c0, RZ, 0xc0, !PT ;  /* 0x000001c003d87812 */ /* 0x000fe200078ec0ff */
[----:B------:R-:W-:Y:S01]  /*0f80*/  IMAD.SHL.U32 R22, R6, 0x4, RZ ;  /* 0x0000000406167824 */ /* 0x000fe200078e00ff */
[----:B-1----:R-:W-:Y:S01]  /*0f90*/  LOP3.LUT R5, R0, 0x1ffffffe, RZ, 0xc0, !PT ;  /* 0x1ffffffe00057812 */ /* 0x002fe200078ec0ff */
[----:B------:R-:W-:Y:S01]  /*0fa0*/  VIADD R27, R225, 0x20 ;  /* 0x00000020e11b7836 */ /* 0x000fe20000000000 */
[----:B------:R-:W-:Y:S01]  /*0fb0*/  SHF.R.U32.HI R0, RZ, 0x3, R215 ;  /* 0x00000003ff007819 */ /* 0x000fe200000116d7 */
[----:B------:R-:W-:Y:S01]  /*0fc0*/  IMAD.SHL.U32 R0, R2, 0x8, RZ ;  /* 0x0000000802007824 */ /* 0x000fe200078e00ff */
[----:B------:R-:W-:Y:S01]  /*0fd0*/  SHF.R.S32.HI R2, RZ, 0x1f, R29 ;  /* 0x0000001fff027819 */ /* 0x000fe2000001141d */
[----:B------:R-:W-:Y:S01]  /*0fe0*/  IMAD.IADD R5, R6, 0x1, -R5 ;  /* 0x0000000106057824 */ /* 0x000fe200078e0a05 */
[----:B------:R-:W-:Y:S01]  /*0ff0*/  LOP3.LUT R219, R7, 0xfffffe00, RZ, 0xc0, !PT ;  /* 0xfffffe0007db7812 */ /* 0x000fe200078ec0ff */
[C---:B------:R-:W-:Y:S01]  /*1000*/  VIADD R13, R225.reuse, 0x58 ;  /* 0x00000058e10d7836 */ /* 0x040fe20000000000 */
[----:B------:R0:W-:Y:S01]  /*1010*/  STL [R1+0x74], R0 ;  /* 0x0000740001007387 */ /* 0x0001e20000100800 */
[----:B------:R-:W-:Y:S01]  /*1020*/  IMAD.MOV.U32 R10, RZ, RZ, R14 ;  /* 0x000000ffff0a7224 */ /* 0x000fe200078e000e */
[----:B------:R-:W-:Y:S01]  /*1030*/  SHF.R.S32.HI R2, RZ, 0x1f, R26 ;  /* 0x0000001fff027819 */ /* 0x000fe2000001141a */
[C---:B------:R-:W-:Y:S01]  /*1040*/  VIADD R24, R225.reuse, 0x38 ;  /* 0x00000038e1187836 */ /* 0x040fe20000000000 */
[----:B------:R-:W-:Y:S01]  /*1050*/  SHF.R.S32.HI R7, RZ, 0x1f, R30 ;  /* 0x0000001fff077819 */ /* 0x000fe2000001141e */
[C---:B------:R-:W-:Y:S01]  /*1060*/  VIADD R6, R225.reuse, 0x70 ;  /* 0x00000070e1067836 */ /* 0x040fe20000000000 */
[----:B------:R-:W-:Y:S01]  /*1070*/  SHF.R.S32.HI R2, RZ, 0x1f, R21 ;  /* 0x0000001fff027819 */ /* 0x000fe20000011415 */
[----:B------:R-:W-:Y:S01]  /*1080*/  IMAD.MOV.U32 R11, RZ, RZ, R15 ;  /* 0x000000ffff0b7224 */ /* 0x000fe200078e000f */
[----:B------:R-:W-:Y:S01]  /*1090*/  SHF.R.S32.HI R7, RZ, 0x1f, R27 ;  /* 0x0000001fff077819 */ /* 0x000fe2000001141b */
[C---:B------:R-:W-:Y:S01]  /*10a0*/  VIADD R14, R225.reuse, 0x50 ;  /* 0x00000050e10e7836 */ /* 0x040fe20000000000 */
[----:B------:R-:W-:Y:S01]  /*10b0*/  SHF.R.S32.HI R2, RZ, 0x1f, R13 ;  /* 0x0000001fff027819 */ /* 0x000fe2000001140d */
[C---:B0-----:R-:W-:Y:S01]  /*10c0*/  VIADD R0, R225.reuse, 0x88 ;  /* 0x00000088e1007836 */ /* 0x041fe20000000000 */
        /* <DEDUP_REMOVED lines=8> */
[----:B------:R-:W-:Y:S01]  /*1150*/  SHF.R.U32.HI R217, RZ, 0x3, R216 ;  /* 0x00000003ffd97819 */ /* 0x000fe200000116d8 */
        /* <DEDUP_REMOVED lines=17> */
[C---:B------:R-:W-:Y:S02]  /*1270*/  IMAD.IADD R206, R22.reuse, 0x1, R211 ;  /* 0x0000000116ce7824 */ /* 0x040fe400078e02d3 */
[----:B------:R-:W-:Y:S02]  /*1280*/  IMAD.IADD R207, R22, 0x1, R210 ;  /* 0x0000000116cf7824 */ /* 0x000fe400078e02d2 */
[----:B------:R-:W-:Y:S02]  /*1290*/  VIADD R235, R225, 0x98 ;  /* 0x00000098e1eb7836 */ /* 0x000fe40000000000 */
[----:B------:R-:W-:-:S07]  /*12a0*/  IMAD R227, R5, 0x8, R20 ;  /* 0x0000000805e37824 */ /* 0x000fce00078e0214 */
.L_x_2742:
[----:B0-----:R-:W0:Y:S01]  /*12b0*/  LDC.64 R230, c[0x0][0xc88] ;  /* 0x00032200ffe67b82 */ /* 0x001e220000000a00 */
[----:B------:R-:W-:Y:S01]  /*12c0*/  ULDC.64 UR4, c[0x0][0xa28] ;  /* 0x00028a0000047ab9 */ /* 0x000fe20000000a00 */
[----:B------:R-:W-:Y:S01]  /*12d0*/  ULDC.64 UR8, c[0x0][0xa18] ;  /* 0x0002860000087ab9 */ /* 0x000fe20000000a00 */
[----:B------:R-:W-:Y:S01]  /*12e0*/  ULDC.64 UR6, c[0x0][0xa08] ;  /* 0x0002820000067ab9 */ /* 0x000fe20000000a00 */
[----:B0-----:R-:W-:-:S06]  /*12f0*/  IMAD.WIDE R230, R11, 0x4, R230 ;  /* 0x000000040be67825 */ /* 0x001fcc00078e02e6 */
[----:B--2---:R-:W2:Y:S01]  /*1300*/  LDG.E R230, desc[UR60][R230.64] ;  /* 0x0000003ce6e67981 */ /* 0x004ea2000c1e1900 */
[----:B------:R-:W-:Y:S01]  /*1310*/  ISETP.NE.U32.AND P2, PT, RZ, UR4, PT ;  /* 0x00000004ff007c0c */ /* 0x000fe2000bf45070 */
[----:B------:R-:W-:Y:S01]  /*1320*/  IMAD.MOV.U32 R8, RZ, RZ, RZ ;  /* 0x000000ffff087224 */ /* 0x000fe200078e00ff */
[----:B------:R-:W-:Y:S01]  /*1330*/  ISETP.NE.U32.AND P1, PT, RZ, UR8, PT ;  /* 0x00000008ff007c0c */ /* 0x000fe2000bf25070 */
[----:B------:R-:W-:Y:S01]  /*1340*/  IMAD.MOV.U32 R26, RZ, RZ, RZ ;  /* 0x000000ffff1a7224 */ /* 0x000fe200078e00ff */
[----:B------:R-:W-:Y:S02]  /*1350*/  ISETP.NE.AND.EX P2, PT, RZ, UR5, PT, P2 ;  /* 0x00000005ff007c0c */ /* 0x000fe4000bf45320 */
[----:B------:R-:W-:Y:S02]  /*1360*/  ISETP.NE.AND.EX P1, PT, RZ, UR9, PT, P1 ;  /* 0x00000009ff007c0c */ /* 0x000fe4000bf25310 */
[----:B------:R-:W-:-:S04]  /*1370*/  ISETP.NE.U32.AND P0, PT, RZ, UR6, PT ;  /* 0x00000006ff007c0c */ /* 0x000fc8000bf05070 */
[----:B------:R-:W-:Y:S02]  /*1380*/  ISETP.NE.AND.EX P0, PT, RZ, UR7, PT, P0 ;  /* 0x00000007ff007c0c */ /* 0x000fe4000bf05300 */
[----:B--2-4-:R-:W-:Y:S01]  /*1390*/  SHF.R.S32.HI R0, RZ, 0x1f, R230 ;  /* 0x0000001fff007819 */ /* 0x014fe200000114e6 */
[C---:B------:R-:W-:Y:S02]  /*13a0*/  IMAD.SHL.U32 R231, R230.reuse, 0x4, RZ ;  /* 0x00000004e6e77824 */ /* 0x040fe400078e00ff */
[C---:B---3--:R-:W-:Y:S02]  /*13b0*/  @P2 LEA R2, P3, R230.reuse, UR4, 0x2 ;  /* 0x00000004e6022c11 */ /* 0x048fe4000f8610ff */
[C-C-:B------:R-:W-:Y:S01]  /*13c0*/  SHF.L.U64.HI R232, R230.reuse, 0x2, R0.reuse ;  /* 0x00000002e6e87819 */ /* 0x140fe20000010200 */
[----:B------:R0:W-:Y:S01]  /*13d0*/  STL [R1+0x68], R0 ;  /* 0x0000680001007387 */ /* 0x0001e20000100800 */
[----:B------:R-:W-:Y:S01]  /*13e0*/  @P2 LEA.HI.X R3, R230, UR5, R0, 0x2, P3 ;  /* 0x00000005e6032c11 */ /* 0x000fe200098f1400 */
[----:B------:R-:W-:Y:S01]  /*13f0*/  ULDC UR4, c[0x0][0x288] ;  /* 0x0000a20000047ab9 */ /* 0x000fe20000000800 */
[----:B------:R-:W-:-:S03]  /*1400*/  IADD3 R6, P4, R231, UR6, RZ ;  /* 0x00000006e7067c10 */ /* 0x000fc6000ff9e0ff */
[----:B------:R1:W5:Y:S01]  /*1410*/  @P2 LDG.E R8, desc[UR60][R2.64] ;  /* 0x0000003c02082981 */ /* 0x000362000c1e1900 */
[----:B------:R-:W-:Y:S01]  /*1420*/  @P1 IADD3 R4, P2, R231, UR8, RZ ;  /* 0x00000008e7041c10 */ /* 0x000fe2000ff5e0ff */
        /* <DEDUP_REMOVED lines=19> */
[----:B------:R-:W-:Y:S02]  /*1560*/  LEA.HI R229, R0, R3, RZ, 0x10 ;  /* 0x0000000300e57211 */ /* 0x000fe400078f80ff */
        /* <DEDUP_REMOVED lines=11> */
.L_x_2512:
[----:B------:R-:W-:Y:S02]  /*1620*/  IMAD.U32 R2, RZ, RZ, UR5 ;  /* 0x00000005ff027e24 */ /* 0x000fe4000f8e00ff */
[----:B------:R-:W-:Y:S01]  /*1630*/  IMAD.U32 R25, RZ, RZ, UR4 ;  /* 0x00000004ff197e24 */ /* 0x000fe2000f8e00ff */
[----:B------:R-:W-:Y:S06]  /*1640*/  @!P2 BRA `(.L_x_2513) ;  /* 0x000000000010a947 */ /* 0x000fec0003800000 */
[----:B------:R-:W-:-:S04]  /*1650*/  IADD3 R4, P0, R231, UR8, RZ ;  /* 0x00000008e7047c10 */ /* 0x000fc8000ff1e0ff */
[----:B------:R-:W-:-:S05]  /*1660*/  IADD3.X R5, R232, UR9, RZ, P0, !PT ;  /* 0x00000009e8057c10 */ /* 0x000fca00087fe4ff */
[----:B------:R0:W5:Y:S01]  /*1670*/  LDG.E R25, desc[UR60][R4.64] ;  /* 0x0000003c04197981 */ /* 0x000162000c1e1900 */
[----:B------:R-:W-:Y:S05]  /*1680*/  BRA `(.L_x_2514) ;  /* 0x0000000000107947 */ /* 0x000fea0003800000 */
.L_x_2513:
[----:B------:R-:W-:Y:S05]  /*1690*/  @!P0 BRA `(.L_x_2514) ;  /* 0x00000000000c8947 */ /* 0x000fea0003800000 */
[----:B------:R-:W2:Y:S04]  /*16a0*/  LDG.E R0, desc[UR60][R6.64] ;  /* 0x0000003c06007981 */ /* 0x000ea8000c1e1900 */
[----:B------:R-:W2:Y:S02]  /*16b0*/  LDG.E R25, desc[UR60][R6.64+0x4] ;  /* 0x0000043c06197981 */ /* 0x000ea4000c1e1900 */
[----:B--2---:R-:W-:-:S07]  /*16c0*/  IMAD.IADD R25, R25, 0x1, -R0 ;  /* 0x0000000119197824 */ /* 0x004fce00078e0a00 */
.L_x_2514:
[----:B------:R-:W-:Y:S01]  /*16d0*/  ULDC.64 UR4, c[0x0][0xa10] ;  /* 0x0002840000047ab9 */ /* 0x000fe20000000a00 */
[----:B------:R-:W1:Y:S01]  /*16e0*/  LDC R10, c[0x0][0x448] ;  /* 0x00011200ff0a7b82 */ /* 0x000e620000000800 */
[----:B------:R-:W-:-:S04]  /*16f0*/  ISETP.NE.U32.AND P0, PT, RZ, UR4, PT ;  /* 0x00000004ff007c0c */ /* 0x000fc8000bf05070 */
[----:B------:R-:W-:Y:S01]  /*1700*/  ISETP.NE.AND.EX P0, PT, RZ, UR5, PT, P0 ;  /* 0x00000005ff007c0c */ /* 0x000fe2000bf05300 */
[----:B------:R-:W-:-:S12]  /*1710*/  ULDC.64 UR4, c[0x0][0xa30] ;  /* 0x00028c0000047ab9 */ /* 0x000fd80000000a00 */
[----:B0-----:R-:W0:Y:S02]  /*1720*/  @P0 LDC.64 R4, c[0x0][0xa10] ;  /* 0x00028400ff040b82 */ /* 0x001e240000000a00 */
[----:B0-----:R-:W-:-:S05]  /*1730*/  @P0 IMAD.WIDE R4, R230, 0x4, R4 ;  /* 0x00000004e6040825 */ /* 0x001fca00078e0204 */
[----:B------:R-:W2:Y:S04]  /*1740*/  @P0 LDG.E R0, desc[UR60][R4.64] ;  /* 0x0000003c04000981 */ /* 0x000ea8000c1e1900 */
[----:B------:R0:W2:Y:S01]  /*1750*/  @P0 LDG.E R3, desc[UR60][R4.64+0x4] ;  /* 0x0000043c04030981 */ /* 0x0000a2000c1e1900 */
[----:B------:R-:W-:Y:S01]  /*1760*/  ISETP.NE.U32.AND P1, PT, RZ, UR4, PT ;  /* 0x00000004ff007c0c */ /* 0x000fe2000bf25070 */
[----:B-----5:R-:W-:-:S03]  /*1770*/  IMAD.MOV.U32 R146, RZ, RZ, R25 ;  /* 0x000000ffff927224 */ /* 0x020fc600078e0019 */
[----:B------:R-:W-:-:S13]  /*1780*/  ISETP.NE.AND.EX P1, PT, RZ, UR5, PT, P1 ;  /* 0x00000005ff007c0c */ /* 0x000fda000bf25310 */
[----:B------:R-:W-:-:S04]  /*1790*/  @P1 IADD3 R6, P2, R231, UR4, RZ ;  /* 0x00000004e7061c10 */ /* 0x000fc8000ff5e0ff */
[----:B------:R-:W-:-:S05]  /*17a0*/  @P1 IADD3.X R7, R232, UR5, RZ, P2, !PT ;  /* 0x00000005e8071c10 */ /* 0x000fca00097fe4ff */
[----:B------:R3:W5:Y:S01]  /*17b0*/  @P1 LDG.E R146, desc[UR60][R6.64] ;  /* 0x0000003c06921981 */ /* 0x000762000c1e1900 */
[----:B-1----:R-:W-:Y:S01]  /*17c0*/  ISETP.NE.AND P1, PT, R10, 0x1, PT ;  /* 0x000000010a00780c */ /* 0x002fe20003f25270 */
[----:B------:R-:W-:Y:S01]  /*17d0*/  IMAD.SHL.U32 R223, R9, 0x80, RZ ;  /* 0x0000008009df7824 */ /* 0x000fe200078e00ff */
[----:B------:R-:W-:Y:S01]  /*17e0*/  BSSY B0, `(.L_x_2515) ;  /* 0x0000037000007945 */ /* 0x000fe20003800000 */
[----:B------:R-:W-:Y:S01]  /*17f0*/  IMAD.IADD R9, R25, 0x1, -R8 ;  /* 0x0000000119097824 */ /* 0x000fe200078e0a08 */
[----:B------:R-:W-:Y:S01]  /*1800*/  LOP3.LUT R236, R229, 0xff, RZ, 0xc0, !PT ;  /* 0x000000ffe5ec7812 */ /* 0x000fe200078ec0ff */
[----:B0-----:R-:W-:Y:S01]  /*1810*/  VIADD R4, R223, 0x7f ;  /* 0x0000007fdf047836 */ /* 0x001fe20000000000 */
[----:B------:R-:W-:Y:S01]  /*1820*/  SHF.R.U32.HI R229, RZ, 0x10, R229 ;  /* 0x00000010ffe57819 */ /* 0x000fe200000116e5 */
[----:B---3--:R-:W-:-:S06]  /*1830*/  IMAD.MOV.U32 R6, RZ, RZ, RZ ;  /* 0x000000ffff067224 */ /* 0x008fcc00078e00ff */
[----:B------:R-:W0:Y:S08]  /*1840*/  @P1 LDC R11, c[0x0][0x44c] ;  /* 0x00011300ff0b1b82 */ /* 0x000e300000000800 */
[----:B------:R-:W1:Y:S01]  /*1850*/  @P1 LDC R5, c[0x0][0x450] ;  /* 0x00011400ff051b82 */ /* 0x000e620000000800 */
[----:B--2---:R-:W-:Y:S02]  /*1860*/  @P0 IMAD.IADD R2, R3, 0x1, -R0 ;  /* 0x0000000103020824 */ /* 0x004fe400078e0a00 */
[----:B0-----:R-:W-:-:S04]  /*1870*/  @P1 IMAD.HI.U32 R0, R4, R11, RZ ;  /* 0x0000000b04001227 */ /* 0x001fc800078e00ff */
[----:B------:R-:W-:Y:S01]  /*1880*/  IMAD.IADD R226, R9, 0x1, R2 ;  /* 0x0000000109e27824 */ /* 0x000fe200078e0202 */
[----:B-1----:R-:W-:-:S03]  /*1890*/  @P1 SHF.R.U32.HI R4, RZ, R5, R0 ;  /* 0x00000005ff041219 */ /* 0x002fc60000011600 */
[C---:B------:R-:W-:Y:S01]  /*18a0*/  VIADD R5, R226.reuse, 0x6f ;  /* 0x0000006fe2057836 */ /* 0x040fe20000000000 */
[----:B------:R-:W-:-:S05]  /*18b0*/  IADD3 R150, R226, 0x70, -R224 ;  /* 0x00000070e2967810 */ /* 0x000fca0007ffe8e0 */
[----:B------:R-:W-:Y:S02]  /*18c0*/  IMAD.IADD R7, R150, 0x1, R4 ;  /* 0x0000000196077824 */ /* 0x000fe400078e0204 */
[----:B------:R-:W-:Y:S02]  /*18d0*/  IMAD.MOV.U32 R4, RZ, RZ, RZ ;  /* 0x000000ffff047224 */ /* 0x000fe400078e00ff */
[----:B------:R-:W-:-:S04]  /*18e0*/  IMAD.HI R6, R7, -0x6db6db6d, R6 ;  /* 0x9249249307067827 */ /* 0x000fc800078e0206 */
[----:B------:R-:W-:Y:S01]  /*18f0*/  IMAD.HI R4, R5, -0x6db6db6d, R4 ;  /* 0x9249249305047827 */ /* 0x000fe200078e0204 */
[----:B------:R-:W-:-:S04]  /*1900*/  SHF.R.U32.HI R3, RZ, 0x1f, R6 ;  /* 0x0000001fff037819 */ /* 0x000fc80000011606 */
[----:B------:R-:W-:Y:S02]  /*1910*/  SHF.R.U32.HI R151, RZ, 0x1f, R4 ;  /* 0x0000001fff977819 */ /* 0x000fe40000011604 */
[----:B------:R-:W-:Y:S01]  /*1920*/  LEA.HI.SX32 R6, R6, R3, 0x1a ;  /* 0x0000000306067211 */ /* 0x000fe200078fd2ff */
[----:B------:R-:W-:Y:S01]  /*1930*/  IMAD.MOV.U32 R3, RZ, RZ, RZ ;  /* 0x000000ffff037224 */ /* 0x000fe200078e00ff */
[----:B------:R-:W-:-:S04]  /*1940*/  LEA.HI.SX32 R151, R4, R151, 0x1a ;  /* 0x0000009704977211 */ /* 0x000fc800078fd2ff */
[----:B------:R-:W-:-:S04]  /*1950*/  VIMNMX R10, R151, R6, PT ;  /* 0x00000006970a7248 */ /* 0x000fc80003fe0100 */
[----:B------:R-:W-:-:S13]  /*1960*/  ISETP.GE.AND P0, PT, R10, 0x1, PT ;  /* 0x000000010a00780c */ /* 0x000fda0003f06270 */
[----:B------:R-:W-:Y:S05]  /*1970*/  @!P0 BRA `(.L_x_2516) ;  /* 0x0000000000748947 */ /* 0x000fea0003800000 */
[----:B------:R-:W-:Y:S01]  /*1980*/  ISETP.NE.AND P0, PT, R229, RZ, PT ;  /* 0x000000ffe500720c */ /* 0x000fe20003f05270 */
[----:B------:R-:W-:-:S03]  /*1990*/  ULDC UR4, c[0x0][0x9f0] ;  /* 0x00027c0000047ab9 */ /* 0x000fc60000000800 */
[----:B------:R-:W-:-:S04]  /*19a0*/  SEL R11, R229, UR4, P0 ;  /* 0x00000004e50b7c07 */ /* 0x000fc80008000000 */
[-C--:B------:R-:W-:Y:S02]  /*19b0*/  IABS R6, R11.reuse ;  /* 0x0000000b00067213 */ /* 0x080fe40000000000 */
[----:B------:R-:W-:Y:S02]  /*19c0*/  IADD3 R0, R11, -0x1, R10 ;  /* 0xffffffff0b007810 */ /* 0x000fe40007ffe00a */
[----:B------:R-:W0:Y:S01]  /*19d0*/  I2F.RP R3, R6 ;  /* 0x0000000600037306 */ /* 0x000e220000209400 */
[-C--:B------:R-:W-:Y:S02]  /*19e0*/  IABS R12, R11.reuse ;  /* 0x0000000b000c7213 */ /* 0x080fe40000000000 */
        /* <DEDUP_REMOVED lines=22> */
.L_x_2516:
[----:B------:R-:W-:Y:S05]  /*1b50*/  BSYNC B0 ;  /* 0x0000000000007941 */ /* 0x000fea0003800000 */
.L_x_2515:
        /* <DEDUP_REMOVED lines=38> */
.L_x_2519:
[----:B------:R-:W-:Y:S05]  /*1dc0*/  BSYNC B6 ;  /* 0x0000000000067941 */ /* 0x000fea0003800000 */
.L_x_2518:
        /* <DEDUP_REMOVED lines=20> */
.L_x_2521:
[----:B------:R-:W-:Y:S05]  /*1f10*/  BSYNC B6 ;  /* 0x0000000000067941 */ /* 0x000fea0003800000 */
.L_x_2520:
[----:B------:R-:W-:Y:S01]  /*1f20*/  ULDC.64 UR4, c[0x0][0x9f8] ;  /* 0x00027e0000047ab9 */ /* 0x000fe20000000a00 */
[----:B------:R-:W-:Y:S01]  /*1f30*/  IMAD.MOV.U32 R6, RZ, RZ, R230 ;  /* 0x000000ffff067224 */ /* 0x000fe200078e00e6 */
[----:B------:R-:W-:Y:S01]  /*1f40*/  ISETP.NE.U32.AND P0, PT, RZ, UR4, PT ;  /* 0x00000004ff007c0c */ /* 0x000fe2000bf05070 */
[----:B------:R-:W2:Y:S01]  /*1f50*/  LDL.LU R20, [R1+0x20] ;  /* 0x0000200001147983 */ /* 0x000ea20000300800 */
[----:B------:R-:W-:Y:S01]  /*1f60*/  ULDC UR6, c[0x0][0x2f4] ;  /* 0x0000bd0000067ab9 */ /* 0x000fe20000000800 */
[----:B------:R-:W0:Y:S01]  /*1f70*/  LDC.64 R110, c[0x0][0x300] ;  /* 0x0000c000ff6e7b82 */ /* 0x000e220000000a00 */
[----:B------:R-:W-:Y:S01]  /*1f80*/  ISETP.NE.AND.EX P0, PT, RZ, UR5, PT, P0 ;  /* 0x00000005ff007c0c */ /* 0x000fe2000bf05300 */
[----:B------:R-:W1:Y:S01]  /*1f90*/  S2R R3, SR_TID.X ;  /* 0x0000000000037919 */ /* 0x000e620000002100 */
[----:B------:R-:W-:Y:S02]  /*1fa0*/  VIADD R0, R18, 0x60 ;  /* 0x0000006012007836 */ /* 0x000fe40000000000 */
[----:B------:R-:W-:Y:S01]  /*1fb0*/  IMAD.IADD R121, R26, 0x1, R25 ;  /* 0x000000011a797824 */ /* 0x000fe200078e0219 */
[----:B------:R-:W-:Y:S01]  /*1fc0*/  SHF.R.S32.HI R19, RZ, 0x1f, R18 ;  /* 0x0000001fff137819 */ /* 0x000fe20000011412 */
[----:B------:R-:W-:Y:S01]  /*1fd0*/  ULDC.64 UR8, c[0x0][0xa08] ;  /* 0x0002820000087ab9 */ /* 0x000fe20000000a00 */
[----:B------:R-:W3:Y:S06]  /*1fe0*/  LDC.64 R104, c[0x0][0x3f8] ;  /* 0x0000fe00ff687b82 */ /* 0x000eec0000000a00 */
[----:B------:R-:W-:-:S02]  /*1ff0*/  @P0 IADD3 R4, P1, R231, UR4, RZ ;  /* 0x00000004e7040c10 */ /* 0x000fc4000ff3e0ff */
[----:B------:R-:W4:Y:S02]  /*2000*/  LDC.64 R98, c[0x0][0x408] ;  /* 0x00010200ff627b82 */ /* 0x000f240000000a00 */
[----:B------:R-:W-:Y:S01]  /*2010*/  @P0 IADD3.X R5, R232, UR5, RZ, P1, !PT ;  /* 0x00000005e8050c10 */ /* 0x000fe20008ffe4ff */
[----:B------:R-:W-:-:S04]  /*2020*/  ULDC.64 UR4, c[0x0][0x330] ;  /* 0x0000cc0000047ab9 */ /* 0x000fc80000000a00 */
[----:B------:R1:W2:Y:S01]  /*2030*/  @P0 LDG.E R6, desc[UR60][R4.64] ;  /* 0x0000003c04060981 */ /* 0x0002a2000c1e1900 */
[----:B------:R-:W-:Y:S01]  /*2040*/  ISETP.GE.AND P1, PT, R206, UR6, PT ;  /* 0x00000006ce007c0c */ /* 0x000fe2000bf26270 */
[----:B------:R-:W-:Y:S01]  /*2050*/  IMAD.WIDE.U32 R112, R228, UR4, R18 ;  /* 0x00000004e4707c25 */ /* 0x000fe2000f8e0012 */
[----:B------:R-:W-:Y:S01]  /*2060*/  ISETP.GE.AND P0, PT, R18, UR6, PT ;  /* 0x0000000612007c0c */ /* 0x000fe2000bf06270 */
[----:B------:R-:W0:Y:S01]  /*2070*/  LDC R15, c[0x0][0x3f4] ;  /* 0x0000fd00ff0f7b82 */ /* 0x000e220000000800 */
[----:B------:R-:W-:Y:S01]  /*2080*/  SEL R7, RZ, 0xffffffff, P1 ;  /* 0xffffffffff077807 */ /* 0x000fe20000800000 */
[----:B------:R-:W-:Y:S01]  /*2090*/  IMAD R113, R228, UR5, R113 ;  /* 0x00000005e4717c24 */ /* 0x000fe2000f8e0271 */
[----:B------:R-:W-:Y:S01]  /*20a0*/  ISETP.GE.AND P1, PT, R0, UR6, PT ;  /* 0x0000000600007c0c */ /* 0x000fe2000bf26270 */
[----:B------:R-:W-:Y:S01]  /*20b0*/  ULDC.64 UR4, c[0x0][0x308] ;  /* 0x0000c20000047ab9 */ /* 0x000fe20000000a00 */
[----:B------:R-:W-:Y:S01]  /*20c0*/  SHF.R.S32.HI R13, RZ, 0x1f, R121 ;  /* 0x0000001fff0d7819 */ /* 0x000fe20000011479 */
[----:B-1----:R-:W-:Y:S01]  /*20d0*/  IMAD.SHL.U32 R4, R7, 0x2, RZ ;  /* 0x0000000207047824 */ /* 0x002fe200078e00ff */
[----:B------:R-:W-:Y:S01]  /*20e0*/  SEL R5, RZ, 0x8, P1 ;  /* 0x00000008ff057807 */ /* 0x000fe20000800000 */
[----:B------:R-:W-:Y:S01]  /*20f0*/  VIADD R8, R3, 0xffffff80 ;  /* 0xffffff8003087836 */ /* 0x000fe20000000000 */
[----:B------:R-:W-:Y:S01]  /*2100*/  SEL R3, RZ, 0x1, P0 ;  /* 0x00000001ff037807 */ /* 0x000fe20000000000 */
[----:B---3--:R-:W-:Y:S01]  /*2110*/  IMAD.WIDE.U32 R106, R204, R104, R18 ;  /* 0x00000068cc6a7225 */ /* 0x008fe200078e0012 */
[----:B------:R-:W-:Y:S01]  /*2120*/  ISETP.GE.AND P0, PT, R207, UR6, PT ;  /* 0x00000006cf007c0c */ /* 0x000fe2000bf06270 */
[----:B------:R-:W1:Y:S01]  /*2130*/  S2R R152, SR_TID.X ;  /* 0x0000000000987919 */ /* 0x000e620000002100 */
[----:B------:R-:W-:Y:S01]  /*2140*/  LOP3.LUT R3, R4, 0x2, R3, 0xe2, !PT ;  /* 0x0000000204037812 */ /* 0x000fe200078ee203 */
[----:B----4-:R-:W-:Y:S01]  /*2150*/  IMAD.WIDE.U32 R100, R204, R98, R18 ;  /* 0x00000062cc647225 */ /* 0x010fe200078e0012 */
[----:B------:R-:W-:-:S02]  /*2160*/  SEL R4, RZ, 0x4, P0 ;  /* 0x00000004ff047807 */ /* 0x000fc40000000000 */
[----:B------:R-:W-:Y:S01]  /*2170*/  SHF.R.S32.HI R7, RZ, 0x1f, R8 ;  /* 0x0000001fff077819 */ /* 0x000fe20000011408 */
[----:B------:R-:W-:Y:S01]  /*2180*/  IMAD R29, R105, 0x70, RZ ;  /* 0x00000070691d7824 */ /* 0x000fe200078e02ff */
[----:B------:R-:W-:Y:S01]  /*2190*/  LOP3.LUT R27, R5, R3, R4, 0xfe, !PT ;  /* 0x00000003051b7212 */ /* 0x000fe200078efe04 */
[----:B------:R-:W-:Y:S01]  /*21a0*/  VIADD R3, R18, 0x80 ;  /* 0x0000008012037836 */ /* 0x000fe20000000000 */
[----:B------:R-:W-:Y:S01]  /*21b0*/  LEA.HI R9, R7, R8, RZ, 0x2 ;  /* 0x0000000807097211 */ /* 0x000fe200078f10ff */
[-C--:B0-----:R-:W-:Y:S01]  /*21c0*/  IMAD R8, R13, R110.reuse, RZ ;  /* 0x0000006e0d087224 */ /* 0x081fe200078e02ff */
[----:B------:R-:W-:Y:S01]  /*21d0*/  SHF.R.S32.HI R148, RZ, 0x1f, R204 ;  /* 0x0000001fff947819 */ /* 0x000fe200000114cc */
[----:B------:R-:W-:Y:S01]  /*21e0*/  IMAD.WIDE.U32 R4, R121, R110, RZ ;  /* 0x0000006e79047225 */ /* 0x000fe200078e00ff */
[----:B------:R-:W-:Y:S02]  /*21f0*/  ISETP.GE.AND P0, PT, R3, UR6, PT ;  /* 0x0000000603007c0c */ /* 0x000fe4000bf06270 */
[----:B------:R-:W-:Y:S01]  /*2200*/  SHF.R.S32.HI R9, RZ, 0x1f, R9 ;  /* 0x0000001fff097819 */ /* 0x000fe20000011409 */
[----:B------:R-:W-:Y:S01]  /*2210*/  IMAD R7, R121, R111, R8 ;  /* 0x0000006f79077224 */ /* 0x000fe200078e0208 */
[----:B------:R-:W-:Y:S01]  /*2220*/  SEL R8, RZ, 0x10, P0 ;  /* 0x00000010ff087807 */ /* 0x000fe20000000000 */
[----:B------:R-:W-:Y:S01]  /*2230*/  IMAD R133, R111, 0x70, RZ ;  /* 0x000000706f857824 */ /* 0x000fe200078e02ff */
[----:B------:R-:W-:Y:S01]  /*2240*/  ISETP.NE.U32.AND P0, PT, RZ, UR8, PT ;  /* 0x00000008ff007c0c */ /* 0x000fe2000bf05070 */
[----:B------:R-:W-:Y:S01]  /*2250*/  IMAD.IADD R5, R5, 0x1, R7 ;  /* 0x0000000105057824 */ /* 0x000fe200078e0207 */
[----:B------:R-:W-:Y:S01]  /*2260*/  LEA.HI R9, R9, R204, RZ, 0x3 ;  /* 0x000000cc09097211 */ /* 0x000fe200078f18ff */
[----:B------:R-:W-:Y:S01]  /*2270*/  IMAD.SHL.U32 R137, R110, 0x40, RZ ;  /* 0x000000406e897824 */ /* 0x000fe200078e00ff */
[----:B------:R-:W-:Y:S01]  /*2280*/  ISETP.NE.AND.EX P0, PT, RZ, UR9, PT, P0 ;  /* 0x00000009ff007c0c */ /* 0x000fe2000bf05300 */
[----:B------:R-:W-:Y:S01]  /*2290*/  IMAD.WIDE.U32 R4, R228, UR4, R4 ;  /* 0x00000004e4047c25 */ /* 0x000fe2000f8e0004 */
[----:B------:R-:W-:-:S02]  /*22a0*/  LOP3.LUT R9, R9, 0xfffffff8, RZ, 0xc0, !PT ;  /* 0xfffffff809097812 */ /* 0x000fc400078ec0ff */
[----:B------:R-:W-:Y:S01]  /*22b0*/  LOP3.LUT R27, R27, R8, RZ, 0xfc, !PT ;  /* 0x000000081b1b7212 */ /* 0x000fe200078efcff */
[----:B------:R-:W-:Y:S01]  /*22c0*/  IMAD R5, R228, UR5, R5 ;  /* 0x00000005e4057c24 */ /* 0x000fe2000f8e0205 */
[----:B------:R-:W-:Y:S01]  /*22d0*/  ULDC.64 UR4, c[0x0][0x310] ;  /* 0x0000c40000047ab9 */ /* 0x000fe20000000a00 */
[----:B------:R-:W-:Y:S01]  /*22e0*/  IMAD.IADD R132, R204, 0x1, -R9 ;  /* 0x00000001cc847824 */ /* 0x000fe200078e0a09 */
[--C-:B------:R-:W-:Y:S01]  /*22f0*/  SHF.R.S32.HI R23, RZ, 0x1f, R22.reuse ;  /* 0x0000001fff177819 */ /* 0x100fe20000011416 */
[----:B------:R-:W-:Y:S01]  /*2300*/  IMAD R135, R99, 0x70, RZ ;  /* 0x0000007063877824 */ /* 0x000fe200078e02ff */
[----:B------:R-:W-:Y:S01]  /*2310*/  ISETP.GE.AND P2, PT, R207, R15, PT ;  /* 0x0000000fcf00720c */ /* 0x000fe20003f46270 */
[----:B------:R-:W-:Y:S01]  /*2320*/  IMAD.SHL.U32 R124, R15, 0x2, RZ ;  /* 0x000000020f7c7824 */ /* 0x000fe200078e00ff */
[----:B------:R-:W-:Y:S01]  /*2330*/  LOP3.LUT P1, RZ, R132, 0x4, RZ, 0xc0, !PT ;  /* 0x0000000484ff7812 */ /* 0x000fe2000782c0ff */
[----:B------:R-:W-:Y:S01]  /*2340*/  IMAD.WIDE.U32 R108, R204, R104, R22 ;  /* 0x00000068cc6c7225 */ /* 0x000fe200078e0016 */
[----:B------:R-:W-:-:S02]  /*2350*/  SHF.R.U32.HI R28, RZ, 0x3, R215 ;  /* 0x00000003ff1c7819 */ /* 0x000fc400000116d7 */
[C---:B------:R-:W-:Y:S01]  /*2360*/  IADD3 R120, P3, R204.reuse, R121, RZ ;  /* 0x00000079cc787210 */ /* 0x040fe20007f7e0ff */
[----:B------:R-:W-:Y:S01]  /*2370*/  IMAD.WIDE.U32 R102, R204, R98, R22 ;  /* 0x00000062cc667225 */ /* 0x000fe200078e0016 */
[----:B------:R-:W-:Y:S02]  /*2380*/  SHF.L.U64.HI R136, R110, 0x6, R111 ;  /* 0x000000066e887819 */ /* 0x000fe4000001026f */
[----:B------:R-:W-:Y:S01]  /*2390*/  SHF.R.S32.HI R149, RZ, 0x1f, R234 ;  /* 0x0000001fff957819 */ /* 0x000fe200000114ea */
[----:B------:R-:W-:Y:S01]  /*23a0*/  IMAD.X R121, R13, 0x1, R148, P3 ;  /* 0x000000010d797824 */ /* 0x000fe200018e0694 */
[----:B-1----:R-:W-:Y:S02]  /*23b0*/  LEA.HI R152, R152, 0x8, RZ, 0x19 ;  /* 0x0000000898987811 */ /* 0x002fe400078fc8ff */
[----:B--2---:R-:W-:-:S04]  /*23c0*/  LOP3.LUT R20, R20, 0xfffffffb, RZ, 0xc0, !PT ;  /* 0xfffffffb14147812 */ /* 0x004fc800078ec0ff */
[----:B------:R-:W-:Y:S02]  /*23d0*/  @P1 LOP3.LUT R20, R20, 0x4, RZ, 0xfc, !PT ;  /* 0x0000000414141812 */ /* 0x000fe400078efcff */
[----:B------:R-:W-:Y:S02]  /*23e0*/  ISETP.GE.AND P1, PT, R206, R15, PT ;  /* 0x0000000fce00720c */ /* 0x000fe40003f26270 */
[----:B------:R-:W-:-:S04]  /*23f0*/  LOP3.LUT R20, R20, 0xfffffffe, RZ, 0xc0, !PT ;  /* 0xfffffffe14147812 */ /* 0x000fc800078ec0ff */
[----:B------:R-:W-:-:S05]  /*2400*/  @P2 LOP3.LUT R20, R20, 0x1, RZ, 0xfc, !PT ;  /* 0x0000000114142812 */ /* 0x000fca00078efcff */
[----:B------:R0:W-:Y:S01]  /*2410*/  STL [R1+0x20], R20 ;  /* 0x0000201401007387 */ /* 0x0001e20000100800 */
[----:B------:R-:W-:Y:S02]  /*2420*/  SHF.R.S32.HI R7, RZ, 0x1f, R6 ;  /* 0x0000001fff077819 */ /* 0x000fe40000011406 */
[----:B------:R-:W-:Y:S01]  /*2430*/  SEL R37, R6, RZ, !P0 ;  /* 0x000000ff06257207 */ /* 0x000fe20004000000 */
[----:B------:R-:W-:Y:S01]  /*2440*/  IMAD R6, R148, R104, RZ ;  /* 0x0000006894067224 */ /* 0x000fe200078e02ff */
[----:B------:R-:W-:-:S03]  /*2450*/  SEL R8, R7, RZ, !P0 ;  /* 0x000000ff07087207 */ /* 0x000fc60004000000 */
[----:B------:R-:W-:-:S04]  /*2460*/  IMAD.WIDE.U32 R114, R37, UR4, R4 ;  /* 0x0000000425727c25 */ /* 0x000fc8000f8e0004 */
[----:B------:R-:W-:Y:S02]  /*2470*/  IMAD R10, R8, UR4, RZ ;  /* 0x00000004080a7c24 */ /* 0x000fe4000f8e02ff */
[----:B------:R-:W-:Y:S02]  /*2480*/  IMAD R9, R204, R105, R6 ;  /* 0x00000069cc097224 */ /* 0x000fe400078e0206 */
[----:B------:R-:W-:Y:S01]  /*2490*/  IMAD R11, R37, UR5, R10 ;  /* 0x00000005250b7c24 */ /* 0x000fe2000f8e020a */
[----:B------:R-:W-:Y:S01]  /*24a0*/  ULDC.64 UR4, c[0x0][0x338] ;  /* 0x0000ce0000047ab9 */ /* 0x000fe20000000a00 */
[-C--:B------:R-:W-:Y:S02]  /*24b0*/  IMAD R4, R148, R110.reuse, RZ ;  /* 0x0000006e94047224 */ /* 0x080fe400078e02ff */
[----:B------:R-:W-:-:S04]  /*24c0*/  IMAD.WIDE.U32 R6, R204, R110, R18 ;  /* 0x0000006ecc067225 */ /* 0x000fc800078e0012 */
[----:B------:R-:W-:Y:S01]  /*24d0*/  IMAD R10, R204, R111, R4 ;  /* 0x0000006fcc0a7224 */ /* 0x000fe200078e0204 */
[----:B------:R-:W-:Y:S01]  /*24e0*/  IADD3 R4, P0, R114, R6, RZ ;  /* 0x0000000672047210 */ /* 0x000fe20007f1e0ff */
[----:B------:R-:W-:Y:S02]  /*24f0*/  IMAD.IADD R5, R115, 0x1, R11 ;  /* 0x0000000173057824 */ /* 0x000fe400078e020b */
[----:B------:R-:W-:Y:S02]  /*2500*/  IMAD R8, R8, UR4, RZ ;  /* 0x0000000408087c24 */ /* 0x000fe4000f8e02ff */
[----:B------:R-:W-:Y:S01]  /*2510*/  IMAD.IADD R109, R109, 0x1, R9 ;  /* 0x000000016d6d7824 */ /* 0x000fe200078e0209 */
[----:B------:R-:W-:Y:S01]  /*2520*/  IADD3.X R6, R5, R7, R10, P0, !PT ;  /* 0x0000000705067210 */ /* 0x000fe200007fe40a */
[----:B------:R-:W-:Y:S01]  /*2530*/  IMAD R7, R148, R98, RZ ;  /* 0x0000006294077224 */ /* 0x000fe200078e02ff */
[----:B------:R-:W-:Y:S01]  /*2540*/  ISETP.GE.AND P0, PT, R18, R15, PT ;  /* 0x0000000f1200720c */ /* 0x000fe20003f06270 */
[----:B------:R-:W-:Y:S01]  /*2550*/  IMAD.IADD R107, R9, 0x1, R107 ;  /* 0x00000001096b7824 */ /* 0x000fe200078e026b */
[C---:B------:R-:W-:Y:S01]  /*2560*/  SEL R9, R15.reuse, RZ, P1 ;  /* 0x000000ff0f097207 */ /* 0x040fe20000800000 */
[----:B------:R-:W-:Y:S01]  /*2570*/  IMAD R11, R204, R99, R7 ;  /* 0x00000063cc0b7224 */ /* 0x000fe200078e0207 */
[----:B------:R-:W-:Y:S01]  /*2580*/  SEL R7, R15, RZ, P0 ;  /* 0x000000ff0f077207 */ /* 0x000fe20000000000 */
[----:B------:R-:W-:-:S04]  /*2590*/  IMAD.WIDE.U32 R112, R37, UR4, R112 ;  /* 0x0000000425707c25 */ /* 0x000fc8000f8e0070 */
[----:B------:R-:W-:Y:S01]  /*25a0*/  IMAD R37, R37, UR5, R8 ;  /* 0x0000000525257c24 */ /* 0x000fe2000f8e0208 */
[----:B------:R-:W-:Y:S01]  /*25b0*/  SEL R8, R15, RZ, P2 ;  /* 0x000000ff0f087207 */ /* 0x000fe20001000000 */
[----:B------:R-:W-:Y:S02]  /*25c0*/  IMAD.IADD R7, R18, 0x1, R7 ;  /* 0x0000000112077824 */ /* 0x000fe400078e0207 */
[----:B------:R-:W-:Y:S02]  /*25d0*/  IMAD.IADD R9, R206, 0x1, R9 ;  /* 0x00000001ce097824 */ /* 0x000fe400078e0209 */
[----:B------:R-:W-:Y:S01]  /*25e0*/  IMAD.IADD R12, R207, 0x1, R8 ;  /* 0x00000001cf0c7824 */ /* 0x000fe200078e0208 */
[----:B------:R-:W-:Y:S01]  /*25f0*/  SHF.R.S32.HI R8, RZ, 0x1f, R7 ;  /* 0x0000001fff087819 */ /* 0x000fe20000011407 */
[----:B------:R-:W-:Y:S01]  /*2600*/  IMAD.IADD R103, R103, 0x1, R11 ;  /* 0x0000000167677824 */ /* 0x000fe200078e020b */
[----:B------:R-:W-:Y:S01]  /*2610*/  SHF.R.S32.HI R10, RZ, 0x1f, R9 ;  /* 0x0000001fff0a7819 */ /* 0x000fe20000011409 */
[----:B------:R-:W-:Y:S01]  /*2620*/  IMAD.IADD R101, R11, 0x1, R101 ;  /* 0x000000010b657824 */ /* 0x000fe200078e0265 */
[-C--:B0-----:R-:W-:Y:S01]  /*2630*/  LEA.HI R20, R8, R7.reuse, RZ, 0x3 ;  /* 0x0000000708147211 */ /* 0x081fe200078f18ff */
[----:B-----5:R-:W-:Y:S01]  /*2640*/  IMAD.WIDE.U32 R108, R146, R104, R108 ;  /* 0x00000068926c7225 */ /* 0x020fe200078e006c */
[----:B------:R-:W-:-:S02]  /*2650*/  LEA.HI R7, R8, R7, RZ, 0x6 ;  /* 0x0000000708077211 */ /* 0x000fc400078f30ff */
[-C--:B------:R-:W-:Y:S01]  /*2660*/  LEA.HI R8, R10, R9.reuse, RZ, 0x6 ;  /* 0x000000090a087211 */ /* 0x080fe200078f30ff */
[----:B------:R-:W-:Y:S01]  /*2670*/  IMAD.WIDE.U32 R106, R146, R104, R106 ;  /* 0x00000068926a7225 */ /* 0x000fe200078e006a */
[----:B------:R-:W-:Y:S02]  /*2680*/  LEA.HI R21, R10, R9, RZ, 0x3 ;  /* 0x000000090a157211 */ /* 0x000fe400078f18ff */
[----:B------:R-:W-:Y:S01]  /*2690*/  SHF.R.S32.HI R7, RZ, 0x6, R7 ;  /* 0x00000006ff077819 */ /* 0x000fe20000011407 */
[-C--:B------:R-:W-:Y:S01]  /*26a0*/  IMAD.WIDE.U32 R102, R146, R98.reuse, R102 ;  /* 0x0000006292667225 */ /* 0x080fe200078e0066 */
[----:B------:R-:W-:Y:S02]  /*26b0*/  SHF.R.S32.HI R9, RZ, 0x6, R8 ;  /* 0x00000006ff097819 */ /* 0x000fe40000011408 */
[C---:B------:R-:W-:Y:S01]  /*26c0*/  LOP3.LUT R8, R216.reuse, 0x38, R20, 0xf8, !PT ;  /* 0x00000038d8087812 */ /* 0x040fe200078ef814 */
[C---:B------:R-:W-:Y:S01]  /*26d0*/  IMAD R144, R7.reuse, 0x1c00, R218 ;  /* 0x00001c0007907824 */ /* 0x040fe200078e02da */
[----:B------:R-:W-:Y:S01]  /*26e0*/  LOP3.LUT R10, R216, 0x38, R21, 0xf8, !PT ;  /* 0x00000038d80a7812 */ /* 0x000fe200078ef815 */
[--C-:B------:R-:W-:Y:S01]  /*26f0*/  IMAD R142, R7, 0x1c00, R219.reuse ;  /* 0x00001c00078e7824 */ /* 0x100fe200078e02db */
[----:B------:R-:W-:Y:S01]  /*2700*/  SHF.R.S32.HI R25, RZ, 0x1f, R12 ;  /* 0x0000001fff197819 */ /* 0x000fe2000001140c */
[C---:B------:R-:W-:Y:S01]  /*2710*/  IMAD R143, R9.reuse, 0x1c00, R218 ;  /* 0x00001c00098f7824 */ /* 0x040fe200078e02da */
[-C--:B------:R-:W-:Y:S01]  /*2720*/  LOP3.LUT R7, R8, R217.reuse, RZ, 0x3c, !PT ;  /* 0x000000d908077212 */ /* 0x080fe200078e3cff */
[----:B------:R-:W-:Y:S01]  /*2730*/  IMAD R140, R9, 0x1c00, R219 ;  /* 0x00001c00098c7824 */ /* 0x000fe200078e02db */
[----:B------:R-:W-:Y:S01]  /*2740*/  LOP3.LUT R10, R10, R217, RZ, 0x3c, !PT ;  /* 0x000000d90a0a7212 */ /* 0x000fe200078e3cff */
[----:B------:R-:W-:Y:S01]  /*2750*/  IMAD.WIDE.U32 R100, R146, R98, R100 ;  /* 0x0000006292647225 */ /* 0x000fe200078e0064 */
[----:B------:R-:W-:-:S02]  /*2760*/  LEA.HI R26, R25, R12, RZ, 0x3 ;  /* 0x0000000c191a7211 */ /* 0x000fc400078f18ff */
[----:B------:R-:W-:Y:S01]  /*2770*/  LEA.HI R12, R25, R12, RZ, 0x6 ;  /* 0x0000000c190c7211 */ /* 0x000fe200078f30ff */
[----:B------:R-:W-:Y:S01]  /*2780*/  IMAD.IADD R144, R144, 0x1, R7 ;  /* 0x0000000190907824 */ /* 0x000fe200078e0207 */
[----:B------:R-:W-:Y:S01]  /*2790*/  LOP3.LUT R7, R215, 0x38, R21, 0xf8, !PT ;  /* 0x00000038d7077812 */ /* 0x000fe200078ef815 */
[----:B------:R-:W-:Y:S01]  /*27a0*/  IMAD.IADD R143, R143, 0x1, R10 ;  /* 0x000000018f8f7824 */ /* 0x000fe200078e020a */
[----:B------:R-:W-:Y:S01]  /*27b0*/  SHF.R.S32.HI R12, RZ, 0x6, R12 ;  /* 0x00000006ff0c7819 */ /* 0x000fe2000001140c */
[----:B------:R-:W-:Y:S01]  /*27c0*/  IMAD.WIDE.U32 R110, R110, 0x70, RZ ;  /* 0x000000706e6e7825 */ /* 0x000fe200078e00ff */
[----:B------:R-:W-:Y:S02]  /*27d0*/  LOP3.LUT R10, R215, 0x38, R26, 0xf8, !PT ;  /* 0x00000038d70a7812 */ /* 0x000fe400078ef81a */
[-C--:B------:R-:W-:Y:S01]  /*27e0*/  LOP3.LUT R7, R7, R28.reuse, RZ, 0x3c, !PT ;  /* 0x0000001c07077212 */ /* 0x080fe200078e3cff */
[----:B------:R-:W-:Y:S01]  /*27f0*/  IMAD R139, R12, 0x1c00, R219 ;  /* 0x00001c000c8b7824 */ /* 0x000fe200078e02db */
[----:B------:R-:W-:Y:S01]  /*2800*/  LOP3.LUT R10, R10, R28, RZ, 0x3c, !PT ;  /* 0x0000001c0a0a7212 */ /* 0x000fe200078e3cff */
[----:B------:R-:W-:Y:S01]  /*2810*/  IMAD R141, R12, 0x1c00, R218 ;  /* 0x00001c000c8d7824 */ /* 0x000fe200078e02da */
[----:B------:R-:W-:Y:S01]  /*2820*/  SHF.R.S32.HI R9, RZ, 0x1f, R146 ;  /* 0x0000001fff097819 */ /* 0x000fe20000011492 */
[----:B------:R-:W-:Y:S01]  /*2830*/  IMAD.IADD R140, R140, 0x1, R7 ;  /* 0x000000018c8c7824 */ /* 0x000fe200078e0207 */
[C---:B------:R-:W-:Y:S01]  /*2840*/  LOP3.LUT R8, R216.reuse, 0x38, R26, 0xf8, !PT ;  /* 0x00000038d8087812 */ /* 0x040fe200078ef81a */
[----:B------:R-:W-:Y:S01]  /*2850*/  IMAD.IADD R139, R139, 0x1, R10 ;  /* 0x000000018b8b7824 */ /* 0x000fe200078e020a */
[----:B------:R-:W-:Y:S01]  /*2860*/  LOP3.LUT R11, R215, 0x38, R20, 0xf8, !PT ;  /* 0x00000038d70b7812 */ /* 0x000fe200078ef814 */
[C---:B------:R-:W-:Y:S01]  /*2870*/  IMAD R7, R9.reuse, R104, RZ ;  /* 0x0000006809077224 */ /* 0x040fe200078e02ff */
[----:B------:R-:W-:Y:S01]  /*2880*/  LOP3.LUT R12, R216, 0x18, R18, 0xf8, !PT ;  /* 0x00000018d80c7812 */ /* 0x000fe200078ef812 */
[----:B------:R-:W-:Y:S01]  /*2890*/  IMAD R10, R9, R98, RZ ;  /* 0x00000062090a7224 */ /* 0x000fe200078e02ff */
[----:B------:R-:W-:Y:S01]  /*28a0*/  LOP3.LUT R8, R8, R217, RZ, 0x3c, !PT ;  /* 0x000000d908087212 */ /* 0x000fe200078e3cff */
[----:B------:R-:W-:Y:S01]  /*28b0*/  VIADD R9, R18, 0xa0 ;  /* 0x000000a012097836 */ /* 0x000fe20000000000 */
[----:B------:R-:W-:Y:S01]  /*28c0*/  LOP3.LUT R11, R11, R28, RZ, 0x3c, !PT ;  /* 0x0000001c0b0b7212 */ /* 0x000fe200078e3cff */
[----:B------:R-:W-:Y:S01]  /*28d0*/  IMAD R31, R146, R105, R7 ;  /* 0x00000069921f7224 */ /* 0x000fe200078e0207 */
[----:B------:R-:W-:Y:S01]  /*28e0*/  LOP3.LUT R25, R12, R217, RZ, 0x3c, !PT ;  /* 0x000000d90c197212 */ /* 0x000fe200078e3cff */
[----:B------:R-:W-:Y:S01]  /*28f0*/  IMAD.IADD R141, R141, 0x1, R8 ;  /* 0x000000018d8d7824 */ /* 0x000fe200078e0208 */
[----:B------:R-:W-:Y:S01]  /*2900*/  ISETP.GE.AND P2, PT, R9, UR6, PT ;  /* 0x0000000609007c0c */ /* 0x000fe2000bf46270 */
[----:B------:R-:W-:Y:S01]  /*2910*/  IMAD.IADD R142, R142, 0x1, R11 ;  /* 0x000000018e8e7824 */ /* 0x000fe200078e020b */
[C---:B------:R-:W-:Y:S01]  /*2920*/  SHF.L.U64.HI R7, R104.reuse, 0x6, R105 ;  /* 0x0000000668077819 */ /* 0x040fe20000010269 */
[----:B------:R-:W-:Y:S01]  /*2930*/  IMAD.SHL.U32 R8, R104, 0x40, RZ ;  /* 0x0000004068087824 */ /* 0x000fe200078e00ff */
[----:B------:R-:W-:Y:S01]  /*2940*/  SEL R28, RZ, 0x20, P2 ;  /* 0x00000020ff1c7807 */ /* 0x000fe20001000000 */
[----:B------:R-:W-:Y:S01]  /*2950*/  IMAD R33, R146, R99, R10 ;  /* 0x0000006392217224 */ /* 0x000fe200078e020a */
[----:B------:R-:W-:Y:S01]  /*2960*/  SHF.L.U64.HI R10, R98, 0x6, R99 ;  /* 0x00000006620a7819 */ /* 0x000fe20000010263 */
[----:B------:R-:W-:Y:S01]  /*2970*/  IMAD.IADD R138, R218, 0x1, R25 ;  /* 0x00000001da8a7824 */ /* 0x000fe200078e0219 */
[----:B------:R-:W-:Y:S01]  /*2980*/  SHF.R.S32.HI R117, RZ, 0x3, R20 ;  /* 0x00000003ff757819 */ /* 0x000fe20000011414 */
[----:B------:R-:W-:Y:S01]  /*2990*/  IMAD.WIDE.U32 R104, R104, 0x70, RZ ;  /* 0x0000007068687825 */ /* 0x000fe200078e00ff */
[----:B------:R-:W-:-:S02]  /*29a0*/  SHF.R.S32.HI R116, RZ, 0x3, R21 ;  /* 0x00000003ff747819 */ /* 0x000fc40000011415 */
[----:B------:R-:W-:Y:S01]  /*29b0*/  SHF.R.S32.HI R25, RZ, 0x3, R26 ;  /* 0x00000003ff197819 */ /* 0x000fe2000001141a */
[C---:B------:R-:W-:Y:S01]  /*29c0*/  IMAD.SHL.U32 R11, R98.reuse, 0x40, RZ ;  /* 0x00000040620b7824 */ /* 0x040fe200078e00ff */
[----:B------:R-:W-:Y:S01]  /*29d0*/  LOP3.LUT R35, R27, R28, RZ, 0xfc, !PT ;  /* 0x0000001c1b237212 */ /* 0x000fe200078efcff */
[----:B------:R-:W-:Y:S01]  /*29e0*/  IMAD.WIDE.U32 R98, R98, 0x70, RZ ;  /* 0x0000007062627825 */ /* 0x000fe200078e00ff */
[----:B------:R-:W-:Y:S02]  /*29f0*/  LOP3.LUT R20, R20, 0xfffffff8, RZ, 0xc0, !PT ;  /* 0xfffffff814147812 */ /* 0x000fe400078ec0ff */
        /* <DEDUP_REMOVED lines=19> */
.L_x_2621:
[----:B-12---:R-:W2:Y:S01]  /*2b30*/  LDL.LU R41, [R1+0x20] ;  /* 0x0000200001297983 */ /* 0x006ea20000300800 */
[----:B-----5:R-:W-:Y:S01]  /*2b40*/  VIADD R49, R24, 0xffffffff ;  /* 0xffffffff18317836 */ /* 0x020fe20000000000 */
[----:B------:R-:W0:Y:S01]  /*2b50*/  LDC.64 R122, c[0x0][0x2e8] ;  /* 0x0000ba00ff7a7b82 */ /* 0x000e220000000a00 */
        /* <DEDUP_REMOVED lines=8> */
[----:B------:R-:W-:-:S02]  /*2be0*/  IADD3 R24, P2, P3, R4, R126, R137 ;  /* 0x0000007e04187210 */ /* 0x000fc40007b5e089 */
[----:B------:R-:W-:Y:S01]  /*2bf0*/  IADD3 R39, P4, R4, R126, RZ ;  /* 0x0000007e04277210 */ /* 0x000fe20007f9e0ff */
[----:B------:R-:W-:Y:S02]  /*2c00*/  IMAD.IADD R92, R127, 0x1, R37 ;  /* 0x000000017f5c7824 */ /* 0x000fe400078e0225 */
[----:B------:R-:W-:Y:S02]  /*2c10*/  IMAD R37, R17, 0x5400, R138 ;  /* 0x0000540011257824 */ /* 0x000fe400078e028a */
[----:B------:R-:W-:Y:S01]  /*2c20*/  IMAD.X R40, R92, 0x1, R6, P4 ;  /* 0x000000015c287824 */ /* 0x000fe200020e0606 */
[----:B------:R-:W-:Y:S02]  /*2c30*/  IADD3.X R38, R6, R92, R136, P2, P3 ;  /* 0x0000005c06267210 */ /* 0x000fe400017e6488 */
[----:B------:R-:W-:Y:S02]  /*2c40*/  ISETP.GT.AND P3, PT, R49, R125, PT ;  /* 0x0000007d3100720c */ /* 0x000fe40003f64270 */
[----:B0-----:R-:W-:-:S02]  /*2c50*/  LEA R44, P2, R24, R122, 0x1 ;  /* 0x0000007a182c7211 */ /* 0x001fc400078408ff */
[----:B------:R-:W-:Y:S02]  /*2c60*/  LEA R46, P4, R39, R122, 0x1 ;  /* 0x0000007a272e7211 */ /* 0x000fe400078808ff */
[-C--:B------:R-:W-:Y:S01]  /*2c70*/  LEA.HI.X R45, R24, R123.reuse, R38, 0x1, P2 ;  /* 0x0000007b182d7211 */ /* 0x080fe200010f0c26 */
[----:B------:R-:W-:Y:S01]  /*2c80*/  IMAD.MOV.U32 R24, RZ, RZ, R49 ;  /* 0x000000ffff187224 */ /* 0x000fe200078e0031 */
[----:B-1----:R-:W-:Y:S02]  /*2c90*/  ISETP.GE.AND P2, PT, R119, 0x1, PT ;  /* 0x000000017700780c */ /* 0x002fe40003f46270 */
[----:B------:R-:W-:Y:S01]  /*2ca0*/  LEA.HI.X R47, R39, R123, R40, 0x1, P4 ;  /* 0x0000007b272f7211 */ /* 0x000fe200020f0c28 */
[C---:B------:R-:W-:Y:S02]  /*2cb0*/  VIADD R39, R37.reuse, 0x20 ;  /* 0x0000002025277836 */ /* 0x040fe40000000000 */
[C---:B------:R-:W-:Y:S02]  /*2cc0*/  @P5 VIADD R39, R37.reuse, 0xffffffe0 ;  /* 0xffffffe025275836 */ /* 0x040fe40000000000 */
[----:B------:R-:W-:-:S02]  /*2cd0*/  IMAD R37, R37, 0x2, R118 ;  /* 0x0000000225257824 */ /* 0x000fc400078e0276 */
        /* <DEDUP_REMOVED lines=8> */
[-C--:B------:R-:W-:Y:S02]  /*2d60*/  IMAD R43, R135, R49.reuse, RZ ;  /* 0x00000031872b7224 */ /* 0x080fe400078e02ff */
[----:B0-----:R-:W-:Y:S02]  /*2d70*/  IMAD R41, R42, R104, R39 ;  /* 0x000000682a297224 */ /* 0x001fe400078e0227 */
[----:B------:R-:W-:Y:S02]  /*2d80*/  IMAD R39, R24, -0x70, R2 ;  /* 0xffffff9018277824 */ /* 0x000fe400078e0202 */
[----:B------:R-:W-:Y:S02]  /*2d90*/  IMAD R43, R42, R98, R43 ;  /* 0x000000622a2b7224 */ /* 0x000fe400078e022b */
[----:B------:R-:W-:Y:S01]  /*2da0*/  IMAD.WIDE.U32 R90, R104, R49, RZ ;  /* 0x00000031685a7225 */ /* 0x000fe200078e00ff */
[----:B------:R-:W-:-:S03]  /*2db0*/  VIMNMX R39, R39, 0x70, PT ;  /* 0x0000007027277848 */ /* 0x000fc60003fe0100 */
        /* <DEDUP_REMOVED lines=60> */
.L_x_2526:
[----:B------:R-:W-:Y:S05]  /*3180*/  BSYNC B1 ;  /* 0x0000000000017941 */ /* 0x000fea0003800000 */
.L_x_2525:
        /* <DEDUP_REMOVED lines=56> */
.L_x_2528:
[----:B------:R-:W-:Y:S05]  /*3510*/  BSYNC B1 ;  /* 0x0000000000017941 */ /* 0x000fea0003800000 */
.L_x_2527:
[----:B01----:R-:W2:Y:S01]  /*3520*/  LDL R40, [R1+0x4c] ;  /* 0x00004c0001287983 */ /* 0x003ea20000100800 */
[----:B------:R-:W-:Y:S01]  /*3530*/  IMAD.MOV.U32 R42, RZ, RZ, R76 ;  /* 0x000000ffff2a7224 */ /* 0x000fe200078e004c */
[----:B------:R-:W-:Y:S01]  /*3540*/  PRMT R159, R129, 0x5410, R128 ;  /* 0x00005410819f7816 */ /* 0x000fe20000000080 */
[----:B------:R-:W-:Y:S02]  /*3550*/  IMAD.MOV.U32 R43, RZ, RZ, R77 ;  /* 0x000000ffff2b7224 */ /* 0x000fe400078e004d */
[----:B------:R-:W-:-:S03]  /*3560*/  IMAD.MOV.U32 R41, RZ, RZ, R80 ;  /* 0x000000ffff297224 */ /* 0x000fc600078e0050 */
        /* <DEDUP_REMOVED lines=8> */
[----:B------:R-:W-:Y:S01]  /*35f0*/  IMAD.MOV.U32 R42, RZ, RZ, R79 ;  /* 0x000000ffff2a7224 */ /* 0x000fe200078e004f */
[----:B--2---:R-:W-:Y:S01]  /*3600*/  R2UR UR4, R40 ;  /* 0x00000000280472ca */ /* 0x004fe200000e0000 */
[----:B------:R-:W-:-:S05]  /*3610*/  IMAD.MOV.U32 R40, RZ, RZ, R81 ;  /* 0x000000ffff287224 */ /* 0x000fca00078e0051 */
[----:B------:R-:W-:Y:S01]  /*3620*/  PRMT R164, R41, 0x5410, R40 ;  /* 0x0000541029a47816 */ /* 0x000fe20000000028 */
[----:B------:R-:W-:Y:S02]  /*3630*/  IMAD.MOV.U32 R40, RZ, RZ, R84 ;  /* 0x000000ffff287224 */ /* 0x000fe400078e0054 */
[----:B------:R-:W-:-:S03]  /*3640*/  IMAD.MOV.U32 R41, RZ, RZ, R85 ;  /* 0x000000ffff297224 */ /* 0x000fc600078e0055 */
[----:B------:R-:W-:Y:S01]  /*3650*/  PRMT R165, R165, 0x5410, R40 ;  /* 0x00005410a5a57816 */ /* 0x000fe20000000028 */
[----:B------:R-:W-:Y:S01]  /*3660*/  IMAD.MOV.U32 R40, RZ, RZ, R75 ;  /* 0x000000ffff287224 */ /* 0x000fe200078e004b */
[----:B------:R-:W-:Y:S01]  /*3670*/  PRMT R166, R166, 0x5410, R41 ;  /* 0x00005410a6a67816 */ /* 0x000fe20000000029 */
[----:B------:R-:W-:Y:S01]  /*3680*/  IMAD.MOV.U32 R41, RZ, RZ, R122 ;  /* 0x000000ffff297224 */ /* 0x000fe200078e007a */
[----:B------:R-:W-:Y:S02]  /*3690*/  UISETP.NE.AND UP0, UPT, UR4, 0x3, UPT ;  /* 0x000000030400788c */ /* 0x000fe4000bf05270 */
[----:B------:R-:W-:Y:S01]  /*36a0*/  PRMT R160, R43, 0x5410, R40 ;  /* 0x000054102ba07816 */ /* 0x000fe20000000028 */
[----:B------:R-:W-:Y:S01]  /*36b0*/  IMAD.MOV.U32 R43, RZ, RZ, R78 ;  /* 0x000000ffff2b7224 */ /* 0x000fe200078e004e */
[----:B------:R-:W-:Y:S01]  /*36c0*/  PRMT R91, R91, 0x5410, R41 ;  /* 0x000054105b5b7816 */ /* 0x000fe20000000029 */
[----:B------:R-:W-:Y:S01]  /*36d0*/  IMAD.MOV.U32 R40, RZ, RZ, R82 ;  /* 0x000000ffff287224 */ /* 0x000fe200078e0052 */
[----:B------:R-:W-:Y:S01]  /*36e0*/  PLOP3.LUT P2, PT, PT, PT, UP0, 0x80, 0x0 ;  /* 0x000000000000781c */ /* 0x000fe20003f4f008 */
        /* <DEDUP_REMOVED lines=19> */
[----:B------:R-:W-:-:S03]  /*3820*/  IMAD.MOV.U32 R42, RZ, RZ, R127 ;  /* 0x000000ffff2a7224 */ /* 0x000fc600078e007f */
[----:B------:R-:W-:Y:S01]  /*3830*/  PRMT R131, R41, 0x5410, R40 ;  /* 0x0000541029837816 */ /* 0x000fe20000000028 */
[----:B------:R-:W-:Y:S01]  /*3840*/  IMAD.MOV.U32 R41, RZ, RZ, R56 ;  /* 0x000000ffff297224 */ /* 0x000fe200078e0038 */
[----:B------:R-:W-:Y:S01]  /*3850*/  PRMT R172, R172, 0x5410, R42 ;  /* 0x00005410acac7816 */ /* 0x000fe2000000002a */
[----:B------:R-:W-:-:S05]  /*3860*/  IMAD.MOV.U32 R40, RZ, RZ, R57 ;  /* 0x000000ffff287224 */ /* 0x000fca00078e0039 */
[----:B------:R-:W-:Y:S01]  /*3870*/  PRMT R147, R41, 0x5410, R40 ;  /* 0x0000541029937816 */ /* 0x000fe20000000028 */
[----:B------:R-:W-:Y:S02]  /*3880*/  IMAD.MOV.U32 R41, RZ, RZ, R60 ;  /* 0x000000ffff297224 */ /* 0x000fe400078e003c */
[----:B------:R-:W-:-:S03]  /*3890*/  IMAD.MOV.U32 R40, RZ, RZ, R61 ;  /* 0x000000ffff287224 */ /* 0x000fc600078e003d */
[----:B------:R-:W-:Y:S01]  /*38a0*/  PRMT R155, R155, 0x5410, R41 ;  /* 0x000054109b9b7816 */ /* 0x000fe20000000029 */
[----:B------:R-:W-:Y:S01]  /*38b0*/  IMAD.MOV.U32 R41, RZ, RZ, R64 ;  /* 0x000000ffff297224 */ /* 0x000fe200078e0040 */
        /* <DEDUP_REMOVED lines=25> */
[----:B------:R-:W-:Y:S06]  /*3a50*/  @!P2 BRA `(.L_x_2529) ;  /* 0x000000000004a947 */ /* 0x000fec0003800000 */
[----:B------:R-:W-:Y:S01]  /*3a60*/  BPT.TRAP 0x1 ;  /* 0x000000040000795c */ /* 0x000fe20000300000 */
.L_x_2529:
[----:B------:R-:W-:Y:S01]  /*3a70*/  IMAD R96, R17, 0x8, R16 ;  /* 0x0000000811607824 */ /* 0x000fe200078e0210 */
[----:B------:R-:W-:Y:S01]  /*3a80*/  SHF.L.U32 R97, R209, 0x1f, RZ ;  /* 0x0000001fd1617819 */ /* 0x000fe200000006ff */
[----:B------:R-:W-:Y:S03]  /*3a90*/  BSSY B1, `(.L_x_2530) ;  /* 0x0000003000017945 */ /* 0x000fe60003800000 */
[----:B------:R-:W0:Y:S02]  /*3aa0*/  SYNCS.PHASECHK.TRANS64.TRYWAIT P5, [R96+URZ+0x36890], R97 ;  /* 0x03689061600075a7 */ /* 0x000e2400080a017f */
[----:B0-----:R-:W-:Y:S05]  /*3ab0*/  @!P5 BRA `(.L_x_2531) ;  /* 0x000002c400ccd947 */ /* 0x001fea0003800000 */
.L_x_2913:
[----:B------:R-:W-:Y:S05]  /*3ac0*/  BSYNC B1 ;  /* 0x0000000000017941 */ /* 0x000fea0003800000 */
.L_x_2530:
        /* <DEDUP_REMOVED lines=55> */
.L_x_2537:
[----:B------:R-:W-:Y:S05]  /*3e40*/  BSYNC B3 ;  /* 0x0000000000037941 */ /* 0x000fea0003800000 */
.L_x_2536:
[----:B--2---:R1:W-:Y:S02]  /*3e50*/  STG.E.128 desc[UR60][R46.64], R40 ;  /* 0x000000282e007986 */ /* 0x0043e4000c101d3c */
.L_x_2535:
[----:B------:R-:W-:Y:S05]  /*3e60*/  BSYNC B2 ;  /* 0x0000000000027941 */ /* 0x000fea0003800000 */
.L_x_2534:
[----:B------:R-:W-:Y:S01]  /*3e70*/  ISETP.NE.AND P3, PT, R31, RZ, PT ;  /* 0x000000ff1f00720c */ /* 0x000fe20003f65270 */
[----:B------:R-:W-:-:S12]  /*3e80*/  BSSY B2, `(.L_x_2538) ;  /* 0x0000038000027945 */ /* 0x000fd80003800000 */
[----:B------:R-:W-:Y:S05]  /*3e90*/  @!P3 BRA `(.L_x_2539) ;  /* 0x0000000000d8b947 */ /* 0x000fea0003800000 */
[----:B-1----:R1:W2:Y:S01]  /*3ea0*/  LDS.128 R40, [R38+0x21000] ;  /* 0x0210000026287984 */ /* 0x0022a20000000c00 */
[----:B------:R-:W-:Y:S01]  /*3eb0*/  ISETP.GE.AND P3, PT, R213, R119, PT ;  /* 0x00000077d500720c */ /* 0x000fe20003f66270 */
[----:B------:R-:W-:-:S12]  /*3ec0*/  BSSY B3, `(.L_x_2540) ;  /* 0x0000032000037945 */ /* 0x000fd80003800000 */
[----:B-1----:R-:W-:Y:S05]  /*3ed0*/  @P3 BRA `(.L_x_2541) ;  /* 0x0000000000c03947 */ /* 0x002fea0003800000 */
[----:B------:R-:W-:Y:S01]  /*3ee0*/  SHF.R.U64 R91, R94, 0x10, R95 ;  /* 0x000000105e5b7819 */ /* 0x000fe2000000125f */
[----:B--2---:R-:W-:Y:S01]  /*3ef0*/  IMAD.U32 R89, R41, 0x10000, RZ ;  /* 0x0001000029597824 */ /* 0x004fe200078e00ff */
[----:B------:R-:W-:Y:S02]  /*3f00*/  SHF.R.U64 R88, R92, 0x10, R93 ;  /* 0x000000105c587819 */ /* 0x000fe4000000125d */
[C---:B------:R-:W-:Y:S02]  /*3f10*/  PRMT R91, R167.reuse, 0x5410, R91 ;  /* 0x00005410a75b7816 */ /* 0x040fe4000000005b */
[----:B------:R-:W-:Y:S02]  /*3f20*/  PRMT R88, R167, 0x5432, R88 ;  /* 0x00005432a7587816 */ /* 0x000fe40000000058 */
[----:B------:R-:W-:Y:S02]  /*3f30*/  SHF.R.U32.HI R92, RZ, 0x10, R93 ;  /* 0x00000010ff5c7819 */ /* 0x000fe4000001165d */
[----:B------:R-:W-:-:S02]  /*3f40*/  LOP3.LUT R122, R41, 0xffff0000, RZ, 0xc0, !PT ;  /* 0xffff0000297a7812 */ /* 0x000fc400078ec0ff */
[C---:B------:R-:W-:Y:S01]  /*3f50*/  LOP3.LUT R93, R91.reuse, 0xffff0000, RZ, 0xc0, !PT ;  /* 0xffff00005b5d7812 */ /* 0x040fe200078ec0ff */
[----:B------:R-:W-:Y:S01]  /*3f60*/  IMAD.U32 R91, R91, 0x10000, RZ ;  /* 0x000100005b5b7824 */ /* 0x000fe200078e00ff */
[C---:B------:R-:W-:Y:S01]  /*3f70*/  LOP3.LUT R90, R88.reuse, 0xffff0000, RZ, 0xc0, !PT ;  /* 0xffff0000585a7812 */ /* 0x040fe200078ec0ff */
[----:B------:R-:W-:Y:S01]  /*3f80*/  IMAD.U32 R88, R88, 0x10000, RZ ;  /* 0x0001000058587824 */ /* 0x000fe200078e00ff */
[----:B------:R-:W-:Y:S01]  /*3f90*/  SHF.R.U32.HI R94, RZ, 0x10, R95 ;  /* 0x00000010ff5e7819 */ /* 0x000fe2000001165f */
        /* <DEDUP_REMOVED lines=36> */
.L_x_2541:
[----:B------:R-:W-:Y:S05]  /*41e0*/  BSYNC B3 ;  /* 0x0000000000037941 */ /* 0x000fea0003800000 */
.L_x_2540:
[----:B--2---:R2:W-:Y:S02]  /*41f0*/  STG.E.128 desc[UR60][R46.64+0x40], R40 ;  /* 0x000040282e007986 */ /* 0x0045e4000c101d3c */
.L_x_2539:
[----:B------:R-:W-:Y:S05]  /*4200*/  BSYNC B2 ;  /* 0x0000000000027941 */ /* 0x000fea0003800000 */
.L_x_2538:
        /* <DEDUP_REMOVED lines=25> */
[C---:B------:R-:W-:Y:S02]  /*43a0*/  PRMT R41, R166.reuse, 0x5432, R88 ;  /* 0x00005432a6297816 */ /* 0x040fe40000000058 */
        /* <DEDUP_REMOVED lines=29> */
.L_x_2545:
[----:B------:R-:W-:Y:S05]  /*4580*/  BSYNC B3 ;  /* 0x0000000000037941 */ /* 0x000fea0003800000 */
.L_x_2544:
[----:B--2---:R3:W-:Y:S02]  /*4590*/  STG.E.128 desc[UR60][R46.64+0x80], R40 ;  /* 0x000080282e007986 */ /* 0x0047e4000c101d3c */
.L_x_2543:
[----:B------:R-:W-:Y:S05]  /*45a0*/  BSYNC B2 ;  /* 0x0000000000027941 */ /* 0x000fea0003800000 */
.L_x_2542:
[----:B------:R-:W-:Y:S01]  /*45b0*/  ISETP.NE.AND P3, PT, R33, RZ, PT ;  /* 0x000000ff2100720c */ /* 0x000fe20003f65270 */
[----:B------:R-:W-:-:S12]  /*45c0*/  BSSY B2, `(.L_x_2546) ;  /* 0x0000036000027945 */ /* 0x000fd80003800000 */
[----:B------:R-:W-:Y:S05]  /*45d0*/  @!P3 BRA `(.L_x_2547) ;  /* 0x0000000000d0b947 */ /* 0x000fea0003800000 */
[----:B-123--:R1:W2:Y:S01]  /*45e0*/  LDS.128 R40, [R38+0x24800] ;  /* 0x0248000026287984 */ /* 0x00e2a20000000c00 */
[----:B------:R-:W-:Y:S01]  /*45f0*/  ISETP.GE.AND P3, PT, R212, R119, PT ;  /* 0x00000077d400720c */ /* 0x000fe20003f66270 */
[----:B------:R-:W-:-:S12]  /*4600*/  BSSY B3, `(.L_x_2548) ;  /* 0x0000030000037945 */ /* 0x000fd80003800000 */
[----:B-1----:R-:W-:Y:S05]  /*4610*/  @P3 BRA `(.L_x_2549) ;  /* 0x0000000000b83947 */ /* 0x002fea0003800000 */
[----:B------:R-:W-:Y:S02]  /*4620*/  SHF.R.U64 R84, R82, 0x10, R83 ;  /* 0x0000001052547819 */ /* 0x000fe40000001253 */
[--C-:B------:R-:W-:Y:S02]  /*4630*/  SHF.R.U64 R85, R80, 0x10, R81.reuse ;  /* 0x0000001050557819 */ /* 0x100fe40000001251 */
[----:B------:R-:W-:Y:S02]  /*4640*/  SHF.R.U32.HI R80, RZ, 0x10, R81 ;  /* 0x00000010ff507819 */ /* 0x000fe40000011651 */
[----:B------:R-:W-:Y:S02]  /*4650*/  PRMT R84, R169, 0x5432, R84 ;  /* 0x00005432a9547816 */ /* 0x000fe40000000054 */
[----:B------:R-:W-:Y:S02]  /*4660*/  PRMT R81, R164, 0x5410, R85 ;  /* 0x00005410a4517816 */ /* 0x000fe40000000055 */
[----:B------:R-:W-:-:S02]  /*4670*/  SHF.R.U32.HI R82, RZ, 0x10, R83 ;  /* 0x00000010ff527819 */ /* 0x000fc40000011653 */
[C---:B--2---:R-:W-:Y:S01]  /*4680*/  LOP3.LUT R86, R41.reuse, 0xffff0000, RZ, 0xc0, !PT ;  /* 0xffff000029567812 */ /* 0x044fe200078ec0ff */
[----:B------:R-:W-:Y:S01]  /*4690*/  IMAD.U32 R41, R41, 0x10000, RZ ;  /* 0x0001000029297824 */ /* 0x000fe200078e00ff */
[----:B------:R-:W-:Y:S02]  /*46a0*/  LOP3.LUT R85, R84, 0xffff0000, RZ, 0xc0, !PT ;  /* 0xffff000054557812 */ /* 0x000fe400078ec0ff */
[C---:B------:R-:W-:Y:S01]  /*46b0*/  LOP3.LUT R83, R81.reuse, 0xffff0000, RZ, 0xc0, !PT ;  /* 0xffff000051537812 */ /* 0x040fe200078ec0ff */
[----:B------:R-:W-:Y:S01]  /*46c0*/  IMAD.U32 R81, R81, 0x10000, RZ ;  /* 0x0001000051517824 */ /* 0x000fe200078e00ff */
[----:B------:R-:W-:Y:S01]  /*46d0*/  PRMT R82, R170, 0x5432, R82 ;  /* 0x00005432aa527816 */ /* 0x000fe20000000052 */
[----:B------:R-:W-:Y:S01]  /*46e0*/  FMUL.FTZ R87, R86, R85 ;  /* 0x0000005556577220 */ /* 0x000fe20000410000 */
[----:B------:R-:W-:Y:S01]  /*46f0*/  PRMT R80, R164, 0x5432, R80 ;  /* 0x00005432a4507816 */ /* 0x000fe20000000050 */
[-C--:B------:R-:W-:Y:S01]  /*4700*/  FMUL.FTZ R86, R86, R83.reuse ;  /* 0x0000005356567220 */ /* 0x080fe20000410000 */
[C---:B------:R-:W-:Y:S01]  /*4710*/  LOP3.LUT R88, R42.reuse, 0xffff0000, RZ, 0xc0, !PT ;  /* 0xffff00002a587812 */ /* 0x040fe200078ec0ff */
[----:B------:R-:W-:Y:S01]  /*4720*/  FFMA.FTZ R83, R41, R83, -R87 ;  /* 0x0000005329537223 */ /* 0x000fe20000010857 */
[----:B------:R-:W-:-:S02]  /*4730*/  IMAD.U32 R42, R42, 0x10000, RZ ;  /* 0x000100002a2a7824 */ /* 0x000fc400078e00ff */
[----:B------:R-:W-:Y:S01]  /*4740*/  FFMA.FTZ R41, R41, R85, R86 ;  /* 0x0000005529297223 */ /* 0x000fe20000010056 */
[C---:B------:R-:W-:Y:S01]  /*4750*/  IMAD.U32 R85, R82.reuse, 0x10000, RZ ;  /* 0x0001000052557824 */ /* 0x040fe200078e00ff */
[----:B------:R-:W-:Y:S01]  /*4760*/  LOP3.LUT R82, R82, 0xffff0000, RZ, 0xc0, !PT ;  /* 0xffff000052527812 */ /* 0x000fe200078ec0ff */
[C---:B------:R-:W-:Y:S01]  /*4770*/  IMAD.U32 R86, R80.reuse, 0x10000, RZ ;  /* 0x0001000050567824 */ /* 0x040fe200078e00ff */
[----:B------:R-:W-:Y:S01]  /*4780*/  LOP3.LUT R80, R80, 0xffff0000, RZ, 0xc0, !PT ;  /* 0xffff000050507812 */ /* 0x000fe200078ec0ff */
[C---:B------:R-:W-:Y:S01]  /*4790*/  FMUL.FTZ R87, R88.reuse, R85 ;  /* 0x0000005558577220 */ /* 0x040fe20000410000 */
[----:B------:R-:W-:Y:S01]  /*47a0*/  F2FP.BF16.F32.PACK_AB R41, R41, R83 ;  /* 0x000000532929723e */ /* 0x000fe200000010ff */
[-C--:B------:R-:W-:Y:S02]  /*47b0*/  FMUL.FTZ R88, R88, R86.reuse ;  /* 0x0000005658587220 */ /* 0x080fe40000410000 */
[----:B------:R-:W-:Y:S01]  /*47c0*/  FFMA.FTZ R87, R42, R86, -R87 ;  /* 0x000000562a577223 */ /* 0x000fe20000010857 */
[----:B------:R-:W-:-:S02]  /*47d0*/  IMAD.U32 R86, R84, 0x10000, RZ ;  /* 0x0001000054567824 */ /* 0x000fc400078e00ff */
        /* <DEDUP_REMOVED lines=10> */
[C---:B------:R-:W-:Y:S01]  /*4880*/  FMUL.FTZ R80, R40.reuse, R86 ;  /* 0x0000005628507220 */ /* 0x040fe20000410000 */
[----:B------:R-:W-:-:S03]  /*4890*/  FMUL.FTZ R40, R40, R81 ;  /* 0x0000005128287220 */ /* 0x000fc60000410000 */
[----:B------:R-:W-:Y:S01]  /*48a0*/  F2FP.BF16.F32.PACK_AB R42, R42, R84 ;  /* 0x000000542a2a723e */ /* 0x000fe200000010ff */
[C---:B------:R-:W-:Y:S01]  /*48b0*/  FFMA.FTZ R80, R85.reuse, R81, -R80 ;  /* 0x0000005155507223 */ /* 0x040fe20000010850 */
[----:B------:R-:W-:-:S03]  /*48c0*/  FFMA.FTZ R40, R85, R86, R40 ;  /* 0x0000005655287223 */ /* 0x000fc60000010028 */
[----:B------:R-:W-:Y:S02]  /*48d0*/  IMAD.MOV.U32 R43, RZ, RZ, R42 ;  /* 0x000000ffff2b7224 */ /* 0x000fe400078e002a */
[----:B------:R-:W-:Y:S01]  /*48e0*/  F2FP.BF16.F32.PACK_AB R40, R40, R80 ;  /* 0x000000502828723e */ /* 0x000fe200000010ff */
[----:B------:R-:W-:-:S07]  /*48f0*/  IMAD.MOV.U32 R42, RZ, RZ, R87 ;  /* 0x000000ffff2a7224 */ /* 0x000fce00078e0057 */
.L_x_2549:
[----:B------:R-:W-:Y:S05]  /*4900*/  BSYNC B3 ;  /* 0x0000000000037941 */ /* 0x000fea0003800000 */
.L_x_2548:
[----:B--2---:R4:W-:Y:S02]  /*4910*/  STG.E.128 desc[UR60][R46.64+0xc0], R40 ;  /* 0x0000c0282e007986 */ /* 0x0049e4000c101d3c */
.L_x_2547:
[----:B------:R-:W-:Y:S05]  /*4920*/  BSYNC B2 ;  /* 0x0000000000027941 */ /* 0x000fea0003800000 */
.L_x_2546:
        /* <DEDUP_REMOVED lines=53> */
.L_x_2553:
[----:B------:R-:W-:Y:S05]  /*4c80*/  BSYNC B3 ;  /* 0x0000000000037941 */ /* 0x000fea0003800000 */
.L_x_2552:
[----:B--2---:R1:W-:Y:S02]  /*4c90*/  STG.E.128 desc[UR60][R46.64+0x100], R40 ;  /* 0x000100282e007986 */ /* 0x0043e4000c101d3c */
.L_x_2551:
[----:B------:R-:W-:Y:S05]  /*4ca0*/  BSYNC B2 ;  /* 0x0000000000027941 */ /* 0x000fea0003800000 */
.L_x_2550:
        /* <DEDUP_REMOVED lines=52> */
.L_x_2555:
[----:B------:R-:W-:Y:S05]  /*4ff0*/  BSYNC B2 ;  /* 0x0000000000027941 */ /* 0x000fea0003800000 */
.L_x_2554:
[----:B--2---:R1:W-:Y:S02]  /*5000*/  STG.E.128 desc[UR60][R46.64+0x140], R40 ;  /* 0x000140282e007986 */ /* 0x0043e4000c101d3c */
.L_x_2533:
[----:B------:R-:W-:Y:S05]  /*5010*/  BSYNC B1 ;  /* 0x0000000000017941 */ /* 0x000fea0003800000 */
.L_x_2532:
        /* <DEDUP_REMOVED lines=19> */
[----:B------:R-:W-:Y:S01]  /*5150*/  LOP3.LUT R41, R47, 0xffff0000, RZ, 0xc0, !PT ;  /* 0xffff00002f297812 */ /* 0x000fe200078ec0ff */
        /* <DEDUP_REMOVED lines=10> */
[----:B------:R-:W-:Y:S01]  /*5200*/  FFMA.FTZ R77, R71, R41, R77 ;  /* 0x00000029474d7223 */ /* 0x000fe2000001004d */
[C---:B------:R-:W-:Y:S01]  /*5210*/  FMUL.FTZ R78, R42.reuse, R74 ;  /* 0x0000004a2a4e7220 */ /* 0x040fe20000410000 */
[-C--:B------:R-:W-:Y:S01]  /*5220*/  FMUL.FTZ R41, R42, R75.reuse ;  /* 0x0000004b2a297220 */ /* 0x080fe20000410000 */
[----:B------:R-:W-:Y:S01]  /*5230*/  LOP3.LUT R42, R161, 0xffff0000, RZ, 0xc0, !PT ;  /* 0xffff0000a12a7812 */ /* 0x000fe200078ec0ff */
[----:B------:R-:W-:Y:S01]  /*5240*/  IMAD.U32 R46, R46, 0x10000, RZ ;  /* 0x000100002e2e7824 */ /* 0x000fe200078e00ff */
[----:B------:R-:W-:Y:S01]  /*5250*/  LOP3.LUT R68, R68, 0xffff0000, RZ, 0xc0, !PT ;  /* 0xffff000044447812 */ /* 0x000fe200078ec0ff */
[----:B------:R-:W-:Y:S01]  /*5260*/  FFMA.FTZ R76, R71, R72, -R76 ;  /* 0x00000048474c7223 */ /* 0x000fe2000001084c */
[C---:B------:R-:W-:Y:S01]  /*5270*/  FFMA.FTZ R78, R70.reuse, R75, -R78 ;  /* 0x0000004b464e7223 */ /* 0x040fe2000001084e */
[----:B------:R-:W-:Y:S01]  /*5280*/  FFMA.FTZ R41, R70, R74, R41 ;  /* 0x0000004a46297223 */ /* 0x000fe20000010029 */
[----:B------:R-:W-:Y:S01]  /*5290*/  FMUL.FTZ R70, R69, R42 ;  /* 0x0000002a45467220 */ /* 0x000fe20000410000 */
[----:B------:R-:W-:Y:S01]  /*52a0*/  FMUL.FTZ R72, R40, R47 ;  /* 0x0000002f28487220 */ /* 0x000fe20000410000 */
[----:B------:R-:W-:-:S02]  /*52b0*/  IMAD.U32 R43, R43, 0x10000, RZ ;  /* 0x000100002b2b7824 */ /* 0x000fc400078e00ff */
[----:B------:R-:W-:Y:S01]  /*52c0*/  FMUL.FTZ R69, R69, R68 ;  /* 0x0000004445457220 */ /* 0x000fe20000410000 */
[-C--:B------:R-:W-:Y:S01]  /*52d0*/  FMUL.FTZ R40, R40, R46.reuse ;  /* 0x0000002e28287220 */ /* 0x080fe20000410000 */
[----:B------:R-:W-:Y:S01]  /*52e0*/  FFMA.FTZ R72, R73, R46, -R72 ;  /* 0x0000002e49487223 */ /* 0x000fe20000010848 */
[C---:B------:R-:W-:Y:S01]  /*52f0*/  FFMA.FTZ R70, R43.reuse, R68, -R70 ;  /* 0x000000442b467223 */ /* 0x040fe20000010846 */
[----:B------:R-:W-:Y:S01]  /*5300*/  FFMA.FTZ R69, R43, R42, R69 ;  /* 0x0000002a2b457223 */ /* 0x000fe20000010045 */
[----:B------:R-:W-:Y:S01]  /*5310*/  FFMA.FTZ R47, R73, R47, R40 ;  /* 0x0000002f492f7223 */ /* 0x000fe20000010028 */
[----:B------:R-:W-:Y:S02]  /*5320*/  F2FP.BF16.F32.PACK_AB R76, R77, R76 ;  /* 0x0000004c4d4c723e */ /* 0x000fe400000010ff */
[----:B------:R-:W-:Y:S02]  /*5330*/  F2FP.BF16.F32.PACK_AB R42, R41, R78 ;  /* 0x0000004e292a723e */ /* 0x000fe400000010ff */
[----:B------:R-:W-:Y:S01]  /*5340*/  F2FP.BF16.F32.PACK_AB R43, R69, R70 ;  /* 0x00000046452b723e */ /* 0x000fe200000010ff */
[----:B------:R-:W-:Y:S01]  /*5350*/  IMAD.MOV.U32 R41, RZ, RZ, R76 ;  /* 0x000000ffff297224 */ /* 0x000fe200078e004c */
[----:B------:R-:W-:-:S07]  /*5360*/  F2FP.BF16.F32.PACK_AB R40, R47, R72 ;  /* 0x000000482f28723e */ /* 0x000fce00000010ff */
.L_x_2560:
[----:B------:R-:W-:Y:S05]  /*5370*/  BSYNC B2 ;  /* 0x0000000000027941 */ /* 0x000fea0003800000 */
.L_x_2559:
[----:B--2---:R1:W-:Y:S02]  /*5380*/  STG.E.128 desc[UR60][R44.64], R40 ;  /* 0x000000282c007986 */ /* 0x0043e4000c101d3c */
.L_x_2558:
[----:B------:R-:W-:Y:S05]  /*5390*/  BSYNC B1 ;  /* 0x0000000000017941 */ /* 0x000fea0003800000 */
.L_x_2557:
        /* <DEDUP_REMOVED lines=11> */
[----:B------:R-:W-:Y:S02]  /*5450*/  SHF.R.U32.HI R65, RZ, 0x10, R65 ;  /* 0x00000010ff417819 */ /* 0x000fe40000011641 */
[----:B------:R-:W-:Y:S02]  /*5460*/  PRMT R66, R157, 0x5410, R66 ;  /* 0x000054109d427816 */ /* 0x000fe40000000042 */
[----:B------:R-:W-:Y:S01]  /*5470*/  PRMT R64, R156, 0x5410, R69 ;  /* 0x000054109c407816 */ /* 0x000fe20000000045 */
[----:B------:R-:W-:Y:S01]  /*5480*/  IMAD.U32 R69, R41, 0x10000, RZ ;  /* 0x0001000029457824 */ /* 0x000fe200078e00ff */
[----:B------:R-:W-:-:S02]  /*5490*/  PRMT R157, R157, 0x5432, R68 ;  /* 0x000054329d9d7816 */ /* 0x000fc40000000044 */
        /* <DEDUP_REMOVED lines=10> */
[----:B------:R-:W-:Y:S01]  /*5540*/  FMUL.FTZ R74, R67, R72 ;  /* 0x00000048434a7220 */ /* 0x000fe20000410000 */
[----:B------:R-:W-:Y:S01]  /*5550*/  LOP3.LUT R157, R157, 0xffff0000, RZ, 0xc0, !PT ;  /* 0xffff00009d9d7812 */ /* 0x000fe200078ec0ff */
[----:B------:R-:W-:Y:S01]  /*5560*/  FMUL.FTZ R71, R67, R70 ;  /* 0x0000004643477220 */ /* 0x000fe20000410000 */
[----:B------:R-:W-:Y:S01]  /*5570*/  LOP3.LUT R156, R156, 0xffff0000, RZ, 0xc0, !PT ;  /* 0xffff00009c9c7812 */ /* 0x000fe200078ec0ff */
[----:B------:R-:W-:Y:S01]  /*5580*/  IMAD.U32 R66, R66, 0x10000, RZ ;  /* 0x0001000042427824 */ /* 0x000fe200078e00ff */
[C---:B------:R-:W-:Y:S01]  /*5590*/  LOP3.LUT R67, R40.reuse, 0xffff0000, RZ, 0xc0, !PT ;  /* 0xffff000028437812 */ /* 0x040fe200078ec0ff */
[----:B------:R-:W-:-:S02]  /*55a0*/  IMAD.U32 R41, R40, 0x10000, RZ ;  /* 0x0001000028297824 */ /* 0x000fc400078e00ff */
[----:B------:R-:W-:Y:S01]  /*55b0*/  FFMA.FTZ R40, R69, R70, -R74 ;  /* 0x0000004645287223 */ /* 0x000fe2000001084a */
[----:B------:R-:W-:Y:S02]  /*55c0*/  IMAD.U32 R64, R64, 0x10000, RZ ;  /* 0x0001000040407824 */ /* 0x000fe400078e00ff */
[C---:B------:R-:W-:Y:S01]  /*55d0*/  FFMA.FTZ R68, R46.reuse, R68, -R73 ;  /* 0x000000442e447223 */ /* 0x040fe20000010849 */
[----:B------:R-:W-:Y:S01]  /*55e0*/  FFMA.FTZ R47, R46, R65, R47 ;  /* 0x000000412e2f7223 */ /* 0x000fe2000001002f */
[CC--:B------:R-:W-:Y:S01]  /*55f0*/  FMUL.FTZ R46, R42.reuse, R157.reuse ;  /* 0x0000009d2a2e7220 */ /* 0x0c0fe20000410000 */
[----:B------:R-:W-:Y:S01]  /*5600*/  FMUL.FTZ R70, R42, R156 ;  /* 0x0000009c2a467220 */ /* 0x000fe20000410000 */
[----:B------:R-:W-:Y:S01]  /*5610*/  FMUL.FTZ R42, R67, R66 ;  /* 0x00000042432a7220 */ /* 0x000fe20000410000 */
[----:B------:R-:W-:Y:S02]  /*5620*/  IMAD.U32 R43, R43, 0x10000, RZ ;  /* 0x000100002b2b7824 */ /* 0x000fe400078e00ff */
        /* <DEDUP_REMOVED lines=8> */
[----:B------:R-:W-:Y:S01]  /*56b0*/  F2FP.BF16.F32.PACK_AB R40, R67, R42 ;  /* 0x0000002a4328723e */ /* 0x000fe200000010ff */
[----:B------:R-:W-:Y:S01]  /*56c0*/  IMAD.MOV.U32 R42, RZ, RZ, R68 ;  /* 0x000000ffff2a7224 */ /* 0x000fe200078e0044 */
[----:B------:R-:W-:-:S07]  /*56d0*/  F2FP.BF16.F32.PACK_AB R43, R43, R46 ;  /* 0x0000002e2b2b723e */ /* 0x000fce00000010ff */
.L_x_2564:
[----:B------:R-:W-:Y:S05]  /*56e0*/  BSYNC B2 ;  /* 0x0000000000027941 */ /* 0x000fea0003800000 */
.L_x_2563:
[----:B--2---:R1:W-:Y:S02]  /*56f0*/  STG.E.128 desc[UR60][R44.64+0x40], R40 ;  /* 0x000040282c007986 */ /* 0x0043e4000c101d3c */
.L_x_2562:
[----:B------:R-:W-:Y:S05]  /*5700*/  BSYNC B1 ;  /* 0x0000000000017941 */ /* 0x000fea0003800000 */
.L_x_2561:
        /* <DEDUP_REMOVED lines=10> */
[----:B------:R-:W-:Y:S02]  /*57b0*/  SHF.R.U64 R61, R62, 0x10, R63 ;  /* 0x000000103e3d7819 */ /* 0x000fe4000000123f */
[----:B------:R-:W-:Y:S02]  /*57c0*/  PRMT R47, R155, 0x5432, R64 ;  /* 0x000054329b2f7816 */ /* 0x000fe40000000040 */
[C---:B------:R-:W-:Y:S02]  /*57d0*/  PRMT R64, R154.reuse, 0x5410, R65 ;  /* 0x000054109a407816 */ /* 0x040fe40000000041 */
[----:B------:R-:W-:-:S02]  /*57e0*/  PRMT R154, R154, 0x5432, R61 ;  /* 0x000054329a9a7816 */ /* 0x000fc4000000003d */
[----:B------:R-:W-:Y:S01]  /*57f0*/  SHF.R.U32.HI R62, RZ, 0x10, R63 ;  /* 0x00000010ff3e7819 */ /* 0x000fe2000001163f */
[----:B------:R-:W-:Y:S01]  /*5800*/  IMAD.U32 R65, R64, 0x10000, RZ ;  /* 0x0001000040417824 */ /* 0x000fe200078e00ff */
[----:B------:R-:W-:Y:S02]  /*5810*/  LOP3.LUT R61, R41, 0xffff0000, RZ, 0xc0, !PT ;  /* 0xffff0000293d7812 */ /* 0x000fe400078ec0ff */
[C---:B------:R-:W-:Y:S01]  /*5820*/  LOP3.LUT R66, R154.reuse, 0xffff0000, RZ, 0xc0, !PT ;  /* 0xffff00009a427812 */ /* 0x040fe200078ec0ff */
[----:B------:R-:W-:Y:S01]  /*5830*/  IMAD.U32 R154, R154, 0x10000, RZ ;  /* 0x000100009a9a7824 */ /* 0x000fe200078e00ff */
[----:B------:R-:W-:Y:S01]  /*5840*/  PRMT R155, R155, 0x5410, R62 ;  /* 0x000054109b9b7816 */ /* 0x000fe2000000003e */
[----:B------:R-:W-:Y:S01]  /*5850*/  IMAD.U32 R62, R41, 0x10000, RZ ;  /* 0x00010000293e7824 */ /* 0x000fe200078e00ff */
[----:B------:R-:W-:Y:S01]  /*5860*/  LOP3.LUT R63, R47, 0xffff0000, RZ, 0xc0, !PT ;  /* 0xffff00002f3f7812 */ /* 0x000fe200078ec0ff */
[----:B------:R-:W-:Y:S01]  /*5870*/  FMUL.FTZ R69, R61, R66 ;  /* 0x000000423d457220 */ /* 0x000fe20000410000 */
[----:B------:R-:W-:Y:S01]  /*5880*/  LOP3.LUT R60, R42, 0xffff0000, RZ, 0xc0, !PT ;  /* 0xffff00002a3c7812 */ /* 0x000fe200078ec0ff */
[----:B------:R-:W-:Y:S01]  /*5890*/  IMAD.U32 R67, R155, 0x10000, RZ ;  /* 0x000100009b437824 */ /* 0x000fe200078e00ff */
[----:B------:R-:W-:Y:S01]  /*58a0*/  LOP3.LUT R42, R43, 0xffff0000, RZ, 0xc0, !PT ;  /* 0xffff00002b2a7812 */ /* 0x000fe200078ec0ff */
[-C--:B------:R-:W-:Y:S01]  /*58b0*/  FMUL.FTZ R71, R61, R63.reuse ;  /* 0x0000003f3d477220 */ /* 0x080fe20000410000 */
[C---:B------:R-:W-:Y:S01]  /*58c0*/  IMAD.U32 R41, R40.reuse, 0x10000, RZ ;  /* 0x0001000028297824 */ /* 0x040fe200078e00ff */
        /* <DEDUP_REMOVED lines=11> */
[----:B------:R-:W-:Y:S01]  /*5980*/  FMUL.FTZ R42, R61, R154 ;  /* 0x0000009a3d2a7220 */ /* 0x000fe20000410000 */
[----:B------:R-:W-:Y:S02]  /*5990*/  IMAD.U32 R43, R43, 0x10000, RZ ;  /* 0x000100002b2b7824 */ /* 0x000fe400078e00ff */
        /* <DEDUP_REMOVED lines=10> */
[----:B------:R-:W-:-:S07]  /*5a40*/  F2FP.BF16.F32.PACK_AB R43, R43, R62 ;  /* 0x0000003e2b2b723e */ /* 0x000fce00000010ff */
.L_x_2568:
[----:B------:R-:W-:Y:S05]  /*5a50*/  BSYNC B2 ;  /* 0x0000000000027941 */ /* 0x000fea0003800000 */
.L_x_2567:
[----:B--2---:R1:W-:Y:S02]  /*5a60*/  STG.E.128 desc[UR60][R44.64+0x80], R40 ;  /* 0x000080282c007986 */ /* 0x0043e4000c101d3c */
.L_x_2566:
[----:B------:R-:W-:Y:S05]  /*5a70*/  BSYNC B1 ;  /* 0x0000000000017941 */ /* 0x000fea0003800000 */
.L_x_2565:
        /* <DEDUP_REMOVED lines=52> */
.L_x_2572:
[----:B------:R-:W-:Y:S05]  /*5dc0*/  BSYNC B2 ;  /* 0x0000000000027941 */ /* 0x000fea0003800000 */
.L_x_2571:
[----:B--2---:R1:W-:Y:S02]  /*5dd0*/  STG.E.128 desc[UR60][R44.64+0xc0], R40 ;  /* 0x0000c0282c007986 */ /* 0x0043e4000c101d3c */
.L_x_2570:
[----:B------:R-:W-:Y:S05]  /*5de0*/  BSYNC B1 ;  /* 0x0000000000017941 */ /* 0x000fea0003800000 */
.L_x_2569:
        /* <DEDUP_REMOVED lines=13> */
[----:B------:R-:W-:Y:S02]  /*5ec0*/  PRMT R57, R145, 0x5410, R58 ;  /* 0x0000541091397816 */ /* 0x000fe4000000003a */
[----:B------:R-:W-:-:S02]  /*5ed0*/  PRMT R54, R131, 0x5410, R62 ;  /* 0x0000541083367816 */ /* 0x000fc4000000003e */
[----:B------:R-:W-:Y:S02]  /*5ee0*/  PRMT R145, R145, 0x5432, R56 ;  /* 0x0000543291917816 */ /* 0x000fe40000000038 */
[----:B------:R-:W-:Y:S02]  /*5ef0*/  LOP3.LUT R53, R43, 0xffff0000, RZ, 0xc0, !PT ;  /* 0xffff00002b357812 */ /* 0x000fe400078ec0ff */
[----:B------:R-:W-:Y:S01]  /*5f00*/  PRMT R131, R131, 0x5432, R60 ;  /* 0x0000543283837816 */ /* 0x000fe2000000003c */
[----:B------:R-:W-:Y:S01]  /*5f10*/  IMAD.U32 R59, R145, 0x10000, RZ ;  /* 0x00010000913b7824 */ /* 0x000fe200078e00ff */
[----:B------:R-:W-:Y:S02]  /*5f20*/  LOP3.LUT R43, R41, 0xffff0000, RZ, 0xc0, !PT ;  /* 0xffff0000292b7812 */ /* 0x000fe400078ec0ff */
[----:B------:R-:W-:Y:S01]  /*5f30*/  LOP3.LUT R58, R57, 0xffff0000, RZ, 0xc0, !PT ;  /* 0xffff0000393a7812 */ /* 0x000fe200078ec0ff */
[----:B------:R-:W-:Y:S01]  /*5f40*/  IMAD.U32 R56, R131, 0x10000, RZ ;  /* 0x0001000083387824 */ /* 0x000fe200078e00ff */
[----:B------:R-:W-:Y:S01]  /*5f50*/  LOP3.LUT R55, R54, 0xffff0000, RZ, 0xc0, !PT ;  /* 0xffff000036377812 */ /* 0x000fe200078ec0ff */
        /* <DEDUP_REMOVED lines=10> */
[----:B------:R-:W-:Y:S01]  /*6000*/  IMAD.U32 R54, R54, 0x10000, RZ ;  /* 0x0001000036367824 */ /* 0x000fe200078e00ff */
[----:B------:R-:W-:Y:S01]  /*6010*/  LOP3.LUT R131, R131, 0xffff0000, RZ, 0xc0, !PT ;  /* 0xffff000083837812 */ /* 0x000fe200078ec0ff */
[C---:B------:R-:W-:Y:S01]  /*6020*/  FFMA.FTZ R61, R42.reuse, R55, -R61 ;  /* 0x000000372a3d7223 */ /* 0x040fe2000001083d */
[----:B------:R-:W-:Y:S01]  /*6030*/  FFMA.FTZ R58, R42, R58, R43 ;  /* 0x0000003a2a3a7223 */ /* 0x000fe2000001002b */
[----:B------:R-:W-:Y:S01]  /*6040*/  FFMA.FTZ R63, R46, R56, -R63 ;  /* 0x000000382e3f7223 */ /* 0x000fe2000001083f */
[----:B------:R-:W-:Y:S01]  /*6050*/  FMUL.FTZ R42, R40, R57 ;  /* 0x00000039282a7220 */ /* 0x000fe20000410000 */
[----:B------:R-:W-:Y:S01]  /*6060*/  FFMA.FTZ R46, R46, R59, R47 ;  /* 0x0000003b2e2e7223 */ /* 0x000fe2000001002f */
        /* <DEDUP_REMOVED lines=13> */
.L_x_2576:
[----:B------:R-:W-:Y:S05]  /*6140*/  BSYNC B2 ;  /* 0x0000000000027941 */ /* 0x000fea0003800000 */
.L_x_2575:
[----:B--2---:R1:W-:Y:S02]  /*6150*/  STG.E.128 desc[UR60][R44.64+0x100], R40 ;  /* 0x000100282c007986 */ /* 0x0043e4000c101d3c */
.L_x_2574:
[----:B------:R-:W-:Y:S05]  /*6160*/  BSYNC B1 ;  /* 0x0000000000017941 */ /* 0x000fea0003800000 */
.L_x_2573:
        /* <DEDUP_REMOVED lines=52> */
.L_x_2578:
[----:B------:R-:W-:Y:S05]  /*64b0*/  BSYNC B1 ;  /* 0x0000000000017941 */ /* 0x000fea0003800000 */
.L_x_2577:
[----:B--2---:R1:W-:Y:S01]  /*64c0*/  STG.E.128 desc[UR60][R44.64+0x140], R40 ;  /* 0x000140282c007986 */ /* 0x0043e2000c101d3c */
[----:B------:R-:W-:Y:S05]  /*64d0*/  BRA `(.L_x_2556) ;  /* 0x0000004000487947 */ /* 0x000fea0003800000 */
.L_x_2524:
        /* <DEDUP_REMOVED lines=47> */
.L_x_2580:
[----:B------:R-:W-:Y:S05]  /*67d0*/  BSYNC B1 ;  /* 0x0000000000017941 */ /* 0x000fea0003800000 */
.L_x_2579:
        /* <DEDUP_REMOVED lines=47> */
.L_x_2582:
[----:B------:R-:W-:Y:S05]  /*6ad0*/  BSYNC B1 ;  /* 0x0000000000017941 */ /* 0x000fea0003800000 */
.L_x_2581:
[----:B0-----:R-:W2:Y:S01]  /*6ae0*/  LDL R88, [R1+0x4c] ;  /* 0x00004c0001587983 */ /* 0x001ea20000100800 */
        /* <DEDUP_REMOVED lines=19> */
[----:B------:R-:W-:-:S05]  /*6c20*/  IMAD.MOV.U32 R91, RZ, RZ, R61 ;  /* 0x000000ffff5b7224 */ /* 0x000fca00078e003d */
[----:B------:R-:W-:Y:S02]  /*6c30*/  PRMT R167, R91, 0x7610, R167 ;  /* 0x000076105ba77816 */ /* 0x000fe400000000a7 */
[----:B--2---:R-:W-:Y:S01]  /*6c40*/  R2UR UR4, R88 ;  /* 0x00000000580472ca */ /* 0x004fe200000e0000 */
[----:B------:R-:W-:-:S05]  /*6c50*/  IMAD.MOV.U32 R88, RZ, RZ, R41 ;  /* 0x000000ffff587224 */ /* 0x000fca00078e0029 */
[----:B------:R-:W-:Y:S01]  /*6c60*/  PRMT R175, R175, 0x5410, R88 ;  /* 0x00005410afaf7816 */ /* 0x000fe20000000058 */
[----:B------:R-:W-:-:S05]  /*6c70*/  IMAD.MOV.U32 R88, RZ, RZ, R46 ;  /* 0x000000ffff587224 */ /* 0x000fca00078e002e */
[----:B------:R-:W-:Y:S01]  /*6c80*/  PRMT R176, R88, 0x5410, R89 ;  /* 0x0000541058b07816 */ /* 0x000fe20000000059 */
[----:B------:R-:W-:Y:S01]  /*6c90*/  IMAD.MOV.U32 R88, RZ, RZ, R50 ;  /* 0x000000ffff587224 */ /* 0x000fe200078e0032 */
[----:B------:R-:W-:Y:S01]  /*6ca0*/  UISETP.NE.AND UP0, UPT, UR4, 0x3, UPT ;  /* 0x000000030400788c */ /* 0x000fe2000bf05270 */
[----:B------:R-:W-:-:S05]  /*6cb0*/  IMAD.MOV.U32 R89, RZ, RZ, R51 ;  /* 0x000000ffff597224 */ /* 0x000fca00078e0033 */
[----:B------:R-:W-:Y:S01]  /*6cc0*/  PRMT R164, R89, 0x5410, R88 ;  /* 0x0000541059a47816 */ /* 0x000fe20000000058 */
[----:B------:R-:W-:Y:S01]  /*6cd0*/  IMAD.MOV.U32 R89, RZ, RZ, R52 ;  /* 0x000000ffff597224 */ /* 0x000fe200078e0034 */
[----:B------:R-:W-:Y:S01]  /*6ce0*/  PLOP3.LUT P2, PT, PT, PT, UP0, 0x80, 0x0 ;  /* 0x000000000000781c */ /* 0x000fe20003f4f008 */
[----:B------:R-:W-:-:S03]  /*6cf0*/  IMAD.MOV.U32 R88, RZ, RZ, R53 ;  /* 0x000000ffff587224 */ /* 0x000fc600078e0035 */
[----:B------:R-:W-:Y:S01]  /*6d00*/  PRMT R172, R89, 0x7610, R172 ;  /* 0x0000761059ac7816 */ /* 0x000fe200000000ac */
[----:B------:R-:W-:Y:S01]  /*6d10*/  IMAD.MOV.U32 R89, RZ, RZ, R59 ;  /* 0x000000ffff597224 */ /* 0x000fe200078e003b */
[----:B------:R-:W-:Y:S01]  /*6d20*/  PRMT R175, R88, 0x7610, R175 ;  /* 0x0000761058af7816 */ /* 0x000fe200000000af */
[----:B------:R-:W-:-:S03]  /*6d30*/  IMAD.MOV.U32 R88, RZ, RZ, R58 ;  /* 0x000000ffff587224 */ /* 0x000fc600078e003a */
[----:B------:R-:W-:Y:S01]  /*6d40*/  PRMT R178, R89, 0x5410, R90 ;  /* 0x0000541059b27816 */ /* 0x000fe2000000005a */
[----:B------:R-:W-:Y:S01]  /*6d50*/  IMAD.MOV.U32 R89, RZ, RZ, R63 ;  /* 0x000000ffff597224 */ /* 0x000fe200078e003f */
[----:B------:R-:W-:Y:S01]  /*6d60*/  PRMT R177, R88, 0x7610, R177 ;  /* 0x0000761058b17816 */ /* 0x000fe200000000b1 */
[----:B------:R-:W-:Y:S02]  /*6d70*/  IMAD.MOV.U32 R88, RZ, RZ, R62 ;  /* 0x000000ffff587224 */ /* 0x000fe400078e003e */
[----:B------:R-:W-:Y:S01]  /*6d80*/  IMAD.MOV.U32 R90, RZ, RZ, R60 ;  /* 0x000000ffff5a7224 */ /* 0x000fe200078e003c */
[----:B------:R-:W-:Y:S01]  /*6d90*/  PRMT R166, R89, 0x7610, R166 ;  /* 0x0000761059a67816 */ /* 0x000fe200000000a6 */
[----:B-----5:R-:W-:-:S03]  /*6da0*/  IMAD.MOV.U32 R89, RZ, RZ, R66 ;  /* 0x000000ffff597224 */ /* 0x020fc600078e0042 */
        /* <DEDUP_REMOVED lines=38> */
.L_x_2583:
        /* <DEDUP_REMOVED lines=8> */
.L_x_2914:
[----:B------:R-:W-:Y:S05]  /*7090*/  BSYNC B1 ;  /* 0x0000000000017941 */ /* 0x000fea0003800000 */
.L_x_2584:
        /* <DEDUP_REMOVED lines=31> */
[--C-:B------:R-:W-:Y:S02]  /*7290*/  SHF.R.U64 R48, R48, 0x10, R49.reuse ;  /* 0x0000001030307819 */ /* 0x100fe40000001231 */
        /* <DEDUP_REMOVED lines=10> */
[----:B0-----:R-:W-:Y:S01]  /*7340*/  IMAD.U32 R167, R93, 0x10000, RZ ;  /* 0x000100005da77824 */ /* 0x001fe200078e00ff */
[----:B------:R-:W-:Y:S01]  /*7350*/  SHF.R.U32.HI R51, RZ, 0x10, R51 ;  /* 0x00000010ff337819 */ /* 0x000fe20000011633 */
[----:B------:R-:W-:Y:S01]  /*7360*/  IMAD.U32 R163, R49, 0x10000, RZ ;  /* 0x0001000031a37824 */ /* 0x000fe200078e00ff */
[----:B------:R-:W-:Y:S01]  /*7370*/  PRMT R63, R166, 0x5410, R63 ;  /* 0x00005410a63f7816 */ /* 0x000fe2000000003f */
[----:B------:R-:W-:Y:S01]  /*7380*/  IMAD.U32 R166, R50, 0x10000, RZ ;  /* 0x0001000032a67824 */ /* 0x000fe200078e00ff */
[----:B------:R-:W-:-:S02]  /*7390*/  PRMT R51, R164, 0x5410, R51 ;  /* 0x00005410a4337816 */ /* 0x000fc40000000033 */
        /* <DEDUP_REMOVED lines=29> */
[C---:B------:R-:W-:Y:S02]  /*7570*/  FMUL.FTZ R91, R95.reuse, R63 ;  /* 0x0000003f5f5b7220 */ /* 0x040fe40000410000 */
        /* <DEDUP_REMOVED lines=46> */
.L_x_2591:
[----:B------:R-:W-:Y:S05]  /*7860*/  BSYNC B3 ;  /* 0x0000000000037941 */ /* 0x000fea0003800000 */
.L_x_2590:
        /* <DEDUP_REMOVED lines=12> */
.L_x_2589:
[----:B------:R-:W-:Y:S05]  /*7930*/  BSYNC B2 ;  /* 0x0000000000027941 */ /* 0x000fea0003800000 */
.L_x_2588:
        /* <DEDUP_REMOVED lines=116> */
.L_x_2595:
[----:B------:R-:W-:Y:S05]  /*8080*/  BSYNC B3 ;  /* 0x0000000000037941 */ /* 0x000fea0003800000 */
.L_x_2594:
        /* <DEDUP_REMOVED lines=12> */
.L_x_2593:
[----:B------:R-:W-:Y:S05]  /*8150*/  BSYNC B2 ;  /* 0x0000000000027941 */ /* 0x000fea0003800000 */
.L_x_2592:
        /* <DEDUP_REMOVED lines=31> */
[----:B------:R-:W-:Y:S01]  /*8350*/  PRMT R60, R175, 0x5410, R60 ;  /* 0x00005410af3c7816 */ /* 0x000fe2000000003c */
        /* <DEDUP_REMOVED lines=20> */
[C---:B------:R-:W-:Y:S01]  /*84a0*/  IMAD.U32 R63, R47.reuse, 0x10000, RZ ;  /* 0x000100002f3f7824 */ /* 0x040fe200078e00ff */
        /* <DEDUP_REMOVED lines=9> */
[C---:B------:R-:W-:Y:S01]  /*8540*/  PRMT R52, R172.reuse, 0x5410, R52 ;  /* 0x00005410ac347816 */ /* 0x040fe20000000034 */
        /* <DEDUP_REMOVED lines=56> */
.L_x_2597:
[----:B------:R-:W-:Y:S05]  /*88d0*/  BSYNC B2 ;  /* 0x0000000000027941 */ /* 0x000fea0003800000 */
.L_x_2596:
        /* <DEDUP_REMOVED lines=10> */
.L_x_2587:
[----:B------:R-:W-:Y:S05]  /*8980*/  BSYNC B1 ;  /* 0x0000000000017941 */ /* 0x000fea0003800000 */
.L_x_2586:
        /* <DEDUP_REMOVED lines=10> */
[----:B---3--:R-:W-:Y:S02]  /*8a30*/  IADD3 R44, P3, P4, R114, R126, R20 ;  /* 0x0000007e722c7210 */ /* 0x008fe40007c7e014 */
[----:B------:R-:W-:Y:S02]  /*8a40*/  SHF.R.S32.HI R41, RZ, 0x1f, R40 ;  /* 0x0000001fff297819 */ /* 0x000fe40000011428 */
[----:B------:R-:W-:Y:S02]  /*8a50*/  IADD3.X R45, R5, R52, R28, P3, P4 ;  /* 0x00000034052d7210 */ /* 0x000fe40001fe841c */
[----:B------:R-:W-:Y:S02]  /*8a60*/  LEA.HI R40, R41, R40, RZ, 0x4 ;  /* 0x0000002829287211 */ /* 0x000fe400078f20ff */
[----:B------:R-:W-:-:S02]  /*8a70*/  SHF.R.U32.HI R46, RZ, 0x3, R215 ;  /* 0x00000003ff2e7819 */ /* 0x000fc400000116d7 */
[----:B------:R-:W-:-:S05]  /*8a80*/  LEA.HI.SX32 R40, R40, R117, 0x1c ;  /* 0x0000007528287211 */ /* 0x000fca00078fe2ff */
[----:B------:R-:W-:-:S05]  /*8a90*/  IMAD.SHL.U32 R41, R40, 0x8, RZ ;  /* 0x0000000828297824 */ /* 0x000fca00078e00ff */
[----:B------:R-:W-:-:S13]  /*8aa0*/  ISETP.GE.AND P3, PT, R41, R145, PT ;  /* 0x000000912900720c */ /* 0x000fda0003f66270 */
[--C-:B------:R-:W-:Y:S02]  /*8ab0*/  @!P3 SHF.R.S32.HI R43, RZ, 0x1f, R41.reuse ;  /* 0x0000001fff2bb819 */ /* 0x100fe40000011429 */
[--C-:B------:R-:W-:Y:S02]  /*8ac0*/  @!P3 IADD3 R42, P4, P5, R114, R126, R41.reuse ;  /* 0x0000007e722ab210 */ /* 0x100fe40007d9e029 */
[----:B------:R-:W-:Y:S02]  /*8ad0*/  LOP3.LUT R41, R215, 0x38, R41, 0xf8, !PT ;  /* 0x00000038d7297812 */ /* 0x000fe400078ef829 */
[----:B------:R-:W-:Y:S02]  /*8ae0*/  @!P3 IADD3.X R43, R5, R52, R43, P4, P5 ;  /* 0x00000034052bb210 */ /* 0x000fe400027ea42b */
[----:B------:R-:W-:Y:S02]  /*8af0*/  LEA R48, P4, R44, R122, 0x1 ;  /* 0x0000007a2c307211 */ /* 0x000fe400078808ff */
[----:B------:R-:W-:-:S02]  /*8b00*/  LOP3.LUT R41, R41, R46, RZ, 0x3c, !PT ;  /* 0x0000002e29297212 */ /* 0x000fc400078e3cff */
[----:B------:R-:W-:Y:S02]  /*8b10*/  LEA.HI.X R49, R44, R123, R45, 0x1, P4 ;  /* 0x0000007b2c317211 */ /* 0x000fe400020f0c2d */
[----:B------:R-:W-:-:S04]  /*8b20*/  @!P3 LEA R50, P4, R42, R122, 0x1 ;  /* 0x0000007a2a32b211 */ /* 0x000fc800078808ff */
[----:B------:R-:W-:Y:S02]  /*8b30*/  @!P3 LEA.HI.X R51, R42, R123, R43, 0x1, P4 ;  /* 0x0000007b2a33b211 */ /* 0x000fe400020f0c2b */
[----:B------:R-:W-:Y:S02]  /*8b40*/  SHF.R.S32.HI R42, RZ, 0x1f, R40 ;  /* 0x0000001fff2a7819 */ /* 0x000fe40000011428 */
[----:B------:R-:W-:Y:S02]  /*8b50*/  ISETP.GE.AND P4, PT, R18, R119, PT ;  /* 0x000000771200720c */ /* 0x000fe40003f86270 */
[----:B------:R-:W-:-:S04]  /*8b60*/  LEA.HI R40, R42, R40, RZ, 0x3 ;  /* 0x000000282a287211 */ /* 0x000fc800078f18ff */
[----:B------:R-:W-:-:S05]  /*8b70*/  SHF.R.S32.HI R40, RZ, 0x3, R40 ;  /* 0x00000003ff287819 */ /* 0x000fca0000011428 */
        /* <DEDUP_REMOVED lines=50> */
[C---:B------:R-:W-:Y:S01]  /*8ea0*/  FFMA.FTZ R72, R62.reuse, R57, -R72 ;  /* 0x000000393e487223 */ /* 0x040fe20000010848 */
        /* <DEDUP_REMOVED lines=11> */
[----:B------:R-:W-:Y:S01]  /*8f60*/  LOP3.LUT R74, R53, 0xffff0000, RZ, 0xc0, !PT ;  /* 0xffff0000354a7812 */ /* 0x000fe200078ec0ff */
[----:B------:R-:W-:Y:S01]  /*8f70*/  FMUL.FTZ R53, R45, R58 ;  /* 0x0000003a2d357220 */ /* 0x000fe20000410000 */
[----:B------:R-:W-:Y:S01]  /*8f80*/  LOP3.LUT R55, R55, 0xffff0000, RZ, 0xc0, !PT ;  /* 0xffff000037377812 */ /* 0x000fe200078ec0ff */
[-C--:B------:R-:W-:Y:S01]  /*8f90*/  FMUL.FTZ R45, R45, R57.reuse ;  /* 0x000000392d2d7220 */ /* 0x080fe20000410000 */
[----:B------:R-:W-:Y:S01]  /*8fa0*/  PRMT R54, R168, 0x5410, R54 ;  /* 0x00005410a8367816 */ /* 0x000fe20000000036 */
[----:B------:R-:W-:Y:S01]  /*8fb0*/  FFMA.FTZ R47, R43, R86, R47 ;  /* 0x000000562b2f7223 */ /* 0x000fe2000001002f */
[C---:B------:R-:W-:Y:S01]  /*8fc0*/  FFMA.FTZ R53, R41.reuse, R57, -R53 ;  /* 0x0000003929357223 */ /* 0x040fe20000010835 */
[----:B------:R-:W-:Y:S01]  /*8fd0*/  FFMA.FTZ R45, R41, R58, R45 ;  /* 0x0000003a292d7223 */ /* 0x000fe2000001002d */
[----:B------:R-:W-:Y:S01]  /*8fe0*/  LOP3.LUT R40, R40, 0xffff0000, RZ, 0xc0, !PT ;  /* 0xffff000028287812 */ /* 0x000fe200078ec0ff */
[-C--:B------:R-:W-:Y:S01]  /*8ff0*/  FMUL.FTZ R43, R44, R55.reuse ;  /* 0x000000372c2b7220 */ /* 0x080fe20000410000 */
[C---:B------:R-:W-:Y:S01]  /*9000*/  IMAD.U32 R41, R87.reuse, 0x10000, RZ ;  /* 0x0001000057297824 */ /* 0x040fe200078e00ff */
[----:B------:R-:W-:Y:S01]  /*9010*/  LOP3.LUT R46, R46, 0xffff0000, RZ, 0xc0, !PT ;  /* 0xffff00002e2e7812 */ /* 0x000fe200078ec0ff */
[-C--:B------:R-:W-:Y:S01]  /*9020*/  FMUL.FTZ R44, R44, R74.reuse ;  /* 0x0000004a2c2c7220 */ /* 0x080fe20000410000 */
[----:B------:R-:W-:Y:S01]  /*9030*/  LOP3.LUT R87, R87, 0xffff0000, RZ, 0xc0, !PT ;  /* 0xffff000057577812 */ /* 0x000fe200078ec0ff */
[C---:B------:R-:W-:Y:S01]  /*9040*/  IMAD.U32 R57, R54.reuse, 0x10000, RZ ;  /* 0x0001000036397824 */ /* 0x040fe200078e00ff */
[----:B------:R-:W-:Y:S01]  /*9050*/  LOP3.LUT R54, R54, 0xffff0000, RZ, 0xc0, !PT ;  /* 0xffff000036367812 */ /* 0x000fe200078ec0ff */
[----:B------:R-:W-:Y:S01]  /*9060*/  FFMA.FTZ R43, R40, R74, -R43 ;  /* 0x0000004a282b7223 */ /* 0x000fe2000001082b */
[----:B------:R-:W-:Y:S01]  /*9070*/  LOP3.LUT R42, R42, 0xffff0000, RZ, 0xc0, !PT ;  /* 0xffff00002a2a7812 */ /* 0x000fe200078ec0ff */
[----:B------:R-:W-:Y:S01]  /*9080*/  FFMA.FTZ R44, R40, R55, R44 ;  /* 0x00000037282c7223 */ /* 0x000fe2000001002c */
        /* <DEDUP_REMOVED lines=20> */
.L_x_2601:
[----:B------:R-:W-:Y:S05]  /*91d0*/  BSYNC B2 ;  /* 0x0000000000027941 */ /* 0x000fea0003800000 */
.L_x_2600:
[----:B0-----:R0:W-:Y:S04]  /*91e0*/  STG.E.128 desc[UR60][R48.64], R40 ;  /* 0x0000002830007986 */ /* 0x0011e8000c101d3c */
[----:B--2---:R0:W-:Y:S02]  /*91f0*/  @!P3 STG.E.128 desc[UR60][R50.64], R44 ;  /* 0x0000002c3200b986 */ /* 0x0041e4000c101d3c */
.L_x_2599:
[----:B------:R-:W-:Y:S05]  /*9200*/  BSYNC B1 ;  /* 0x0000000000017941 */ /* 0x000fea0003800000 */
.L_x_2598:
        /* <DEDUP_REMOVED lines=47> */
[----:B------:R-:W-:Y:S01]  /*9500*/  SHF.R.U64 R56, R82, 0x10, R83 ;  /* 0x0000001052387819 */ /* 0x000fe20000001253 */
[----:B------:R-:W-:Y:S01]  /*9510*/  IMAD.U32 R74, R68, 0x10000, RZ ;  /* 0x00010000444a7824 */ /* 0x000fe200078e00ff */
[----:B------:R-:W-:Y:S01]  /*9520*/  SHF.R.U64 R54, R70, 0x10, R71 ;  /* 0x0000001046367819 */ /* 0x000fe20000001247 */
[----:B------:R-:W-:Y:S01]  /*9530*/  IMAD.U32 R72, R80, 0x10000, RZ ;  /* 0x0001000050487824 */ /* 0x000fe200078e00ff */
[----:B------:R-:W-:-:S02]  /*9540*/  SHF.R.U32.HI R82, RZ, 0x10, R83 ;  /* 0x00000010ff527819 */ /* 0x000fc40000011653 */
[----:B------:R-:W-:Y:S01]  /*9550*/  SHF.R.U32.HI R70, RZ, 0x10, R71 ;  /* 0x00000010ff467819 */ /* 0x000fe20000011647 */
[----:B------:R-:W-:Y:S01]  /*9560*/  FMUL.FTZ R84, R59, R72 ;  /* 0x000000483b547220 */ /* 0x000fe20000410000 */
[----:B------:R-:W-:Y:S02]  /*9570*/  PRMT R162, R162, 0x5410, R55 ;  /* 0x00005410a2a27816 */ /* 0x000fe40000000037 */
[----:B------:R-:W-:Y:S01]  /*9580*/  LOP3.LUT R60, R45, 0xffff0000, RZ, 0xc0, !PT ;  /* 0xffff00002d3c7812 */ /* 0x000fe200078ec0ff */
[-C--:B------:R-:W-:Y:S01]  /*9590*/  FFMA.FTZ R84, R57, R74.reuse, -R84 ;  /* 0x0000004a39547223 */ /* 0x080fe20000010854 */
[----:B------:R-:W-:Y:S01]  /*95a0*/  LOP3.LUT R55, R80, 0xffff0000, RZ, 0xc0, !PT ;  /* 0xffff000050377812 */ /* 0x000fe200078ec0ff */
[----:B------:R-:W-:Y:S01]  /*95b0*/  FMUL.FTZ R80, R59, R74 ;  /* 0x0000004a3b507220 */ /* 0x000fe20000410000 */
[----:B------:R-:W-:Y:S01]  /*95c0*/  PRMT R82, R161, 0x5432, R82 ;  /* 0x00005432a1527816 */ /* 0x000fe20000000052 */
[----:B------:R-:W-:Y:S01]  /*95d0*/  IMAD.U32 R45, R44, 0x10000, RZ ;  /* 0x000100002c2d7824 */ /* 0x000fe200078e00ff */
[----:B------:R-:W-:Y:S01]  /*95e0*/  PRMT R70, R159, 0x5432, R70 ;  /* 0x000054329f467816 */ /* 0x000fe20000000046 */
[----:B------:R-:W-:Y:S01]  /*95f0*/  FMUL.FTZ R73, R60, R55 ;  /* 0x000000373c497220 */ /* 0x000fe20000410000 */
[----:B------:R-:W-:Y:S01]  /*9600*/  LOP3.LUT R58, R41, 0xffff0000, RZ, 0xc0, !PT ;  /* 0xffff0000293a7812 */ /* 0x000fe200078ec0ff */
[----:B------:R-:W-:Y:S01]  /*9610*/  IMAD.U32 R59, R82, 0x10000, RZ ;  /* 0x00010000523b7824 */ /* 0x000fe200078e00ff */
[----:B------:R-:W-:Y:S01]  /*9620*/  LOP3.LUT R71, R68, 0xffff0000, RZ, 0xc0, !PT ;  /* 0xffff000044477812 */ /* 0x000fe200078ec0ff */
[----:B------:R-:W-:-:S02]  /*9630*/  IMAD.U32 R68, R70, 0x10000, RZ ;  /* 0x0001000046447824 */ /* 0x000fc400078e00ff */
[----:B------:R-:W-:Y:S01]  /*9640*/  FFMA.FTZ R80, R57, R72, R80 ;  /* 0x0000004839507223 */ /* 0x000fe20000010050 */
[----:B------:R-:W-:Y:S01]  /*9650*/  LOP3.LUT R47, R47, 0xffff0000, RZ, 0xc0, !PT ;  /* 0xffff00002f2f7812 */ /* 0x000fe200078ec0ff */
[----:B------:R-:W-:Y:S02]  /*9660*/  IMAD.U32 R41, R40, 0x10000, RZ ;  /* 0x0001000028297824 */ /* 0x000fe400078e00ff */
[-C--:B------:R-:W-:Y:S01]  /*9670*/  FMUL.FTZ R75, R60, R71.reuse ;  /* 0x000000473c4b7220 */ /* 0x080fe20000410000 */
[----:B------:R-:W-:Y:S01]  /*9680*/  FFMA.FTZ R57, R58, R71, -R73 ;  /* 0x000000473a397223 */ /* 0x000fe20000010849 */
[C---:B------:R-:W-:Y:S01]  /*9690*/  FMUL.FTZ R71, R63.reuse, R59 ;  /* 0x0000003b3f477220 */ /* 0x040fe20000410000 */
[----:B------:R-:W-:Y:S01]  /*96a0*/  LOP3.LUT R82, R82, 0xffff0000, RZ, 0xc0, !PT ;  /* 0xffff000052527812 */ /* 0x000fe200078ec0ff */
[-C--:B------:R-:W-:Y:S01]  /*96b0*/  FMUL.FTZ R60, R63, R68.reuse ;  /* 0x000000443f3c7220 */ /* 0x080fe20000410000 */
[----:B------:R-:W-:Y:S01]  /*96c0*/  PRMT R53, R160, 0x5410, R53 ;  /* 0x00005410a0357816 */ /* 0x000fe20000000035 */
[----:B------:R-:W-:Y:S01]  /*96d0*/  FFMA.FTZ R55, R58, R55, R75 ;  /* 0x000000373a377223 */ /* 0x000fe2000001004b */
[----:B------:R-:W-:Y:S01]  /*96e0*/  LOP3.LUT R70, R70, 0xffff0000, RZ, 0xc0, !PT ;  /* 0xffff000046467812 */ /* 0x000fe200078ec0ff */
[C---:B------:R-:W-:Y:S01]  /*96f0*/  FFMA.FTZ R58, R62.reuse, R68, -R71 ;  /* 0x000000443e3a7223 */ /* 0x040fe20000010847 */
[----:B------:R-:W-:Y:S01]  /*9700*/  LOP3.LUT R43, R43, 0xffff0000, RZ, 0xc0, !PT ;  /* 0xffff00002b2b7812 */ /* 0x000fe200078ec0ff */
[----:B------:R-:W-:Y:S01]  /*9710*/  FFMA.FTZ R59, R62, R59, R60 ;  /* 0x0000003b3e3b7223 */ /* 0x000fe2000001003c */
[----:B------:R-:W-:Y:S01]  /*9720*/  FMUL.FTZ R68, R47, R82 ;  /* 0x000000522f447220 */ /* 0x000fe20000410000 */
[----:B------:R-:W-:Y:S01]  /*9730*/  IMAD.U32 R60, R162, 0x10000, RZ ;  /* 0x00010000a23c7824 */ /* 0x000fe200078e00ff */
[----:B------:R-:W-:Y:S01]  /*9740*/  LOP3.LUT R44, R44, 0xffff0000, RZ, 0xc0, !PT ;  /* 0xffff00002c2c7812 */ /* 0x000fe200078ec0ff */
[----:B------:R-:W-:-:S02]  /*9750*/  IMAD.U32 R62, R53, 0x10000, RZ ;  /* 0x00010000353e7824 */ /* 0x000fc400078e00ff */
[-C--:B------:R-:W-:Y:S01]  /*9760*/  FMUL.FTZ R72, R47, R70.reuse ;  /* 0x000000462f487220 */ /* 0x080fe20000410000 */
[----:B------:R-:W-:Y:S01]  /*9770*/  LOP3.LUT R63, R162, 0xffff0000, RZ, 0xc0, !PT ;  /* 0xffff0000a23f7812 */ /* 0x000fe200078ec0ff */
[----:B------:R-:W-:Y:S01]  /*9780*/  FFMA.FTZ R47, R43, R70, -R68 ;  /* 0x000000462b2f7223 */ /* 0x000fe20000010844 */
[C---:B------:R-:W-:Y:S01]  /*9790*/  FMUL.FTZ R68, R45.reuse, R60 ;  /* 0x0000003c2d447220 */ /* 0x040fe20000410000 */
[----:B------:R-:W-:Y:S01]  /*97a0*/  LOP3.LUT R40, R40, 0xffff0000, RZ, 0xc0, !PT ;  /* 0xffff000028287812 */ /* 0x000fe200078ec0ff */
[----:B------:R-:W-:Y:S01]  /*97b0*/  FMUL.FTZ R45, R45, R62 ;  /* 0x0000003e2d2d7220 */ /* 0x000fe20000410000 */
[----:B------:R-:W-:Y:S01]  /*97c0*/  LOP3.LUT R53, R53, 0xffff0000, RZ, 0xc0, !PT ;  /* 0xffff000035357812 */ /* 0x000fe200078ec0ff */
[----:B------:R-:W-:Y:S01]  /*97d0*/  FFMA.FTZ R82, R43, R82, R72 ;  /* 0x000000522b527223 */ /* 0x000fe20000010048 */
[----:B------:R-:W-:Y:S01]  /*97e0*/  PRMT R56, R161, 0x5410, R56 ;  /* 0x00005410a1387816 */ /* 0x000fe20000000038 */
[----:B------:R-:W-:Y:S01]  /*97f0*/  FMUL.FTZ R43, R44, R63 ;  /* 0x0000003f2c2b7220 */ /* 0x000fe20000410000 */
[----:B------:R-:W-:Y:S01]  /*9800*/  PRMT R54, R159, 0x5410, R54 ;  /* 0x000054109f367816 */ /* 0x000fe20000000036 */
[C---:B------:R-:W-:Y:S01]  /*9810*/  FFMA.FTZ R62, R41.reuse, R62, -R68 ;  /* 0x0000003e293e7223 */ /* 0x040fe20000010844 */
[----:B------:R-:W-:Y:S01]  /*9820*/  FFMA.FTZ R41, R41, R60, R45 ;  /* 0x0000003c29297223 */ /* 0x000fe2000001002d */
[----:B------:R-:W-:Y:S01]  /*9830*/  LOP3.LUT R46, R46, 0xffff0000, RZ, 0xc0, !PT ;  /* 0xffff00002e2e7812 */ /* 0x000fe200078ec0ff */
[-C--:B------:R-:W-:Y:S01]  /*9840*/  FMUL.FTZ R71, R44, R53.reuse ;  /* 0x000000352c477220 */ /* 0x080fe20000410000 */
[----:B------:R-:W-:Y:S01]  /*9850*/  FFMA.FTZ R43, R40, R53, -R43 ;  /* 0x00000035282b7223 */ /* 0x000fe2000001082b */
[C---:B------:R-:W-:Y:S01]  /*9860*/  LOP3.LUT R45, R56.reuse, 0xffff0000, RZ, 0xc0, !PT ;  /* 0xffff0000382d7812 */ /* 0x040fe200078ec0ff */
[----:B------:R-:W-:Y:S01]  /*9870*/  IMAD.U32 R60, R56, 0x10000, RZ ;  /* 0x00010000383c7824 */ /* 0x000fe200078e00ff */
[C---:B------:R-:W-:Y:S01]  /*9880*/  LOP3.LUT R53, R54.reuse, 0xffff0000, RZ, 0xc0, !PT ;  /* 0xffff000036357812 */ /* 0x040fe200078ec0ff */
[----:B------:R-:W-:-:S02]  /*9890*/  IMAD.U32 R44, R54, 0x10000, RZ ;  /* 0x00010000362c7824 */ /* 0x000fc400078e00ff */
[----:B------:R-:W-:Y:S01]  /*98a0*/  FFMA.FTZ R40, R40, R63, R71 ;  /* 0x0000003f28287223 */ /* 0x000fe20000010047 */
[----:B------:R-:W-:Y:S01]  /*98b0*/  LOP3.LUT R42, R42, 0xffff0000, RZ, 0xc0, !PT ;  /* 0xffff00002a2a7812 */ /* 0x000fe200078ec0ff */
[C---:B------:R-:W-:Y:S01]  /*98c0*/  FMUL.FTZ R54, R69.reuse, R60 ;  /* 0x0000003c45367220 */ /* 0x040fe20000410000 */
[C---:B------:R-:W-:Y:S01]  /*98d0*/  FMUL.FTZ R63, R46.reuse, R45 ;  /* 0x0000002d2e3f7220 */ /* 0x040fe20000410000 */
[----:B------:R-:W-:Y:S01]  /*98e0*/  FMUL.FTZ R69, R69, R44 ;  /* 0x0000002c45457220 */ /* 0x000fe20000410000 */
[-C--:B------:R-:W-:Y:S01]  /*98f0*/  FMUL.FTZ R46, R46, R53.reuse ;  /* 0x000000352e2e7220 */ /* 0x080fe20000410000 */
[----:B------:R-:W-:Y:S01]  /*9900*/  F2FP.BF16.F32.PACK_AB R47, R47, R58 ;  /* 0x0000003a2f2f723e */ /* 0x000fe200000010ff */
        /* <DEDUP_REMOVED lines=15> */
.L_x_2605:
[----:B------:R-:W-:Y:S05]  /*9a00*/  BSYNC B2 ;  /* 0x0000000000027941 */ /* 0x000fea0003800000 */
.L_x_2604:
[----:B0-----:R4:W-:Y:S04]  /*9a10*/  STG.E.128 desc[UR60][R48.64], R40 ;  /* 0x0000002830007986 */ /* 0x0019e8000c101d3c */
[----:B--2---:R4:W-:Y:S02]  /*9a20*/  @!P3 STG.E.128 desc[UR60][R50.64], R44 ;  /* 0x0000002c3200b986 */ /* 0x0049e4000c101d3c */
.L_x_2603:
[----:B------:R-:W-:Y:S05]  /*9a30*/  BSYNC B1 ;  /* 0x0000000000017941 */ /* 0x000fea0003800000 */
.L_x_2602:
[----:B------:R-:W-:-:S13]  /*9a40*/  ISETP.NE.AND P3, PT, R32, RZ, PT ;  /* 0x000000ff2000720c */ /* 0x000fda0003f65270 */
[----:B------:R-:W-:Y:S05]  /*9a50*/  @!P3 BRA `(.L_x_2556) ;  /* 0x0000000800e8b947 */ /* 0x000fea0003800000 */
[----:B0---4-:R-:W2:Y:S01]  /*9a60*/  LDL R40, [R1+0x20] ;  /* 0x0000200001287983 */ /* 0x011ea20000100800 */
[----:B------:R-:W-:Y:S01]  /*9a70*/  SHF.R.U32.HI R43, RZ, 0x3, R215 ;  /* 0x00000003ff2b7819 */ /* 0x000fe200000116d7 */
[----:B------:R-:W-:Y:S01]  /*9a80*/  BSSY B1, `(.L_x_2606) ;  /* 0x0000075000017945 */ /* 0x000fe20003800000 */
[----:B------:R-:W-:-:S04]  /*9a90*/  IADD3 R42, P3, P4, R114, R126, R26 ;  /* 0x0000007e722a7210 */ /* 0x000fc80007c7e01a */
[----:B---3--:R-:W-:Y:S02]  /*9aa0*/  IADD3.X R45, R5, R52, R30, P3, P4 ;  /* 0x00000034052d7210 */ /* 0x008fe40001fe841e */
[----:B------:R-:W-:-:S04]  /*9ab0*/  LEA R48, P3, R42, R122, 0x1 ;  /* 0x0000007a2a307211 */ /* 0x000fc800078608ff */
[----:B------:R-:W-:Y:S02]  /*9ac0*/  LEA.HI.X R49, R42, R123, R45, 0x1, P3 ;  /* 0x0000007b2a317211 */ /* 0x000fe400018f0c2d */
[----:B------:R-:W-:Y:S02]  /*9ad0*/  ISETP.GE.AND P3, PT, R207, R119, PT ;  /* 0x00000077cf00720c */ /* 0x000fe40003f66270 */
[----:B--2---:R-:W-:-:S04]  /*9ae0*/  LOP3.LUT P5, RZ, R40, 0x1, RZ, 0xc0, !PT ;  /* 0x0000000128ff7812 */ /* 0x004fc800078ac0ff */
[----:B------:R-:W-:-:S04]  /*9af0*/  SEL R147, R124, R147, !P5 ;  /* 0x000000937c937207 */ /* 0x000fc80006800000 */
[----:B------:R-:W-:-:S04]  /*9b00*/  SHF.R.S32.HI R40, RZ, 0x1f, R147 ;  /* 0x0000001fff287819 */ /* 0x000fc80000011493 */
        /* <DEDUP_REMOVED lines=20> */
[----:B0-----:R-:W-:Y:S01]  /*9c50*/  IMAD.U32 R60, R41, 0x10000, RZ ;  /* 0x00010000293c7824 */ /* 0x001fe200078e00ff */
[--C-:B------:R-:W-:Y:S01]  /*9c60*/  SHF.R.U64 R68, R64, 0x10, R65.reuse ;  /* 0x0000001040447819 */ /* 0x100fe20000001241 */
[----:B------:R-:W-:Y:S01]  /*9c70*/  IMAD.U32 R62, R47, 0x10000, RZ ;  /* 0x000100002f3e7824 */ /* 0x000fe200078e00ff */
[----:B------:R-:W-:Y:S01]  /*9c80*/  SHF.R.U32.HI R64, RZ, 0x10, R65 ;  /* 0x00000010ff407819 */ /* 0x000fe20000011641 */
[----:B------:R-:W-:Y:S01]  /*9c90*/  IMAD.U32 R56, R43, 0x10000, RZ ;  /* 0x000100002b387824 */ /* 0x000fe200078e00ff */
[----:B------:R-:W-:Y:S02]  /*9ca0*/  PRMT R65, R157, 0x5432, R76 ;  /* 0x000054329d417816 */ /* 0x000fe4000000004c */
[----:B------:R-:W-:-:S02]  /*9cb0*/  PRMT R57, R155, 0x5410, R68 ;  /* 0x000054109b397816 */ /* 0x000fc40000000044 */
[----:B------:R-:W-:Y:S01]  /*9cc0*/  SHF.R.U64 R55, R66, 0x10, R67 ;  /* 0x0000001042377819 */ /* 0x000fe20000001243 */
[----:B------:R-:W-:Y:S01]  /*9cd0*/  IMAD.U32 R66, R65, 0x10000, RZ ;  /* 0x0001000041427824 */ /* 0x000fe200078e00ff */
[--C-:B------:R-:W-:Y:S02]  /*9ce0*/  SHF.R.U64 R59, R78, 0x10, R79.reuse ;  /* 0x000000104e3b7819 */ /* 0x100fe4000000124f */
[----:B------:R-:W-:Y:S02]  /*9cf0*/  PRMT R155, R155, 0x5432, R64 ;  /* 0x000054329b9b7816 */ /* 0x000fe40000000040 */
[----:B------:R-:W-:Y:S02]  /*9d00*/  PRMT R157, R157, 0x5410, R58 ;  /* 0x000054109d9d7816 */ /* 0x000fe4000000003a */
[----:B------:R-:W-:Y:S01]  /*9d10*/  SHF.R.U32.HI R79, RZ, 0x10, R79 ;  /* 0x00000010ff4f7819 */ /* 0x000fe2000001164f */
[----:B------:R-:W-:Y:S01]  /*9d20*/  IMAD.U32 R64, R155, 0x10000, RZ ;  /* 0x000100009b407824 */ /* 0x000fe200078e00ff */
[----:B------:R-:W-:Y:S01]  /*9d30*/  PRMT R58, R156, 0x5410, R59 ;  /* 0x000054109c3a7816 */ /* 0x000fe2000000003b */
[C---:B------:R-:W-:Y:S01]  /*9d40*/  FMUL.FTZ R59, R63.reuse, R66 ;  /* 0x000000423f3b7220 */ /* 0x040fe20000410000 */
[----:B------:R-:W-:Y:S01]  /*9d50*/  SHF.R.U32.HI R67, RZ, 0x10, R67 ;  /* 0x00000010ff437819 */ /* 0x000fe20000011643 */
[-C--:B------:R-:W-:Y:S01]  /*9d60*/  FMUL.FTZ R63, R63, R64.reuse ;  /* 0x000000403f3f7220 */ /* 0x080fe20000410000 */
[----:B------:R-:W-:Y:S01]  /*9d70*/  LOP3.LUT R61, R45, 0xffff0000, RZ, 0xc0, !PT ;  /* 0xffff00002d3d7812 */ /* 0x000fe200078ec0ff */
[C---:B------:R-:W-:Y:S01]  /*9d80*/  FFMA.FTZ R59, R60.reuse, R64, -R59 ;  /* 0x000000403c3b7223 */ /* 0x040fe2000001083b */
[----:B------:R-:W-:Y:S01]  /*9d90*/  LOP3.LUT R65, R65, 0xffff0000, RZ, 0xc0, !PT ;  /* 0xffff000041417812 */ /* 0x000fe200078ec0ff */
[----:B------:R-:W-:Y:S01]  /*9da0*/  FFMA.FTZ R60, R60, R66, R63 ;  /* 0x000000423c3c7223 */ /* 0x000fe2000001003f */
[----:B------:R-:W-:Y:S01]  /*9db0*/  PRMT R55, R154, 0x5410, R55 ;  /* 0x000054109a377816 */ /* 0x000fe20000000037 */
[----:B------:R-:W-:Y:S01]  /*9dc0*/  IMAD.U32 R45, R44, 0x10000, RZ ;  /* 0x000100002c2d7824 */ /* 0x000fe200078e00ff */
[----:B------:R-:W-:Y:S01]  /*9dd0*/  PRMT R79, R156, 0x5432, R79 ;  /* 0x000054329c4f7816 */ /* 0x000fe2000000004f */
[----:B------:R-:W-:Y:S01]  /*9de0*/  FMUL.FTZ R69, R61, R65 ;  /* 0x000000413d457220 */ /* 0x000fe20000410000 */
[----:B------:R-:W-:Y:S01]  /*9df0*/  PRMT R154, R154, 0x5432, R67 ;  /* 0x000054329a9a7816 */ /* 0x000fe20000000043 */
[----:B------:R-:W-:Y:S01]  /*9e00*/  IMAD.U32 R66, R157, 0x10000, RZ ;  /* 0x000100009d427824 */ /* 0x000fe200078e00ff */
        /* <DEDUP_REMOVED lines=9> */
[----:B------:R-:W-:Y:S01]  /*9ea0*/  FMUL.FTZ R62, R62, R63 ;  /* 0x0000003f3e3e7220 */ /* 0x000fe20000410000 */
[----:B------:R-:W-:Y:S01]  /*9eb0*/  LOP3.LUT R53, R43, 0xffff0000, RZ, 0xc0, !PT ;  /* 0xffff00002b357812 */ /* 0x000fe200078ec0ff */
[----:B------:R-:W-:Y:S01]  /*9ec0*/  FFMA.FTZ R61, R54, R65, R61 ;  /* 0x00000041363d7223 */ /* 0x000fe2000001003d */
[----:B------:R-:W-:Y:S01]  /*9ed0*/  LOP3.LUT R154, R154, 0xffff0000, RZ, 0xc0, !PT ;  /* 0xffff00009a9a7812 */ /* 0x000fe200078ec0ff */
[C---:B------:R-:W-:Y:S01]  /*9ee0*/  FFMA.FTZ R54, R56.reuse, R63, -R69 ;  /* 0x0000003f38367223 */ /* 0x040fe20000010845 */
[----:B------:R-:W-:Y:S01]  /*9ef0*/  FMUL.FTZ R70, R47, R68 ;  /* 0x000000442f467220 */ /* 0x000fe20000410000 */
[----:B------:R-:W-:Y:S01]  /*9f00*/  FFMA.FTZ R56, R56, R67, R62 ;  /* 0x0000004338387223 */ /* 0x000fe2000001003e */
[----:B------:R-:W-:Y:S01]  /*9f10*/  IMAD.U32 R62, R57, 0x10000, RZ ;  /* 0x00010000393e7824 */ /* 0x000fe200078e00ff */
[----:B------:R-:W-:Y:S01]  /*9f20*/  LOP3.LUT R44, R44, 0xffff0000, RZ, 0xc0, !PT ;  /* 0xffff00002c2c7812 */ /* 0x000fe200078ec0ff */
[-C--:B------:R-:W-:Y:S01]  /*9f30*/  FFMA.FTZ R63, R53, R154.reuse, -R70 ;  /* 0x0000009a353f7223 */ /* 0x080fe20000010846 */
[----:B------:R-:W-:Y:S01]  /*9f40*/  FMUL.FTZ R72, R47, R154 ;  /* 0x0000009a2f487220 */ /* 0x000fe20000410000 */
[----:B------:R-:W-:Y:S01]  /*9f50*/  LOP3.LUT R157, R157, 0xffff0000, RZ, 0xc0, !PT ;  /* 0xffff00009d9d7812 */ /* 0x000fe200078ec0ff */
[----:B------:R-:W-:Y:S01]  /*9f60*/  FMUL.FTZ R70, R45, R66 ;  /* 0x000000422d467220 */ /* 0x000fe20000410000 */
[----:B------:R-:W-:Y:S01]  /*9f70*/  LOP3.LUT R57, R57, 0xffff0000, RZ, 0xc0, !PT ;  /* 0xffff000039397812 */ /* 0x000fe200078ec0ff */
[----:B------:R-:W-:-:S02]  /*9f80*/  IMAD.U32 R41, R40, 0x10000, RZ ;  /* 0x0001000028297824 */ /* 0x000fc400078e00ff */
[----:B------:R-:W-:Y:S01]  /*9f90*/  FMUL.FTZ R45, R45, R62 ;  /* 0x0000003e2d2d7220 */ /* 0x000fe20000410000 */
[----:B------:R-:W-:Y:S01]  /*9fa0*/  LOP3.LUT R40, R40, 0xffff0000, RZ, 0xc0, !PT ;  /* 0xffff000028287812 */ /* 0x000fe200078ec0ff */
[----:B------:R-:W-:Y:S01]  /*9fb0*/  FFMA.FTZ R65, R53, R68, R72 ;  /* 0x0000004435417223 */ /* 0x000fe20000010048 */
[C---:B------:R-:W-:Y:S01]  /*9fc0*/  IMAD.U32 R43, R42.reuse, 0x10000, RZ ;  /* 0x000100002a2b7824 */ /* 0x040fe200078e00ff */
        /* <DEDUP_REMOVED lines=32> */
.L_x_2607:
[----:B------:R-:W-:Y:S05]  /*a1d0*/  BSYNC B1 ;  /* 0x0000000000017941 */ /* 0x000fea0003800000 */
.L_x_2606:
        /* <DEDUP_REMOVED lines=10> */
.L_x_2523:
[----:B------:R-:W2:Y:S02]  /*a280*/  LDL R40, [R1+0x4c] ;  /* 0x00004c0001287983 */ /* 0x000ea40000100800 */
[----:B--2---:R-:W-:-:S13]  /*a290*/  R2UR UR4, R40 ;  /* 0x00000000280472ca */ /* 0x004fda00000e0000 */
[----:B------:R-:W-:-:S06]  /*a2a0*/  UISETP.NE.AND UP0, UPT, UR4, 0x3, UPT ;  /* 0x000000030400788c */ /* 0x000fcc000bf05270 */
[----:B------:R-:W-:-:S13]  /*a2b0*/  PLOP3.LUT P2, PT, PT, PT, UP0, 0x80, 0x0 ;  /* 0x000000000000781c */ /* 0x000fda0003f4f008 */
[----:B------:R-:W-:Y:S05]  /*a2c0*/  @!P2 BRA `(.L_x_2608) ;  /* 0x000000000004a947 */ /* 0x000fea0003800000 */
[----:B------:R-:W-:Y:S01]  /*a2d0*/  BPT.TRAP 0x1 ;  /* 0x000000040000795c */ /* 0x000fe20000300000 */
.L_x_2608:
[----:B------:R-:W-:Y:S01]  /*a2e0*/  IMAD R96, R17, 0x8, R16 ;  /* 0x0000000811607824 */ /* 0x000fe200078e0210 */
[----:B------:R-:W-:Y:S01]  /*a2f0*/  SHF.L.U32 R97, R209, 0x1f, RZ ;  /* 0x0000001fd1617819 */ /* 0x000fe200000006ff */
[----:B------:R-:W-:Y:S01]  /*a300*/  IMAD R39, R24, -0x70, R2 ;  /* 0xffffff9018277824 */ /* 0x000fe200078e0202 */
[----:B------:R-:W-:Y:S02]  /*a310*/  BSSY B1, `(.L_x_2609) ;  /* 0x0000004000017945 */ /* 0x000fe40003800000 */
[----:B------:R-:W1:Y:S02]  /*a320*/  SYNCS.PHASECHK.TRANS64.TRYWAIT P3, [R96+URZ+0x36890], R97 ;  /* 0x03689061600075a7 */ /* 0x000e64000806017f */
[----:B------:R-:W-:Y:S01]  /*a330*/  VIMNMX R39, R39, 0x70, PT ;  /* 0x0000007027277848 */ /* 0x000fe20003fe0100 */
[----:B-1----:R-:W-:Y:S06]  /*a340*/  @!P3 BRA `(.L_x_2610) ;  /* 0x0000025c00d0b947 */ /* 0x002fec0003800000 */
.L_x_2915:
[----:B------:R-:W-:Y:S05]  /*a350*/  BSYNC B1 ;  /* 0x0000000000017941 */ /* 0x000fea0003800000 */
.L_x_2609:
        /* <DEDUP_REMOVED lines=21> */
.L_x_2612:
[----:B------:R-:W-:Y:S05]  /*a4b0*/  BSYNC B1 ;  /* 0x0000000000017941 */ /* 0x000fea0003800000 */
.L_x_2611:
        /* <DEDUP_REMOVED lines=20> */
.L_x_2556:
[----:B------:R-:W-:Y:S05]  /*a600*/  BSYNC B0 ;  /* 0x0000000000007941 */ /* 0x000fea0003800000 */
.L_x_2522:
        /* <DEDUP_REMOVED lines=17> */
.L_x_2614:
[----:B------:R-:W-:Y:S05]  /*a720*/  BSYNC B0 ;  /* 0x0000000000007941 */ /* 0x000fea0003800000 */
.L_x_2613:
[----:B------:R-:W1:Y:S01]  /*a730*/  SYNCS.PHASECHK.TRANS64.TRYWAIT P2, [R96+URZ+0x368b0], R97 ;  /* 0x0368b061600075a7 */ /* 0x000e62000804017f */
[----:B------:R-:W-:Y:S01]  /*a740*/  ULDC.64 UR4, c[0x0][0x318] ;  /* 0x0000c60000047ab9 */ /* 0x000fe20000000a00 */
[----:B------:R-:W-:Y:S01]  /*a750*/  ULDC.64 UR6, c[0x0][0x328] ;  /* 0x0000ca0000067ab9 */ /* 0x000fe20000000a00 */
[----:B0-----:R-:W-:Y:S01]  /*a760*/  IMAD.U32 R40, RZ, RZ, UR4 ;  /* 0x00000004ff287e24 */ /* 0x001fe2000f8e00ff */
[----:B------:R-:W-:Y:S01]  /*a770*/  BSSY B0, `(.L_x_2615) ;  /* 0x0000009000007945 */ /* 0x000fe20003800000 */
[----:B------:R-:W-:Y:S02]  /*a780*/  IMAD.U32 R42, RZ, RZ, UR6 ;  /* 0x00000006ff2a7e24 */ /* 0x000fe4000f8e00ff */
[----:B------:R-:W-:Y:S01]  /*a790*/  IMAD.U32 R41, RZ, RZ, UR7 ;  /* 0x00000007ff297e24 */ /* 0x000fe2000f8e00ff */
[----:B------:R0:W-:Y:S04]  /*a7a0*/  STL [R1+0x40], R40 ;  /* 0x0000402801007387 */ /* 0x0001e80000100800 */
[----:B------:R2:W-:Y:S01]  /*a7b0*/  STL [R1+0x48], R42 ;  /* 0x0000482a01007387 */ /* 0x0005e20000100800 */
[----:B0-----:R-:W-:-:S05]  /*a7c0*/  IMAD.U32 R40, RZ, RZ, UR5 ;  /* 0x00000005ff287e24 */ /* 0x001fca000f8e00ff */
[----:B------:R2:W-:Y:S04]  /*a7d0*/  STL [R1+0x24], R40 ;  /* 0x0000242801007387 */ /* 0x0005e80000100800 */
[----:B------:R2:W-:Y:S02]  /*a7e0*/  STL [R1+0x44], R41 ;  /* 0x0000442901007387 */ /* 0x0005e40000100800 */
[----:B-12---:R-:W-:Y:S05]  /*a7f0*/  @!P2 BRA `(.L_x_2616) ;  /* 0x0000025800b8a947 */ /* 0x006fea0003800000 */
.L_x_2916:
[----:B------:R-:W-:Y:S05]  /*a800*/  BSYNC B0 ;  /* 0x0000000000007941 */ /* 0x000fea0003800000 */
.L_x_2615:
[----:B------:R1:W5:Y:S04]  /*a810*/  LDL R51, [R1+0x48] ;  /* 0x0000480001337983 */ /* 0x0003680000100800 */
[----:B------:R1:W5:Y:S04]  /*a820*/  LDL R50, [R1+0x44] ;  /* 0x0000440001327983 */ /* 0x0003680000100800 */
[----:B------:R1:W5:Y:S04]  /*a830*/  LDL R49, [R1+0x40] ;  /* 0x0000400001317983 */ /* 0x0003680000100800 */
[----:B------:R1:W5:Y:S01]  /*a840*/  LDL R48, [R1+0x24] ;  /* 0x0000240001307983 */ /* 0x0003620000100800 */
[----:B------:R-:W-:Y:S01]  /*a850*/  ISETP.GE.AND P2, PT, R204, R39, PT ;  /* 0x00000027cc00720c */ /* 0x000fe20003f46270 */
[----:B------:R-:W-:Y:S01]  /*a860*/  BSSY B0, `(.L_x_2617) ;  /* 0x0000022000007945 */ /* 0x000fe20003800000 */
[----:B------:R-:W-:-:S11]  /*a870*/  IMAD.WIDE R44, R24, 0x70, R120 ;  /* 0x00000070182c7825 */ /* 0x000fd600078e0278 */
[----:B-1----:R-:W-:Y:S05]  /*a880*/  @P2 BRA `(.L_x_2618) ;  /* 0x00000000007c2947 */ /* 0x002fea0003800000 */
[----:B-----5:R-:W-:Y:S01]  /*a890*/  R2UR UR7, R51 ;  /* 0x00000000330772ca */ /* 0x020fe200000e0000 */
[----:B------:R-:W-:Y:S01]  /*a8a0*/  IMAD.MOV.U32 R40, RZ, RZ, R112 ;  /* 0x000000ffff287224 */ /* 0x000fe200078e0070 */
        /* <DEDUP_REMOVED lines=12> */
[----:B------:R-:W1:Y:S04]  /*a970*/  @!P2 LDS.128 R40, [R37] ;  /* 0x000000002528a984 */ /* 0x000e680000000c00 */
[----:B-1----:R-:W-:Y:S01]  /*a980*/  @!P2 STG.E.128 desc[UR60][R46.64], R40 ;  /* 0x000000282e00a986 */ /* 0x002fe2000c101d3c */
[----:B------:R-:W-:-:S13]  /*a990*/  ISETP.GE.AND P2, PT, R206, UR4, PT ;  /* 0x00000004ce007c0c */ /* 0x000fda000bf46270 */
[----:B------:R-:W1:Y:S04]  /*a9a0*/  @!P2 LDS.128 R40, [R38] ;  /* 0x000000002628a984 */ /* 0x000e680000000c00 */
[----:B-1----:R-:W-:Y:S01]  /*a9b0*/  @!P2 STG.E.128 desc[UR60][R46.64+0x40], R40 ;  /* 0x000040282e00a986 */ /* 0x002fe2000c101d3c */
[----:B------:R-:W-:-:S13]  /*a9c0*/  ISETP.GE.AND P2, PT, R207, UR4, PT ;  /* 0x00000004cf007c0c */ /* 0x000fda000bf46270 */
[----:B------:R-:W1:Y:S04]  /*a9d0*/  @!P2 LDS.128 R40, [R37+0x3800] ;  /* 0x003800002528a984 */ /* 0x000e680000000c00 */
        /* <DEDUP_REMOVED lines=9> */
[----:B-1----:R1:W-:Y:S02]  /*aa70*/  @!P2 STG.E.128 desc[UR60][R46.64+0x140], R40 ;  /* 0x000140282e00a986 */ /* 0x0023e4000c101d3c */
.L_x_2618:
[----:B------:R-:W-:Y:S05]  /*aa80*/  BSYNC B0 ;  /* 0x0000000000007941 */ /* 0x000fea0003800000 */
.L_x_2617:
[----:B------:R-:W-:Y:S01]  /*aa90*/  ISETP.GE.AND P2, PT, R234, R39, PT ;  /* 0x00000027ea00720c */ /* 0x000fe20003f46270 */
[----:B------:R-:W-:-:S12]  /*aaa0*/  BSSY B0, `(.L_x_2619) ;  /* 0x0000023000007945 */ /* 0x000fd80003800000 */
[----:B------:R-:W-:Y:S05]  /*aab0*/  @P2 BRA `(.L_x_2620) ;  /* 0x0000000000842947 */ /* 0x000fea0003800000 */
[----:B-----5:R-:W-:Y:S01]  /*aac0*/  R2UR UR7, R51 ;  /* 0x00000000330772ca */ /* 0x020fe200000e0000 */
[----:B-1----:R-:W-:Y:S01]  /*aad0*/  IMAD.MOV.U32 R40, RZ, RZ, R112 ;  /* 0x000000ffff287224 */ /* 0x002fe200078e0070 */
        /* <DEDUP_REMOVED lines=31> */
.L_x_2620:
[----:B------:R-:W-:Y:S05]  /*acd0*/  BSYNC B0 ;  /* 0x0000000000007941 */ /* 0x000fea0003800000 */
.L_x_2619:
[----:B------:R-:W3:Y:S01]  /*ace0*/  LDL R37, [R1+0x20] ;  /* 0x0000200001257983 */ /* 0x000ee20000100800 */
[----:B0-----:R-:W-:Y:S01]  /*acf0*/  @!P3 VIADD R96, R96, 0x368c0 ;  /* 0x000368c06060b836 */ /* 0x001fe20000000000 */
[----:B------:R-:W-:Y:S01]  /*ad00*/  PLOP3.LUT P2, PT, PT, PT, PT, 0x8, 0x0 ;  /* 0x000000000000781c */ /* 0x000fe20003f4e170 */
[----:B------:R-:W-:Y:S01]  /*ad10*/  VIADD R17, R17, 0x1 ;  /* 0x0000000111117836 */ /* 0x000fe20000000000 */
[----:B------:R-:W-:Y:S01]  /*ad20*/  @!PT LDS RZ, [RZ] ;  /* 0x00000000fffff984 */ /* 0x000fe20000000800 */
[----:B------:R-:W-:Y:S01]  /*ad30*/  @!PT LDS RZ, [RZ] ;  /* 0x00000000fffff984 */ /* 0x000fe20000000800 */
[----:B------:R-:W-:Y:S01]  /*ad40*/  @!PT LDS RZ, [RZ] ;  /* 0x00000000fffff984 */ /* 0x000fe20000000800 */
[----:B------:R-:W-:Y:S01]  /*ad50*/  @!PT LDS RZ, [RZ] ;  /* 0x00000000fffff984 */ /* 0x000fe20000000800 */
[----:B------:R0:W-:Y:S06]  /*ad60*/  MEMBAR.ALL.CTA ;  /* 0x0000000000007992 */ /* 0x0001ec0000008000 */
[----:B0-----:R-:W0:Y:S01]  /*ad70*/  FENCE.VIEW.ASYNC.S ;  /* 0x00000000000073c6 */ /* 0x001e220000000000 */
[----:B------:R-:W-:Y:S01]  /*ad80*/  @!P3 PRMT R96, RZ, 0x654, R96 ;  /* 0x00000654ff60b816 */ /* 0x000fe20000000060 */
[----:B0-----:R0:W-:Y:S06]  /*ad90*/  BAR.SYNC.DEFER_BLOCKING R152, 0x80 ;  /* 0x000200980000751d */ /* 0x0011ec0000010000 */
[----:B------:R0:W-:Y:S01]  /*ada0*/  @!P3 SYNCS.ARRIVE.TRANS64.RED.A1T0 RZ, [R96+URZ], RZ ;  /* 0x000000ff60ffb9a7 */ /* 0x0001e2000810043f */
[----:B------:R-:W-:-:S04]  /*adb0*/  ISETP.NE.AND P3, PT, R17, 0x2, PT ;  /* 0x000000021100780c */ /* 0x000fc80003f65270 */
[----:B------:R-:W-:Y:S02]  /*adc0*/  SEL R38, RZ, 0x1, P3 ;  /* 0x00000001ff267807 */ /* 0x000fe40001800000 */
[----:B------:R-:W-:Y:S02]  /*add0*/  SEL R17, R17, RZ, P3 ;  /* 0x000000ff11117207 */ /* 0x000fe40001800000 */
[----:B------:R-:W-:Y:S02]  /*ade0*/  LOP3.LUT R209, R209, R38, RZ, 0x3c, !PT ;  /* 0x00000026d1d17212 */ /* 0x000fe400078e3cff */
[----:B---3--:R-:W-:-:S13]  /*adf0*/  LOP3.LUT P4, RZ, R37, 0x2, RZ, 0xc0, !PT ;  /* 0x0000000225ff7812 */ /* 0x008fda000788c0ff */
[----:B0-----:R-:W-:Y:S05]  /*ae00*/  @P4 BRA `(.L_x_2621) ;  /* 0xffffff7c00484947 */ /* 0x001fea000383ffff */
.L_x_2517:
[----:B------:R-:W0:Y:S01]  /*ae10*/  LDC R0, c[0x0][0x448] ;  /* 0x00011200ff007b82 */ /* 0x000e220000000800 */
[----:B------:R-:W-:Y:S01]  /*ae20*/  VIADD R3, R223, 0x7f ;  /* 0x0000007fdf037836 */ /* 0x000fe20000000000 */
[----:B------:R-:W-:Y:S01]  /*ae30*/  BSSY B0, `(.L_x_2622) ;  /* 0x0000011000007945 */ /* 0x000fe20003800000 */
[----:B------:R-:W-:Y:S01]  /*ae40*/  IMAD.MOV.U32 R2, RZ, RZ, RZ ;  /* 0x000000ffff027224 */ /* 0x000fe200078e00ff */
[----:B0-----:R-:W-:-:S13]  /*ae50*/  ISETP.NE.AND P0, PT, R0, 0x1, PT ;  /* 0x000000010000780c */ /* 0x001fda0003f05270 */
[----:B------:R-:W0:Y:S08]  /*ae60*/  @P0 LDC R0, c[0x0][0x44c] ;  /* 0x00011300ff000b82 */ /* 0x000e300000000800 */
[----:B------:R-:W3:Y:S01]  /*ae70*/  @P0 LDC R5, c[0x0][0x450] ;  /* 0x00011400ff050b82 */ /* 0x000ee20000000800 */
[----:B0-----:R-:W-:-:S05]  /*ae80*/  @P0 IMAD.HI.U32 R0, R3, R0, RZ ;  /* 0x0000000003000227 */ /* 0x001fca00078e00ff */
[----:B---3--:R-:W-:-:S05]  /*ae90*/  @P0 SHF.R.U32.HI R3, RZ, R5, R0 ;  /* 0x00000005ff030219 */ /* 0x008fca0000011600 */
[----:B------:R-:W-:-:S04]  /*aea0*/  IMAD.IADD R3, R150, 0x1, R3 ;  /* 0x0000000196037824 */ /* 0x000fc800078e0203 */
[----:B------:R-:W-:-:S05]  /*aeb0*/  IMAD.HI R2, R3, -0x6db6db6d, R2 ;  /* 0x9249249303027827 */ /* 0x000fca00078e0202 */
[----:B------:R-:W-:-:S04]  /*aec0*/  SHF.R.U32.HI R3, RZ, 0x1f, R2 ;  /* 0x0000001fff037819 */ /* 0x000fc80000011602 */
[----:B------:R-:W-:Y:S01]  /*aed0*/  LEA.HI.SX32 R2, R2, R3, 0x1a ;  /* 0x0000000302027211 */ /* 0x000fe200078fd2ff */
[----:B------:R-:W-:-:S03]  /*aee0*/  IMAD.MOV.U32 R3, RZ, RZ, RZ ;  /* 0x000000ffff037224 */ /* 0x000fc600078e00ff */
[----:B------:R-:W-:-:S04]  /*aef0*/  VIMNMX R151, R151, R2, PT ;  /* 0x0000000297977248 */ /* 0x000fc80003fe0100 */
[----:B------:R-:W-:Y:S01]  /*af00*/  ISETP.GE.AND P0, PT, R151, 0x1, PT ;  /* 0x000000019700780c */ /* 0x000fe20003f06270 */
[----:B------:R-:W-:-:S12]  /*af10*/  @P2 BRA `(.L_x_2623) ;  /* 0x0000000000082947 */ /* 0x000fd80003800000 */
[----:B------:R-:W0:Y:S02]  /*af20*/  FENCE.VIEW.ASYNC.G ;  /* 0x00000000000073c6 */ /* 0x000e240000000100 */
[----:B0-----:R-:W-:Y:S06]  /*af30*/  BAR.ARV 0xc, 0x180 ;  /* 0x0306000000007b1d */ /* 0x001fec0000002000 */
.L_x_2623:
[----:B------:R-:W-:Y:S05]  /*af40*/  BSYNC B0 ;  /* 0x0000000000007941 */ /* 0x000fea0003800000 */
.L_x_2622:
[----:B------:R-:W-:Y:S04]  /*af50*/  BSSY B0, `(.L_x_2624) ;  /* 0x000001f000007945 */ /* 0x000fe80003800000 */
[----:B------:R-:W-:Y:S05]  /*af60*/  @!P0 BRA `(.L_x_2625) ;  /* 0x0000000000748947 */ /* 0x000fea0003800000 */
[----:B------:R-:W-:Y:S01]  /*af70*/  ISETP.NE.AND P0, PT, R229, RZ, PT ;  /* 0x000000ffe500720c */ /* 0x000fe20003f05270 */
[----:B------:R-:W-:-:S03]  /*af80*/  ULDC UR4, c[0x0][0x9f0] ;  /* 0x00027c0000047ab9 */ /* 0x000fc60000000800 */
[----:B------:R-:W-:-:S04]  /*af90*/  SEL R6, R229, UR4, P0 ;  /* 0x00000004e5067c07 */ /* 0x000fc80008000000 */
[-C--:B------:R-:W-:Y:S02]  /*afa0*/  IABS R5, R6.reuse ;  /* 0x0000000600057213 */ /* 0x080fe40000000000 */
[----:B------:R-:W-:Y:S02]  /*afb0*/  IADD3 R0, R6, -0x1, R151 ;  /* 0xffffffff06007810 */ /* 0x000fe40007ffe097 */
[----:B------:R-:W0:Y:S01]  /*afc0*/  I2F.RP R4, R5 ;  /* 0x0000000500047306 */ /* 0x000e220000209400 */
[----:B------:R-:W-:-:S05]  /*afd0*/  IABS R9, R6 ;  /* 0x0000000600097213 */ /* 0x000fca0000000000 */
[----:B------:R-:W-:Y:S02]  /*afe0*/  IMAD.MOV R9, RZ, RZ, -R9 ;  /* 0x000000ffff097224 */ /* 0x000fe400078e0a09 */
[----:B0-----:R-:W0:Y:S02]  /*aff0*/  MUFU.RCP R4, R4 ;  /* 0x0000000400047308 */ /* 0x001e240000001000 */
[----:B0-----:R-:W-:Y:S01]  /*b000*/  VIADD R2, R4, 0xffffffe ;  /* 0x0ffffffe04027836 */ /* 0x001fe20000000000 */
[----:B------:R-:W-:Y:S02]  /*b010*/  IABS R4, R0 ;  /* 0x0000000000047213 */ /* 0x000fe40000000000 */
[----:B------:R-:W-:-:S03]  /*b020*/  LOP3.LUT R0, R0, R6, RZ, 0x3c, !PT ;  /* 0x0000000600007212 */ /* 0x000fc600078e3cff */
[----:B------:R0:W3:Y:S01]  /*b030*/  F2I.FTZ.U32.TRUNC.NTZ R3, R2 ;  /* 0x0000000200037305 */ /* 0x0000e2000021f000 */
[----:B------:R-:W-:Y:S01]  /*b040*/  ISETP.GE.AND P2, PT, R0, RZ, PT ;  /* 0x000000ff0000720c */ /* 0x000fe20003f46270 */
[----:B0-----:R-:W-:Y:S02]  /*b050*/  IMAD.MOV.U32 R2, RZ, RZ, RZ ;  /* 0x000000ffff027224 */ /* 0x001fe400078e00ff */
[----:B---3--:R-:W-:-:S04]  /*b060*/  IMAD.MOV R8, RZ, RZ, -R3 ;  /* 0x000000ffff087224 */ /* 0x008fc800078e0a03 */
        /* <DEDUP_REMOVED lines=13> */
.L_x_2625:
[----:B------:R-:W-:Y:S05]  /*b140*/  BSYNC B0 ;  /* 0x0000000000007941 */ /* 0x000fea0003800000 */
.L_x_2624:
[-C--:B------:R-:W-:Y:S01]  /*b150*/  IMAD R222, R236, R3.reuse, RZ ;  /* 0x00000003ecde7224 */ /* 0x080fe200078e02ff */
[----:B------:R-:W-:Y:S01]  /*b160*/  PLOP3.LUT P0, PT, PT, PT, PT, 0x80, 0x0 ;  /* 0x000000000000781c */ /* 0x000fe20003f0f070 */
[----:B------:R-:W-:Y:S01]  /*b170*/  IMAD.MOV.U32 R6, RZ, RZ, RZ ;  /* 0x000000ffff067224 */ /* 0x000fe200078e00ff */
[----:B------:R-:W-:Y:S02]  /*b180*/  CS2R R118, SRZ ;  /* 0x0000000000767805 */ /* 0x000fe4000001ff00 */
[----:B------:R-:W-:Y:S02]  /*b190*/  CS2R R116, SRZ ;  /* 0x0000000000747805 */ /* 0x000fe4000001ff00 */
[----:B------:R-:W-:Y:S01]  /*b1a0*/  VIADDMNMX R2, R222, R3, R151, PT ;  /* 0x00000003de027246 */ /* 0x000fe20003800197 */
[----:B------:R-:W-:Y:S01]  /*b1b0*/  IMAD.MOV.U32 R3, RZ, RZ, RZ ;  /* 0x000000ffff037224 */ /* 0x000fe200078e00ff */
        /* <DEDUP_REMOVED lines=33> */
[----:B-----5:R-:W-:Y:S02]  /*b3d0*/  CS2R R50, SRZ ;  /* 0x0000000000327805 */ /* 0x020fe4000001ff00 */
[----:B------:R-:W-:Y:S02]  /*b3e0*/  CS2R R48, SRZ ;  /* 0x0000000000307805 */ /* 0x000fe4000001ff00 */
[----:B-1----:R-:W-:Y:S02]  /*b3f0*/  CS2R R46, SRZ ;  /* 0x00000000002e7805 */ /* 0x002fe4000001ff00 */
[----:B--2---:R-:W-:Y:S02]  /*b400*/  CS2R R44, SRZ ;  /* 0x00000000002c7805 */ /* 0x004fe4000001ff00 */
        /* <DEDUP_REMOVED lines=10> */
[----:B------:R-:W-:Y:S06]  /*b4b0*/  @!P1 BRA `(.L_x_2626) ;  /* 0x0000018000009947 */ /* 0x000fec0003800000 */
[----:B------:R-:W2:Y:S02]  /*b4c0*/  LDL R0, [R1+0x50] ;  /* 0x0000500001007983 */ /* 0x000ea40000100800 */
[----:B--2---:R-:W-:Y:S02]  /*b4d0*/  R2UR UR4, R0 ;  /* 0x00000000000472ca */ /* 0x004fe400000e0000 */
[----:B------:R-:W0:Y:S11]  /*b4e0*/  S2R R0, SR_TID.X ;  /* 0x0000000000007919 */ /* 0x000e360000002100 */
[----:B------:R-:W-:-:S06]  /*b4f0*/  ULOP3.LUT UP0, URZ, UR4, 0x9f, URZ, 0xc0, !UPT ;  /* 0x0000009f043f7892 */ /* 0x000fcc000f80c03f */
[----:B------:R-:W-:Y:S01]  /*b500*/  PLOP3.LUT P0, PT, PT, PT, UP0, 0x80, 0x0 ;  /* 0x000000000000781c */ /* 0x000fe20003f0f008 */
[----:B0-----:R-:W-:-:S05]  /*b510*/  VIADD R73, R0, 0xffffff80 ;  /* 0xffffff8000497836 */ /* 0x001fca0000000000 */
[----:B------:R-:W-:-:S04]  /*b520*/  SHF.R.S32.HI R40, RZ, 0x1f, R73 ;  /* 0x0000001fff287819 */ /* 0x000fc80000011449 */
[----:B------:R-:W-:-:S04]  /*b530*/  LEA.HI R0, R40, R73, RZ, 0x7 ;  /* 0x0000004928007211 */ /* 0x000fc800078f38ff */
[----:B------:R-:W-:-:S06]  /*b540*/  SHF.R.S32.HI R0, RZ, 0x7, R0 ;  /* 0x00000007ff007819 */ /* 0x000fcc0000011400 */
[----:B------:R-:W0:Y:S02]  /*b550*/  SHFL.IDX PT, R0, R0, RZ, 0x1f ;  /* 0x00001fff00007589 */ /* 0x000e2400000e0000 */
[----:B0-----:R-:W-:-:S04]  /*b560*/  LEA.HI R3, R0, R0, RZ, 0x1 ;  /* 0x0000000000037211 */ /* 0x001fc800078f08ff */
[----:B------:R-:W-:-:S05]  /*b570*/  LOP3.LUT R3, R3, 0x1e, RZ, 0xc0, !PT ;  /* 0x0000001e03037812 */ /* 0x000fca00078ec0ff */
[----:B------:R-:W-:-:S05]  /*b580*/  IMAD.IADD R3, R0, 0x1, -R3 ;  /* 0x0000000100037824 */ /* 0x000fca00078e0a03 */
[----:B------:R-:W-:-:S04]  /*b590*/  LEA R3, R3, UR4, 0xd ;  /* 0x0000000403037c11 */ /* 0x000fc8000f8e68ff */
        /* <DEDUP_REMOVED lines=19> */
.L_x_2627:
        /* <DEDUP_REMOVED lines=12> */
.L_x_2631:
[----:B-1----:R1:W2:Y:S02]  /*b790*/  SYNCS.PHASECHK.TRANS64.TRYWAIT P0, [R16+URZ+0x36800], R3 ;  /* 0x03680003100075a7 */ /* 0x0022a4000800017f */
[----:B--2---:R-:W-:Y:S05]  /*b7a0*/  @!P0 NANOSLEEP.SYNCS 0x989680 ;  /* 0x009896800000895d */ /* 0x004fea0003900000 */
[----:B------:R-:W2:Y:S02]  /*b7b0*/  @!P0 SYNCS.PHASECHK.TRANS64 P0, [R16+URZ+0x36800], R3 ;  /* 0x03680003100085a7 */ /* 0x000ea4000800007f */
[----:B--2---:R-:W-:Y:S05]  /*b7c0*/  @!P0 BRA `(.L_x_2631) ;  /* 0xfffffffc00f08947 */ /* 0x004fea000383ffff */
.L_x_2630:
[----:B------:R-:W-:Y:S05]  /*b7d0*/  BSYNC B0 ;  /* 0x0000000000007941 */ /* 0x000fea0003800000 */
.L_x_2629:
[----:B------:R-:W-:Y:S05]  /*b7e0*/  BRA `(.L_x_2632) ;  /* 0x0000007400f87947 */ /* 0x000fea0003800000 */
.L_x_2628:
[----:B------:R-:W2:Y:S01]  /*b7f0*/  LDL R0, [R1+0x50] ;  /* 0x0000500001007983 */ /* 0x000ea20000100800 */
[----:B------:R-:W-:Y:S01]  /*b800*/  ULDC.64 UR6, c[0x0][0x408] ;  /* 0x0001020000067ab9 */ /* 0x000fe20000000a00 */
[----:B--2---:R-:W-:Y:S02]  /*b810*/  R2UR UR4, R0 ;  /* 0x00000000000472ca */ /* 0x004fe400000e0000 */
[----:B------:R-:W-:-:S05]  /*b820*/  SHF.R.S32.HI R0, RZ, 0x1f, R146 ;  /* 0x0000001fff007819 */ /* 0x000fca0000011492 */
[----:B------:R-:W-:-:S04]  /*b830*/  IMAD R5, R0, UR6, RZ ;  /* 0x0000000600057c24 */ /* 0x000fc8000f8e02ff */
[----:B------:R-:W-:Y:S02]  /*b840*/  IMAD R5, R146, UR7, R5 ;  /* 0x0000000792057c24 */ /* 0x000fe4000f8e0205 */
[----:B------:R-:W-:-:S03]  /*b850*/  ULOP3.LUT UP0, URZ, UR4, 0x3ff, URZ, 0xc0, !UPT ;  /* 0x000003ff043f7892 */ /* 0x000fc6000f80c03f */
[----:B------:R-:W-:Y:S02]  /*b860*/  ULDC.64 UR4, c[0x0][0x3f8] ;  /* 0x0000fe0000047ab9 */ /* 0x000fe40000000a00 */
[----:B------:R-:W-:Y:S01]  /*b870*/  IMAD R3, R0, UR4, RZ ;  /* 0x0000000400037c24 */ /* 0x000fe2000f8e02ff */
[----:B------:R-:W-:Y:S01]  /*b880*/  PLOP3.LUT P0, PT, PT, PT, UP0, 0x80, 0x0 ;  /* 0x000000000000781c */ /* 0x000fe20003f0f008 */
[----:B------:R-:W-:-:S04]  /*b890*/  IMAD.WIDE.U32 R24, R146, UR4, RZ ;  /* 0x0000000492187c25 */ /* 0x000fc8000f8e00ff */
        /* <DEDUP_REMOVED lines=21> */
.L_x_2633:
        /* <DEDUP_REMOVED lines=16> */
[----:B------:R-:W-:Y:S01]  /*baf0*/  SHF.R.S32.HI R76, RZ, 0x1f, R211 ;  /* 0x0000001fff4c7819 */ /* 0x000fe200000114d3 */
[----:B------:R-:W-:Y:S01]  /*bb00*/  IMAD.MOV.U32 R9, RZ, RZ, R29 ;  /* 0x000000ffff097224 */ /* 0x000fe200078e001d */
[----:B------:R-:W-:Y:S01]  /*bb10*/  SHF.R.S32.HI R78, RZ, 0x1f, R213 ;  /* 0x0000001fff4e7819 */ /* 0x000fe200000114d5 */
[----:B------:R-:W-:Y:S01]  /*bb20*/  IMAD R3, R3, 0x40, R64 ;  /* 0x0000004003037824 */ /* 0x000fe200078e0240 */
[----:B0-----:R-:W-:-:S13]  /*bb30*/  ISETP.NE.AND P0, PT, R21, 0x1, PT ;  /* 0x000000011500780c */ /* 0x001fda0003f05270 */
[----:B------:R-:W0:Y:S08]  /*bb40*/  @P0 LDC R0, c[0x0][0x44c] ;  /* 0x00011300ff000b82 */ /* 0x000e300000000800 */
[----:B------:R-:W1:Y:S01]  /*bb50*/  @P0 LDC R5, c[0x0][0x450] ;  /* 0x00011400ff050b82 */ /* 0x000e620000000800 */
[----:B0-----:R-:W-:-:S05]  /*bb60*/  @P0 IMAD.HI.U32 R0, R3, R0, RZ ;  /* 0x0000000003000227 */ /* 0x001fca00078e00ff */
[----:B-1----:R-:W-:-:S04]  /*bb70*/  @P0 SHF.R.U32.HI R3, RZ, R5, R0 ;  /* 0x00000005ff030219 */ /* 0x002fc80000011600 */
        /* <DEDUP_REMOVED lines=12> */
[----:B------:R-:W-:Y:S01]  /*bc40*/  LEA R3, P1, R8, UR6, 0x1 ;  /* 0x0000000608037c11 */ /* 0x000fe2000f8208ff */
[----:B------:R-:W-:-:S03]  /*bc50*/  IMAD.IADD R63, R9, 0x1, R63 ;  /* 0x00000001093f7824 */ /* 0x000fc600078e023f */
[----:B------:R-:W-:Y:S02]  /*bc60*/  LEA.HI.X R0, R6, UR5, R5, 0x1, P0 ;  /* 0x0000000506007c11 */ /* 0x000fe400080f0c05 */
[----:B------:R-:W-:Y:S01]  /*bc70*/  LEA.HI.X R63, R8, UR7, R63, 0x1, P1 ;  /* 0x00000007083f7c11 */ /* 0x000fe200088f0c3f */
[----:B------:R-:W-:Y:S06]  /*bc80*/  BRA.DIV UR4, `(.L_x_2636) ;  /* 0x0000024604a87947 */ /* 0x000fec000b800000 */
[----:B------:R0:W1:Y:S04]  /*bc90*/  SHFL.IDX PT, R5, R0, RZ, 0x1c1f ;  /* 0x001c1fff00057589 */ /* 0x00006800000e0000 */
[----:B------:R0:W2:Y:S04]  /*bca0*/  SHFL.IDX PT, R6, R4, RZ, 0x1c1f ;  /* 0x001c1fff04067589 */ /* 0x0000a800000e0000 */
[----:B------:R0:W3:Y:S04]  /*bcb0*/  SHFL.IDX PT, R7, R63, RZ, 0x1c1f ;  /* 0x001c1fff3f077589 */ /* 0x0000e800000e0000 */
[----:B------:R0:W4:Y:S02]  /*bcc0*/  SHFL.IDX PT, R14, R3, RZ, 0x1c1f ;  /* 0x001c1fff030e7589 */ /* 0x00012400000e0000 */
.L_x_2922:
        /* <DEDUP_REMOVED lines=19> */
[----:B------:R-:W-:Y:S02]  /*be00*/  ISETP.GE.AND P2, PT, R211, UR4, PT ;  /* 0x00000004d3007c0c */ /* 0x000fe4000bf46270 */
[----:B------:R-:W-:Y:S02]  /*be10*/  ISETP.GE.AND P1, PT, R212, UR4, PT ;  /* 0x00000004d4007c0c */ /* 0x000fe4000bf26270 */
[----:B------:R-:W-:Y:S02]  /*be20*/  ISETP.GE.AND P0, PT, R210, UR4, PT ;  /* 0x00000004d2007c0c */ /* 0x000fe4000bf06270 */
[----:B------:R-:W-:-:S05]  /*be30*/  ISETP.GE.AND P4, PT, R22, UR4, PT ;  /* 0x0000000416007c0c */ /* 0x000fca000bf86270 */
[C---:B------:R-:W-:Y:S01]  /*be40*/  @!P3 IMAD.SHL.U32 R31, R213.reuse, 0x2, RZ ;  /* 0x00000002d51fb824 */ /* 0x040fe200078e00ff */
[----:B------:R-:W-:Y:S01]  /*be50*/  @!P3 SHF.L.U64.HI R20, R213, 0x1, R78 ;  /* 0x00000001d514b819 */ /* 0x000fe2000001024e */
[C---:B------:R-:W-:Y:S01]  /*be60*/  @!P2 IMAD.SHL.U32 R27, R211.reuse, 0x2, RZ ;  /* 0x00000002d31ba824 */ /* 0x040fe200078e00ff */
[----:B------:R-:W-:Y:S01]  /*be70*/  @!P2 SHF.L.U64.HI R10, R211, 0x1, R76 ;  /* 0x00000001d30aa819 */ /* 0x000fe2000001024c */
[----:B------:R-:W-:Y:S01]  /*be80*/  @!P1 IMAD.SHL.U32 R21, R212, 0x2, RZ ;  /* 0x00000002d4159824 */ /* 0x000fe200078e00ff */
[-C--:B--2---:R-:W-:Y:S02]  /*be90*/  @!P3 IADD3 R32, P6, R6, R31.reuse, RZ ;  /* 0x0000001f0620b210 */ /* 0x084fe40007fde0ff */
[----:B----4-:R-:W-:Y:S02]  /*bea0*/  @!P3 IADD3 R30, P5, R14, R31, RZ ;  /* 0x0000001f0e1eb210 */ /* 0x010fe40007fbe0ff */
[----:B------:R-:W-:Y:S01]  /*beb0*/  @!P1 SHF.L.U64.HI R12, R212, 0x1, R79 ;  /* 0x00000001d40c9819 */ /* 0x000fe2000001024f */
[--C-:B-1----:R-:W-:Y:S01]  /*bec0*/  @!P3 IMAD.X R33, R5, 0x1, R20.reuse, P6 ;  /* 0x000000010521b824 */ /* 0x102fe200030e0614 */
[-C--:B------:R-:W-:Y:S01]  /*bed0*/  @!P2 IADD3 R28, P6, R6, R27.reuse, RZ ;  /* 0x0000001b061ca210 */ /* 0x080fe20007fde0ff */
[----:B---3--:R-:W-:Y:S01]  /*bee0*/  @!P3 IMAD.X R31, R7, 0x1, R20, P5 ;  /* 0x00000001071fb824 */ /* 0x008fe200028e0614 */
[----:B------:R-:W-:Y:S01]  /*bef0*/  @!P2 IADD3 R26, P5, R14, R27, RZ ;  /* 0x0000001b0e1aa210 */ /* 0x000fe20007fbe0ff */
[----:B------:R-:W-:-:S02]  /*bf00*/  @!P0 IMAD.SHL.U32 R11, R210, 0x2, RZ ;  /* 0x00000002d20b8824 */ /* 0x000fc400078e00ff */
[--C-:B------:R-:W-:Y:S01]  /*bf10*/  @!P2 IMAD.X R29, R5, 0x1, R10.reuse, P6 ;  /* 0x00000001051da824 */ /* 0x100fe200030e060a */
[-C--:B------:R-:W-:Y:S01]  /*bf20*/  @!P1 IADD3 R24, P6, R6, R21.reuse, RZ ;  /* 0x0000001506189210 */ /* 0x080fe20007fde0ff */
[----:B------:R-:W-:Y:S01]  /*bf30*/  @!P2 IMAD.X R27, R7, 0x1, R10, P5 ;  /* 0x00000001071ba824 */ /* 0x000fe200028e060a */
[----:B------:R-:W-:Y:S01]  /*bf40*/  ISETP.GE.AND P5, PT, R214, UR4, PT ;  /* 0x00000004d6007c0c */ /* 0x000fe2000bfa6270 */
[----:B------:R-:W-:Y:S02]  /*bf50*/  @!P4 IMAD.MOV.U32 R8, RZ, RZ, R6 ;  /* 0x000000ffff08c224 */ /* 0x000fe400078e0006 */
[----:B------:R-:W-:Y:S01]  /*bf60*/  @!P1 IMAD.X R25, R5, 0x1, R12, P6 ;  /* 0x0000000105199824 */ /* 0x000fe200030e060c */
[----:B------:R-:W-:Y:S01]  /*bf70*/  @!P1 IADD3 R20, P6, R14, R21, RZ ;  /* 0x000000150e149210 */ /* 0x000fe20007fde0ff */
[----:B------:R-:W-:Y:S01]  /*bf80*/  @!P4 IMAD.MOV.U32 R9, RZ, RZ, R5 ;  /* 0x000000ffff09c224 */ /* 0x000fe200078e0005 */
[----:B------:R-:W-:-:S03]  /*bf90*/  @!P0 SHF.L.U64.HI R10, R210, 0x1, R77 ;  /* 0x00000001d20a8819 */ /* 0x000fc6000001024d */
[----:B------:R-:W-:Y:S01]  /*bfa0*/  @!P1 IMAD.X R21, R7, 0x1, R12, P6 ;  /* 0x0000000107159824 */ /* 0x000fe200030e060c */
[----:B------:R-:W-:Y:S01]  /*bfb0*/  @!P0 IADD3 R12, P6, R6, R11, RZ ;  /* 0x0000000b060c8210 */ /* 0x000fe20007fde0ff */
[----:B------:R-:W-:Y:S01]  /*bfc0*/  @!P4 IMAD.WIDE R8, R22, 0x2, R8 ;  /* 0x000000021608c825 */ /* 0x000fe200078e0208 */
[----:B------:R-:W-:-:S03]  /*bfd0*/  CS2R R58, SRZ ;  /* 0x00000000003a7805 */ /* 0x000fc6000001ff00 */
[----:B------:R-:W-:Y:S01]  /*bfe0*/  @!P4 IMAD.MOV.U32 R15, RZ, RZ, R7 ;  /* 0x000000ffff0fc224 */ /* 0x000fe200078e0007 */
[----:B------:R1:W5:Y:S01]  /*bff0*/  @!P4 LD.E.64 R60, desc[UR60][R8.64] ;  /* 0x0000003c083cc980 */ /* 0x000362000c101b00 */
[----:B------:R-:W-:Y:S02]  /*c000*/  @!P0 IMAD.X R13, R5, 0x1, R10, P6 ;  /* 0x00000001050d8824 */ /* 0x000fe400030e060a */
[----:B------:R-:W-:-:S04]  /*c010*/  @!P4 IMAD.WIDE R34, R22, 0x2, R14 ;  /* 0x000000021622c825 */ /* 0x000fc800078e020e */
[----:B------:R-:W-:Y:S01]  /*c020*/  @!P5 IMAD.SHL.U32 R15, R214, 0x2, RZ ;  /* 0x00000002d60fd824 */ /* 0x000fe200078e00ff */
[----:B------:R2:W5:Y:S01]  /*c030*/  @!P4 LD.E.64 R58, desc[UR60][R34.64] ;  /* 0x0000003c223ac980 */ /* 0x000562000c101b00 */
[----:B-1----:R-:W-:Y:S02]  /*c040*/  SHF.R.S32.HI R9, RZ, 0x1f, R214 ;  /* 0x0000001fff097819 */ /* 0x002fe400000114d6 */
[----:B------:R-:W-:Y:S02]  /*c050*/  @!P0 IADD3 R8, P6, R14, R11, RZ ;  /* 0x0000000b0e088210 */ /* 0x000fe40007fde0ff */
[----:B------:R-:W-:-:S03]  /*c060*/  @!P5 SHF.L.U64.HI R36, R214, 0x1, R9 ;  /* 0x00000001d624d819 */ /* 0x000fc60000010209 */
[----:B------:R-:W-:Y:S01]  /*c070*/  @!P0 IMAD.X R9, R7, 0x1, R10, P6 ;  /* 0x0000000107098824 */ /* 0x000fe200030e060a */
[-C--:B------:R-:W-:Y:S02]  /*c080*/  @!P5 IADD3 R10, P4, R6, R15.reuse, RZ ;  /* 0x0000000f060ad210 */ /* 0x080fe40007f9e0ff */
[----:B------:R-:W-:Y:S02]  /*c090*/  @!P5 IADD3 R14, P6, R14, R15, RZ ;  /* 0x0000000f0e0ed210 */ /* 0x000fe40007fde0ff */
[----:B------:R-:W-:Y:S02]  /*c0a0*/  CS2R R56, SRZ ;  /* 0x0000000000387805 */ /* 0x000fe4000001ff00 */
[----:B------:R-:W-:Y:S01]  /*c0b0*/  CS2R R54, SRZ ;  /* 0x0000000000367805 */ /* 0x000fe2000001ff00 */
[--C-:B------:R-:W-:Y:S01]  /*c0c0*/  @!P5 IMAD.X R11, R5, 0x1, R36.reuse, P4 ;  /* 0x00000001050bd824 */ /* 0x100fe200020e0624 */
[----:B------:R-:W-:Y:S01]  /*c0d0*/  CS2R R52, SRZ ;  /* 0x0000000000347805 */ /* 0x000fe2000001ff00 */
[----:B------:R-:W-:Y:S01]  /*c0e0*/  @!P5 IMAD.X R15, R7, 0x1, R36, P6 ;  /* 0x00000001070fd824 */ /* 0x000fe200030e0624 */
[----:B------:R-:W-:-:S02]  /*c0f0*/  CS2R R50, SRZ ;  /* 0x0000000000327805 */ /* 0x000fc4000001ff00 */
[----:B------:R-:W-:Y:S02]  /*c100*/  CS2R R48, SRZ ;  /* 0x0000000000307805 */ /* 0x000fe4000001ff00 */
[----:B------:R-:W-:Y:S02]  /*c110*/  CS2R R46, SRZ ;  /* 0x00000000002e7805 */ /* 0x000fe4000001ff00 */
[----:B------:R-:W-:Y:S02]  /*c120*/  CS2R R44, SRZ ;  /* 0x00000000002c7805 */ /* 0x000fe4000001ff00 */
[----:B------:R-:W-:Y:S02]  /*c130*/  CS2R R42, SRZ ;  /* 0x00000000002a7805 */ /* 0x000fe4000001ff00 */
[----:B------:R-:W-:Y:S02]  /*c140*/  CS2R R36, SRZ ;  /* 0x0000000000247805 */ /* 0x000fe4000001ff00 */
[----:B------:R-:W-:Y:S01]  /*c150*/  CS2R R38, SRZ ;  /* 0x0000000000267805 */ /* 0x000fe2000001ff00 */
        /* <DEDUP_REMOVED lines=10> */
.L_x_2638:
[----:B------:R-:W-:Y:S05]  /*c200*/  BSYNC B1 ;  /* 0x0000000000017941 */ /* 0x000fea0003800000 */
.L_x_2637:
[----:B-1---5:R-:W-:Y:S01]  /*c210*/  IMAD.MOV.U32 R5, RZ, RZ, R58 ;  /* 0x000000ffff057224 */ /* 0x022fe200078e003a */
[----:B------:R-:W-:Y:S01]  /*c220*/  UMOV UR4, 0xffffffff ;  /* 0xffffffff00047882 */ /* 0x000fe20000000000 */
[----:B--2---:R-:W-:Y:S01]  /*c230*/  IMAD.MOV.U32 R6, RZ, RZ, R59 ;  /* 0x000000ffff067224 */ /* 0x004fe200078e003b */
        /* <DEDUP_REMOVED lines=48> */
[----:B0-----:R-:W0:Y:S04]  /*c540*/  SHFL.IDX PT, R0, R0, 0x1, 0x1c1f ;  /* 0x003c1f0000007f89 */ /* 0x001e2800000e0000 */
[----:B------:R1:W2:Y:S04]  /*c550*/  SHFL.IDX PT, R65, R4, 0x1, 0x1c1f ;  /* 0x003c1f0004417f89 */ /* 0x0002a800000e0000 */
[----:B------:R-:W3:Y:S04]  /*c560*/  SHFL.IDX PT, R63, R63, 0x1, 0x1c1f ;  /* 0x003c1f003f3f7f89 */ /* 0x000ee800000e0000 */
[----:B------:R1:W0:Y:S02]  /*c570*/  SHFL.IDX PT, R62, R3, 0x1, 0x1c1f ;  /* 0x003c1f00033e7f89 */ /* 0x00022400000e0000 */
.L_x_2928:
[----:B-1----:R-:W-:Y:S01]  /*c580*/  SHF.R.S32.HI R3, RZ, 0x1f, R40 ;  /* 0x0000001fff037819 */ /* 0x002fe20000011428 */
[----:B------:R-:W-:Y:S01]  /*c590*/  BSSY B1, `(.L_x_2640) ;  /* 0x000005b000017945 */ /* 0x000fe20003800000 */
[----:B------:R-:W-:Y:S02]  /*c5a0*/  LOP3.LUT R4, R216, 0x18, R18, 0xf8, !PT ;  /* 0x00000018d8047812 */ /* 0x000fe400078ef812 */
[----:B------:R-:W-:Y:S02]  /*c5b0*/  CS2R R32, SRZ ;  /* 0x0000000000207805 */ /* 0x000fe4000001ff00 */
[----:B------:R-:W-:Y:S02]  /*c5c0*/  LEA.HI R3, R3, R204, RZ, 0x3 ;  /* 0x000000cc03037211 */ /* 0x000fe400078f18ff */
[----:B------:R-:W-:Y:S02]  /*c5d0*/  CS2R R26, SRZ ;  /* 0x00000000001a7805 */ /* 0x000fe4000001ff00 */
[----:B------:R-:W-:-:S02]  /*c5e0*/  CS2R R20, SRZ ;  /* 0x0000000000147805 */ /* 0x000fc4000001ff00 */
[----:B------:R-:W-:Y:S02]  /*c5f0*/  CS2R R12, SRZ ;  /* 0x00000000000c7805 */ /* 0x000fe4000001ff00 */
[----:B------:R-:W-:Y:S01]  /*c600*/  LOP3.LUT R5, R3, 0xfffffff8, RZ, 0xc0, !PT ;  /* 0xfffffff803057812 */ /* 0x000fe200078ec0ff */
[----:B------:R-:W-:Y:S01]  /*c610*/  VIADD R3, R64, 0x40 ;  /* 0x0000004040037836 */ /* 0x000fe20000000000 */
[----:B------:R-:W-:Y:S02]  /*c620*/  CS2R R8, SRZ ;  /* 0x0000000000087805 */ /* 0x000fe4000001ff00 */
[----:B------:R-:W-:Y:S02]  /*c630*/  CS2R R40, SRZ ;  /* 0x0000000000287805 */ /* 0x000fe4000001ff00 */
[----:B------:R-:W-:Y:S01]  /*c640*/  CS2R R34, SRZ ;  /* 0x0000000000227805 */ /* 0x000fe2000001ff00 */
[----:B------:R-:W-:Y:S01]  /*c650*/  IMAD.IADD R5, R204, 0x1, -R5 ;  /* 0x00000001cc057824 */ /* 0x000fe200078e0a05 */
[----:B------:R-:W-:-:S02]  /*c660*/  ISETP.GE.AND P1, PT, R3, R66, PT ;  /* 0x000000420300720c */ /* 0x000fc40003f26270 */
[----:B------:R-:W-:Y:S02]  /*c670*/  CS2R R28, SRZ ;  /* 0x00000000001c7805 */ /* 0x000fe4000001ff00 */
[----:B------:R-:W-:Y:S02]  /*c680*/  LOP3.LUT R3, R4, R217, RZ, 0x3c, !PT ;  /* 0x000000d904037212 */ /* 0x000fe400078e3cff */
[----:B------:R-:W-:Y:S02]  /*c690*/  CS2R R24, SRZ ;  /* 0x0000000000187805 */ /* 0x000fe4000001ff00 */
[----:B------:R-:W-:Y:S02]  /*c6a0*/  LOP3.LUT P0, RZ, R5, 0x4, RZ, 0xc0, !PT ;  /* 0x0000000405ff7812 */ /* 0x000fe4000780c0ff */
[----:B----4-:R-:W-:Y:S02]  /*c6b0*/  CS2R R14, SRZ ;  /* 0x00000000000e7805 */ /* 0x010fe4000001ff00 */
[----:B------:R-:W-:Y:S01]  /*c6c0*/  CS2R R10, SRZ ;  /* 0x00000000000a7805 */ /* 0x000fe2000001ff00 */
[----:B------:R-:W-:-:S04]  /*c6d0*/  IMAD.IADD R3, R218, 0x1, R3 ;  /* 0x00000001da037824 */ /* 0x000fc800078e0203 */
[----:B------:R-:W-:Y:S01]  /*c6e0*/  IMAD R3, R3, 0x2, R16 ;  /* 0x0000000203037824 */ /* 0x000fe200078e0210 */
        /* <DEDUP_REMOVED lines=8> */
[----:B------:R-:W-:-:S03]  /*c770*/  SHF.R.S32.HI R35, RZ, 0x1f, R214 ;  /* 0x0000001fff237819 */ /* 0x000fc600000114d6 */
[C---:B------:R-:W-:Y:S01]  /*c780*/  @!P4 IMAD.SHL.U32 R24, R213.reuse, 0x2, RZ ;  /* 0x00000002d518c824 */ /* 0x040fe200078e00ff */
[----:B------:R-:W-:-:S03]  /*c790*/  @!P4 SHF.L.U64.HI R78, R213, 0x1, R78 ;  /* 0x00000001d54ec819 */ /* 0x000fc6000001024e */
[C---:B------:R-:W-:Y:S01]  /*c7a0*/  @!P3 IMAD.SHL.U32 R14, R211.reuse, 0x2, RZ ;  /* 0x00000002d30eb824 */ /* 0x040fe200078e00ff */
[----:B------:R-:W-:Y:S01]  /*c7b0*/  @!P3 SHF.L.U64.HI R76, R211, 0x1, R76 ;  /* 0x00000001d34cb819 */ /* 0x000fe2000001024c */
[----:B------:R-:W-:Y:S01]  /*c7c0*/  @!P2 IMAD.SHL.U32 R10, R212, 0x2, RZ ;  /* 0x00000002d40aa824 */ /* 0x000fe200078e00ff */
[CC--:B--2---:R-:W-:Y:S01]  /*c7d0*/  @!P4 IADD3 R26, P5, R65.reuse, R24.reuse, RZ ;  /* 0x00000018411ac210 */ /* 0x0c4fe20007fbe0ff */
[----:B------:R-:W-:Y:S01]  /*c7e0*/  @!P1 IMAD.SHL.U32 R4, R210, 0x2, RZ ;  /* 0x00000002d2049824 */ /* 0x000fe200078e00ff */
[----:B0-----:R-:W-:Y:S02]  /*c7f0*/  @!P4 IADD3 R24, P6, R62, R24, RZ ;  /* 0x000000183e18c210 */ /* 0x001fe40007fde0ff */
[----:B------:R-:W-:Y:S01]  /*c800*/  @!P2 SHF.L.U64.HI R79, R212, 0x1, R79 ;  /* 0x00000001d44fa819 */ /* 0x000fe2000001024f */
[--C-:B------:R-:W-:Y:S01]  /*c810*/  @!P4 IMAD.X R27, R0, 0x1, R78.reuse, P5 ;  /* 0x00000001001bc824 */ /* 0x100fe200028e064e */
[-C--:B------:R-:W-:Y:S01]  /*c820*/  @!P3 IADD3 R20, P5, R65, R14.reuse, RZ ;  /* 0x0000000e4114b210 */ /* 0x080fe20007fbe0ff */
[----:B---3--:R-:W-:Y:S01]  /*c830*/  @!P4 IMAD.X R25, R63, 0x1, R78, P6 ;  /* 0x000000013f19c824 */ /* 0x008fe200030e064e */
        /* <DEDUP_REMOVED lines=15> */
[----:B------:R-:W-:Y:S02]  /*c930*/  @!P6 IMAD.MOV.U32 R29, RZ, RZ, R0 ;  /* 0x000000ffff1de224 */ /* 0x000fe400078e0000 */
[----:B------:R-:W-:Y:S02]  /*c940*/  @!P6 IMAD.MOV.U32 R6, RZ, RZ, R62 ;  /* 0x000000ffff06e224 */ /* 0x000fe400078e003e */
[----:B------:R-:W-:Y:S02]  /*c950*/  @!P6 IMAD.MOV.U32 R7, RZ, RZ, R63 ;  /* 0x000000ffff07e224 */ /* 0x000fe400078e003f */
[----:B------:R-:W-:-:S04]  /*c960*/  @!P6 IMAD.WIDE R28, R22, 0x2, R28 ;  /* 0x00000002161ce825 */ /* 0x000fc800078e021c */
[----:B------:R-:W-:Y:S01]  /*c970*/  @!P6 IMAD.WIDE R6, R22, 0x2, R6 ;  /* 0x000000021606e825 */ /* 0x000fe200078e0206 */
[----:B------:R0:W5:Y:S03]  /*c980*/  @!P6 LD.E.64 R40, desc[UR60][R28.64] ;  /* 0x0000003c1c28e980 */ /* 0x000166000c101b00 */
[C---:B------:R-:W-:Y:S01]  /*c990*/  @!P5 IMAD.SHL.U32 R33, R214.reuse, 0x2, RZ ;  /* 0x00000002d621d824 */ /* 0x040fe200078e00ff */
[----:B------:R1:W5:Y:S01]  /*c9a0*/  @!P6 LD.E.64 R30, desc[UR60][R6.64] ;  /* 0x0000003c061ee980 */ /* 0x000362000c101b00 */
[----:B------:R-:W-:Y:S02]  /*c9b0*/  @!P5 SHF.L.U64.HI R32, R214, 0x1, R35 ;  /* 0x00000001d620d819 */ /* 0x000fe40000010223 */
[----:B------:R-:W-:Y:S02]  /*c9c0*/  CS2R R34, SRZ ;  /* 0x0000000000227805 */ /* 0x000fe4000001ff00 */
[----:B0-----:R-:W-:-:S04]  /*c9d0*/  CS2R R28, SRZ ;  /* 0x00000000001c7805 */ /* 0x001fc8000001ff00 */
[----:B------:R0:W5:Y:S01]  /*c9e0*/  @!P4 LD.E.64 R34, desc[UR60][R26.64] ;  /* 0x0000003c1a22c980 */ /* 0x000162000c101b00 */
[----:B-1----:R-:W-:-:S03]  /*c9f0*/  @!P5 IADD3 R6, P6, R65, R33, RZ ;  /* 0x000000214106d210 */ /* 0x002fc60007fde0ff */
[----:B------:R1:W5:Y:S02]  /*ca00*/  @!P3 LD.E.64 R28, desc[UR60][R20.64] ;  /* 0x0000003c141cb980 */ /* 0x000364000c101b00 */
[----:B------:R-:W-:Y:S01]  /*ca10*/  @!P5 IMAD.X R7, R0, 0x1, R32, P6 ;  /* 0x000000010007d824 */ /* 0x000fe200030e0620 */
[----:B------:R-:W-:Y:S02]  /*ca20*/  @!P5 IADD3 R62, P6, R62, R33, RZ ;  /* 0x000000213e3ed210 */ /* 0x000fe40007fde0ff */
[----:B0-----:R-:W-:-:S03]  /*ca30*/  CS2R R26, SRZ ;  /* 0x00000000001a7805 */ /* 0x001fc6000001ff00 */
[----:B------:R-:W-:Y:S01]  /*ca40*/  @!P5 IMAD.X R63, R63, 0x1, R32, P6 ;  /* 0x000000013f3fd824 */ /* 0x000fe200030e0620 */
[----:B------:R-:W-:Y:S02]  /*ca50*/  CS2R R32, SRZ ;  /* 0x0000000000207805 */ /* 0x000fe4000001ff00 */
[----:B-1----:R-:W-:Y:S01]  /*ca60*/  CS2R R20, SRZ ;  /* 0x0000000000147805 */ /* 0x002fe2000001ff00 */
[----:B------:R0:W5:Y:S04]  /*ca70*/  @!P3 LD.E.64 R26, desc[UR60][R14.64] ;  /* 0x0000003c0e1ab980 */ /* 0x000168000c101b00 */
[----:B------:R1:W5:Y:S04]  /*ca80*/  @!P4 LD.E.64 R32, desc[UR60][R24.64] ;  /* 0x0000003c1820c980 */ /* 0x000368000c101b00 */
[----:B------:R2:W5:Y:S01]  /*ca90*/  @!P2 LD.E.64 R20, desc[UR60][R10.64] ;  /* 0x0000003c0a14a980 */ /* 0x000562000c101b00 */
[----:B0-----:R-:W-:-:S02]  /*caa0*/  CS2R R14, SRZ ;  /* 0x00000000000e7805 */ /* 0x001fc4000001ff00 */
[----:B-1----:R-:W-:-:S04]  /*cab0*/  CS2R R24, SRZ ;  /* 0x0000000000187805 */ /* 0x002fc8000001ff00 */
[----:B------:R0:W5:Y:S01]  /*cac0*/  @!P1 LD.E.64 R14, desc[UR60][R8.64] ;  /* 0x0000003c080e9980 */ /* 0x000162000c101b00 */
[----:B--2---:R-:W-:-:S03]  /*cad0*/  CS2R R10, SRZ ;  /* 0x00000000000a7805 */ /* 0x004fc6000001ff00 */
[----:B------:R1:W5:Y:S04]  /*cae0*/  @!P2 LD.E.64 R24, desc[UR60][R12.64] ;  /* 0x0000003c0c18a980 */ /* 0x000368000c101b00 */
[----:B------:R4:W5:Y:S01]  /*caf0*/  @!P5 LD.E.64 R10, desc[UR60][R6.64] ;  /* 0x0000003c060ad980 */ /* 0x000962000c101b00 */
[----:B0-----:R-:W-:Y:S02]  /*cb00*/  CS2R R8, SRZ ;  /* 0x0000000000087805 */ /* 0x001fe4000001ff00 */
[----:B-1----:R-:W-:-:S04]  /*cb10*/  CS2R R12, SRZ ;  /* 0x00000000000c7805 */ /* 0x002fc8000001ff00 */
[----:B------:R4:W5:Y:S04]  /*cb20*/  @!P5 LD.E.64 R8, desc[UR60][R62.64] ;  /* 0x0000003c3e08d980 */ /* 0x000968000c101b00 */
[----:B------:R4:W5:Y:S02]  /*cb30*/  @!P1 LD.E.64 R12, desc[UR60][R4.64] ;  /* 0x0000003c040c9980 */ /* 0x000964000c101b00 */
.L_x_2641:
[----:B------:R-:W-:Y:S05]  /*cb40*/  BSYNC B1 ;  /* 0x0000000000017941 */ /* 0x000fea0003800000 */
.L_x_2640:
[----:B----4-:R-:W-:Y:S01]  /*cb50*/  LEA.HI R4, R233, R233, RZ, 0x1 ;  /* 0x000000e9e9047211 */ /* 0x010fe200078f08ff */
[----:B-----5:R-:W-:Y:S01]  /*cb60*/  IMAD.MOV.U32 R5, RZ, RZ, R30 ;  /* 0x000000ffff057224 */ /* 0x020fe200078e001e */
[----:B------:R-:W-:Y:S01]  /*cb70*/  BSSY B1, `(.L_x_2642) ;  /* 0x0000037000017945 */ /* 0x000fe20003800000 */
[C---:B------:R-:W-:Y:S01]  /*cb80*/  VIADD R6, R3.reuse, 0x15400 ;  /* 0x0001540003067836 */ /* 0x040fe20000000000 */
[----:B------:R-:W-:Y:S01]  /*cb90*/  LOP3.LUT R4, R4, 0xfffffffe, RZ, 0xc0, !PT ;  /* 0xfffffffe04047812 */ /* 0x000fe200078ec0ff */
[----:B0-----:R-:W-:Y:S01]  /*cba0*/  VIADD R0, R3, 0x15440 ;  /* 0x0001544003007836 */ /* 0x001fe20000000000 */
[----:B------:R-:W-:Y:S01]  /*cbb0*/  PRMT R100, R5, 0x7610, R100 ;  /* 0x0000761005647816 */ /* 0x000fe20000000064 */
[----:B------:R-:W-:Y:S02]  /*cbc0*/  IMAD.MOV.U32 R5, RZ, RZ, R31 ;  /* 0x000000ffff057224 */ /* 0x000fe400078e001f */
[----:B------:R-:W-:Y:S02]  /*cbd0*/  IMAD.IADD R4, R233, 0x1, -R4 ;  /* 0x00000001e9047824 */ /* 0x000fe400078e0a04 */
[----:B------:R-:W-:Y:S01]  /*cbe0*/  @P0 VIADD R0, R6, 0xffffffc0 ;  /* 0xffffffc006000836 */ /* 0x000fe20000000000 */
[----:B------:R-:W-:Y:S01]  /*cbf0*/  PRMT R101, R5, 0x7610, R101 ;  /* 0x0000761005657816 */ /* 0x000fe20000000065 */
[----:B------:R-:W-:Y:S01]  /*cc00*/  IMAD.MOV.U32 R6, RZ, RZ, R32 ;  /* 0x000000ffff067224 */ /* 0x000fe200078e0020 */
[----:B------:R-:W-:Y:S01]  /*cc10*/  SHF.L.U32 R5, R4, 0x1f, RZ ;  /* 0x0000001f04057819 */ /* 0x000fe200000006ff */
[----:B------:R-:W-:-:S02]  /*cc20*/  IMAD.MOV.U32 R7, RZ, RZ, R33 ;  /* 0x000000ffff077224 */ /* 0x000fc400078e0021 */
        /* <DEDUP_REMOVED lines=30> */
[----:B------:R-:W-:Y:S01]  /*ce10*/  VIADDMNMX R63, R66, -R223, 0x80, PT ;  /* 0x00000080423f7446 */ /* 0x000fe200038009df */
[----:B------:R-:W-:Y:S01]  /*ce20*/  IMAD.MOV.U32 R7, RZ, RZ, R14 ;  /* 0x000000ffff077224 */ /* 0x000fe200078e000e */
[----:B------:R-:W-:Y:S01]  /*ce30*/  PRMT R84, R62, 0x7610, R84 ;  /* 0x000076103e547816 */ /* 0x000fe20000000054 */
[----:B--2---:R-:W-:Y:S01]  /*ce40*/  IMAD.MOV.U32 R65, RZ, RZ, R15 ;  /* 0x000000ffff417224 */ /* 0x004fe200078e000f */
[----:B------:R-:W-:Y:S01]  /*ce50*/  PRMT R86, R4, 0x7610, R86 ;  /* 0x0000761004567816 */ /* 0x000fe20000000056 */
[----:B------:R-:W-:Y:S01]  /*ce60*/  IMAD.MOV.U32 R62, RZ, RZ, R8 ;  /* 0x000000ffff3e7224 */ /* 0x000fe200078e0008 */
[----:B------:R-:W-:Y:S01]  /*ce70*/  PRMT R87, R6, 0x7610, R87 ;  /* 0x0000761006577816 */ /* 0x000fe20000000057 */
[----:B------:R-:W-:Y:S01]  /*ce80*/  IMAD.MOV.U32 R4, RZ, RZ, R10 ;  /* 0x000000ffff047224 */ /* 0x000fe200078e000a */
[----:B------:R-:W-:Y:S01]  /*ce90*/  ISETP.GE.AND P1, PT, R204, R63, PT ;  /* 0x0000003fcc00720c */ /* 0x000fe20003f26270 */
[----:B------:R-:W-:Y:S01]  /*cea0*/  IMAD.MOV.U32 R6, RZ, RZ, R11 ;  /* 0x000000ffff067224 */ /* 0x000fe200078e000b */
[----:B------:R-:W-:-:S02]  /*ceb0*/  PRMT R78, R7, 0x7610, R78 ;  /* 0x00007610074e7816 */ /* 0x000fc4000000004e */
[----:B------:R-:W-:Y:S01]  /*cec0*/  PRMT R79, R65, 0x7610, R79 ;  /* 0x00007610414f7816 */ /* 0x000fe2000000004f */
[----:B0-----:R-:W-:Y:S08]  /*ced0*/  @!P0 BRA `(.L_x_2643) ;  /* 0x0000023400f88947 */ /* 0x001ff00003800000 */
.L_x_2929:
[----:B------:R-:W-:Y:S05]  /*cee0*/  BSYNC B1 ;  /* 0x0000000000017941 */ /* 0x000fea0003800000 */
.L_x_2642:
        /* <DEDUP_REMOVED lines=22> */
[C---:B------:R-:W-:Y:S01]  /*d050*/  IMAD.U32 R113, R109.reuse, 0x10000, RZ ;  /* 0x000100006d717824 */ /* 0x040fe200078e00ff */
[----:B------:R-:W-:Y:S01]  /*d060*/  LOP3.LUT R109, R109, 0xffff0000, RZ, 0xc0, !PT ;  /* 0xffff00006d6d7812 */ /* 0x000fe200078ec0ff */
[C---:B------:R-:W-:Y:S01]  /*d070*/  IMAD.U32 R108, R111.reuse, 0x10000, RZ ;  /* 0x000100006f6c7824 */ /* 0x040fe200078e00ff */
        /* <DEDUP_REMOVED lines=9> */
[C---:B------:R-:W-:Y:S01]  /*d110*/  FFMA.FTZ R115, R58.reuse, R108, -R115 ;  /* 0x0000006c3a737223 */ /* 0x040fe20000010873 */
        /* <DEDUP_REMOVED lines=24> */
.L_x_2647:
[----:B------:R-:W-:Y:S05]  /*d2a0*/  BSYNC B2 ;  /* 0x0000000000027941 */ /* 0x000fea0003800000 */
.L_x_2646:
[----:B------:R-:W-:Y:S04]  /*d2b0*/  BSSY B2, `(.L_x_2648) ;  /* 0x0000030000027945 */ /* 0x000fe80003800000 */
[----:B------:R-:W-:Y:S05]  /*d2c0*/  @P1 BRA `(.L_x_2649) ;  /* 0x0000000000b81947 */ /* 0x000fea0003800000 */
[----:B0-----:R-:W0:Y:S01]  /*d2d0*/  LDS.128 R4, [R0] ;  /* 0x0000000000047984 */ /* 0x001e220000000c00 */
        /* <DEDUP_REMOVED lines=45> */
.L_x_2649:
[----:B------:R-:W-:Y:S05]  /*d5b0*/  BSYNC B2 ;  /* 0x0000000000027941 */ /* 0x000fea0003800000 */
.L_x_2648:
[----:B------:R-:W-:Y:S04]  /*d5c0*/  BSSY B2, `(.L_x_2650) ;  /* 0x0000030000027945 */ /* 0x000fe80003800000 */
[----:B------:R-:W-:Y:S05]  /*d5d0*/  @P2 BRA `(.L_x_2651) ;  /* 0x0000000000b82947 */ /* 0x000fea0003800000 */
[----:B01----:R-:W0:Y:S01]  /*d5e0*/  LDS.128 R4, [R3+0x19400] ;  /* 0x0194000003047984 */ /* 0x003e220000000c00 */
        /* <DEDUP_REMOVED lines=45> */
.L_x_2651:
[----:B------:R-:W-:Y:S05]  /*d8c0*/  BSYNC B2 ;  /* 0x0000000000027941 */ /* 0x000fea0003800000 */
.L_x_2650:
        /* <DEDUP_REMOVED lines=48> */
.L_x_2653:
[----:B------:R-:W-:Y:S05]  /*dbd0*/  BSYNC B2 ;  /* 0x0000000000027941 */ /* 0x000fea0003800000 */
.L_x_2652:
        /* <DEDUP_REMOVED lines=48> */
.L_x_2655:
[----:B------:R-:W-:Y:S05]  /*dee0*/  BSYNC B2 ;  /* 0x0000000000027941 */ /* 0x000fea0003800000 */
.L_x_2654:
        /* <DEDUP_REMOVED lines=47> */
.L_x_2645:
[----:B------:R-:W-:Y:S05]  /*e1e0*/  BSYNC B1 ;  /* 0x0000000000017941 */ /* 0x000fea0003800000 */
.L_x_2644:
        /* <DEDUP_REMOVED lines=57> */
.L_x_2658:
[----:B------:R-:W-:Y:S05]  /*e580*/  BSYNC B1 ;  /* 0x0000000000017941 */ /* 0x000fea0003800000 */
.L_x_2657:
        /* <DEDUP_REMOVED lines=48> */
.L_x_2660:
[----:B------:R-:W-:Y:S05]  /*e890*/  BSYNC B1 ;  /* 0x0000000000017941 */ /* 0x000fea0003800000 */
.L_x_2659:
        /* <DEDUP_REMOVED lines=48> */
.L_x_2662:
[----:B------:R-:W-:Y:S05]  /*eba0*/  BSYNC B1 ;  /* 0x0000000000017941 */ /* 0x000fea0003800000 */
.L_x_2661:
        /* <DEDUP_REMOVED lines=48> */
.L_x_2664:
[----:B------:R-:W-:Y:S05]  /*eeb0*/  BSYNC B1 ;  /* 0x0000000000017941 */ /* 0x000fea0003800000 */
.L_x_2663:
        /* <DEDUP_REMOVED lines=48> */
.L_x_2666:
[----:B------:R-:W-:Y:S05]  /*f1c0*/  BSYNC B1 ;  /* 0x0000000000017941 */ /* 0x000fea0003800000 */
.L_x_2665:
        /* <DEDUP_REMOVED lines=32> */
[----:B------:R-:W-:Y:S01]  /*f3d0*/  LOP3.LUT R65, R65, 0xffff0000, RZ, 0xc0, !PT ;  /* 0xffff000041417812 */ /* 0x000fe200078ec0ff */
        /* <DEDUP_REMOVED lines=15> */
.L_x_2635:
        /* <DEDUP_REMOVED lines=45> */
.L_x_2935:
        /* <DEDUP_REMOVED lines=24> */
[----:B------:R-:W-:-:S03]  /*f920*/  CS2R R46, SRZ ;  /* 0x00000000002e7805 */ /* 0x000fc6000001ff00 */
        /* <DEDUP_REMOVED lines=14> */
[----:B------:R-:W-:Y:S01]  /*fa10*/  CS2R R24, SRZ ;  /* 0x0000000000187805 */ /* 0x000fe2000001ff00 */
[----:B------:R0:W5:Y:S02]  /*fa20*/  @!P1 LD.E.128 R28, desc[UR60][R4.64] ;  /* 0x0000003c041c9980 */ /* 0x000164000c101d00 */
[--C-:B------:R-:W-:Y:S02]  /*fa30*/  @!P1 IMAD.WIDE R8, R13, 0x2, R14.reuse ;  /* 0x000000020d089825 */ /* 0x100fe400078e020e */
[----:B------:R0:W5:Y:S02]  /*fa40*/  @!P2 LD.E.128 R36, desc[UR60][R10.64] ;  /* 0x0000003c0a24a980 */ /* 0x000164000c101d00 */
[----:B------:R-:W-:-:S02]  /*fa50*/  @!P0 IMAD.WIDE R14, R18, 0x2, R14 ;  /* 0x00000002120e8825 */ /* 0x000fc400078e020e */
[----:B------:R0:W5:Y:S04]  /*fa60*/  @!P1 LD.E.128 R40, desc[UR60][R8.64] ;  /* 0x0000003c08289980 */ /* 0x000168000c101d00 */
[----:B------:R0:W5:Y:S04]  /*fa70*/  @!P0 LD.E.128 R44, desc[UR60][R14.64] ;  /* 0x0000003c0e2c8980 */ /* 0x000168000c101d00 */
[----:B------:R0:W5:Y:S02]  /*fa80*/  @!P2 LD.E.128 R24, desc[UR60][R6.64] ;  /* 0x0000003c0618a980 */ /* 0x000164000c101d00 */
.L_x_2669:
[----:B------:R-:W-:Y:S05]  /*fa90*/  BSYNC B1 ;  /* 0x0000000000017941 */ /* 0x000fea0003800000 */
.L_x_2668:
        /* <DEDUP_REMOVED lines=55> */
.L_x_2941:
        /* <DEDUP_REMOVED lines=45> */
.L_x_2672:
[----:B------:R-:W-:Y:S05]  /*100e0*/  BSYNC B1 ;  /* 0x0000000000017941 */ /* 0x000fea0003800000 */
.L_x_2671:
[----:B----4-:R-:W-:Y:S01]  /*100f0*/  LEA.HI R60, R233, R233, RZ, 0x1 ;  /* 0x000000e9e93c7211 */ /* 0x010fe200078f08ff */
[----:B-----5:R-:W-:Y:S01]  /*10100*/  IMAD.MOV.U32 R61, RZ, RZ, R4 ;  /* 0x000000ffff3d7224 */ /* 0x020fe200078e0004 */
[----:B--2---:R-:W-:Y:S01]  /*10110*/  VIADDMNMX R71, R75, -R223, 0x80, PT ;  /* 0x000000804b477446 */ /* 0x004fe200038009df */
        /* <DEDUP_REMOVED lines=52> */
.L_x_2942:
[----:B------:R-:W-:Y:S05]  /*10460*/  BSYNC B1 ;  /* 0x0000000000017941 */ /* 0x000fea0003800000 */
.L_x_2673:
        /* <DEDUP_REMOVED lines=11> */
[----:B------:R-:W-:Y:S02]  /*10520*/  LOP3.LUT R60, R216, 0x38, R18, 0xf8, !PT ;  /* 0x00000038d83c7812 */ /* 0x000fe400078ef812 */
[----:B------:R-:W-:Y:S01]  /*10530*/  SHF.R.S32.HI R65, RZ, 0x1f, R62 ;  /* 0x0000001fff417819 */ /* 0x000fe2000001143e */
[----:B------:R-:W-:Y:S01]  /*10540*/  IMAD.SHL.U32 R63, R62, 0x8, RZ ;  /* 0x000000083e3f7824 */ /* 0x000fe200078e00ff */
[-C--:B0-----:R-:W-:Y:S02]  /*10550*/  LOP3.LUT R61, R60, R217.reuse, RZ, 0x3c, !PT ;  /* 0x000000d93c3d7212 */ /* 0x081fe400078e3cff */
        /* <DEDUP_REMOVED lines=9> */
[--C-:B------:R-:W-:Y:S02]  /*105f0*/  SHF.R.U64 R121, R34, 0x10, R35.reuse ;  /* 0x0000001022797819 */ /* 0x100fe40000001223 */
[----:B------:R-:W-:Y:S02]  /*10600*/  IADD3 R65, R60, R65, R218 ;  /* 0x000000413c417210 */ /* 0x000fe40007ffe0da */
[----:B------:R-:W0:Y:S01]  /*10610*/  LDS.128 R60, [R82+0x15400] ;  /* 0x01540000523c7984 */ /* 0x000e220000000c00 */
[----:B------:R-:W-:Y:S02]  /*10620*/  SHF.R.U32.HI R120, RZ, 0x10, R35 ;  /* 0x00000010ff787819 */ /* 0x000fe40000011623 */
[----:B------:R-:W-:Y:S01]  /*10630*/  IMAD R83, R65, 0x2, R16 ;  /* 0x0000000241537824 */ /* 0x000fe200078e0210 */
[----:B------:R-:W-:-:S02]  /*10640*/  PRMT R118, R118, 0x5410, R119 ;  /* 0x0000541076767816 */ /* 0x000fc40000000077 */
[----:B------:R-:W-:Y:S02]  /*10650*/  SHF.R.U32.HI R117, RZ, 0x10, R45 ;  /* 0x00000010ff757819 */ /* 0x000fe4000001162d */
[----:B------:R-:W1:Y:S01]  /*10660*/  LDS.128 R64, [R83+0x15400] ;  /* 0x0154000053407984 */ /* 0x000e620000000c00 */
[----:B------:R-:W-:Y:S01]  /*10670*/  PRMT R34, R78, 0x5432, R123 ;  /* 0x000054324e227816 */ /* 0x000fe2000000007b */
[----:B------:R-:W-:Y:S01]  /*10680*/  IMAD.U32 R126, R118, 0x10000, RZ ;  /* 0x00010000767e7824 */ /* 0x000fe200078e00ff */
[--C-:B------:R-:W-:Y:S02]  /*10690*/  SHF.R.U64 R45, R46, 0x10, R47.reuse ;  /* 0x000000102e2d7819 */ /* 0x100fe4000000122f */
[----:B------:R-:W-:Y:S01]  /*106a0*/  SHF.R.U32.HI R116, RZ, 0x10, R47 ;  /* 0x00000010ff747819 */ /* 0x000fe2000001162f */
        /* <DEDUP_REMOVED lines=22> */
[C---:B------:R-:W-:Y:S01]  /*10810*/  FMUL.FTZ R128, R120.reuse, R126 ;  /* 0x0000007e78807220 */ /* 0x040fe20000410000 */
[----:B------:R-:W-:Y:S01]  /*10820*/  FMUL.FTZ R130, R120, R125 ;  /* 0x0000007d78827220 */ /* 0x000fe20000410000 */
[----:B------:R-:W-:Y:S01]  /*10830*/  IMAD.U32 R64, R66, 0x10000, RZ ;  /* 0x0001000042407824 */ /* 0x000fe200078e00ff */
[C---:B------:R-:W-:Y:S01]  /*10840*/  LOP3.LUT R66, R67.reuse, 0xffff0000, RZ, 0xc0, !PT ;  /* 0xffff000043427812 */ /* 0x040fe200078ec0ff */
[----:B------:R-:W-:-:S02]  /*10850*/  IMAD.U32 R124, R67, 0x10000, RZ ;  /* 0x00010000437c7824 */ /* 0x000fc400078e00ff */
[----:B------:R-:W-:Y:S01]  /*10860*/  FFMA.FTZ R67, R119, R125, -R128 ;  /* 0x0000007d77437223 */ /* 0x000fe20000010880 */
[----:B------:R-:W-:Y:S02]  /*10870*/  IMAD.U32 R120, R33, 0x10000, RZ ;  /* 0x0001000021787824 */ /* 0x000fe400078e00ff */
[----:B------:R-:W-:Y:S01]  /*10880*/  FMUL.FTZ R129, R123, R127 ;  /* 0x0000007f7b817220 */ /* 0x000fe20000410000 */
[----:B------:R-:W-:Y:S01]  /*10890*/  FFMA.FTZ R119, R119, R126, R130 ;  /* 0x0000007e77777223 */ /* 0x000fe20000010082 */
[----:B------:R-:W-:Y:S01]  /*108a0*/  IMAD.U32 R128, R45, 0x10000, RZ ;  /* 0x000100002d807824 */ /* 0x000fe200078e00ff */
[----:B------:R-:W-:Y:S01]  /*108b0*/  LOP3.LUT R126, R118, 0xffff0000, RZ, 0xc0, !PT ;  /* 0xffff0000767e7812 */ /* 0x000fe200078ec0ff */
[----:B------:R-:W-:Y:S02]  /*108c0*/  IMAD.U32 R125, R35, 0x10000, RZ ;  /* 0x00010000237d7824 */ /* 0x000fe400078e00ff */
[-C--:B------:R-:W-:Y:S01]  /*108d0*/  FMUL.FTZ R123, R123, R120.reuse ;  /* 0x000000787b7b7220 */ /* 0x080fe20000410000 */
[----:B------:R-:W-:Y:S01]  /*108e0*/  FFMA.FTZ R120, R122, R120, -R129 ;  /* 0x000000787a787223 */ /* 0x000fe20000010881 */
[C---:B------:R-:W-:Y:S01]  /*108f0*/  FMUL.FTZ R130, R124.reuse, R128 ;  /* 0x000000807c827220 */ /* 0x040fe20000410000 */
[----:B------:R-:W-:Y:S01]  /*10900*/  FMUL.FTZ R129, R124, R125 ;  /* 0x0000007d7c817220 */ /* 0x000fe20000410000 */
[C---:B------:R-:W-:Y:S01]  /*10910*/  FMUL.FTZ R124, R117.reuse, R126 ;  /* 0x0000007e757c7220 */ /* 0x040fe20000410000 */
[----:B------:R-:W-:Y:S01]  /*10920*/  FFMA.FTZ R122, R122, R127, R123 ;  /* 0x0000007f7a7a7223 */ /* 0x000fe2000001007b */
[----:B------:R-:W-:Y:S01]  /*10930*/  LOP3.LUT R123, R46, 0xffff0000, RZ, 0xc0, !PT ;  /* 0xffff00002e7b7812 */ /* 0x000fe200078ec0ff */
[-C--:B------:R-:W-:Y:S01]  /*10940*/  FMUL.FTZ R46, R117, R34.reuse ;  /* 0x00000022752e7220 */ /* 0x080fe20000410000 */
[----:B------:R-:W-:Y:S01]  /*10950*/  FFMA.FTZ R34, R47, R34, -R124 ;  /* 0x000000222f227223 */ /* 0x000fe2000001087c */
[----:B------:R-:W-:Y:S01]  /*10960*/  IMAD.U32 R124, R44, 0x10000, RZ ;  /* 0x000100002c7c7824 */ /* 0x000fe200078e00ff */
[----:B------:R-:W-:Y:S01]  /*10970*/  LOP3.LUT R65, R65, 0xffff0000, RZ, 0xc0, !PT ;  /* 0xffff000041417812 */ /* 0x000fe200078ec0ff */
[----:B------:R-:W-:-:S02]  /*10980*/  IMAD.U32 R117, R32, 0x10000, RZ ;  /* 0x0001000020757824 */ /* 0x000fc400078e00ff */
[----:B------:R-:W-:Y:S01]  /*10990*/  FFMA.FTZ R46, R47, R126, R46 ;  /* 0x0000007e2f2e7223 */ /* 0x000fe2000001002e */
[-C--:B------:R-:W-:Y:S01]  /*109a0*/  FMUL.FTZ R126, R64, R124.reuse ;  /* 0x0000007c407e7220 */ /* 0x080fe20000410000 */
[----:B------:R-:W-:Y:S01]  /*109b0*/  LOP3.LUT R44, R44, 0xffff0000, RZ, 0xc0, !PT ;  /* 0xffff00002c2c7812 */ /* 0x000fe200078ec0ff */
[----:B------:R-:W-:Y:S01]  /*109c0*/  FMUL.FTZ R64, R64, R117 ;  /* 0x0000007540407220 */ /* 0x000fe20000410000 */
[----:B------:R-:W-:Y:S01]  /*109d0*/  LOP3.LUT R45, R45, 0xffff0000, RZ, 0xc0, !PT ;  /* 0xffff00002d2d7812 */ /* 0x000fe200078ec0ff */
[----:B------:R-:W-:Y:S01]  /*109e0*/  FFMA.FTZ R118, R121, R125, -R130 ;  /* 0x0000007d79767223 */ /* 0x000fe20000010882 */
[----:B------:R-:W-:Y:S01]  /*109f0*/  LOP3.LUT R33, R33, 0xffff0000, RZ, 0xc0, !PT ;  /* 0xffff000021217812 */ /* 0x000fe200078ec0ff */
[C---:B------:R-:W-:Y:S01]  /*10a00*/  FFMA.FTZ R126, R61.reuse, R117, -R126 ;  /* 0x000000753d7e7223 */ /* 0x040fe2000001087e */
[----:B------:R-:W-:Y:S01]  /*10a10*/  LOP3.LUT R32, R32, 0xffff0000, RZ, 0xc0, !PT ;  /* 0xffff000020207812 */ /* 0x000fe200078ec0ff */
[----:B------:R-:W-:Y:S01]  /*10a20*/  FFMA.FTZ R64, R61, R124, R64 ;  /* 0x0000007c3d407223 */ /* 0x000fe20000010040 */
[----:B------:R-:W-:Y:S01]  /*10a30*/  LOP3.LUT R35, R35, 0xffff0000, RZ, 0xc0, !PT ;  /* 0xffff000023237812 */ /* 0x000fe200078ec0ff */
[----:B------:R-:W-:Y:S01]  /*10a40*/  FFMA.FTZ R121, R121, R128, R129 ;  /* 0x0000008079797223 */ /* 0x000fe20000010081 */
[----:B------:R-:W-:Y:S01]  /*10a50*/  FMUL.FTZ R125, R65, R123 ;  /* 0x0000007b417d7220 */ /* 0x000fe20000410000 */
[----:B------:R-:W-:Y:S01]  /*10a60*/  FMUL.FTZ R47, R63, R44 ;  /* 0x0000002c3f2f7220 */ /* 0x000fe20000410000 */
[C---:B------:R-:W-:Y:S01]  /*10a70*/  FMUL.FTZ R61, R66.reuse, R45 ;  /* 0x0000002d423d7220 */ /* 0x040fe20000410000 */
        /* <DEDUP_REMOVED lines=16> */
[----:B------:R1:W-:Y:S01]  /*10b80*/  STS.128 [R82+0x15400], R32 ;  /* 0x0154002052007388 */ /* 0x0003e20000000c00 */
[----:B------:R-:W-:-:S05]  /*10b90*/  F2FP.BF16.F32.PACK_AB R47, R66, R121 ;  /* 0x00000079422f723e */ /* 0x000fca00000010ff */
[----:B------:R1:W-:Y:S02]  /*10ba0*/  STS.128 [R83+0x15400], R44 ;  /* 0x0154002c53007388 */ /* 0x0003e40000000c00 */
.L_x_2678:
[----:B------:R-:W-:Y:S05]  /*10bb0*/  BSYNC B2 ;  /* 0x0000000000027941 */ /* 0x000fea0003800000 */
.L_x_2677:
[----:B------:R-:W-:Y:S04]  /*10bc0*/  BSSY B2, `(.L_x_2679) ;  /* 0x0000071000027945 */ /* 0x000fe80003800000 */
[----:B------:R-:W-:Y:S05]  /*10bd0*/  @P1 BRA `(.L_x_2680) ;  /* 0x0000000400bc1947 */ /* 0x000fea0003800000 */
[----:B-1----:R-:W2:Y:S01]  /*10be0*/  LDL R32, [R1+0x50] ;  /* 0x0000500001207983 */ /* 0x002ea20000100800 */
[----:B------:R-:W-:Y:S02]  /*10bf0*/  LEA.HI R34, R21, R206, RZ, 0x6 ;  /* 0x000000ce15227211 */ /* 0x000fe400078f30ff */
[----:B------:R-:W-:Y:S02]  /*10c00*/  LOP3.LUT R44, R216, 0x38, R69, 0xf8, !PT ;  /* 0x00000038d82c7812 */ /* 0x000fe400078ef845 */
[----:B------:R-:W-:Y:S01]  /*10c10*/  SHF.R.U64 R62, R30, 0x10, R31 ;  /* 0x000000101e3e7819 */ /* 0x000fe2000000121f */
[----:B------:R-:W-:Y:S01]  /*10c20*/  IMAD.SHL.U32 R35, R34, 0x80, RZ ;  /* 0x0000008022237824 */ /* 0x000fe200078e00ff */
[----:B------:R-:W-:Y:S02]  /*10c30*/  LOP3.LUT R44, R44, R217, RZ, 0x3c, !PT ;  /* 0x000000d92c2c7212 */ /* 0x000fe400078e3cff */
[----:B------:R-:W-:Y:S02]  /*10c40*/  SHF.R.U64 R30, R40, 0x10, R41 ;  /* 0x00000010281e7819 */ /* 0x000fe40000001229 */
[----:B------:R-:W-:-:S02]  /*10c50*/  LOP3.LUT R35, R35, 0xffffe000, RZ, 0xc0, !PT ;  /* 0xffffe00023237812 */ /* 0x000fc400078ec0ff */
[----:B------:R-:W-:Y:S02]  /*10c60*/  SHF.R.U64 R64, R28, 0x10, R29 ;  /* 0x000000101c407819 */ /* 0x000fe4000000121d */
[----:B------:R-:W-:Y:S02]  /*10c70*/  IADD3 R35, R44, R35, R218 ;  /* 0x000000232c237210 */ /* 0x000fe40007ffe0da */
[----:B------:R-:W-:Y:S02]  /*10c80*/  SHF.R.U32.HI R31, RZ, 0x10, R31 ;  /* 0x00000010ff1f7819 */ /* 0x000fe4000001161f */
[----:B------:R-:W-:Y:S02]  /*10c90*/  SHF.R.U32.HI R41, RZ, 0x10, R41 ;  /* 0x00000010ff297819 */ /* 0x000fe40000011629 */
[----:B------:R-:W-:Y:S02]  /*10ca0*/  PRMT R109, R109, 0x5410, R30 ;  /* 0x000054106d6d7816 */ /* 0x000fe4000000001e */
[----:B------:R-:W-:-:S02]  /*10cb0*/  PRMT R115, R115, 0x5410, R64 ;  /* 0x0000541073737816 */ /* 0x000fc40000000040 */
[----:B------:R-:W-:Y:S01]  /*10cc0*/  SHF.R.U64 R28, R42, 0x10, R43 ;  /* 0x000000102a1c7819 */ /* 0x000fe2000000122b */
[----:B------:R-:W-:Y:S01]  /*10cd0*/  IMAD.U32 R64, R109, 0x10000, RZ ;  /* 0x000100006d407824 */ /* 0x000fe200078e00ff */
[----:B------:R-:W-:Y:S02]  /*10ce0*/  PRMT R112, R112, 0x5410, R31 ;  /* 0x0000541070707816 */ /* 0x000fe4000000001f */
[----:B------:R-:W-:Y:S02]  /*10cf0*/  PRMT R110, R110, 0x5410, R41 ;  /* 0x000054106e6e7816 */ /* 0x000fe40000000029 */
[----:B------:R-:W-:Y:S02]  /*10d00*/  SHF.R.U32.HI R29, RZ, 0x10, R29 ;  /* 0x00000010ff1d7819 */ /* 0x000fe4000001161d */
[----:B------:R-:W-:Y:S01]  /*10d10*/  SHF.R.U32.HI R43, RZ, 0x10, R43 ;  /* 0x00000010ff2b7819 */ /* 0x000fe2000001162b */
[----:B------:R-:W-:Y:S01]  /*10d20*/  IMAD.U32 R65, R110, 0x10000, RZ ;  /* 0x000100006e417824 */ /* 0x000fe200078e00ff */
[----:B------:R-:W-:-:S02]  /*10d30*/  PRMT R114, R114, 0x5410, R29 ;  /* 0x0000541072727816 */ /* 0x000fc4000000001d */
[----:B------:R-:W-:Y:S02]  /*10d40*/  PRMT R108, R108, 0x5410, R43 ;  /* 0x000054106c6c7816 */ /* 0x000fe4000000002b */
[----:B------:R-:W-:Y:S02]  /*10d50*/  PRMT R111, R111, 0x5410, R28 ;  /* 0x000054106f6f7816 */ /* 0x000fe4000000001c */
[----:B------:R-:W-:Y:S02]  /*10d60*/  PRMT R113, R113, 0x5410, R62 ;  /* 0x0000541071717816 */ /* 0x000fe4000000003e */
[----:B------:R-:W-:Y:S02]  /*10d70*/  LOP3.LUT R109, R109, 0xffff0000, RZ, 0xc0, !PT ;  /* 0xffff00006d6d7812 */ /* 0x000fe400078ec0ff */
[----:B------:R-:W-:Y:S02]  /*10d80*/  LOP3.LUT R110, R110, 0xffff0000, RZ, 0xc0, !PT ;  /* 0xffff00006e6e7812 */ /* 0x000fe400078ec0ff */
[----:B--2---:R-:W-:-:S02]  /*10d90*/  R2UR UR4, R32 ;  /* 0x00000000200472ca */ /* 0x004fc400000e0000 */
[----:B------:R-:W-:-:S04]  /*10da0*/  LEA.HI R32, R75, R72, RZ, 0x1d ;  /* 0x000000484b207211 */ /* 0x000fc800078fe8ff */
[----:B------:R-:W-:-:S04]  /*10db0*/  SHF.R.S32.HI R33, RZ, 0x1f, R32 ;  /* 0x0000001fff217819 */ /* 0x000fc80000011420 */
[----:B------:R-:W-:Y:S01]  /*10dc0*/  LEA.HI R34, R33, R32, RZ, 0x3 ;  /* 0x0000002021227211 */ /* 0x000fe200078f18ff */
[----:B------:R-:W-:Y:S02]  /*10dd0*/  IMAD.SHL.U32 R33, R32, 0x8, RZ ;  /* 0x0000000820217824 */ /* 0x000fe400078e00ff */
[----:B------:R-:W-:Y:S02]  /*10de0*/  LEA R60, R35, UR4, 0x1 ;  /* 0x00000004233c7c11 */ /* 0x000fe4000f8e08ff */
[----:B------:R-:W-:Y:S01]  /*10df0*/  IMAD.SHL.U32 R34, R34, 0x400, RZ ;  /* 0x0000040022227824 */ /* 0x000fe200078e00ff */
[----:B------:R-:W-:-:S04]  /*10e00*/  LOP3.LUT R32, R216, 0x38, R33, 0xf8, !PT ;  /* 0x00000038d8207812 */ /* 0x000fc800078ef821 */
[----:B------:R-:W-:Y:S02]  /*10e10*/  LOP3.LUT R32, R32, R217, RZ, 0x3c, !PT ;  /* 0x000000d920207212 */ /* 0x000fe400078e3cff */
[----:B------:R-:W-:-:S04]  /*10e20*/  LOP3.LUT R33, R34, 0x7fffe000, RZ, 0xc0, !PT ;  /* 0x7fffe00022217812 */ /* 0x000fc800078ec0ff */
[----:B0-----:R-:W-:Y:S02]  /*10e30*/  IADD3 R61, R32, R33, R218 ;  /* 0x00000021203d7210 */ /* 0x001fe40007ffe0da */
[----:B------:R-:W0:Y:S03]  /*10e40*/  LDS.128 R32, [R60] ;  /* 0x000000003c207984 */ /* 0x000e260000000c00 */
[----:B------:R-:W-:-:S05]  /*10e50*/  IMAD R61, R61, 0x2, R16 ;  /* 0x000000023d3d7824 */ /* 0x000fca00078e0210 */
[----:B------:R-:W1:Y:S01]  /*10e60*/  LDS.128 R44, [R61+0x15400] ;  /* 0x015400003d2c7984 */ /* 0x000e620000000c00 */
[C---:B0-----:R-:W-:Y:S01]  /*10e70*/  IMAD.U32 R41, R32.reuse, 0x10000, RZ ;  /* 0x0001000020297824 */ /* 0x041fe200078e00ff */
[----:B------:R-:W-:Y:S01]  /*10e80*/  LOP3.LUT R40, R32, 0xffff0000, RZ, 0xc0, !PT ;  /* 0xffff000020287812 */ /* 0x000fe200078ec0ff */
[----:B------:R-:W-:Y:S01]  /*10e90*/  IMAD.U32 R32, R115, 0x10000, RZ ;  /* 0x0001000073207824 */ /* 0x000fe200078e00ff */
[C---:B------:R-:W-:Y:S01]  /*10ea0*/  LOP3.LUT R28, R34.reuse, 0xffff0000, RZ, 0xc0, !PT ;  /* 0xffff0000221c7812 */ /* 0x040fe200078ec0ff */
[----:B------:R-:W-:Y:S01]  /*10eb0*/  IMAD.U32 R29, R34, 0x10000, RZ ;  /* 0x00010000221d7824 */ /* 0x000fe200078e00ff */
[C---:B------:R-:W-:Y:S01]  /*10ec0*/  LOP3.LUT R34, R35.reuse, 0xffff0000, RZ, 0xc0, !PT ;  /* 0xffff000023227812 */ /* 0x040fe200078ec0ff */
[----:B------:R-:W-:Y:S01]  /*10ed0*/  IMAD.U32 R43, R35, 0x10000, RZ ;  /* 0x00010000232b7824 */ /* 0x000fe200078e00ff */
[----:B------:R-:W-:Y:S01]  /*10ee0*/  LOP3.LUT R115, R115, 0xffff0000, RZ, 0xc0, !PT ;  /* 0xffff000073737812 */ /* 0x000fe200078ec0ff */
[----:B-1----:R-:W-:Y:S01]  /*10ef0*/  IMAD.U32 R31, R44, 0x10000, RZ ;  /* 0x000100002c1f7824 */ /* 0x002fe200078e00ff */
[C---:B------:R-:W-:Y:S01]  /*10f00*/  LOP3.LUT R30, R46.reuse, 0xffff0000, RZ, 0xc0, !PT ;  /* 0xffff00002e1e7812 */ /* 0x040fe200078ec0ff */
[----:B------:R-:W-:Y:S01]  /*10f10*/  IMAD.U32 R62, R46, 0x10000, RZ ;  /* 0x000100002e3e7824 */ /* 0x000fe200078e00ff */
[----:B------:R-:W-:Y:S01]  /*10f20*/  LOP3.LUT R46, R47, 0xffff0000, RZ, 0xc0, !PT ;  /* 0xffff00002f2e7812 */ /* 0x000fe200078ec0ff */
[C---:B------:R-:W-:Y:S01]  /*10f30*/  FMUL.FTZ R66, R31.reuse, R64 ;  /* 0x000000401f427220 */ /* 0x040fe20000410000 */
[----:B------:R-:W-:Y:S01]  /*10f40*/  FMUL.FTZ R82, R31, R32 ;  /* 0x000000201f527220 */ /* 0x000fe20000410000 */
[----:B------:R-:W-:Y:S01]  /*10f50*/  IMAD.U32 R35, R45, 0x10000, RZ ;  /* 0x000100002d237824 */ /* 0x000fe200078e00ff */
[----:B------:R-:W-:Y:S01]  /*10f60*/  LOP3.LUT R44, R44, 0xffff0000, RZ, 0xc0, !PT ;  /* 0xffff00002c2c7812 */ /* 0x000fe200078ec0ff */
[----:B------:R-:W-:-:S02]  /*10f70*/  IMAD.U32 R63, R47, 0x10000, RZ ;  /* 0x000100002f3f7824 */ /* 0x000fc400078e00ff */
[C---:B------:R-:W-:Y:S01]  /*10f80*/  FFMA.FTZ R31, R41.reuse, R32, -R66 ;  /* 0x00000020291f7223 */ /* 0x040fe20000010842 */
[----:B------:R-:W-:Y:S02]  /*10f90*/  IMAD.U32 R47, R114, 0x10000, RZ ;  /* 0x00010000722f7824 */ /* 0x000fe400078e00ff */
[----:B------:R-:W-:Y:S01]  /*10fa0*/  FFMA.FTZ R32, R41, R64, R82 ;  /* 0x0000004029207223 */ /* 0x000fe20000010052 */
[----:B------:R-:W-:Y:S02]  /*10fb0*/  IMAD.U32 R66, R108, 0x10000, RZ ;  /* 0x000100006c427824 */ /* 0x000fe400078e00ff */
[C---:B------:R-:W-:Y:S01]  /*10fc0*/  FMUL.FTZ R67, R35.reuse, R65 ;  /* 0x0000004123437220 */ /* 0x040fe20000410000 */
[----:B------:R-:W-:Y:S02]  /*10fd0*/  IMAD.U32 R64, R112, 0x10000, RZ ;  /* 0x0001000070407824 */ /* 0x000fe400078e00ff */
[----:B------:R-:W-:Y:S01]  /*10fe0*/  FMUL.FTZ R41, R35, R47 ;  /* 0x0000002f23297220 */ /* 0x000fe20000410000 */
[----:B------:R-:W-:-:S02]  /*10ff0*/  IMAD.U32 R42, R33, 0x10000, RZ ;  /* 0x00010000212a7824 */ /* 0x000fc400078e00ff */
[C---:B------:R-:W-:Y:S01]  /*11000*/  FMUL.FTZ R82, R63.reuse, R66 ;  /* 0x000000423f527220 */ /* 0x040fe20000410000 */
[-C--:B------:R-:W-:Y:S01]  /*11010*/  FMUL.FTZ R63, R63, R64.reuse ;  /* 0x000000403f3f7220 */ /* 0x080fe20000410000 */
[----:B------:R-:W-:Y:S01]  /*11020*/  LOP3.LUT R45, R45, 0xffff0000, RZ, 0xc0, !PT ;  /* 0xffff00002d2d7812 */ /* 0x000fe200078ec0ff */
[C---:B------:R-:W-:Y:S01]  /*11030*/  FFMA.FTZ R35, R42.reuse, R47, -R67 ;  /* 0x0000002f2a237223 */ /* 0x040fe20000010843 */
[----:B------:R-:W-:Y:S01]  /*11040*/  FFMA.FTZ R42, R42, R65, R41 ;  /* 0x000000412a2a7223 */ /* 0x000fe20000010029 */
[C---:B------:R-:W-:Y:S01]  /*11050*/  FFMA.FTZ R41, R43.reuse, R64, -R82 ;  /* 0x000000402b297223 */ /* 0x040fe20000010852 */
[----:B------:R-:W-:Y:S01]  /*11060*/  FFMA.FTZ R63, R43, R66, R63 ;  /* 0x000000422b3f7223 */ /* 0x000fe2000001003f */
[C---:B------:R-:W-:Y:S01]  /*11070*/  FMUL.FTZ R43, R44.reuse, R109 ;  /* 0x0000006d2c2b7220 */ /* 0x040fe20000410000 */
[----:B------:R-:W-:Y:S01]  /*11080*/  FMUL.FTZ R47, R44, R115 ;  /* 0x000000732c2f7220 */ /* 0x000fe20000410000 */
[----:B------:R-:W-:Y:S01]  /*11090*/  LOP3.LUT R114, R114, 0xffff0000, RZ, 0xc0, !PT ;  /* 0xffff000072727812 */ /* 0x000fe200078ec0ff */
[----:B------:R-:W-:-:S02]  /*110a0*/  IMAD.U32 R44, R111, 0x10000, RZ ;  /* 0x000100006f2c7824 */ /* 0x000fc400078e00ff */
[C---:B------:R-:W-:Y:S01]  /*110b0*/  FFMA.FTZ R64, R40.reuse, R115, -R43 ;  /* 0x0000007328407223 */ /* 0x040fe2000001082b */
[----:B------:R-:W-:Y:S01]  /*110c0*/  FFMA.FTZ R47, R40, R109, R47 ;  /* 0x0000006d282f7223 */ /* 0x000fe2000001002f */
[----:B------:R-:W-:Y:S01]  /*110d0*/  LOP3.LUT R33, R33, 0xffff0000, RZ, 0xc0, !PT ;  /* 0xffff000021217812 */ /* 0x000fe200078ec0ff */
[----:B------:R-:W-:Y:S02]  /*110e0*/  IMAD.U32 R43, R113, 0x10000, RZ ;  /* 0x00010000712b7824 */ /* 0x000fe400078e00ff */
[C---:B------:R-:W-:Y:S01]  /*110f0*/  FMUL.FTZ R66, R45.reuse, R110 ;  /* 0x0000006e2d427220 */ /* 0x040fe20000410000 */
[C---:B------:R-:W-:Y:S01]  /*11100*/  FMUL.FTZ R40, R62.reuse, R44 ;  /* 0x0000002c3e287220 */ /* 0x040fe20000410000 */
[-C--:B------:R-:W-:Y:S01]  /*11110*/  FMUL.FTZ R45, R45, R114.reuse ;  /* 0x000000722d2d7220 */ /* 0x080fe20000410000 */
[-C--:B------:R-:W-:Y:S01]  /*11120*/  FMUL.FTZ R62, R62, R43.reuse ;  /* 0x0000002b3e3e7220 */ /* 0x080fe20000410000 */
[----:B------:R-:W-:Y:S01]  /*11130*/  FFMA.FTZ R66, R33, R114, -R66 ;  /* 0x0000007221427223 */ /* 0x000fe20000010842 */
[----:B------:R-:W-:Y:S01]  /*11140*/  FFMA.FTZ R40, R29, R43, -R40 ;  /* 0x0000002b1d287223 */ /* 0x000fe20000010828 */
[----:B------:R-:W-:Y:S01]  /*11150*/  FFMA.FTZ R45, R33, R110, R45 ;  /* 0x0000006e212d7223 */ /* 0x000fe2000001002d */
[----:B------:R-:W-:Y:S01]  /*11160*/  LOP3.LUT R111, R111, 0xffff0000, RZ, 0xc0, !PT ;  /* 0xffff00006f6f7812 */ /* 0x000fe200078ec0ff */
[----:B------:R-:W-:Y:S01]  /*11170*/  FFMA.FTZ R62, R29, R44, R62 ;  /* 0x0000002c1d3e7223 */ /* 0x000fe2000001003e */
[----:B------:R-:W-:-:S02]  /*11180*/  LOP3.LUT R43, R108, 0xffff0000, RZ, 0xc0, !PT ;  /* 0xffff00006c2b7812 */ /* 0x000fc400078ec0ff */
        /* <DEDUP_REMOVED lines=20> */
.L_x_2680:
[----:B------:R-:W-:Y:S05]  /*112d0*/  BSYNC B2 ;  /* 0x0000000000027941 */ /* 0x000fea0003800000 */
.L_x_2679:
[----:B------:R-:W-:Y:S05]  /*112e0*/  @P2 BRA `(.L_x_2676) ;  /* 0x0000000400bc2947 */ /* 0x000fea0003800000 */
[----:B--2---:R-:W2:Y:S01]  /*112f0*/  LDL R28, [R1+0x50] ;  /* 0x00005000011c7983 */ /* 0x004ea20000100800 */
[----:B------:R-:W-:Y:S02]  /*11300*/  LEA.HI R75, R75, R20, RZ, 0x1d ;  /* 0x000000144b4b7211 */ /* 0x000fe400078fe8ff */
[----:B------:R-:W-:Y:S02]  /*11310*/  LEA.HI R29, R0, R207, RZ, 0x6 ;  /* 0x000000cf001d7211 */ /* 0x000fe400078f30ff */
[----:B------:R-:W-:Y:S02]  /*11320*/  LOP3.LUT R30, R216, 0x38, R3, 0xf8, !PT ;  /* 0x00000038d81e7812 */ /* 0x000fe400078ef803 */
[----:B-1----:R-:W-:Y:S01]  /*11330*/  SHF.R.U64 R45, R24, 0x10, R25 ;  /* 0x00000010182d7819 */ /* 0x002fe20000001219 */
[----:B------:R-:W-:Y:S01]  /*11340*/  IMAD.SHL.U32 R31, R29, 0x80, RZ ;  /* 0x000000801d1f7824 */ /* 0x000fe200078e00ff */
[----:B------:R-:W-:Y:S02]  /*11350*/  LOP3.LUT R30, R30, R217, RZ, 0x3c, !PT ;  /* 0x000000d91e1e7212 */ /* 0x000fe400078e3cff */
[----:B------:R-:W-:-:S02]  /*11360*/  SHF.R.U64 R43, R26, 0x10, R27 ;  /* 0x000000101a2b7819 */ /* 0x000fc4000000121b */
[----:B------:R-:W-:Y:S02]  /*11370*/  LOP3.LUT R31, R31, 0xffffe000, RZ, 0xc0, !PT ;  /* 0xffffe0001f1f7812 */ /* 0x000fe400078ec0ff */
[----:B------:R-:W-:Y:S02]  /*11380*/  SHF.R.U32.HI R24, RZ, 0x10, R25 ;  /* 0x00000010ff187819 */ /* 0x000fe40000011619 */
[----:B------:R-:W-:Y:S02]  /*11390*/  IADD3 R30, R30, R31, R218 ;  /* 0x0000001f1e1e7210 */ /* 0x000fe40007ffe0da */
[----:B------:R-:W-:Y:S02]  /*113a0*/  SHF.R.U32.HI R26, RZ, 0x10, R27 ;  /* 0x00000010ff1a7819 */ /* 0x000fe4000001161b */
[----:B------:R-:W-:Y:S02]  /*113b0*/  SHF.R.U64 R27, R36, 0x10, R37 ;  /* 0x00000010241b7819 */ /* 0x000fe40000001225 */
[----:B------:R-:W-:-:S02]  /*113c0*/  SHF.R.U64 R25, R38, 0x10, R39 ;  /* 0x0000001026197819 */ /* 0x000fc40000001227 */
[----:B------:R-:W-:Y:S02]  /*113d0*/  SHF.R.U32.HI R36, RZ, 0x10, R37 ;  /* 0x00000010ff247819 */ /* 0x000fe40000011625 */
[----:B------:R-:W-:Y:S02]  /*113e0*/  PRMT R97, R97, 0x5410, R24 ;  /* 0x0000541061617816 */ /* 0x000fe40000000018 */
[----:B------:R-:W-:Y:S02]  /*113f0*/  PRMT R92, R92, 0x5410, R27 ;  /* 0x000054105c5c7816 */ /* 0x000fe4000000001b */
[----:B------:R-:W-:Y:S02]  /*11400*/  PRMT R94, R94, 0x5410, R25 ;  /* 0x000054105e5e7816 */ /* 0x000fe40000000019 */
[----:B------:R-:W-:Y:S02]  /*11410*/  PRMT R99, R99, 0x5410, R26 ;  /* 0x0000541063637816 */ /* 0x000fe4000000001a */
[----:B------:R-:W-:-:S02]  /*11420*/  PRMT R96, R96, 0x5410, R45 ;  /* 0x0000541060607816 */ /* 0x000fc4000000002d */
[----:B------:R-:W-:Y:S02]  /*11430*/  PRMT R93, R93, 0x5410, R36 ;  /* 0x000054105d5d7816 */ /* 0x000fe40000000024 */
[----:B------:R-:W-:Y:S01]  /*11440*/  PRMT R98, R98, 0x5410, R43 ;  /* 0x0000541062627816 */ /* 0x000fe2000000002b */
[----:B------:R-:W-:Y:S01]  /*11450*/  IMAD.U32 R43, R92, 0x10000, RZ ;  /* 0x000100005c2b7824 */ /* 0x000fe200078e00ff */
[----:B------:R-:W-:Y:S01]  /*11460*/  SHF.R.U32.HI R38, RZ, 0x10, R39 ;  /* 0x00000010ff267819 */ /* 0x000fe20000011627 */
[----:B------:R-:W-:Y:S01]  /*11470*/  IMAD.U32 R42, R96, 0x10000, RZ ;  /* 0x00010000602a7824 */ /* 0x000fe200078e00ff */
[----:B------:R-:W-:Y:S01]  /*11480*/  LOP3.LUT R92, R92, 0xffff0000, RZ, 0xc0, !PT ;  /* 0xffff00005c5c7812 */ /* 0x000fe200078ec0ff */
[----:B------:R-:W-:Y:S01]  /*11490*/  IMAD.U32 R44, R93, 0x10000, RZ ;  /* 0x000100005d2c7824 */ /* 0x000fe200078e00ff */
[----:B------:R-:W-:Y:S02]  /*114a0*/  PRMT R95, R95, 0x5410, R38 ;  /* 0x000054105f5f7816 */ /* 0x000fe40000000026 */
[----:B------:R-:W-:-:S02]  /*114b0*/  LOP3.LUT R96, R96, 0xffff0000, RZ, 0xc0, !PT ;  /* 0xffff000060607812 */ /* 0x000fc400078ec0ff */
[----:B------:R-:W-:Y:S02]  /*114c0*/  LOP3.LUT R93, R93, 0xffff0000, RZ, 0xc0, !PT ;  /* 0xffff00005d5d7812 */ /* 0x000fe400078ec0ff */
[----:B--2---:R-:W-:Y:S02]  /*114d0*/  R2UR UR4, R28 ;  /* 0x000000001c0472ca */ /* 0x004fe400000e0000 */
[----:B------:R-:W-:-:S04]  /*114e0*/  SHF.R.S32.HI R28, RZ, 0x1f, R75 ;  /* 0x0000001fff1c7819 */ /* 0x000fc8000001144b */
[----:B------:R-:W-:Y:S01]  /*114f0*/  LEA.HI R29, R28, R75, RZ, 0x3 ;  /* 0x0000004b1c1d7211 */ /* 0x000fe200078f18ff */
[----:B------:R-:W-:-:S04]  /*11500*/  IMAD.SHL.U32 R75, R75, 0x8, RZ ;  /* 0x000000084b4b7824 */ /* 0x000fc800078e00ff */
[----:B------:R-:W-:Y:S01]  /*11510*/  IMAD.SHL.U32 R29, R29, 0x400, RZ ;  /* 0x000004001d1d7824 */ /* 0x000fe200078e00ff */
[----:B------:R-:W-:Y:S02]  /*11520*/  LOP3.LUT R28, R216, 0x38, R75, 0xf8, !PT ;  /* 0x00000038d81c7812 */ /* 0x000fe400078ef84b */
[----:B------:R-:W-:Y:S02]  /*11530*/  LEA R40, R30, UR4, 0x1 ;  /* 0x000000041e287c11 */ /* 0x000fe4000f8e08ff */
[----:B------:R-:W-:Y:S02]  /*11540*/  LOP3.LUT R28, R28, R217, RZ, 0x3c, !PT ;  /* 0x000000d91c1c7212 */ /* 0x000fe400078e3cff */
[----:B------:R-:W-:-:S04]  /*11550*/  LOP3.LUT R29, R29, 0x7fffe000, RZ, 0xc0, !PT ;  /* 0x7fffe0001d1d7812 */ /* 0x000fc800078ec0ff */
[----:B------:R-:W-:Y:S02]  /*11560*/  IADD3 R41, R28, R29, R218 ;  /* 0x0000001d1c297210 */ /* 0x000fe40007ffe0da */
[----:B------:R-:W1:Y:S03]  /*11570*/  LDS.128 R28, [R40] ;  /* 0x00000000281c7984 */ /* 0x000e660000000c00 */
[----:B------:R-:W-:-:S05]  /*11580*/  IMAD R41, R41, 0x2, R16 ;  /* 0x0000000229297824 */ /* 0x000fca00078e0210 */
[----:B------:R-:W2:Y:S01]  /*11590*/  LDS.128 R32, [R41+0x15400] ;  /* 0x0154000029207984 */ /* 0x000ea20000000c00 */
        /* <DEDUP_REMOVED lines=28> */
[C---:B------:R-:W-:Y:S01]  /*11760*/  FMUL.FTZ R24, R32.reuse, R92 ;  /* 0x0000005c20187220 */ /* 0x040fe20000410000 */
[-C--:B------:R-:W-:Y:S01]  /*11770*/  FMUL.FTZ R32, R32, R96.reuse ;  /* 0x0000006020207220 */ /* 0x080fe20000410000 */
[----:B------:R-:W-:Y:S01]  /*11780*/  IMAD.U32 R26, R94, 0x10000, RZ ;  /* 0x000100005e1a7824 */ /* 0x000fe200078e00ff */
[----:B------:R-:W-:Y:S01]  /*11790*/  LOP3.LUT R34, R34, 0xffff0000, RZ, 0xc0, !PT ;  /* 0xffff000022227812 */ /* 0x000fe200078ec0ff */
[----:B------:R-:W-:Y:S01]  /*117a0*/  FFMA.FTZ R96, R25, R96, -R24 ;  /* 0x0000006019607223 */ /* 0x000fe20000010818 */
[----:B------:R-:W-:Y:S01]  /*117b0*/  IMAD.U32 R24, R98, 0x10000, RZ ;  /* 0x0001000062187824 */ /* 0x000fe200078e00ff */
[----:B------:R-:W-:Y:S01]  /*117c0*/  LOP3.LUT R97, R97, 0xffff0000, RZ, 0xc0, !PT ;  /* 0xffff000061617812 */ /* 0x000fe200078ec0ff */
[----:B------:R-:W-:Y:S01]  /*117d0*/  FMUL.FTZ R44, R38, R26 ;  /* 0x0000001a262c7220 */ /* 0x000fe20000410000 */
[----:B------:R-:W-:Y:S01]  /*117e0*/  LOP3.LUT R94, R94, 0xffff0000, RZ, 0xc0, !PT ;  /* 0xffff00005e5e7812 */ /* 0x000fe200078ec0ff */
[----:B------:R-:W-:Y:S01]  /*117f0*/  FMUL.FTZ R38, R38, R24 ;  /* 0x0000001826267220 */ /* 0x000fe20000410000 */
[----:B------:R-:W-:Y:S01]  /*11800*/  LOP3.LUT R35, R35, 0xffff0000, RZ, 0xc0, !PT ;  /* 0xffff000023237812 */ /* 0x000fe200078ec0ff */
[----:B------:R-:W-:Y:S01]  /*11810*/  FFMA.FTZ R43, R36, R42, R43 ;  /* 0x0000002a242b7223 */ /* 0x000fe2000001002b */
[----:B------:R-:W-:Y:S01]  /*11820*/  LOP3.LUT R98, R98, 0xffff0000, RZ, 0xc0, !PT ;  /* 0xffff000062627812 */ /* 0x000fe200078ec0ff */
[----:B------:R-:W-:Y:S01]  /*11830*/  FFMA.FTZ R44, R27, R24, -R44 ;  /* 0x000000181b2c7223 */ /* 0x000fe2000001082c */
[----:B------:R-:W-:Y:S01]  /*11840*/  LOP3.LUT R95, R95, 0xffff0000, RZ, 0xc0, !PT ;  /* 0xffff00005f5f7812 */ /* 0x000fe200078ec0ff */
[----:B------:R-:W-:Y:S01]  /*11850*/  FMUL.FTZ R31, R33, R93 ;  /* 0x0000005d211f7220 */ /* 0x000fe20000410000 */
[----:B------:R-:W-:Y:S01]  /*11860*/  LOP3.LUT R99, R99, 0xffff0000, RZ, 0xc0, !PT ;  /* 0xffff000063637812 */ /* 0x000fe200078ec0ff */
[----:B------:R-:W-:Y:S01]  /*11870*/  FMUL.FTZ R42, R33, R97 ;  /* 0x00000061212a7220 */ /* 0x000fe20000410000 */
[----:B------:R-:W-:Y:S01]  /*11880*/  FFMA.FTZ R32, R25, R92, R32 ;  /* 0x0000005c19207223 */ /* 0x000fe20000010020 */
[C---:B------:R-:W-:Y:S01]  /*11890*/  FMUL.FTZ R24, R34.reuse, R94 ;  /* 0x0000005e22187220 */ /* 0x040fe20000410000 */
[----:B------:R-:W-:Y:S01]  /*118a0*/  FFMA.FTZ R38, R27, R26, R38 ;  /* 0x0000001a1b267223 */ /* 0x000fe20000010026 */
[-C--:B------:R-:W-:Y:S01]  /*118b0*/  FMUL.FTZ R25, R34, R98.reuse ;  /* 0x0000006222197220 */ /* 0x080fe20000410000 */
[C---:B------:R-:W-:Y:S01]  /*118c0*/  FMUL.FTZ R33, R35.reuse, R95 ;  /* 0x0000005f23217220 */ /* 0x040fe20000410000 */
[----:B------:R-:W-:Y:S01]  /*118d0*/  FMUL.FTZ R26, R35, R99 ;  /* 0x00000063231a7220 */ /* 0x000fe20000410000 */
[----:B------:R-:W-:Y:S01]  /*118e0*/  FFMA.FTZ R36, R28, R97, -R31 ;  /* 0x000000611c247223 */ /* 0x000fe2000001081f */
[C---:B------:R-:W-:Y:S01]  /*118f0*/  FFMA.FTZ R27, R29.reuse, R98, -R24 ;  /* 0x000000621d1b7223 */ /* 0x040fe20000010818 */
[----:B------:R-:W-:Y:S01]  /*11900*/  FFMA.FTZ R31, R29, R94, R25 ;  /* 0x0000005e1d1f7223 */ /* 0x000fe20000010019 */
        /* <DEDUP_REMOVED lines=13> */
.L_x_2676:
[----:B------:R-:W-:Y:S05]  /*119e0*/  BSYNC B1 ;  /* 0x0000000000017941 */ /* 0x000fea0003800000 */
.L_x_2675:
[----:B------:R-:W-:-:S13]  /*119f0*/  ISETP.GE.AND P0, PT, R234, R71, PT ;  /* 0x00000047ea00720c */ /* 0x000fda0003f06270 */
[----:B------:R-:W-:Y:S05]  /*11a00*/  @P0 BRA `(.L_x_2656) ;  /* 0x00000014004c0947 */ /* 0x000fea0003800000 */
[----:B-1----:R1:W5:Y:S01]  /*11a10*/  LDL R46, [R1+0x50] ;  /* 0x00005000012e7983 */ /* 0x0023620000100800 */
[----:B--2---:R-:W2:Y:S01]  /*11a20*/  LDC R33, c[0x0][0x3f4] ;  /* 0x0000fd00ff217b82 */ /* 0x004ea20000000800 */
[----:B------:R-:W-:Y:S01]  /*11a30*/  BSSY B1, `(.L_x_2681) ;  /* 0x0000070000017945 */ /* 0x000fe20003800000 */
[----:B------:R-:W-:Y:S02]  /*11a40*/  SHF.R.U32.HI R44, RZ, 0x3, R215 ;  /* 0x00000003ff2c7819 */ /* 0x000fe400000116d7 */
[-C--:B--2---:R-:W-:Y:S02]  /*11a50*/  ISETP.GE.AND P0, PT, R18, R33.reuse, PT ;  /* 0x000000211200720c */ /* 0x084fe40003f06270 */
[-C--:B------:R-:W-:Y:S02]  /*11a60*/  ISETP.GE.AND P1, PT, R206, R33.reuse, PT ;  /* 0x00000021ce00720c */ /* 0x080fe40003f26270 */
[----:B------:R-:W-:-:S09]  /*11a70*/  ISETP.GE.AND P2, PT, R207, R33, PT ;  /* 0x00000021cf00720c */ /* 0x000fd20003f46270 */
[----:B-1----:R-:W-:Y:S05]  /*11a80*/  @P0 BRA `(.L_x_2682) ;  /* 0x0000000400a80947 */ /* 0x002fea0003800000 */
[----:B------:R-:W-:Y:S02]  /*11a90*/  LEA.HI R73, R33, R73, RZ, 0x1d ;  /* 0x0000004921497211 */ /* 0x000fe400078fe8ff */
[----:B-----5:R-:W-:Y:S02]  /*11aa0*/  R2UR UR4, R46 ;  /* 0x000000002e0472ca */ /* 0x020fe400000e0000 */
[----:B---3--:R-:W-:Y:S01]  /*11ab0*/  SHF.R.S32.HI R26, RZ, 0x1f, R73 ;  /* 0x0000001fff1a7819 */ /* 0x008fe20000011449 */
[----:B------:R-:W-:Y:S01]  /*11ac0*/  IMAD.SHL.U32 R24, R73, 0x8, RZ ;  /* 0x0000000849187824 */ /* 0x000fe200078e00ff */
[C---:B------:R-:W-:Y:S02]  /*11ad0*/  LOP3.LUT R28, R215.reuse, 0x38, R18, 0xf8, !PT ;  /* 0x00000038d71c7812 */ /* 0x040fe400078ef812 */
[----:B------:R-:W-:Y:S02]  /*11ae0*/  LEA.HI R26, R26, R73, RZ, 0x3 ;  /* 0x000000491a1a7211 */ /* 0x000fe400078f18ff */
[----:B------:R-:W-:-:S02]  /*11af0*/  LOP3.LUT R24, R215, 0x38, R24, 0xf8, !PT ;  /* 0x00000038d7187812 */ /* 0x000fc400078ef818 */
[----:B------:R-:W-:Y:S01]  /*11b00*/  LOP3.LUT R28, R219, R28, R44, 0xf6, !PT ;  /* 0x0000001cdb1c7212 */ /* 0x000fe200078ef62c */
[----:B------:R-:W-:Y:S01]  /*11b10*/  IMAD.SHL.U32 R26, R26, 0x400, RZ ;  /* 0x000004001a1a7824 */ /* 0x000fe200078e00ff */
[----:B------:R-:W-:Y:S02]  /*11b20*/  LOP3.LUT R24, R24, R44, RZ, 0x3c, !PT ;  /* 0x0000002c18187212 */ /* 0x000fe400078e3cff */
[----:B------:R-:W-:Y:S02]  /*11b30*/  LEA R32, R28, UR4, 0x1 ;  /* 0x000000041c207c11 */ /* 0x000fe4000f8e08ff */
[----:B------:R-:W-:Y:S02]  /*11b40*/  LOP3.LUT R26, R26, 0x7fffe000, RZ, 0xc0, !PT ;  /* 0x7fffe0001a1a7812 */ /* 0x000fe400078ec0ff */
[----:B------:R-:W-:Y:S02]  /*11b50*/  SHF.R.U64 R35, R4, 0x10, R5 ;  /* 0x0000001004237819 */ /* 0x000fe40000001205 */
[----:B------:R-:W-:-:S02]  /*11b60*/  IADD3 R29, R24, R26, R219 ;  /* 0x0000001a181d7210 */ /* 0x000fc40007ffe0db */
[----:B------:R-:W1:Y:S01]  /*11b70*/  LDS.128 R24, [R32] ;  /* 0x0000000020187984 */ /* 0x000e620000000c00 */
[----:B------:R-:W-:Y:S02]  /*11b80*/  SHF.R.U32.HI R4, RZ, 0x10, R5 ;  /* 0x00000010ff047819 */ /* 0x000fe40000011605 */
[----:B------:R-:W-:Y:S01]  /*11b90*/  IMAD R34, R29, 0x2, R16 ;  /* 0x000000021d227824 */ /* 0x000fe200078e0210 */
[--C-:B------:R-:W-:Y:S02]  /*11ba0*/  SHF.R.U64 R5, R6, 0x10, R7.reuse ;  /* 0x0000001006057819 */ /* 0x100fe40000001207 */
[----:B------:R-:W-:Y:S02]  /*11bb0*/  SHF.R.U32.HI R6, RZ, 0x10, R7 ;  /* 0x00000010ff067819 */ /* 0x000fe40000011607 */
[----:B------:R-:W2:Y:S01]  /*11bc0*/  LDS.128 R28, [R34+0x15400] ;  /* 0x01540000221c7984 */ /* 0x000ea20000000c00 */
[----:B------:R-:W-:Y:S02]  /*11bd0*/  SHF.R.U64 R39, R48, 0x10, R49 ;  /* 0x0000001030277819 */ /* 0x000fe40000001231 */
[----:B------:R-:W-:-:S02]  /*11be0*/  PRMT R100, R100, 0x5410, R35 ;  /* 0x0000541064647816 */ /* 0x000fc40000000023 */
[----:B------:R-:W-:Y:S02]  /*11bf0*/  PRMT R101, R101, 0x5410, R4 ;  /* 0x0000541065657816 */ /* 0x000fe40000000004 */
[----:B------:R-:W-:Y:S01]  /*11c00*/  PRMT R102, R102, 0x5410, R5 ;  /* 0x0000541066667816 */ /* 0x000fe20000000005 */
[----:B------:R-:W-:Y:S01]  /*11c10*/  IMAD.U32 R40, R100, 0x10000, RZ ;  /* 0x0001000064287824 */ /* 0x000fe200078e00ff */
[----:B------:R-:W-:Y:S01]  /*11c20*/  PRMT R103, R103, 0x5410, R6 ;  /* 0x0000541067677816 */ /* 0x000fe20000000006 */
[----:B------:R-:W-:Y:S01]  /*11c30*/  IMAD.U32 R41, R101, 0x10000, RZ ;  /* 0x0001000065297824 */ /* 0x000fe200078e00ff */
[----:B------:R-:W-:Y:S02]  /*11c40*/  PRMT R104, R104, 0x5410, R39 ;  /* 0x0000541068687816 */ /* 0x000fe40000000027 */
[----:B------:R-:W-:Y:S02]  /*11c50*/  SHF.R.U32.HI R48, RZ, 0x10, R49 ;  /* 0x00000010ff307819 */ /* 0x000fe40000011631 */
[----:B------:R-:W-:Y:S01]  /*11c60*/  SHF.R.U64 R37, R50, 0x10, R51 ;  /* 0x0000001032257819 */ /* 0x000fe20000001233 */
[----:B------:R-:W-:Y:S01]  /*11c70*/  IMAD.U32 R39, R104, 0x10000, RZ ;  /* 0x0001000068277824 */ /* 0x000fe200078e00ff */
[----:B------:R-:W-:-:S02]  /*11c80*/  PRMT R105, R105, 0x5410, R48 ;  /* 0x0000541069697816 */ /* 0x000fc40000000030 */
[----:B------:R-:W-:Y:S02]  /*11c90*/  SHF.R.U32.HI R50, RZ, 0x10, R51 ;  /* 0x00000010ff327819 */ /* 0x000fe40000011633 */
[----:B------:R-:W-:Y:S02]  /*11ca0*/  LOP3.LUT R100, R100, 0xffff0000, RZ, 0xc0, !PT ;  /* 0xffff000064647812 */ /* 0x000fe400078ec0ff */
[----:B------:R-:W-:Y:S02]  /*11cb0*/  PRMT R107, R107, 0x5410, R50 ;  /* 0x000054106b6b7816 */ /* 0x000fe40000000032 */
[----:B------:R-:W-:Y:S02]  /*11cc0*/  LOP3.LUT R104, R104, 0xffff0000, RZ, 0xc0, !PT ;  /* 0xffff000068687812 */ /* 0x000fe400078ec0ff */
        /* <DEDUP_REMOVED lines=70> */
.L_x_2682:
[----:B------:R-:W-:Y:S05]  /*12130*/  BSYNC B1 ;  /* 0x0000000000017941 */ /* 0x000fea0003800000 */
.L_x_2681:
[----:B------:R-:W-:Y:S04]  /*12140*/  BSSY B1, `(.L_x_2683) ;  /* 0x0000070000017945 */ /* 0x000fe80003800000 */
[----:B------:R-:W-:Y:S05]  /*12150*/  @P1 BRA `(.L_x_2684) ;  /* 0x0000000400b81947 */ /* 0x000fea0003800000 */
[----:B------:R-:W-:Y:S02]  /*12160*/  LEA.HI R72, R33, R72, RZ, 0x1d ;  /* 0x0000004821487211 */ /* 0x000fe400078fe8ff */
[----:B------:R-:W-:Y:S02]  /*12170*/  LEA.HI R21, R21, R206, RZ, 0x6 ;  /* 0x000000ce15157211 */ /* 0x000fe400078f30ff */
[----:B-1----:R-:W-:Y:S01]  /*12180*/  SHF.R.S32.HI R5, RZ, 0x1f, R72 ;  /* 0x0000001fff057819 */ /* 0x002fe20000011448 */
[----:B------:R-:W-:Y:S01]  /*12190*/  IMAD.SHL.U32 R4, R72, 0x8, RZ ;  /* 0x0000000848047824 */ /* 0x000fe200078e00ff */
[----:B-----5:R-:W-:Y:S01]  /*121a0*/  R2UR UR4, R46 ;  /* 0x000000002e0472ca */ /* 0x020fe200000e0000 */
[----:B------:R-:W-:Y:S01]  /*121b0*/  IMAD.SHL.U32 R21, R21, 0x80, RZ ;  /* 0x0000008015157824 */ /* 0x000fe200078e00ff */
[----:B------:R-:W-:Y:S02]  /*121c0*/  LEA.HI R5, R5, R72, RZ, 0x3 ;  /* 0x0000004805057211 */ /* 0x000fe400078f18ff */
[----:B------:R-:W-:-:S02]  /*121d0*/  LOP3.LUT R4, R215, 0x38, R4, 0xf8, !PT ;  /* 0x00000038d7047812 */ /* 0x000fc400078ef804 */
[----:B------:R-:W-:Y:S01]  /*121e0*/  LOP3.LUT R69, R215, 0x38, R69, 0xf8, !PT ;  /* 0x00000038d7457812 */ /* 0x000fe200078ef845 */
[----:B------:R-:W-:Y:S01]  /*121f0*/  IMAD.SHL.U32 R5, R5, 0x400, RZ ;  /* 0x0000040005057824 */ /* 0x000fe200078e00ff */
[-C--:B------:R-:W-:Y:S02]  /*12200*/  LOP3.LUT R4, R4, R44.reuse, RZ, 0x3c, !PT ;  /* 0x0000002c04047212 */ /* 0x080fe400078e3cff */
[----:B------:R-:W-:Y:S02]  /*12210*/  LOP3.LUT R69, R69, R44, RZ, 0x3c, !PT ;  /* 0x0000002c45457212 */ /* 0x000fe400078e3cff */
[----:B------:R-:W-:Y:S02]  /*12220*/  LOP3.LUT R5, R5, 0x7fffe000, RZ, 0xc0, !PT ;  /* 0x7fffe00005057812 */ /* 0x000fe400078ec0ff */
[----:B------:R-:W-:Y:S02]  /*12230*/  LOP3.LUT R6, R21, 0xffffe000, RZ, 0xc0, !PT ;  /* 0xffffe00015067812 */ /* 0x000fe400078ec0ff */
[----:B---3--:R-:W-:-:S02]  /*12240*/  IADD3 R25, R4, R5, R219 ;  /* 0x0000000504197210 */ /* 0x008fc40007ffe0db */
[----:B------:R-:W-:Y:S02]  /*12250*/  IADD3 R6, R69, R6, R219 ;  /* 0x0000000645067210 */ /* 0x000fe40007ffe0db */
[----:B------:R-:W-:Y:S01]  /*12260*/  SHF.R.U64 R35, R52, 0x10, R53 ;  /* 0x0000001034237819 */ /* 0x000fe20000001235 */
[----:B------:R-:W-:Y:S01]  /*12270*/  IMAD R28, R25, 0x2, R16 ;  /* 0x00000002191c7824 */ /* 0x000fe200078e0210 */
[----:B------:R-:W-:Y:S02]  /*12280*/  LEA R21, R6, UR4, 0x1 ;  /* 0x0000000406157c11 */ /* 0x000fe4000f8e08ff */
[--C-:B------:R-:W-:Y:S02]  /*12290*/  SHF.R.U64 R29, R8, 0x10, R9.reuse ;  /* 0x00000010081d7819 */ /* 0x100fe40000001209 */
[----:B------:R-:W1:Y:S01]  /*122a0*/  LDS.128 R24, [R28+0x15400] ;  /* 0x015400001c187984 */ /* 0x000e620000000c00 */
[----:B------:R-:W-:Y:S02]  /*122b0*/  SHF.R.U32.HI R8, RZ, 0x10, R9 ;  /* 0x00000010ff087819 */ /* 0x000fe40000011609 */
[----:B------:R-:W-:Y:S01]  /*122c0*/  PRMT R88, R88, 0x5410, R35 ;  /* 0x0000541058587816 */ /* 0x000fe20000000023 */
[----:B------:R-:W2:Y:S01]  /*122d0*/  LDS.128 R4, [R21] ;  /* 0x0000000015047984 */ /* 0x000ea20000000c00 */
[----:B------:R-:W-:-:S02]  /*122e0*/  PRMT R84, R84, 0x5410, R29 ;  /* 0x0000541054547816 */ /* 0x000fc4000000001d */
[----:B------:R-:W-:Y:S01]  /*122f0*/  SHF.R.U32.HI R52, RZ, 0x10, R53 ;  /* 0x00000010ff347819 */ /* 0x000fe20000011635 */
[----:B------:R-:W-:Y:S01]  /*12300*/  IMAD.U32 R34, R88, 0x10000, RZ ;  /* 0x0001000058227824 */ /* 0x000fe200078e00ff */
[----:B------:R-:W-:Y:S01]  /*12310*/  SHF.R.U64 R31, R54, 0x10, R55 ;  /* 0x00000010361f7819 */ /* 0x000fe20000001237 */
[----:B------:R-:W-:Y:S01]  /*12320*/  IMAD.U32 R35, R84, 0x10000, RZ ;  /* 0x0001000054237824 */ /* 0x000fe200078e00ff */
[----:B------:R-:W-:Y:S02]  /*12330*/  SHF.R.U64 R9, R10, 0x10, R11 ;  /* 0x000000100a097819 */ /* 0x000fe4000000120b */
        /* <DEDUP_REMOVED lines=8> */
[----:B------:R-:W-:Y:S01]  /*123c0*/  PRMT R90, R90, 0x5410, R31 ;  /* 0x000054105a5a7816 */ /* 0x000fe2000000001f */
[C---:B-1----:R-:W-:Y:S01]  /*123d0*/  IMAD.U32 R29, R24.reuse, 0x10000, RZ ;  /* 0x00010000181d7824 */ /* 0x042fe200078e00ff */
[----:B------:R-:W-:Y:S01]  /*123e0*/  LOP3.LUT R24, R24, 0xffff0000, RZ, 0xc0, !PT ;  /* 0xffff000018187812 */ /* 0x000fe200078ec0ff */
[C---:B------:R-:W-:Y:S01]  /*123f0*/  IMAD.U32 R30, R25.reuse, 0x10000, RZ ;  /* 0x00010000191e7824 */ /* 0x040fe200078e00ff */
[----:B------:R-:W-:Y:S01]  /*12400*/  LOP3.LUT R25, R25, 0xffff0000, RZ, 0xc0, !PT ;  /* 0xffff000019197812 */ /* 0x000fe200078ec0ff */
[----:B--2---:R-:W-:-:S02]  /*12410*/  IMAD.U32 R8, R4, 0x10000, RZ ;  /* 0x0001000004087824 */ /* 0x004fc400078e00ff */
[CC--:B------:R-:W-:Y:S01]  /*12420*/  FMUL.FTZ R37, R29.reuse, R35.reuse ;  /* 0x000000231d257220 */ /* 0x0c0fe20000410000 */
[----:B------:R-:W-:Y:S01]  /*12430*/  FMUL.FTZ R39, R29, R34 ;  /* 0x000000221d277220 */ /* 0x000fe20000410000 */
[----:B------:R-:W-:Y:S02]  /*12440*/  IMAD.U32 R29, R89, 0x10000, RZ ;  /* 0x00010000591d7824 */ /* 0x000fe400078e00ff */
[----:B------:R-:W-:Y:S01]  /*12450*/  FMUL.FTZ R38, R30, R36 ;  /* 0x000000241e267220 */ /* 0x000fe20000410000 */
[----:B------:R-:W-:Y:S02]  /*12460*/  IMAD.U32 R9, R5, 0x10000, RZ ;  /* 0x0001000005097824 */ /* 0x000fe400078e00ff */
[C---:B------:R-:W-:Y:S01]  /*12470*/  FFMA.FTZ R37, R8.reuse, R34, -R37 ;  /* 0x0000002208257223 */ /* 0x040fe20000010825 */
[----:B------:R-:W-:Y:S01]  /*12480*/  FFMA.FTZ R39, R8, R35, R39 ;  /* 0x0000002308277223 */ /* 0x000fe20000010027 */
[----:B------:R-:W-:Y:S02]  /*12490*/  IMAD.U32 R32, R27, 0x10000, RZ ;  /* 0x000100001b207824 */ /* 0x000fe400078e00ff */
[----:B------:R-:W-:Y:S01]  /*124a0*/  FMUL.FTZ R30, R30, R29 ;  /* 0x0000001d1e1e7220 */ /* 0x000fe20000410000 */
[----:B------:R-:W-:-:S02]  /*124b0*/  IMAD.U32 R34, R87, 0x10000, RZ ;  /* 0x0001000057227824 */ /* 0x000fc400078e00ff */
[----:B------:R-:W-:Y:S01]  /*124c0*/  FFMA.FTZ R38, R9, R29, -R38 ;  /* 0x0000001d09267223 */ /* 0x000fe20000010826 */
[----:B------:R-:W-:Y:S01]  /*124d0*/  IMAD.U32 R8, R91, 0x10000, RZ ;  /* 0x000100005b087824 */ /* 0x000fe200078e00ff */
[----:B------:R-:W-:Y:S01]  /*124e0*/  LOP3.LUT R29, R84, 0xffff0000, RZ, 0xc0, !PT ;  /* 0xffff0000541d7812 */ /* 0x000fe200078ec0ff */
[----:B------:R-:W-:Y:S02]  /*124f0*/  IMAD.U32 R11, R7, 0x10000, RZ ;  /* 0x00010000070b7824 */ /* 0x000fe400078e00ff */
[C---:B------:R-:W-:Y:S01]  /*12500*/  FMUL.FTZ R40, R32.reuse, R34 ;  /* 0x0000002220287220 */ /* 0x040fe20000410000 */
[----:B------:R-:W-:Y:S01]  /*12510*/  FMUL.FTZ R35, R32, R8 ;  /* 0x0000000820237220 */ /* 0x000fe20000410000 */
[----:B------:R-:W-:Y:S01]  /*12520*/  FFMA.FTZ R36, R9, R36, R30 ;  /* 0x0000002409247223 */ /* 0x000fe2000001001e */
[----:B------:R-:W-:Y:S01]  /*12530*/  LOP3.LUT R9, R88, 0xffff0000, RZ, 0xc0, !PT ;  /* 0xffff000058097812 */ /* 0x000fe200078ec0ff */
[C---:B------:R-:W-:Y:S01]  /*12540*/  FFMA.FTZ R40, R11.reuse, R8, -R40 ;  /* 0x000000080b287223 */ /* 0x040fe20000010828 */
[----:B------:R-:W-:Y:S01]  /*12550*/  LOP3.LUT R4, R4, 0xffff0000, RZ, 0xc0, !PT ;  /* 0xffff000004047812 */ /* 0x000fe200078ec0ff */
[----:B------:R-:W-:Y:S01]  /*12560*/  FFMA.FTZ R42, R11, R34, R35 ;  /* 0x000000220b2a7223 */ /* 0x000fe20000010023 */
[C---:B------:R-:W-:Y:S01]  /*12570*/  FMUL.FTZ R11, R24.reuse, R29 ;  /* 0x0000001d180b7220 */ /* 0x040fe20000410000 */
[-C--:B------:R-:W-:Y:S01]  /*12580*/  FMUL.FTZ R35, R24, R9.reuse ;  /* 0x0000000918237220 */ /* 0x080fe20000410000 */
[----:B------:R-:W-:Y:S01]  /*12590*/  IMAD.U32 R31, R26, 0x10000, RZ ;  /* 0x000100001a1f7824 */ /* 0x000fe200078e00ff */
[----:B------:R-:W-:Y:S01]  /*125a0*/  LOP3.LUT R8, R89, 0xffff0000, RZ, 0xc0, !PT ;  /* 0xffff000059087812 */ /* 0x000fe200078ec0ff */
[----:B------:R-:W-:Y:S01]  /*125b0*/  FFMA.FTZ R24, R4, R9, -R11 ;  /* 0x0000000904187223 */ /* 0x000fe2000001080b */
[----:B------:R-:W-:Y:S01]  /*125c0*/  LOP3.LUT R30, R85, 0xffff0000, RZ, 0xc0, !PT ;  /* 0xffff0000551e7812 */ /* 0x000fe200078ec0ff */
[----:B------:R-:W-:-:S02]  /*125d0*/  IMAD.U32 R11, R86, 0x10000, RZ ;  /* 0x00010000560b7824 */ /* 0x000fc400078e00ff */
[----:B------:R-:W-:Y:S01]  /*125e0*/  FFMA.FTZ R32, R4, R29, R35 ;  /* 0x0000001d04207223 */ /* 0x000fe20000010023 */
[----:B------:R-:W-:Y:S01]  /*125f0*/  LOP3.LUT R5, R5, 0xffff0000, RZ, 0xc0, !PT ;  /* 0xffff000005057812 */ /* 0x000fe200078ec0ff */
[----:B------:R-:W-:Y:S02]  /*12600*/  IMAD.U32 R10, R6, 0x10000, RZ ;  /* 0x00010000060a7824 */ /* 0x000fe400078e00ff */
[----:B------:R-:W-:Y:S01]  /*12610*/  FMUL.FTZ R29, R31, R11 ;  /* 0x0000000b1f1d7220 */ /* 0x000fe20000410000 */
[----:B------:R-:W-:Y:S02]  /*12620*/  IMAD.U32 R9, R90, 0x10000, RZ ;  /* 0x000100005a097824 */ /* 0x000fe400078e00ff */
[C---:B------:R-:W-:Y:S01]  /*12630*/  FMUL.FTZ R34, R25.reuse, R30 ;  /* 0x0000001e19227220 */ /* 0x040fe20000410000 */
[-C--:B------:R-:W-:Y:S01]  /*12640*/  FMUL.FTZ R41, R25, R8.reuse ;  /* 0x0000000819297220 */ /* 0x080fe20000410000 */
[----:B------:R-:W-:Y:S01]  /*12650*/  LOP3.LUT R26, R26, 0xffff0000, RZ, 0xc0, !PT ;  /* 0xffff00001a1a7812 */ /* 0x000fe200078ec0ff */
[-C--:B------:R-:W-:Y:S01]  /*12660*/  FMUL.FTZ R31, R31, R9.reuse ;  /* 0x000000091f1f7220 */ /* 0x080fe20000410000 */
[----:B------:R-:W-:Y:S01]  /*12670*/  FFMA.FTZ R29, R10, R9, -R29 ;  /* 0x000000090a1d7223 */ /* 0x000fe2000001081d */
[C---:B------:R-:W-:Y:S01]  /*12680*/  FFMA.FTZ R25, R5.reuse, R8, -R34 ;  /* 0x0000000805197223 */ /* 0x040fe20000010822 */
[----:B------:R-:W-:Y:S01]  /*12690*/  FFMA.FTZ R41, R5, R30, R41 ;  /* 0x0000001e05297223 */ /* 0x000fe20000010029 */
        /* <DEDUP_REMOVED lines=8> */
[----:B------:R-:W-:Y:S01]  /*12720*/  LOP3.LUT R6, R6, 0xffff0000, RZ, 0xc0, !PT ;  /* 0xffff000006067812 */ /* 0x000fe200078ec0ff */
[----:B------:R-:W-:Y:S01]  /*12730*/  FMUL.FTZ R34, R27, R8 ;  /* 0x000000081b227220 */ /* 0x000fe20000410000 */
[----:B------:R-:W-:Y:S01]  /*12740*/  LOP3.LUT R7, R7, 0xffff0000, RZ, 0xc0, !PT ;  /* 0xffff000007077812 */ /* 0x000fe200078ec0ff */
[-C--:B------:R-:W-:Y:S02]  /*12750*/  FMUL.FTZ R31, R27, R4.reuse ;  /* 0x000000041b1f7220 */ /* 0x080fe40000410000 */
        /* <DEDUP_REMOVED lines=14> */
.L_x_2684:
[----:B------:R-:W-:Y:S05]  /*12840*/  BSYNC B1 ;  /* 0x0000000000017941 */ /* 0x000fea0003800000 */
.L_x_2683:
[----:B------:R-:W-:Y:S05]  /*12850*/  @P2 BRA `(.L_x_2656) ;  /* 0x0000000400b82947 */ /* 0x000fea0003800000 */
[----:B------:R-:W-:Y:S02]  /*12860*/  LEA.HI R20, R33, R20, RZ, 0x1d ;  /* 0x0000001421147211 */ /* 0x000fe400078fe8ff */
[----:B------:R-:W-:Y:S02]  /*12870*/  LEA.HI R0, R0, R207, RZ, 0x6 ;  /* 0x000000cf00007211 */ /* 0x000fe400078f30ff */
[----:B-12---:R-:W-:Y:S02]  /*12880*/  LOP3.LUT R5, R215, 0x38, R3, 0xf8, !PT ;  /* 0x00000038d7057812 */ /* 0x006fe400078ef803 */
[----:B------:R-:W-:Y:S01]  /*12890*/  SHF.R.S32.HI R3, RZ, 0x1f, R20 ;  /* 0x0000001fff037819 */ /* 0x000fe20000011414 */
[----:B------:R-:W-:Y:S01]  /*128a0*/  IMAD.SHL.U32 R4, R0, 0x80, RZ ;  /* 0x0000008000047824 */ /* 0x000fe200078e00ff */
[----:B-----5:R-:W-:Y:S01]  /*128b0*/  R2UR UR4, R46 ;  /* 0x000000002e0472ca */ /* 0x020fe200000e0000 */
[----:B------:R-:W-:Y:S01]  /*128c0*/  IMAD.SHL.U32 R0, R20, 0x8, RZ ;  /* 0x0000000814007824 */ /* 0x000fe200078e00ff */
[----:B------:R-:W-:-:S02]  /*128d0*/  LEA.HI R3, R3, R20, RZ, 0x3 ;  /* 0x0000001403037211 */ /* 0x000fc400078f18ff */
[-C--:B------:R-:W-:Y:S02]  /*128e0*/  LOP3.LUT R5, R5, R44.reuse, RZ, 0x3c, !PT ;  /* 0x0000002c05057212 */ /* 0x080fe400078e3cff */
[----:B------:R-:W-:Y:S01]  /*128f0*/  LOP3.LUT R0, R215, 0x38, R0, 0xf8, !PT ;  /* 0x00000038d7007812 */ /* 0x000fe200078ef800 */
[----:B------:R-:W-:Y:S01]  /*12900*/  IMAD.SHL.U32 R3, R3, 0x400, RZ ;  /* 0x0000040003037824 */ /* 0x000fe200078e00ff */
[----:B------:R-:W-:Y:S02]  /*12910*/  LOP3.LUT R4, R4, 0xffffe000, RZ, 0xc0, !PT ;  /* 0xffffe00004047812 */ /* 0x000fe400078ec0ff */
[----:B------:R-:W-:Y:S02]  /*12920*/  LOP3.LUT R0, R0, R44, RZ, 0x3c, !PT ;  /* 0x0000002c00007212 */ /* 0x000fe400078e3cff */
[----:B------:R-:W-:Y:S02]  /*12930*/  LOP3.LUT R3, R3, 0x7fffe000, RZ, 0xc0, !PT ;  /* 0x7fffe00003037812 */ /* 0x000fe400078ec0ff */
[----:B------:R-:W-:-:S02]  /*12940*/  IADD3 R4, R5, R4, R219 ;  /* 0x0000000405047210 */ /* 0x000fc40007ffe0db */
[----:B------:R-:W-:Y:S02]  /*12950*/  IADD3 R3, R0, R3, R219 ;  /* 0x0000000300037210 */ /* 0x000fe40007ffe0db */
[----:B---3--:R-:W-:Y:S02]  /*12960*/  LEA R30, R4, UR4, 0x1 ;  /* 0x00000004041e7c11 */ /* 0x008fe4000f8e08ff */
[----:B------:R-:W-:Y:S01]  /*12970*/  SHF.R.U64 R25, R12, 0x10, R13 ;  /* 0x000000100c197819 */ /* 0x000fe2000000120d */
[----:B------:R-:W-:Y:S01]  /*12980*/  IMAD R3, R3, 0x2, R16 ;  /* 0x0000000203037824 */ /* 0x000fe200078e0210 */
[----:B------:R-:W-:Y:S01]  /*12990*/  SHF.R.U64 R29, R56, 0x10, R57 ;  /* 0x00000010381d7819 */ /* 0x000fe20000001239 */
[----:B------:R-:W1:Y:S01]  /*129a0*/  LDS.128 R4, [R30] ;  /* 0x000000001e047984 */ /* 0x000e620000000c00 */
[----:B------:R-:W-:Y:S02]  /*129b0*/  PRMT R70, R70, 0x5410, R25 ;  /* 0x0000541046467816 */ /* 0x000fe40000000019 */
[----:B------:R-:W-:Y:S01]  /*129c0*/  SHF.R.U32.HI R21, RZ, 0x10, R13 ;  /* 0x00000010ff157819 */ /* 0x000fe2000001160d */
[----:B------:R-:W2:Y:S01]  /*129d0*/  LDS.128 R8, [R3+0x15400] ;  /* 0x0154000003087984 */ /* 0x000ea20000000c00 */
[----:B------:R-:W-:Y:S01]  /*129e0*/  SHF.R.U64 R13, R14, 0x10, R15 ;  /* 0x000000100e0d7819 */ /* 0x000fe2000000120f */
[----:B------:R-:W-:Y:S01]  /*129f0*/  IMAD.U32 R26, R70, 0x10000, RZ ;  /* 0x00010000461a7824 */ /* 0x000fe200078e00ff */
[----:B------:R-:W-:-:S02]  /*12a00*/  PRMT R78, R78, 0x5410, R29 ;  /* 0x000054104e4e7816 */ /* 0x000fc4000000001d */
[----:B------:R-:W-:Y:S02]  /*12a10*/  SHF.R.U32.HI R56, RZ, 0x10, R57 ;  /* 0x00000010ff387819 */ /* 0x000fe40000011639 */
[----:B------:R-:W-:Y:S01]  /*12a20*/  SHF.R.U64 R27, R58, 0x10, R59 ;  /* 0x000000103a1b7819 */ /* 0x000fe2000000123b */
[----:B------:R-:W-:Y:S01]  /*12a30*/  IMAD.U32 R25, R78, 0x10000, RZ ;  /* 0x000100004e197824 */ /* 0x000fe200078e00ff */
[----:B------:R-:W-:Y:S02]  /*12a40*/  SHF.R.U32.HI R14, RZ, 0x10, R15 ;  /* 0x00000010ff0e7819 */ /* 0x000fe4000001160f */
[----:B------:R-:W-:Y:S02]  /*12a50*/  PRMT R74, R74, 0x5410, R21 ;  /* 0x000054104a4a7816 */ /* 0x000fe40000000015 */
[----:B------:R-:W-:Y:S02]  /*12a60*/  PRMT R79, R79, 0x5410, R56 ;  /* 0x000054104f4f7816 */ /* 0x000fe40000000038 */
[----:B------:R-:W-:Y:S01]  /*12a70*/  PRMT R80, R80, 0x5410, R27 ;  /* 0x0000541050507816 */ /* 0x000fe2000000001b */
[----:B------:R-:W-:Y:S01]  /*12a80*/  IMAD.U32 R29, R74, 0x10000, RZ ;  /* 0x000100004a1d7824 */ /* 0x000fe200078e00ff */
[----:B------:R-:W-:-:S02]  /*12a90*/  SHF.R.U32.HI R58, RZ, 0x10, R59 ;  /* 0x00000010ff3a7819 */ /* 0x000fc4000001163b */
[----:B------:R-:W-:Y:S02]  /*12aa0*/  PRMT R77, R77, 0x5410, R14 ;  /* 0x000054104d4d7816 */ /* 0x000fe4000000000e */
[----:B------:R-:W-:Y:S02]  /*12ab0*/  PRMT R81, R81, 0x5410, R58 ;  /* 0x0000541051517816 */ /* 0x000fe4000000003a */
[----:B------:R-:W-:Y:S01]  /*12ac0*/  PRMT R76, R76, 0x5410, R13 ;  /* 0x000054104c4c7816 */ /* 0x000fe2000000000d */
[----:B------:R-:W-:Y:S01]  /*12ad0*/  IMAD.U32 R31, R77, 0x10000, RZ ;  /* 0x000100004d1f7824 */ /* 0x000fe200078e00ff */
        /* <DEDUP_REMOVED lines=13> */
[C---:B------:R-:W-:Y:S01]  /*12bb0*/  FMUL.FTZ R27, R20.reuse, R29 ;  /* 0x0000001d141b7220 */ /* 0x040fe20000410000 */
[----:B------:R-:W-:Y:S02]  /*12bc0*/  IMAD.U32 R24, R11, 0x10000, RZ ;  /* 0x000100000b187824 */ /* 0x000fe400078e00ff */
[-C--:B------:R-:W-:Y:S01]  /*12bd0*/  FMUL.FTZ R35, R20, R15.reuse ;  /* 0x0000000f14237220 */ /* 0x080fe20000410000 */
[----:B------:R-:W-:Y:S02]  /*12be0*/  IMAD.U32 R14, R7, 0x10000, RZ ;  /* 0x00010000070e7824 */ /* 0x000fe400078e00ff */
[----:B------:R-:W-:Y:S01]  /*12bf0*/  FFMA.FTZ R20, R12, R15, -R27 ;  /* 0x0000000f0c147223 */ /* 0x000fe2000001081b */
[----:B------:R-:W-:Y:S02]  /*12c00*/  IMAD.U32 R25, R81, 0x10000, RZ ;  /* 0x0001000051197824 */ /* 0x000fe400078e00ff */
[----:B------:R-:W-:Y:S01]  /*12c10*/  FMUL.FTZ R15, R24, R31 ;  /* 0x0000001f180f7220 */ /* 0x000fe20000410000 */
[----:B------:R-:W-:Y:S01]  /*12c20*/  FFMA.FTZ R33, R0, R26, R33 ;  /* 0x0000001a00217223 */ /* 0x000fe20000010021 */
[----:B------:R-:W-:Y:S01]  /*12c30*/  LOP3.LUT R27, R70, 0xffff0000, RZ, 0xc0, !PT ;  /* 0xffff0000461b7812 */ /* 0x000fe200078ec0ff */
[-C--:B------:R-:W-:Y:S01]  /*12c40*/  FMUL.FTZ R24, R24, R25.reuse ;  /* 0x0000001918187220 */ /* 0x080fe20000410000 */
[----:B------:R-:W-:Y:S01]  /*12c50*/  FFMA.FTZ R26, R14, R25, -R15 ;  /* 0x000000190e1a7223 */ /* 0x000fe2000001080f */
[----:B------:R-:W-:Y:S01]  /*12c60*/  LOP3.LUT R15, R78, 0xffff0000, RZ, 0xc0, !PT ;  /* 0xffff00004e0f7812 */ /* 0x000fe200078ec0ff */
[----:B------:R-:W-:Y:S01]  /*12c70*/  FFMA.FTZ R35, R12, R29, R35 ;  /* 0x0000001d0c237223 */ /* 0x000fe20000010023 */
[----:B------:R-:W-:Y:S01]  /*12c80*/  LOP3.LUT R0, R79, 0xffff0000, RZ, 0xc0, !PT ;  /* 0xffff00004f007812 */ /* 0x000fe200078ec0ff */
[----:B------:R-:W-:Y:S01]  /*12c90*/  FMUL.FTZ R25, R8, R27 ;  /* 0x0000001b08197220 */ /* 0x000fe20000410000 */
[----:B------:R-:W-:-:S02]  /*12ca0*/  IMAD.U32 R21, R10, 0x10000, RZ ;  /* 0x000100000a157824 */ /* 0x000fc400078e00ff */
[----:B------:R-:W-:Y:S01]  /*12cb0*/  FMUL.FTZ R29, R8, R15 ;  /* 0x0000000f081d7220 */ /* 0x000fe20000410000 */
[----:B------:R-:W-:Y:S02]  /*12cc0*/  IMAD.U32 R12, R76, 0x10000, RZ ;  /* 0x000100004c0c7824 */ /* 0x000fe400078e00ff */
[----:B------:R-:W-:Y:S01]  /*12cd0*/  FFMA.FTZ R31, R14, R31, R24 ;  /* 0x0000001f0e1f7223 */ /* 0x000fe20000010018 */
[C---:B------:R-:W-:Y:S01]  /*12ce0*/  FMUL.FTZ R24, R9.reuse, R74 ;  /* 0x0000004a09187220 */ /* 0x040fe20000410000 */
[----:B------:R-:W-:Y:S01]  /*12cf0*/  FFMA.FTZ R25, R4, R15, -R25 ;  /* 0x0000000f04197223 */ /* 0x000fe20000010819 */
[----:B------:R-:W-:Y:S02]  /*12d00*/  IMAD.U32 R8, R80, 0x10000, RZ ;  /* 0x0001000050087824 */ /* 0x000fe400078e00ff */
[----:B------:R-:W-:Y:S01]  /*12d10*/  FMUL.FTZ R9, R9, R0 ;  /* 0x0000000009097220 */ /* 0x000fe20000410000 */
[----:B------:R-:W-:Y:S01]  /*12d20*/  FFMA.FTZ R14, R4, R27, R29 ;  /* 0x0000001b040e7223 */ /* 0x000fe2000001001d */
[----:B------:R-:W-:-:S02]  /*12d30*/  IMAD.U32 R13, R6, 0x10000, RZ ;  /* 0x00010000060d7824 */ /* 0x000fc400078e00ff */
        /* <DEDUP_REMOVED lines=8> */
[----:B------:R-:W-:Y:S02]  /*12dc0*/  LOP3.LUT R11, R11, 0xffff0000, RZ, 0xc0, !PT ;  /* 0xffff00000b0b7812 */ /* 0x000fe400078ec0ff */
[----:B------:R-:W-:Y:S01]  /*12dd0*/  LOP3.LUT R5, R80, 0xffff0000, RZ, 0xc0, !PT ;  /* 0xffff000050057812 */ /* 0x000fe200078ec0ff */
[----:B------:R-:W-:Y:S01]  /*12de0*/  FMUL.FTZ R13, R10, R9 ;  /* 0x000000090a0d7220 */ /* 0x000fe20000410000 */
[----:B------:R-:W-:-:S02]  /*12df0*/  LOP3.LUT R4, R77, 0xffff0000, RZ, 0xc0, !PT ;  /* 0xffff00004d047812 */ /* 0x000fc400078ec0ff */
        /* <DEDUP_REMOVED lines=20> */
.L_x_2656:
[----:B------:R-:W-:Y:S05]  /*12f40*/  BSYNC B0 ;  /* 0x0000000000007941 */ /* 0x000fea0003800000 */
.L_x_2634:
[----:B------:R-:W-:Y:S01]  /*12f50*/  @!PT LDS RZ, [RZ] ;  /* 0x00000000fffff984 */ /* 0x000fe20000000800 */
[----:B------:R-:W-:Y:S01]  /*12f60*/  @!PT LDS RZ, [RZ] ;  /* 0x00000000fffff984 */ /* 0x000fe20000000800 */
[----:B------:R-:W-:Y:S01]  /*12f70*/  @!PT LDS RZ, [RZ] ;  /* 0x00000000fffff984 */ /* 0x000fe20000000800 */
[----:B------:R-:W-:Y:S01]  /*12f80*/  @!PT LDS RZ, [RZ] ;  /* 0x00000000fffff984 */ /* 0x000fe20000000800 */
[----:B------:R1:W-:Y:S06]  /*12f90*/  MEMBAR.ALL.CTA ;  /* 0x0000000000007992 */ /* 0x0003ec0000008000 */
[----:B-1----:R-:W1:Y:S01]  /*12fa0*/  FENCE.VIEW.ASYNC.S ;  /* 0x00000000000073c6 */ /* 0x002e620000000000 */
[----:B------:R-:W-:Y:S05]  /*12fb0*/  WARPSYNC.ALL ;  /* 0x0000000000007948 */ /* 0x000fea0003800000 */
[----:B-1----:R-:W-:Y:S06]  /*12fc0*/  BAR.SYNC.DEFER_BLOCKING 0xd, 0x100 ;  /* 0x0344000000007b1d */ /* 0x002fec0000010000 */
.L_x_2632:
[----:B0--3--:R-:W3:Y:S02]  /*12fd0*/  LDL R0, [R1+0x4c] ;  /* 0x00004c0001007983 */ /* 0x009ee40000100800 */
[----:B---3--:R-:W-:-:S13]  /*12fe0*/  R2UR UR4, R0 ;  /* 0x00000000000472ca */ /* 0x008fda00000e0000 */
[----:B------:R-:W-:-:S05]  /*12ff0*/  IMAD.U32 R0, RZ, RZ, UR4 ;  /* 0x00000004ff007e24 */ /* 0x000fca000f8e00ff */
[----:B------:R-:W-:-:S13]  /*13000*/  ISETP.NE.AND P0, PT, R0, 0x3, PT ;  /* 0x000000030000780c */ /* 0x000fda0003f05270 */
[----:B------:R-:W-:Y:S05]  /*13010*/  @!P0 BRA `(.L_x_2685) ;  /* 0x0000000000048947 */ /* 0x000fea0003800000 */
[----:B------:R-:W-:Y:S01]  /*13020*/  BPT.TRAP 0x1 ;  /* 0x000000040000795c */ /* 0x000fe20000300000 */
.L_x_2685:
[----:B-12-4-:R-:W-:Y:S01]  /*13030*/  IMAD R3, R205, 0x8, R16 ;  /* 0x00000008cd037824 */ /* 0x016fe200078e0210 */
[----:B------:R-:W-:-:S04]  /*13040*/  SHF.L.U32 R0, R208, 0x1f, RZ ;  /* 0x0000001fd0007819 */ /* 0x000fc800000006ff */
[----:B------:R0:W1:Y:S01]  /*13050*/  SYNCS.PHASECHK.TRANS64.TRYWAIT P2, [R3+URZ+0x36830], R0 ;  /* 0x03683000030075a7 */ /* 0x000062000804017f */
[----:B------:R-:W-:Y:S05]  /*13060*/  @!P0 BRA `(.L_x_2686) ;  /* 0x0000000000048947 */ /* 0x000fea0003800000 */
[----:B------:R-:W-:Y:S01]  /*13070*/  BPT.TRAP 0x1 ;  /* 0x000000040000795c */ /* 0x000fe20000300000 */
.L_x_2686:
[----:B------:R-:W2:Y:S02]  /*13080*/  S2R R4, SR_TID.X ;  /* 0x0000000000047919 */ /* 0x000ea40000002100 */
[----:B--2---:R-:W-:-:S04]  /*13090*/  LOP3.LUT R4, R4, 0x7f, RZ, 0xc0, !PT ;  /* 0x0000007f04047812 */ /* 0x004fc800078ec0ff */
[----:B------:R-:W-:Y:S01]  /*130a0*/  ISETP.NE.AND P1, PT, R4, RZ, PT ;  /* 0x000000ff0400720c */ /* 0x000fe20003f25270 */
[----:B-1----:R-:W-:-:S12]  /*130b0*/  @P2 BRA `(.L_x_2687) ;  /* 0x0000000000082947 */ /* 0x002fd80003800000 */
[----:B------:R-:W1:Y:S02]  /*130c0*/  SYNCS.PHASECHK.TRANS64.TRYWAIT P2, [R3+URZ+0x36830], R0 ;  /* 0x03683000030075a7 */ /* 0x000e64000804017f */
[----:B-1----:R-:W-:Y:S05]  /*130d0*/  @!P2 BRA `(.L_x_2688) ;  /* 0x000001d8008ca947 */ /* 0x002fea0003800000 */
.L_x_2687:
        /* <DEDUP_REMOVED lines=9> */
[----:B------:R-:W-:Y:S01]  /*13170*/  UMOV UR17, UR9 ;  /* 0x0000000900117c82 */ /* 0x000fe20008000000 */
[----:B------:R-:W-:Y:S01]  /*13180*/  LOP3.LUT R0, R0, 0x3fff, RZ, 0xc0, !PT ;  /* 0x00003fff00007812 */ /* 0x000fe200078ec0ff */
[----:B------:R-:W-:Y:S01]  /*13190*/  UMOV UR5, UR17 ;  /* 0x0000001100057c82 */ /* 0x000fe20008000000 */
[----:B------:R-:W-:Y:S01]  /*131a0*/  R2UR UR7, R7 ;  /* 0x00000000070772ca */ /* 0x000fe200000e0000 */
[----:B------:R-:W-:Y:S01]  /*131b0*/  IMAD.MOV.U32 R7, RZ, RZ, 0x40000040 ;  /* 0x40000040ff077424 */ /* 0x000fe200078e00ff */
[----:B------:R-:W-:Y:S01]  /*131c0*/  LOP3.LUT R220, R0, 0x10000, RZ, 0xfc, !PT ;  /* 0x0001000000dc7812 */ /* 0x000fe200078efcff */
[----:B------:R-:W-:Y:S01]  /*131d0*/  ULOP3.LUT UR20, UR20, 0x10000, URZ, 0xfc, !UPT ;  /* 0x0001000014147892 */ /* 0x000fe2000f8efc3f */
[----:B------:R-:W-:Y:S01]  /*131e0*/  IMAD.U32 R13, RZ, RZ, UR9 ;  /* 0x00000009ff0d7e24 */ /* 0x000fe2000f8e00ff */
[----:B------:R-:W-:Y:S01]  /*131f0*/  UMOV UR13, UR17 ;  /* 0x00000011000d7c82 */ /* 0x000fe20008000000 */
[----:B------:R-:W-:Y:S01]  /*13200*/  IMAD.MOV.U32 R9, RZ, RZ, 0x40000040 ;  /* 0x40000040ff097424 */ /* 0x000fe200078e00ff */
[----:B------:R-:W-:Y:S01]  /*13210*/  UMOV UR25, 0x40000040 ;  /* 0x4000004000197882 */ /* 0x000fe20000000000 */
[----:B------:R-:W-:Y:S01]  /*13220*/  IMAD R4, R205, 0xa80, R220 ;  /* 0x00000a80cd047824 */ /* 0x000fe200078e02dc */
[----:B------:R-:W-:Y:S01]  /*13230*/  UMOV UR23, UR25 ;  /* 0x0000001900177c82 */ /* 0x000fe20008000000 */
[----:B------:R-:W-:Y:S01]  /*13240*/  UMOV UR8, UR20 ;  /* 0x0000001400087c82 */ /* 0x000fe20008000000 */
[----:B------:R-:W-:Y:S01]  /*13250*/  R2UR UR15, R9 ;  /* 0x00000000090f72ca */ /* 0x000fe200000e0000 */
[C---:B------:R-:W-:Y:S01]  /*13260*/  VIADD R6, R4.reuse, 0x80 ;  /* 0x0000008004067836 */ /* 0x040fe20000000000 */
[----:B------:R-:W-:Y:S01]  /*13270*/  R2UR UR10, R4 ;  /* 0x00000000040a72ca */ /* 0x000fe200000e0000 */
[----:B------:R-:W-:Y:S01]  /*13280*/  UMOV UR16, UR8 ;  /* 0x0000000800107c82 */ /* 0x000fe20008000000 */
[----:B------:R-:W-:Y:S01]  /*13290*/  IMAD.U32 R12, RZ, RZ, UR8 ;  /* 0x00000008ff0c7e24 */ /* 0x000fe2000f8e00ff */
[----:B------:R-:W-:Y:S01]  /*132a0*/  UMOV UR4, UR16 ;  /* 0x0000001000047c82 */ /* 0x000fe20008000000 */
[----:B------:R-:W-:Y:S01]  /*132b0*/  R2UR UR6, R6 ;  /* 0x00000000060672ca */ /* 0x000fe200000e0000 */
[C---:B------:R-:W-:Y:S01]  /*132c0*/  VIADD R6, R4.reuse, 0x100 ;  /* 0x0000010004067836 */ /* 0x040fe20000000000 */
[----:B------:R-:W-:Y:S01]  /*132d0*/  UMOV UR12, UR16 ;  /* 0x00000010000c7c82 */ /* 0x000fe20008000000 */
[C---:B------:R-:W-:Y:S01]  /*132e0*/  VIADD R8, R4.reuse, 0x200 ;  /* 0x0000020004087836 */ /* 0x040fe20000000000 */
[----:B------:R0:W-:Y:S01]  /*132f0*/  STL.64 [R1+0x38], R12 ;  /* 0x0000380c01007387 */ /* 0x0001e20000100a00 */
[----:B------:R-:W-:Y:S01]  /*13300*/  IMAD.MOV.U32 R9, RZ, RZ, 0x40000040 ;  /* 0x40000040ff097424 */ /* 0x000fe200078e00ff */
[----:B------:R-:W-:Y:S01]  /*13310*/  UIADD3 UR52, UR20, 0x406, URZ ;  /* 0x0000040614347890 */ /* 0x000fe2000fffe03f */
[----:B------:R-:W-:Y:S01]  /*13320*/  VIADD R10, R4, 0xa04 ;  /* 0x00000a04040a7836 */ /* 0x000fe20000000000 */
[----:B------:R-:W-:Y:S01]  /*13330*/  R2UR UR14, R8 ;  /* 0x00000000080e72ca */ /* 0x000fe200000e0000 */
[----:B------:R-:W-:Y:S01]  /*13340*/  HGMMA.64x16x16.F32.BF16 R72, gdesc[UR8], RZ, !UPT, gsb0 ;  /* 0x00200000084879f0 */ /* 0x000fe2000c0018ff */
[----:B------:R-:W-:Y:S01]  /*13350*/  UMOV UR8, UR16 ;  /* 0x0000001000087c82 */ /* 0x000fe20008000000 */
[----:B------:R-:W-:Y:S01]  /*13360*/  UMOV UR9, UR17 ;  /* 0x0000001100097c82 */ /* 0x000fe20008000000 */
[----:B------:R-:W-:Y:S01]  /*13370*/  VIADD R8, R4, 0x300 ;  /* 0x0000030004087836 */ /* 0x000fe20000000000 */
[----:B------:R-:W-:Y:S01]  /*13380*/  R2UR UR19, R9 ;  /* 0x00000000091372ca */ /* 0x000fe200000e0000 */
[----:B------:R-:W-:Y:S01]  /*13390*/  IMAD.MOV.U32 R9, RZ, RZ, 0x40000040 ;  /* 0x40000040ff097424 */ /* 0x000fe200078e00ff */
[----:B------:R-:W-:Y:S01]  /*133a0*/  UMOV UR53, 0x40000040 ;  /* 0x4000004000357882 */ /* 0x000fe20000000000 */
[----:B0-----:R-:W-:Y:S01]  /*133b0*/  IMAD.U32 R13, RZ, RZ, UR25 ;  /* 0x00000019ff0d7e24 */ /* 0x001fe2000f8e00ff */
[----:B------:R-:W-:Y:S01]  /*133c0*/  R2UR UR18, R8 ;  /* 0x00000000081272ca */ /* 0x000fe200000e0000 */
[----:B------:R-:W-:Y:S01]  /*133d0*/  VIADD R8, R4, 0x202 ;  /* 0x0000020204087836 */ /* 0x000fe20000000000 */
[----:B------:R-:W-:Y:S01]  /*133e0*/  UIADD3 UR48, UR20, 0x800, URZ ;  /* 0x0000080014307890 */ /* 0x000fe2000fffe03f */
[----:B------:R-:W-:Y:S01]  /*133f0*/  IMAD.MOV.U32 R11, RZ, RZ, 0x40000040 ;  /* 0x40000040ff0b7424 */ /* 0x000fe200078e00ff */
[----:B------:R-:W-:Y:S01]  /*13400*/  UMOV UR49, 0x40000040 ;  /* 0x4000004000317882 */ /* 0x000fe20000000000 */
[----:B------:R-:W-:Y:S01]  /*13410*/  UIADD3 UR44, UR20, 0x802, URZ ;  /* 0x00000802142c7890 */ /* 0x000fe2000fffe03f */
[----:B------:R-:W0:Y:S01]  /*13420*/  LDC R0, c[0x0][0x448] ;  /* 0x00011200ff007b82 */ /* 0x000e220000000800 */
[----:B------:R-:W-:Y:S01]  /*13430*/  UMOV UR45, 0x40000040 ;  /* 0x40000040002d7882 */ /* 0x000fe20000000000 */
[----:B------:R-:W-:Y:S01]  /*13440*/  UIADD3 UR40, UR20, 0x804, URZ ;  /* 0x0000080414287890 */ /* 0x000fe2000fffe03f */
[----:B------:R-:W-:Y:S01]  /*13450*/  @!P1 VIADD R3, R3, 0x36840 ;  /* 0x0003684003039836 */ /* 0x000fe20000000000 */
[----:B------:R-:W-:Y:S01]  /*13460*/  UMOV UR41, 0x40000040 ;  /* 0x4000004000297882 */ /* 0x000fe20000000000 */
[----:B------:R-:W-:Y:S01]  /*13470*/  UIADD3 UR36, UR20, 0x806, URZ ;  /* 0x0000080614247890 */ /* 0x000fe2000fffe03f */
[----:B------:R-:W-:Y:S01]  /*13480*/  BSSY B0, `(.L_x_2689) ;  /* 0x0000a04000007945 */ /* 0x000fe20003800000 */
[----:B------:R-:W-:Y:S01]  /*13490*/  UMOV UR37, 0x40000040 ;  /* 0x4000004000257882 */ /* 0x000fe20000000000 */
        /* <DEDUP_REMOVED lines=11> */
[----:B0-----:R-:W-:-:S13]  /*13550*/  ISETP.NE.AND P2, PT, R0, 0x1, PT ;  /* 0x000000010000780c */ /* 0x001fda0003f45270 */
[----:B------:R-:W0:Y:S01]  /*13560*/  @P2 LDC R5, c[0x0][0x44c] ;  /* 0x00011300ff052b82 */ /* 0x000e220000000800 */
        /* <DEDUP_REMOVED lines=29> */
[----:B------:R-:W-:Y:S02]  /*13740*/  UMOV UR9, UR23 ;  /* 0x0000001700097c82 */ /* 0x000fe40008000000 */
[----:B------:R-:W-:Y:S02]  /*13750*/  WARPGROUP.DEPBAR.LE gsb0, 0x0 ;  /* 0x00008000000079c5 */ /* 0x000fe40000010000 */
[----:B-----5:R-:W-:-:S06]  /*13760*/  WARPGROUP.ARRIVE ;  /* 0x00000000000079c5 */ /* 0x020fcc0000000000 */
[----:B------:R-:W-:Y:S01]  /*13770*/  HGMMA.64x16x16.F32.BF16 R40, gdesc[UR12], RZ, !UPT, gsb0 ;  /* 0x002000000c2879f0 */ /* 0x000fe2000c0018ff */
[----:B------:R-:W-:Y:S02]  /*13780*/  UMOV UR13, UR23 ;  /* 0x00000017000d7c82 */ /* 0x000fe40008000000 */
[----:B------:R-:W-:Y:S02]  /*13790*/  WARPGROUP.DEPBAR.LE gsb0, 0x0 ;  /* 0x00008000000079c5 */ /* 0x000fe40000010000 */
[----:B------:R-:W-:-:S06]  /*137a0*/  WARPGROUP.ARRIVE ;  /* 0x00000000000079c5 */ /* 0x000fcc0000000000 */
[----:B------:R-:W-:Y:S01]  /*137b0*/  HGMMA.64x16x16.F32.BF16 R32, gdesc[UR4], RZ, !UPT, gsb0 ;  /* 0x00200000042079f0 */ /* 0x000fe2000c0018ff */
        /* <DEDUP_REMOVED lines=12> */
[----:B------:R-:W-:Y:S01]  /*13880*/  VIADD R6, R4, 0x182 ;  /* 0x0000018204067836 */ /* 0x000fe20000000000 */
[----:B------:R-:W-:Y:S01]  /*13890*/  UMOV UR12, UR22 ;  /* 0x00000016000c7c82 */ /* 0x000fe20008000000 */
[----:B------:R-:W-:-:S02]  /*138a0*/  IMAD.MOV.U32 R7, RZ, RZ, 0x40000040 ;  /* 0x40000040ff077424 */ /* 0x000fc400078e00ff */
[----:B------:R-:W-:Y:S01]  /*138b0*/  IMAD.U32 R12, RZ, RZ, UR24 ;  /* 0x00000018ff0c7e24 */ /* 0x000fe2000f8e00ff */
[----:B------:R-:W-:Y:S01]  /*138c0*/  R2UR UR14, R6 ;  /* 0x00000000060e72ca */ /* 0x000fe200000e0000 */
[----:B------:R-:W-:Y:S01]  /*138d0*/  VIADD R6, R4, 0x282 ;  /* 0x0000028204067836 */ /* 0x000fe20000000000 */
[----:B------:R-:W-:Y:S01]  /*138e0*/  R2UR UR15, R7 ;  /* 0x00000000070f72ca */ /* 0x000fe200000e0000 */
[----:B------:R-:W-:Y:S01]  /*138f0*/  IMAD.MOV.U32 R7, RZ, RZ, 0x40000040 ;  /* 0x40000040ff077424 */ /* 0x000fe200078e00ff */
[----:B------:R1:W-:Y:S01]  /*13900*/  STL.64 [R1+0x30], R12 ;  /* 0x0000300c01007387 */ /* 0x0003e20000100a00 */
        /* <DEDUP_REMOVED lines=17> */
[----:B-1----:R-:W-:Y:S01]  /*13a20*/  IMAD.U32 R13, RZ, RZ, UR25 ;  /* 0x00000019ff0d7e24 */ /* 0x002fe2000f8e00ff */
        /* <DEDUP_REMOVED lines=91> */
[----:B------:R-:W-:Y:S01]  /*13fe0*/  UIADD3 UR4, UR20, 0x6, URZ ;  /* 0x0000000614047890 */ /* 0x000fe2000fffe03f */
[----:B------:R-:W-:Y:S01]  /*13ff0*/  R2UR UR6, R6 ;  /* 0x00000000060672ca */ /* 0x000fe200000e0000 */
[----:B------:R-:W-:Y:S01]  /*14000*/  VIADD R6, R4, 0x106 ;  /* 0x0000010604067836 */ /* 0x000fe20000000000 */
[----:B------:R-:W-:Y:S01]  /*14010*/  R2UR UR7, R7 ;  /* 0x00000000070772ca */ /* 0x000fe200000e0000 */
[----:B------:R-:W-:-:S03]  /*14020*/  IMAD.MOV.U32 R7, RZ, RZ, 0x40000040 ;  /* 0x40000040ff077424 */ /* 0x000fc600078e00ff */
[----:B------:R-:W-:Y:S02]  /*14030*/  UMOV UR24, UR4 ;  /* 0x0000000400187c82 */ /* 0x000fe40008000000 */
[----:B------:R-:W-:-:S05]  /*14040*/  IMAD.U32 R12, RZ, RZ, UR24 ;  /* 0x00000018ff0c7e24 */ /* 0x000fca000f8e00ff */
[----:B------:R1:W-:Y:S01]  /*14050*/  STL.64 [R1+0x18], R12 ;  /* 0x0000180c01007387 */ /* 0x0003e20000100a00 */
[----:B------:R-:W-:Y:S02]  /*14060*/  WARPGROUP.DEPBAR.LE gsb0, 0x0 ;  /* 0x00008000000079c5 */ /* 0x000fe40000010000 */
[----:B------:R-:W-:-:S06]  /*14070*/  WARPGROUP.ARRIVE ;  /* 0x00000000000079c5 */ /* 0x000fcc0000000000 */
[----:B------:R-:W-:Y:S01]  /*14080*/  HGMMA.64x16x16.F32.BF16 R32, gdesc[UR8], R32, gsb0 ;  /* 0x00200000082079f0 */ /* 0x000fe20008001820 */
        /* <DEDUP_REMOVED lines=11> */
[----:B------:R-:W-:Y:S01]  /*14140*/  UMOV UR12, UR24 ;  /* 0x00000018000c7c82 */ /* 0x000fe20008000000 */
[----:B------:R-:W-:Y:S01]  /*14150*/  UMOV UR13, UR25 ;  /* 0x00000019000d7c82 */ /* 0x000fe20008000000 */
[----:B------:R-:W-:Y:S01]  /*14160*/  UMOV UR4, UR12 ;  /* 0x0000000c00047c82 */ /* 0x000fe20008000000 */
[----:B------:R-:W-:Y:S01]  /*14170*/  UMOV UR5, UR13 ;  /* 0x0000000d00057c82 */ /* 0x000fe20008000000 */
[----:B------:R-:W-:Y:S01]  /*14180*/  UMOV UR8, UR12 ;  /* 0x0000000c00087c82 */ /* 0x000fe20008000000 */
[----:B------:R-:W-:Y:S01]  /*14190*/  UMOV UR9, UR13 ;  /* 0x0000000d00097c82 */ /* 0x000fe20008000000 */
[----:B------:R-:W-:Y:S01]  /*141a0*/  UMOV UR16, UR12 ;  /* 0x0000000c00107c82 */ /* 0x000fe20008000000 */
[----:B------:R-:W-:Y:S01]  /*141b0*/  UMOV UR17, UR13 ;  /* 0x0000000d00117c82 */ /* 0x000fe20008000000 */
        /* <DEDUP_REMOVED lines=178> */
[----:B------:R1:W-:Y:S01]  /*14ce0*/  STL.64 [R1], R12 ;  /* 0x0000000c01007387 */ /* 0x0003e20000100a00 */
        /* <DEDUP_REMOVED lines=255> */
[----:B------:R-:W-:Y:S02]  /*15ce0*/  R2UR UR11, R9 ;  /* 0x00000000090b72ca */ /* 0x000fe400000e0000 */
[----:B------:R-:W2:Y:S01]  /*15cf0*/  @P2 LDC R9, c[0x0][0x450] ;  /* 0x00011400ff092b82 */ /* 0x000ea20000000800 */
        /* <DEDUP_REMOVED lines=36> */
[----:B------:R-:W-:-:S04]  /*15f40*/  IMAD.IADD R10, R227, 0x1, R223 ;  /* 0x00000001e30a7824 */ /* 0x000fc800078e02df */
[----:B0-----:R-:W-:-:S05]  /*15f50*/  @P2 IMAD.HI.U32 R0, R10, R5, RZ ;  /* 0x000000050a002227 */ /* 0x001fca00078e00ff */
[----:B--2---:R-:W-:Y:S01]  /*15f60*/  @P2 SHF.R.U32.HI R10, RZ, R9, R0 ;  /* 0x00000009ff0a2219 */ /* 0x004fe20000011600 */
[----:B------:R-:W-:-:S04]  /*15f70*/  IMAD R0, R2, -0x70, RZ ;  /* 0xffffff9002007824 */ /* 0x000fc800078e02ff */
[----:B------:R-:W0:Y:S01]  /*15f80*/  SHFL.IDX PT, R9, R10, 0x1, 0x1c1f ;  /* 0x003c1f000a097f89 */ /* 0x000e2200000e0000 */
[----:B------:R-:W-:-:S04]  /*15f90*/  IADD3 R5, -R225, 0x71, R0 ;  /* 0x00000071e1057810 */ /* 0x000fc80007ffe100 */
[----:B------:R-:W-:Y:S01]  /*15fa0*/  IADD3 R81, -R224, R5, R226 ;  /* 0x00000005e0517210 */ /* 0x000fe20007ffe1e2 */
[----:B------:R-:W-:Y:S01]  /*15fb0*/  IMAD.MOV.U32 R5, RZ, RZ, 0x40000040 ;  /* 0x40000040ff057424 */ /* 0x000fe200078e00ff */
        /* <DEDUP_REMOVED lines=39> */
[----:B------:R-:W-:Y:S02]  /*16230*/  IMAD R6, R2, -0x70, R226 ;  /* 0xffffff9002067824 */ /* 0x000fe400078e02e2 */
[----:B------:R-:W-:-:S03]  /*16240*/  IMAD.MOV.U32 R7, RZ, RZ, 0x40000040 ;  /* 0x40000040ff077424 */ /* 0x000fc600078e00ff */
[----:B-1----:R-:W-:Y:S01]  /*16250*/  IADD3 R12, -R225, 0x70, R6 ;  /* 0x00000070e10c7810 */ /* 0x002fe20007ffe106 */
[C---:B------:R-:W-:Y:S01]  /*16260*/  VIADD R6, R4.reuse, 0x906 ;  /* 0x0000090604067836 */ /* 0x040fe20000000000 */
[----:B------:R-:W-:Y:S01]  /*16270*/  R2UR UR11, R7 ;  /* 0x00000000070b72ca */ /* 0x000fe200000e0000 */
[----:B------:R-:W-:Y:S01]  /*16280*/  VIADD R4, R4, 0xa06 ;  /* 0x00000a0604047836 */ /* 0x000fe20000000000 */
[----:B0-----:R-:W-:Y:S01]  /*16290*/  VIADDMNMX R0, R9, R81, R12, PT ;  /* 0x0000005109007246 */ /* 0x001fe2000380010c */
[----:B------:R-:W-:Y:S01]  /*162a0*/  IMAD.MOV.U32 R9, RZ, RZ, 0x40000040 ;  /* 0x40000040ff097424 */ /* 0x000fe200078e00ff */
[----:B------:R-:W-:Y:S02]  /*162b0*/  R2UR UR10, R6 ;  /* 0x00000000060a72ca */ /* 0x000fe400000e0000 */
[C---:B------:R-:W-:Y:S02]  /*162c0*/  ISETP.GT.AND P3, PT, R0.reuse, RZ, PT ;  /* 0x000000ff0000720c */ /* 0x040fe40003f64270 */
[----:B------:R-:W-:-:S02]  /*162d0*/  ISETP.GT.AND P4, PT, R0, 0x1, PT ;  /* 0x000000010000780c */ /* 0x000fc40003f84270 */
[----:B------:R-:W-:Y:S02]  /*162e0*/  ISETP.GT.AND P5, PT, R0, 0x8, PT ;  /* 0x000000080000780c */ /* 0x000fe40003fa4270 */
[----:B------:R-:W-:Y:S02]  /*162f0*/  FSEL R83, R74, -INF , P3 ;  /* 0xff8000004a537808 */ /* 0x000fe40001800000 */
[----:B------:R-:W-:Y:S02]  /*16300*/  FSEL R95, R75, -INF , P4 ;  /* 0xff8000004b5f7808 */ /* 0x000fe40002000000 */
[----:B------:R-:W-:Y:S02]  /*16310*/  ISETP.GT.AND P3, PT, R0, 0x9, PT ;  /* 0x000000090000780c */ /* 0x000fe40003f64270 */
[----:B------:R-:W-:Y:S02]  /*16320*/  FSEL R87, R78, -INF , P5 ;  /* 0xff8000004e577808 */ /* 0x000fe40002800000 */
[----:B------:R-:W-:-:S02]  /*16330*/  FMNMX.FTZ R6, R83, R95, !PT ;  /* 0x0000005f53067209 */ /* 0x000fc40007810000 */
[C---:B------:R-:W-:Y:S02]  /*16340*/  ISETP.GT.AND P4, PT, R0.reuse, 0x10, PT ;  /* 0x000000100000780c */ /* 0x040fe40003f84270 */
[----:B------:R-:W-:Y:S02]  /*16350*/  FSEL R91, R79, -INF , P3 ;  /* 0xff8000004f5b7808 */ /* 0x000fe40001800000 */
[----:B------:R-:W-:Y:S02]  /*16360*/  FMNMX.FTZ R6, R87, R6, !PT ;  /* 0x0000000657067209 */ /* 0x000fe40007810000 */
[----:B------:R-:W-:Y:S02]  /*16370*/  ISETP.GT.AND P3, PT, R0, 0x11, PT ;  /* 0x000000110000780c */ /* 0x000fe40003f64270 */
[----:B------:R-:W-:Y:S02]  /*16380*/  FSEL R93, R66, -INF , P4 ;  /* 0xff800000425d7808 */ /* 0x000fe40002000000 */
[----:B------:R-:W-:-:S02]  /*16390*/  FMNMX.FTZ R6, R91, R6, !PT ;  /* 0x000000065b067209 */ /* 0x000fc40007810000 */
[C---:B------:R-:W-:Y:S02]  /*163a0*/  ISETP.GT.AND P4, PT, R0.reuse, 0x18, PT ;  /* 0x000000180000780c */ /* 0x040fe40003f84270 */
[----:B------:R-:W-:Y:S02]  /*163b0*/  FSEL R89, R67, -INF , P3 ;  /* 0xff80000043597808 */ /* 0x000fe40001800000 */
[----:B------:R-:W-:Y:S01]  /*163c0*/  FMNMX.FTZ R6, R93, R6, !PT ;  /* 0x000000065d067209 */ /* 0x000fe20007810000 */
[----:B------:R-:W-:Y:S02]  /*163d0*/  WARPGROUP.DEPBAR.LE gsb0, 0x0 ;  /* 0x00008000000079c5 */ /* 0x000fe40000010000 */
[----:B------:R-:W-:Y:S01]  /*163e0*/  WARPGROUP.ARRIVE ;  /* 0x00000000000079c5 */ /* 0x000fe20000000000 */
[----:B------:R-:W-:Y:S02]  /*163f0*/  ISETP.GT.AND P3, PT, R0, 0x19, PT ;  /* 0x000000190000780c */ /* 0x000fe40003f64270 */
[----:B------:R-:W-:-:S02]  /*16400*/  FSEL R85, R70, -INF , P4 ;  /* 0xff80000046557808 */ /* 0x000fc40002000000 */
[----:B------:R-:W-:Y:S01]  /*16410*/  FMNMX.FTZ R6, R89, R6, !PT ;  /* 0x0000000659067209 */ /* 0x000fe20007810000 */
[----:B------:R-:W-:Y:S01]  /*16420*/  HGMMA.64x16x16.F32.BF16 R48, gdesc[UR4], R48, gsb0 ;  /* 0x00200000043079f0 */ /* 0x000fe20008001830 */
[----:B------:R-:W-:Y:S01]  /*16430*/  R2UR UR6, R8 ;  /* 0x00000000080672ca */ /* 0x000fe200000e0000 */
[----:B------:R-:W-:Y:S01]  /*16440*/  UMOV UR4, UR36 ;  /* 0x0000002400047c82 */ /* 0x000fe20008000000 */
[----:B------:R-:W-:Y:S01]  /*16450*/  R2UR UR7, R9 ;  /* 0x00000000090772ca */ /* 0x000fe200000e0000 */
[----:B------:R-:W-:Y:S01]  /*16460*/  UMOV UR5, UR37 ;  /* 0x0000002500057c82 */ /* 0x000fe20008000000 */
        /* <DEDUP_REMOVED lines=24> */
[C---:B------:R-:W-:Y:S02]  /*165f0*/  ISETP.GT.AND P3, PT, R0.reuse, 0x39, PT ;  /* 0x000000390000780c */ /* 0x040fe40003f64270 */
[----:B------:R-:W-:Y:S02]  /*16600*/  FMNMX.FTZ R6, R51, R6, !PT ;  /* 0x0000000633067209 */ /* 0x000fe40007810000 */
[----:B------:R-:W-:Y:S02]  /*16610*/  FSEL R55, R55, -INF , P3 ;  /* 0xff80000037377808 */ /* 0x000fe40001800000 */
[----:B------:R-:W-:Y:S01]  /*16620*/  ISETP.GT.AND P3, PT, R0, 0x41, PT ;  /* 0x000000410000780c */ /* 0x000fe20003f64270 */
[----:B------:R-:W-:Y:S02]  /*16630*/  WARPGROUP.DEPBAR.LE gsb0, 0x0 ;  /* 0x00008000000079c5 */ /* 0x000fe40000010000 */
[----:B------:R-:W-:Y:S01]  /*16640*/  WARPGROUP.ARRIVE ;  /* 0x00000000000079c5 */ /* 0x000fe20000000000 */
[----:B------:R-:W-:-:S02]  /*16650*/  FSEL R59, R43, -INF , P3 ;  /* 0xff8000002b3b7808 */ /* 0x000fc40001800000 */
[----:B------:R-:W-:-:S03]  /*16660*/  ISETP.GT.AND P3, PT, R0, 0x49, PT ;  /* 0x000000490000780c */ /* 0x000fc60003f64270 */
[----:B------:R-:W-:Y:S01]  /*16670*/  HGMMA.64x16x16.F32.BF16 R32, gdesc[UR4], R32, gsb0 ;  /* 0x00200000042079f0 */ /* 0x000fe20008001820 */
[----:B------:R-:W-:Y:S01]  /*16680*/  R2UR UR6, R4 ;  /* 0x00000000040672ca */ /* 0x000fe200000e0000 */
[----:B------:R-:W-:Y:S01]  /*16690*/  UMOV UR4, UR36 ;  /* 0x0000002400047c82 */ /* 0x000fe20008000000 */
[----:B------:R-:W-:Y:S01]  /*166a0*/  R2UR UR7, R5 ;  /* 0x00000000050772ca */ /* 0x000fe200000e0000 */
[----:B------:R-:W-:Y:S01]  /*166b0*/  UMOV UR5, UR37 ;  /* 0x0000002500057c82 */ /* 0x000fe20008000000 */
[----:B------:R-:W-:Y:S02]  /*166c0*/  FSEL R5, R54, -INF , P4 ;  /* 0xff80000036057808 */ /* 0x000fe40002000000 */
[----:B------:R-:W-:Y:S02]  /*166d0*/  ISETP.GT.AND P4, PT, R0, 0x40, PT ;  /* 0x000000400000780c */ /* 0x000fe40003f84270 */
[----:B------:R-:W-:Y:S02]  /*166e0*/  FMNMX.FTZ R6, R5, R6, !PT ;  /* 0x0000000605067209 */ /* 0x000fe40007810000 */
[----:B------:R-:W-:-:S02]  /*166f0*/  FSEL R9, R42, -INF , P4 ;  /* 0xff8000002a097808 */ /* 0x000fc40002000000 */
[----:B------:R-:W-:Y:S02]  /*16700*/  FMNMX.FTZ R6, R55, R6, !PT ;  /* 0x0000000637067209 */ /* 0x000fe40007810000 */
[----:B------:R-:W-:Y:S02]  /*16710*/  ISETP.GT.AND P4, PT, R0, 0x48, PT ;  /* 0x000000480000780c */ /* 0x000fe40003f84270 */
[----:B------:R-:W-:Y:S02]  /*16720*/  FMNMX.FTZ R6, R9, R6, !PT ;  /* 0x0000000609067209 */ /* 0x000fe40007810000 */
[----:B------:R-:W-:Y:S02]  /*16730*/  FSEL R21, R46, -INF , P4 ;  /* 0xff8000002e157808 */ /* 0x000fe40002000000 */
[----:B------:R-:W-:Y:S01]  /*16740*/  FMNMX.FTZ R6, R59, R6, !PT ;  /* 0x000000063b067209 */ /* 0x000fe20007810000 */
[----:B------:R-:W0:Y:S01]  /*16750*/  @P2 LDC R46, c[0x0][0x450] ;  /* 0x00011400ff2e2b82 */ /* 0x000e220000000800 */
[----:B------:R-:W-:-:S02]  /*16760*/  ISETP.GT.AND P4, PT, R0, 0x50, PT ;  /* 0x000000500000780c */ /* 0x000fc40003f84270 */
[----:B------:R-:W-:Y:S02]  /*16770*/  FSEL R47, R47, -INF , P3 ;  /* 0xff8000002f2f7808 */ /* 0x000fe40001800000 */
[----:B------:R-:W-:Y:S02]  /*16780*/  FMNMX.FTZ R6, R21, R6, !PT ;  /* 0x0000000615067209 */ /* 0x000fe40007810000 */
[----:B------:R-:W-:Y:S02]  /*16790*/  ISETP.GT.AND P3, PT, R0, 0x51, PT ;  /* 0x000000510000780c */ /* 0x000fe40003f64270 */
[----:B------:R-:W-:Y:S01]  /*167a0*/  FMNMX.FTZ R6, R47, R6, !PT ;  /* 0x000000062f067209 */ /* 0x000fe20007810000 */
[----:B------:R-:W-:Y:S02]  /*167b0*/  WARPGROUP.DEPBAR.LE gsb0, 0x0 ;  /* 0x00008000000079c5 */ /* 0x000fe40000010000 */
[----:B------:R-:W-:Y:S01]  /*167c0*/  WARPGROUP.ARRIVE ;  /* 0x00000000000079c5 */ /* 0x000fe20000000000 */
[----:B------:R-:W-:-:S02]  /*167d0*/  FSEL R43, R34, -INF , P4 ;  /* 0xff800000222b7808 */ /* 0x000fc40002000000 */
[C---:B------:R-:W-:Y:S01]  /*167e0*/  ISETP.GT.AND P4, PT, R0.reuse, 0x58, PT ;  /* 0x000000580000780c */ /* 0x040fe20003f84270 */
[----:B------:R-:W1:Y:S01]  /*167f0*/  SHFL.IDX PT, R34, R10, RZ, 0x1c1f ;  /* 0x001c1fff0a227589 */ /* 0x000e6200000e0000 */
[----:B------:R-:W-:Y:S01]  /*16800*/  FSEL R35, R35, -INF , P3 ;  /* 0xff80000023237808 */ /* 0x000fe20001800000 */
[----:B------:R-:W-:Y:S01]  /*16810*/  HGMMA.64x16x16.F32.BF16 R24, gdesc[UR4], R24, gsb0 ;  /* 0x00200000041879f0 */ /* 0x000fe20008001818 */
[----:B------:R-:W-:Y:S01]  /*16820*/  FMNMX.FTZ R6, R43, R6, !PT ;  /* 0x000000062b067209 */ /* 0x000fe20007810000 */
[----:B------:R-:W-:Y:S01]  /*16830*/  ULDC UR4, c[0x0][0x988] ;  /* 0x0002620000047ab9 */ /* 0x000fe20000000800 */
[----:B------:R-:W-:Y:S02]  /*16840*/  ISETP.GT.AND P3, PT, R0, 0x59, PT ;  /* 0x000000590000780c */ /* 0x000fe40003f64270 */
[----:B------:R-:W-:Y:S02]  /*16850*/  FSEL R13, R38, -INF , P4 ;  /* 0xff800000260d7808 */ /* 0x000fe40002000000 */
[----:B------:R-:W-:-:S02]  /*16860*/  FMNMX.FTZ R6, R35, R6, !PT ;  /* 0x0000000623067209 */ /* 0x000fc40007810000 */
[C---:B------:R-:W-:Y:S02]  /*16870*/  ISETP.GT.AND P4, PT, R0.reuse, 0x60, PT ;  /* 0x000000600000780c */ /* 0x040fe40003f84270 */
[----:B------:R-:W-:Y:S02]  /*16880*/  FSEL R39, R39, -INF , P3 ;  /* 0xff80000027277808 */ /* 0x000fe40001800000 */
[----:B------:R-:W-:Y:S02]  /*16890*/  FMNMX.FTZ R6, R13, R6, !PT ;  /* 0x000000060d067209 */ /* 0x000fe40007810000 */
[----:B------:R-:W-:Y:S02]  /*168a0*/  ISETP.GT.AND P3, PT, R0, 0x61, PT ;  /* 0x000000610000780c */ /* 0x000fe40003f64270 */
[----:B------:R-:W-:Y:S02]  /*168b0*/  FMNMX.FTZ R6, R39, R6, !PT ;  /* 0x0000000627067209 */ /* 0x000fe40007810000 */
[----:B-1----:R-:W-:-:S04]  /*168c0*/  VIADDMNMX R34, R34, R81, R12, PT ;  /* 0x0000005122227246 */ /* 0x002fc8000380010c */
[----:B------:R-:W-:Y:S01]  /*168d0*/  ISETP.GT.AND P5, PT, R34, 0x8, PT ;  /* 0x000000082200780c */ /* 0x000fe20003fa4270 */
[----:B------:R-:W-:Y:S02]  /*168e0*/  WARPGROUP.DEPBAR.LE gsb0, 0x0 ;  /* 0x00008000000079c5 */ /* 0x000fe40000010000 */
[----:B------:R-:W-:Y:S02]  /*168f0*/  FSEL R15, R26, -INF , P4 ;  /* 0xff8000001a0f7808 */ /* 0x000fe40002000000 */
[C---:B------:R-:W-:Y:S02]  /*16900*/  ISETP.GT.AND P4, PT, R0.reuse, 0x68, PT ;  /* 0x000000680000780c */ /* 0x040fe40003f84270 */
[----:B------:R-:W-:Y:S02]  /*16910*/  FSEL R27, R27, -INF , P3 ;  /* 0xff8000001b1b7808 */ /* 0x000fe40001800000 */
[----:B------:R-:W-:Y:S02]  /*16920*/  FMNMX.FTZ R6, R15, R6, !PT ;  /* 0x000000060f067209 */ /* 0x000fe40007810000 */
[----:B------:R-:W-:Y:S01]  /*16930*/  ISETP.GT.AND P3, PT, R0, 0x69, PT ;  /* 0x000000690000780c */ /* 0x000fe20003f64270 */
[----:B------:R-:W-:Y:S01]  /*16940*/  IMAD.U32 R0, RZ, RZ, UR4 ;  /* 0x00000004ff007e24 */ /* 0x000fe2000f8e00ff */
[----:B------:R-:W-:-:S02]  /*16950*/  FSEL R11, R30, -INF , P4 ;  /* 0xff8000001e0b7808 */ /* 0x000fc40002000000 */
[----:B------:R-:W-:Y:S02]  /*16960*/  FMNMX.FTZ R6, R27, R6, !PT ;  /* 0x000000061b067209 */ /* 0x000fe40007810000 */
[----:B------:R-:W-:Y:S02]  /*16970*/  FSEL R31, R31, -INF , P3 ;  /* 0xff8000001f1f7808 */ /* 0x000fe40001800000 */
[----:B------:R-:W-:Y:S02]  /*16980*/  FMNMX.FTZ R6, R11, R6, !PT ;  /* 0x000000060b067209 */ /* 0x000fe40007810000 */
[----:B------:R-:W-:Y:S02]  /*16990*/  ISETP.GT.AND P4, PT, R34, 0x1, PT ;  /* 0x000000012200780c */ /* 0x000fe40003f84270 */
[----:B------:R-:W-:-:S05]  /*169a0*/  FMNMX.FTZ R6, R31, R6, !PT ;  /* 0x000000061f067209 */ /* 0x000fca0007810000 */
[----:B------:R-:W1:Y:S02]  /*169b0*/  SHFL.BFLY PT, R97, R6, 0x2, 0x1f ;  /* 0x0c401f0006617f89 */ /* 0x000e6400000e0000 */
[----:B-1----:R-:W-:Y:S02]  /*169c0*/  FMNMX.FTZ R97, R6, R97, !PT ;  /* 0x0000006106617209 */ /* 0x002fe40007810000 */
[----:B------:R-:W-:Y:S02]  /*169d0*/  FSEL R6, R73, -INF , P4 ;  /* 0xff80000049067808 */ /* 0x000fe40002000000 */
[----:B------:R-:W-:Y:S01]  /*169e0*/  FSEL R73, R76, -INF , P5 ;  /* 0xff8000004c497808 */ /* 0x000fe20002800000 */
[----:B------:R-:W1:Y:S01]  /*169f0*/  SHFL.BFLY PT, R4, R97, 0x1, 0x1f ;  /* 0x0c201f0061047f89 */ /* 0x000e6200000e0000 */
        /* <DEDUP_REMOVED lines=8> */
[----:B-1----:R-:W-:Y:S02]  /*16a80*/  FMNMX.FTZ R4, R97, R4, !PT ;  /* 0x0000000461047209 */ /* 0x002fe40007810000 */
[----:B------:R-:W-:Y:S02]  /*16a90*/  CS2R R96, SRZ ;  /* 0x0000000000607805 */ /* 0x000fe4000001ff00 */
[----:B------:R-:W-:Y:S02]  /*16aa0*/  ISETP.GT.AND P4, PT, R34, 0x31, PT ;  /* 0x000000312200780c */ /* 0x000fe40003f84270 */
[C---:B------:R-:W-:Y:S01]  /*16ab0*/  FSETP.NEU.FTZ.AND P3, PT, R4.reuse, -INF , PT ;  /* 0xff8000000400780b */ /* 0x040fe20003f7d000 */
[----:B------:R-:W-:Y:S01]  /*16ac0*/  FMUL.FTZ R14, R4, R0 ;  /* 0x00000000040e7220 */ /* 0x000fe20000410000 */
[----:B------:R-:W-:-:S02]  /*16ad0*/  FSEL R49, R49, -INF , P4 ;  /* 0xff80000031317808 */ /* 0x000fc40002000000 */
[----:B------:R-:W-:Y:S02]  /*16ae0*/  ISETP.GT.AND P4, PT, R34, 0x39, PT ;  /* 0x000000392200780c */ /* 0x000fe40003f84270 */
[----:B------:R-:W-:Y:S02]  /*16af0*/  FSEL R14, R14, RZ, P3 ;  /* 0x000000ff0e0e7208 */ /* 0x000fe40001800000 */
[----:B------:R-:W-:Y:S02]  /*16b00*/  ISETP.GT.AND P3, PT, R34, RZ, PT ;  /* 0x000000ff2200720c */ /* 0x000fe40003f64270 */
[----:B------:R-:W-:Y:S01]  /*16b10*/  FSEL R53, R53, -INF , P4 ;  /* 0xff80000035357808 */ /* 0x000fe20002000000 */
[-CC-:B------:R-:W-:Y:S01]  /*16b20*/  FFMA.FTZ R201, R83, R0.reuse, -R14.reuse ;  /* 0x0000000053c97223 */ /* 0x180fe2000001080e */
[----:B------:R-:W-:Y:S01]  /*16b30*/  FSEL R81, R72, -INF , P3 ;  /* 0xff80000048517808 */ /* 0x000fe20001800000 */
[-CC-:B------:R-:W-:Y:S01]  /*16b40*/  FFMA.FTZ R203, R87, R0.reuse, -R14.reuse ;  /* 0x0000000057cb7223 */ /* 0x180fe2000001080e */
[C---:B------:R-:W-:Y:S01]  /*16b50*/  ISETP.GT.AND P3, PT, R34.reuse, 0x9, PT ;  /* 0x000000092200780c */ /* 0x040fe20003f64270 */
[--C-:B------:R-:W-:Y:S01]  /*16b60*/  FFMA.FTZ R20, R91, R0, -R14.reuse ;  /* 0x000000005b147223 */ /* 0x100fe2000001080e */
[----:B------:R-:W-:Y:S01]  /*16b70*/  FMNMX.FTZ R10, R81, R6, !PT ;  /* 0x00000006510a7209 */ /* 0x000fe20007810000 */
[-CC-:B------:R-:W-:Y:S01]  /*16b80*/  FFMA.FTZ R197, R93, R0.reuse, -R14.reuse ;  /* 0x000000005dc57223 */ /* 0x180fe2000001080e */
[----:B------:R-:W-:Y:S01]  /*16b90*/  FSEL R77, R77, -INF , P3 ;  /* 0xff8000004d4d7808 */ /* 0x000fe20001800000 */
        /* <DEDUP_REMOVED lines=16> */
[--C-:B------:R-:W-:Y:S01]  /*16ca0*/  FFMA.FTZ R189, R7, R0, -R14.reuse ;  /* 0x0000000007bd7223 */ /* 0x100fe2000001080e */
[----:B------:R-:W-:Y:S01]  /*16cb0*/  ISETP.GT.AND P3, PT, R34, 0x20, PT ;  /* 0x000000202200780c */ /* 0x000fe20003f64270 */
[----:B------:R1:W-:Y:S01]  /*16cc0*/  MUFU.EX2 R10, R20 ;  /* 0x00000014000a7308 */ /* 0x0003e20000000800 */
[----:B------:R-:W-:Y:S01]  /*16cd0*/  FMNMX.FTZ R12, R87, R12, !PT ;  /* 0x0000000c570c7209 */ /* 0x000fe20007810000 */
[-CC-:B------:R-:W-:Y:S01]  /*16ce0*/  FFMA.FTZ R185, R9, R0.reuse, -R14.reuse ;  /* 0x0000000009b97223 */ /* 0x180fe2000001080e */
[----:B------:R-:W-:Y:S01]  /*16cf0*/  FSEL R91, R56, -INF , P3 ;  /* 0xff800000385b7808 */ /* 0x000fe20001800000 */
[--C-:B------:R-:W-:Y:S01]  /*16d00*/  FFMA.FTZ R179, R11, R0, -R14.reuse ;  /* 0x000000000bb37223 */ /* 0x100fe2000001080e */
[----:B------:R-:W-:Y:S01]  /*16d10*/  FMNMX.FTZ R12, R69, R12, !PT ;  /* 0x0000000c450c7209 */ /* 0x000fe20007810000 */
[--C-:B------:R-:W-:Y:S01]  /*16d20*/  FFMA.FTZ R183, R13, R0, -R14.reuse ;  /* 0x000000000db77223 */ /* 0x100fe2000001080e */
[----:B------:R-:W-:Y:S01]  /*16d30*/  ISETP.GT.AND P3, PT, R34, 0x28, PT ;  /* 0x000000282200780c */ /* 0x000fe20003f64270 */
[----:B------:R-:W-:Y:S01]  /*16d40*/  MUFU.EX2 R201, R201 ;  /* 0x000000c900c97308 */ /* 0x000fe20000000800 */
[----:B------:R-:W-:Y:S01]  /*16d50*/  FMNMX.FTZ R12, R91, R12, !PT ;  /* 0x0000000c5b0c7209 */ /* 0x000fe20007810000 */
[-CC-:B------:R-:W-:Y:S01]  /*16d60*/  FFMA.FTZ R177, R15, R0.reuse, -R14.reuse ;  /* 0x000000000fb17223 */ /* 0x180fe2000001080e */
[----:B------:R-:W-:Y:S01]  /*16d70*/  FSEL R93, R60, -INF , P3 ;  /* 0xff8000003c5d7808 */ /* 0x000fe20001800000 */
[--C-:B------:R-:W-:Y:S01]  /*16d80*/  FFMA.FTZ R187, R21, R0, -R14.reuse ;  /* 0x0000000015bb7223 */ /* 0x100fe2000001080e */
[----:B-1----:R-:W-:Y:S01]  /*16d90*/  FMNMX.FTZ R20, R57, R12, !PT ;  /* 0x0000000c39147209 */ /* 0x002fe20007810000 */
[--C-:B------:R-:W-:Y:S01]  /*16da0*/  FFMA.FTZ R27, R27, R0, -R14.reuse ;  /* 0x000000001b1b7223 */ /* 0x100fe2000001080e */
[----:B------:R-:W-:Y:S01]  /*16db0*/  ISETP.GT.AND P3, PT, R34, 0x30, PT ;  /* 0x000000302200780c */ /* 0x000fe20003f64270 */
[----:B------:R1:W-:Y:S01]  /*16dc0*/  MUFU.EX2 R12, R26 ;  /* 0x0000001a000c7308 */ /* 0x0003e20000000800 */
[----:B------:R-:W-:Y:S01]  /*16dd0*/  FMNMX.FTZ R20, R93, R20, !PT ;  /* 0x000000145d147209 */ /* 0x000fe20007810000 */
[----:B------:R-:W-:Y:S01]  /*16de0*/  FFMA.FTZ R181, R43, R0, -R14 ;  /* 0x000000002bb57223 */ /* 0x000fe2000001080e */
[----:B------:R-:W-:-:S02]  /*16df0*/  FSEL R89, R48, -INF , P3 ;  /* 0xff80000030597808 */ /* 0x000fc40001800000 */
[----:B------:R-:W-:Y:S02]  /*16e00*/  FMNMX.FTZ R20, R61, R20, !PT ;  /* 0x000000143d147209 */ /* 0x000fe40007810000 */
[----:B------:R-:W-:Y:S01]  /*16e10*/  ISETP.GT.AND P3, PT, R34, 0x38, PT ;  /* 0x000000382200780c */ /* 0x000fe20003f64270 */
[----:B------:R-:W2:Y:S01]  /*16e20*/  MUFU.EX2 R8, R8 ;  /* 0x0000000800087308 */ /* 0x000ea20000000800 */
[----:B------:R-:W-:Y:S02]  /*16e30*/  FMNMX.FTZ R20, R89, R20, !PT ;  /* 0x0000001459147209 */ /* 0x000fe40007810000 */
[----:B------:R-:W-:Y:S02]  /*16e40*/  FSEL R85, R52, -INF , P3 ;  /* 0xff80000034557808 */ /* 0x000fe40001800000 */
[----:B-1----:R-:W-:Y:S02]  /*16e50*/  FMNMX.FTZ R26, R49, R20, !PT ;  /* 0x00000014311a7209 */ /* 0x002fe40007810000 */
[----:B------:R-:W-:Y:S01]  /*16e60*/  ISETP.GT.AND P3, PT, R34, 0x40, PT ;  /* 0x000000402200780c */ /* 0x000fe20003f64270 */
[----:B------:R1:W-:Y:S01]  /*16e70*/  MUFU.EX2 R20, R30 ;  /* 0x0000001e00147308 */ /* 0x0003e20000000800 */
[----:B------:R-:W-:-:S02]  /*16e80*/  FMNMX.FTZ R26, R85, R26, !PT ;  /* 0x0000001a551a7209 */ /* 0x000fc40007810000 */
[----:B------:R-:W-:Y:S02]  /*16e90*/  ISETP.GT.AND P4, PT, R34, 0x41, PT ;  /* 0x000000412200780c */ /* 0x000fe40003f84270 */
[----:B------:R-:W-:Y:S02]  /*16ea0*/  FSEL R79, R40, -INF , P3 ;  /* 0xff800000284f7808 */ /* 0x000fe40001800000 */
[----:B------:R-:W-:Y:S01]  /*16eb0*/  FMNMX.FTZ R26, R53, R26, !PT ;  /* 0x0000001a351a7209 */ /* 0x000fe20007810000 */
[----:B------:R-:W3:Y:S01]  /*16ec0*/  MUFU.EX2 R203, R203 ;  /* 0x000000cb00cb7308 */ /* 0x000ee20000000800 */
[----:B------:R-:W-:Y:S02]  /*16ed0*/  ISETP.GT.AND P3, PT, R34, 0x48, PT ;  /* 0x000000482200780c */ /* 0x000fe40003f64270 */
[----:B------:R-:W-:Y:S02]  /*16ee0*/  FSEL R75, R41, -INF , P4 ;  /* 0xff800000294b7808 */ /* 0x000fe40002000000 */
[----:B------:R-:W-:-:S02]  /*16ef0*/  FMNMX.FTZ R26, R79, R26, !PT ;  /* 0x0000001a4f1a7209 */ /* 0x000fc40007810000 */
[----:B------:R-:W-:Y:S01]  /*16f00*/  ISETP.GT.AND P4, PT, R34, 0x49, PT ;  /* 0x000000492200780c */ /* 0x000fe20003f84270 */
[----:B------:R-:W4:Y:S01]  /*16f10*/  MUFU.EX2 R197, R197 ;  /* 0x000000c500c57308 */ /* 0x000f220000000800 */
[----:B------:R-:W-:Y:S02]  /*16f20*/  FSEL R41, R44, -INF , P3 ;  /* 0xff8000002c297808 */ /* 0x000fe40001800000 */
[----:B-1----:R-:W-:Y:S01]  /*16f30*/  FMNMX.FTZ R30, R75, R26, !PT ;  /* 0x0000001a4b1e7209 */ /* 0x002fe20007810000 */
[----:B------:R-:W1:Y:S01]  /*16f40*/  @P2 LDC R44, c[0x0][0x44c] ;  /* 0x00011300ff2c2b82 */ /* 0x000e620000000800 */
[----:B------:R-:W-:Y:S02]  /*16f50*/  FSEL R45, R45, -INF , P4 ;  /* 0xff8000002d2d7808 */ /* 0x000fe40002000000 */
[----:B------:R-:W-:Y:S01]  /*16f60*/  ISETP.GT.AND P3, PT, R34, 0x50, PT ;  /* 0x000000502200780c */ /* 0x000fe20003f64270 */
[----:B------:R-:W4:Y:S01]  /*16f70*/  MUFU.EX2 R199, R199 ;  /* 0x000000c700c77308 */ /* 0x000f220000000800 */
[----:B------:R-:W-:-:S02]  /*16f80*/  FMNMX.FTZ R30, R41, R30, !PT ;  /* 0x0000001e291e7209 */ /* 0x000fc40007810000 */
[----:B------:R-:W-:Y:S02]  /*16f90*/  ISETP.GT.AND P4, PT, R34, 0x51, PT ;  /* 0x000000512200780c */ /* 0x000fe40003f84270 */
[----:B------:R-:W-:Y:S02]  /*16fa0*/  FSEL R71, R32, -INF , P3 ;  /* 0xff80000020477808 */ /* 0x000fe40001800000 */
[----:B------:R-:W-:Y:S01]  /*16fb0*/  FMNMX.FTZ R30, R45, R30, !PT ;  /* 0x0000001e2d1e7209 */ /* 0x000fe20007810000 */
[----:B------:R0:W-:Y:S01]  /*16fc0*/  MUFU.EX2 R26, R38 ;  /* 0x00000026001a7308 */ /* 0x0001e20000000800 */
[----:B------:R-:W-:Y:S02]  /*16fd0*/  ISETP.GT.AND P3, PT, R34, 0x58, PT ;  /* 0x000000582200780c */ /* 0x000fe40003f64270 */
[----:B------:R-:W-:Y:S02]  /*16fe0*/  FSEL R33, R33, -INF , P4 ;  /* 0xff80000021217808 */ /* 0x000fe40002000000 */
[----:B------:R-:W-:-:S02]  /*16ff0*/  FMNMX.FTZ R30, R71, R30, !PT ;  /* 0x0000001e471e7209 */ /* 0x000fc40007810000 */
[----:B------:R-:W-:Y:S01]  /*17000*/  ISETP.GT.AND P4, PT, R34, 0x59, PT ;  /* 0x000000592200780c */ /* 0x000fe20003f84270 */
[----:B------:R-:W-:Y:S01]  /*17010*/  MUFU.EX2 R193, R193 ;  /* 0x000000c100c17308 */ /* 0x000fe20000000800 */
[----:B------:R-:W-:Y:S01]  /*17020*/  FSEL R67, R36, -INF , P3 ;  /* 0xff80000024437808 */ /* 0x000fe20001800000 */
[--C-:B------:R-:W-:Y:S01]  /*17030*/  FFMA.FTZ R36, R63, R0, -R14.reuse ;  /* 0x000000003f247223 */ /* 0x100fe2000001080e */
[----:B------:R-:W-:Y:S01]  /*17040*/  FMNMX.FTZ R32, R33, R30, !PT ;  /* 0x0000001e21207209 */ /* 0x000fe20007810000 */
[----:B0-----:R-:W-:Y:S01]  /*17050*/  FFMA.FTZ R38, R39, R0, -R14 ;  /* 0x0000000027267223 */ /* 0x001fe2000001080e */
[----:B------:R-:W-:Y:S01]  /*17060*/  FSEL R37, R37, -INF , P4 ;  /* 0xff80000025257808 */ /* 0x000fe20002000000 */
[----:B-1----:R-:W-:Y:S01]  /*17070*/  @P2 IMAD.HI.U32 R39, R223, R44, RZ ;  /* 0x0000002cdf272227 */ /* 0x002fe200078e00ff */
[----:B------:R-:W-:Y:S01]  /*17080*/  ISETP.GT.AND P3, PT, R34, 0x60, PT ;  /* 0x000000602200780c */ /* 0x000fe20003f64270 */
[----:B------:R0:W-:Y:S01]  /*17090*/  MUFU.EX2 R30, R36 ;  /* 0x00000024001e7308 */ /* 0x0001e20000000800 */
[----:B------:R-:W-:-:S02]  /*170a0*/  FMNMX.FTZ R32, R67, R32, !PT ;  /* 0x0000002043207209 */ /* 0x000fc40007810000 */
[----:B------:R-:W-:Y:S02]  /*170b0*/  ISETP.GT.AND P4, PT, R34, 0x61, PT ;  /* 0x000000612200780c */ /* 0x000fe40003f84270 */
[----:B------:R-:W-:Y:S01]  /*170c0*/  FSEL R63, R24, -INF , P3 ;  /* 0xff800000183f7808 */ /* 0x000fe20001800000 */
[----:B------:R-:W-:Y:S01]  /*170d0*/  FFMA.FTZ R24, R51, R0, -R14 ;  /* 0x0000000033187223 */ /* 0x000fe2000001080e */
[----:B------:R-:W-:Y:S01]  /*170e0*/  FMNMX.FTZ R32, R37, R32, !PT ;  /* 0x0000002025207209 */ /* 0x000fe20007810000 */
[----:B------:R-:W-:Y:S01]  /*170f0*/  MUFU.EX2 R195, R195 ;  /* 0x000000c300c37308 */ /* 0x000fe20000000800 */
[----:B------:R-:W-:Y:S02]  /*17100*/  ISETP.GT.AND P3, PT, R34, 0x68, PT ;  /* 0x000000682200780c */ /* 0x000fe40003f64270 */
[----:B------:R-:W-:Y:S02]  /*17110*/  CS2R R50, SRZ ;  /* 0x0000000000327805 */ /* 0x000fe4000001ff00 */
[----:B------:R-:W-:-:S02]  /*17120*/  FSEL R25, R25, -INF , P4 ;  /* 0xff80000019197808 */ /* 0x000fc40002000000 */
[----:B------:R-:W-:Y:S02]  /*17130*/  FMNMX.FTZ R32, R63, R32, !PT ;  /* 0x000000203f207209 */ /* 0x000fe40007810000 */
[----:B------:R-:W-:Y:S01]  /*17140*/  ISETP.GT.AND P4, PT, R34, 0x69, PT ;  /* 0x000000692200780c */ /* 0x000fe20003f84270 */
[--C-:B------:R-:W-:Y:S01]  /*17150*/  FFMA.FTZ R34, R47, R0, -R14.reuse ;  /* 0x000000002f227223 */ /* 0x100fe2000001080e */
[----:B------:R-:W-:Y:S01]  /*17160*/  FSEL R95, R28, -INF , P3 ;  /* 0xff8000001c5f7808 */ /* 0x000fe20001800000 */
[----:B------:R-:W-:Y:S01]  /*17170*/  IMAD.MOV.U32 R47, RZ, RZ, R223 ;  /* 0x000000ffff2f7224 */ /* 0x000fe200078e00df */
[----:B------:R-:W-:Y:S01]  /*17180*/  FMNMX.FTZ R32, R25, R32, !PT ;  /* 0x0000002019207209 */ /* 0x000fe20007810000 */
[----:B------:R-:W-:Y:S01]  /*17190*/  MUFU.EX2 R189, R189 ;  /* 0x000000bd00bd7308 */ /* 0x000fe20000000800 */
[----:B------:R-:W-:Y:S01]  /*171a0*/  FSEL R29, R29, -INF , P4 ;  /* 0xff8000001d1d7808 */ /* 0x000fe20002000000 */
[----:B------:R-:W-:Y:S01]  /*171b0*/  FFMA.FTZ R28, R55, R0, -R14 ;  /* 0x00000000371c7223 */ /* 0x000fe2000001080e */
[----:B------:R-:W-:-:S02]  /*171c0*/  FMNMX.FTZ R32, R95, R32, !PT ;  /* 0x000000205f207209 */ /* 0x000fc40007810000 */
[----:B------:R-:W-:Y:S02]  /*171d0*/  CS2R R54, SRZ ;  /* 0x0000000000367805 */ /* 0x000fe4000001ff00 */
[----:B------:R-:W-:Y:S02]  /*171e0*/  @P2 SHF.R.U32.HI R47, RZ, R46, R39 ;  /* 0x0000002eff2f2219 */ /* 0x000fe40000011627 */
[----:B------:R-:W-:Y:S01]  /*171f0*/  FMNMX.FTZ R5, R29, R32, !PT ;  /* 0x000000201d057209 */ /* 0x000fe20007810000 */
[----:B------:R-:W-:Y:S01]  /*17200*/  MUFU.EX2 R24, R24 ;  /* 0x0000001800187308 */ /* 0x000fe20000000800 */
[--C-:B------:R-:W-:Y:S01]  /*17210*/  FFMA.FTZ R32, R59, R0, -R14.reuse ;  /* 0x000000003b207223 */ /* 0x100fe2000001080e */
[----:B------:R-:W-:Y:S02]  /*17220*/  CS2R R58, SRZ ;  /* 0x00000000003a7805 */ /* 0x000fe4000001ff00 */
[----:B0-----:R-:W0:Y:S04]  /*17230*/  SHFL.BFLY PT, R36, R5, 0x2, 0x1f ;  /* 0x0c401f0005247f89 */ /* 0x001e2800000e0000 */
        /* <DEDUP_REMOVED lines=13> */
[----:B------:R-:W-:Y:S02]  /*17310*/  FMUL.FTZ R42, R5, R0 ;  /* 0x00000000052a7220 */ /* 0x000fe40000410000 */
[----:B------:R0:W-:Y:S03]  /*17320*/  MUFU.EX2 R40, R27 ;  /* 0x0000001b00287308 */ /* 0x0001e60000000800 */
[----:B------:R-:W-:-:S05]  /*17330*/  FSEL R42, R42, RZ, P3 ;  /* 0x000000ff2a2a7208 */ /* 0x000fca0001800000 */
[-CC-:B------:R-:W-:Y:S01]  /*17340*/  FFMA.FTZ R200, R81, R0.reuse, -R42.reuse ;  /* 0x0000000051c87223 */ /* 0x180fe2000001082a */
[-CC-:B------:R-:W-:Y:S01]  /*17350*/  FFMA.FTZ R9, R6, R0.reuse, -R42.reuse ;  /* 0x0000000006097223 */ /* 0x180fe2000001082a */
[-C--:B------:R-:W-:Y:S01]  /*17360*/  FFMA.FTZ R202, R73, R0.reuse, -R42 ;  /* 0x0000000049ca7223 */ /* 0x080fe2000001082a */
[----:B--2---:R-:W-:Y:S01]  /*17370*/  FADD.FTZ R6, R201, R8 ;  /* 0x00000008c9067221 */ /* 0x004fe20000010000 */
[-CC-:B------:R-:W-:Y:S01]  /*17380*/  FFMA.FTZ R11, R77, R0.reuse, -R42.reuse ;  /* 0x000000004d0b7223 */ /* 0x180fe2000001082a */
[-C--:B------:R-:W-:Y:S01]  /*17390*/  FFMA.FTZ R196, R83, R0.reuse, -R42 ;  /* 0x0000000053c47223 */ /* 0x080fe2000001082a */
[----:B------:R-:W-:Y:S01]  /*173a0*/  MUFU.EX2 R200, R200 ;  /* 0x000000c800c87308 */ /* 0x000fe20000000800 */
[----:B---3--:R-:W-:Y:S01]  /*173b0*/  FADD.FTZ R7, R203, R6 ;  /* 0x00000006cb077221 */ /* 0x008fe20000010000 */
[-CC-:B------:R-:W-:Y:S01]  /*173c0*/  FFMA.FTZ R13, R65, R0.reuse, -R42.reuse ;  /* 0x00000000410d7223 */ /* 0x180fe2000001082a */
[-CC-:B------:R-:W-:Y:S01]  /*173d0*/  FFMA.FTZ R198, R87, R0.reuse, -R42.reuse ;  /* 0x0000000057c67223 */ /* 0x180fe2000001082a */
[-CC-:B------:R-:W-:Y:S01]  /*173e0*/  FFMA.FTZ R15, R69, R0.reuse, -R42.reuse ;  /* 0x00000000450f7223 */ /* 0x180fe2000001082a */
[----:B------:R-:W-:Y:S01]  /*173f0*/  FADD.FTZ R6, R10, R7 ;  /* 0x000000070a067221 */ /* 0x000fe20000010000 */
[-CC-:B------:R-:W-:Y:S01]  /*17400*/  FFMA.FTZ R192, R91, R0.reuse, -R42.reuse ;  /* 0x000000005bc07223 */ /* 0x180fe2000001082a */
[-C--:B------:R-:W-:Y:S01]  /*17410*/  FFMA.FTZ R21, R57, R0.reuse, -R42 ;  /* 0x0000000039157223 */ /* 0x080fe2000001082a */
[----:B------:R-:W1:Y:S01]  /*17420*/  MUFU.EX2 R9, R9 ;  /* 0x0000000900097308 */ /* 0x000e620000000800 */
[----:B----4-:R-:W-:Y:S01]  /*17430*/  FADD.FTZ R7, R197, R6 ;  /* 0x00000006c5077221 */ /* 0x010fe20000010000 */
[-CC-:B------:R-:W-:Y:S01]  /*17440*/  FFMA.FTZ R194, R93, R0.reuse, -R42.reuse ;  /* 0x000000005dc27223 */ /* 0x180fe2000001082a */
[-CC-:B0-----:R-:W-:Y:S01]  /*17450*/  FFMA.FTZ R27, R61, R0.reuse, -R42.reuse ;  /* 0x000000003d1b7223 */ /* 0x181fe2000001082a */
[-CC-:B------:R-:W-:Y:S01]  /*17460*/  FFMA.FTZ R188, R89, R0.reuse, -R42.reuse ;  /* 0x0000000059bc7223 */ /* 0x180fe2000001082a */
[----:B------:R-:W-:Y:S01]  /*17470*/  FADD.FTZ R6, R12, R7 ;  /* 0x000000070c067221 */ /* 0x000fe20000010000 */
[-CC-:B------:R-:W-:Y:S01]  /*17480*/  FFMA.FTZ R186, R41, R0.reuse, -R42.reuse ;  /* 0x0000000029ba7223 */ /* 0x180fe2000001082a */
[-C--:B------:R-:W-:Y:S01]  /*17490*/  FFMA.FTZ R31, R49, R0.reuse, -R42 ;  /* 0x00000000311f7223 */ /* 0x080fe2000001082a */
[----:B------:R-:W0:Y:S01]  /*174a0*/  MUFU.EX2 R202, R202 ;  /* 0x000000ca00ca7308 */ /* 0x000e220000000800 */
[----:B------:R-:W-:Y:S01]  /*174b0*/  FADD.FTZ R39, R199, R6 ;  /* 0x00000006c7277221 */ /* 0x000fe20000010000 */
[----:B------:R-:W-:Y:S01]  /*174c0*/  @!P1 PRMT R6, RZ, 0x654, R3 ;  /* 0x00000654ff069816 */ /* 0x000fe20000000003 */
[-CC-:B------:R-:W-:Y:S01]  /*174d0*/  FFMA.FTZ R190, R85, R0.reuse, -R42.reuse ;  /* 0x0000000055be7223 */ /* 0x180fe2000001082a */
[-CC-:B------:R-:W-:Y:S01]  /*174e0*/  FFMA.FTZ R35, R53, R0.reuse, -R42.reuse ;  /* 0x0000000035237223 */ /* 0x180fe2000001082a */
[----:B------:R-:W-:Y:S01]  /*174f0*/  FADD.FTZ R46, R20, R39 ;  /* 0x00000027142e7221 */ /* 0x000fe20000010000 */
[----:B------:R2:W-:Y:S01]  /*17500*/  @!P1 SYNCS.ARRIVE.TRANS64.RED.A1T0 RZ, [R6+URZ], RZ ;  /* 0x000000ff06ff99a7 */ /* 0x0005e2000810043f */
[-C--:B------:R-:W-:Y:S01]  /*17510*/  FFMA.FTZ R184, R79, R0.reuse, -R42 ;  /* 0x000000004fb87223 */ /* 0x080fe2000001082a */
[----:B------:R-:W3:Y:S01]  /*17520*/  MUFU.EX2 R11, R11 ;  /* 0x0000000b000b7308 */ /* 0x000ee20000000800 */
[----:B-1----:R-:W-:Y:S01]  /*17530*/  FADD.FTZ R7, R200, R9 ;  /* 0x00000009c8077221 */ /* 0x002fe20000010000 */
[----:B------:R-:W-:Y:S01]  /*17540*/  FADD.FTZ R43, R193, R46 ;  /* 0x0000002ec12b7221 */ /* 0x000fe20000010000 */
[-CC-:B------:R-:W-:Y:S01]  /*17550*/  FFMA.FTZ R75, R75, R0.reuse, -R42.reuse ;  /* 0x000000004b4b7223 */ /* 0x180fe2000001082a */
[-CC-:B------:R-:W-:Y:S01]  /*17560*/  FFMA.FTZ R45, R45, R0.reuse, -R42.reuse ;  /* 0x000000002d2d7223 */ /* 0x180fe2000001082a */
[----:B------:R-:W-:Y:S01]  /*17570*/  FFMA.FTZ R71, R71, R0, -R42 ;  /* 0x0000000047477223 */ /* 0x000fe2000001082a */
[----:B------:R-:W-:Y:S01]  /*17580*/  FADD.FTZ R46, R26, R43 ;  /* 0x0000002b1a2e7221 */ /* 0x000fe20000010000 */
[----:B--2---:R-:W-:Y:S01]  /*17590*/  IMAD.MOV.U32 R6, RZ, RZ, RZ ;  /* 0x000000ffff067224 */ /* 0x004fe200078e00ff */
[----:B------:R-:W1:Y:S01]  /*175a0*/  MUFU.EX2 R196, R196 ;  /* 0x000000c400c47308 */ /* 0x000e620000000800 */
[----:B0-----:R-:W-:Y:S01]  /*175b0*/  FADD.FTZ R44, R202, R7 ;  /* 0x00000007ca2c7221 */ /* 0x001fe20000010000 */
[----:B------:R-:W-:Y:S01]  /*175c0*/  IADD3 R7, R47, R226, -R224 ;  /* 0x000000e22f077210 */ /* 0x000fe20007ffe8e0 */
[----:B------:R-:W-:Y:S01]  /*175d0*/  FADD.FTZ R41, R195, R46 ;  /* 0x0000002ec3297221 */ /* 0x000fe20000010000 */
[-CC-:B------:R-:W-:Y:S01]  /*175e0*/  FFMA.FTZ R33, R33, R0.reuse, -R42.reuse ;  /* 0x0000000021217223 */ /* 0x180fe2000001082a */
[-CC-:B------:R-:W-:Y:S01]  /*175f0*/  FFMA.FTZ R67, R67, R0.reuse, -R42.reuse ;  /* 0x0000000043437223 */ /* 0x180fe2000001082a */
[----:B------:R-:W-:Y:S01]  /*17600*/  FFMA.FTZ R37, R37, R0, -R42 ;  /* 0x0000000025257223 */ /* 0x000fe2000001082a */
[----:B------:R-:W-:Y:S01]  /*17610*/  FADD.FTZ R46, R30, R41 ;  /* 0x000000291e2e7221 */ /* 0x000fe20000010000 */
[----:B------:R-:W0:Y:S01]  /*17620*/  MUFU.EX2 R13, R13 ;  /* 0x0000000d000d7308 */ /* 0x000e220000000800 */
[----:B---3--:R-:W-:Y:S01]  /*17630*/  FADD.FTZ R39, R11, R44 ;  /* 0x0000002c0b277221 */ /* 0x008fe20000010000 */
[----:B------:R-:W-:-:S04]  /*17640*/  IMAD.HI R221, R7, -0x6db6db6d, R6 ;  /* 0x9249249307dd7827 */ /* 0x000fc800078e0206 */
[----:B------:R-:W-:Y:S01]  /*17650*/  FADD.FTZ R41, R189, R46 ;  /* 0x0000002ebd297221 */ /* 0x000fe20000010000 */
[-CC-:B------:R-:W-:Y:S01]  /*17660*/  FFMA.FTZ R63, R63, R0.reuse, -R42.reuse ;  /* 0x000000003f3f7223 */ /* 0x180fe2000001082a */
[-CC-:B------:R-:W-:Y:S01]  /*17670*/  FFMA.FTZ R25, R25, R0.reuse, -R42.reuse ;  /* 0x0000000019197223 */ /* 0x180fe2000001082a */
[-CC-:B------:R-:W-:Y:S01]  /*17680*/  FFMA.FTZ R95, R95, R0.reuse, -R42.reuse ;  /* 0x000000005f5f7223 */ /* 0x180fe2000001082a */
[----:B------:R-:W-:Y:S01]  /*17690*/  FFMA.FTZ R29, R29, R0, -R42 ;  /* 0x000000001d1d7223 */ /* 0x000fe2000001082a */
[----:B------:R-:W2:Y:S01]  /*176a0*/  MUFU.EX2 R198, R198 ;  /* 0x000000c600c67308 */ /* 0x000ea20000000800 */
[----:B-1----:R-:W-:Y:S01]  /*176b0*/  FADD.FTZ R44, R196, R39 ;  /* 0x00000027c42c7221 */ /* 0x002fe20000010000 */
[----:B------:R-:W-:Y:S02]  /*176c0*/  F2FP.BF16.F32.PACK_AB R201, R8, R201 ;  /* 0x000000c908c9723e */ /* 0x000fe400000010ff */
[----:B------:R-:W-:Y:S02]  /*176d0*/  CS2R R92, SRZ ;  /* 0x00000000005c7805 */ /* 0x000fe4000001ff00 */
[----:B------:R-:W-:Y:S01]  /*176e0*/  F2FP.BF16.F32.PACK_AB R203, R10, R203 ;  /* 0x000000cb0acb723e */ /* 0x000fe200000010ff */
[----:B------:R-:W-:Y:S01]  /*176f0*/  VIADD R10, R2, 0xfffffffe ;  /* 0xfffffffe020a7836 */ /* 0x000fe20000000000 */
[----:B------:R-:W-:Y:S01]  /*17700*/  F2FP.BF16.F32.PACK_AB R200, R9, R200 ;  /* 0x000000c809c8723e */ /* 0x000fe200000010ff */
[----:B------:R-:W-:Y:S01]  /*17710*/  IMAD.MOV.U32 R2, RZ, RZ, 0x3f800000 ;  /* 0x3f800000ff027424 */ /* 0x000fe200078e00ff */
[----:B------:R-:W1:Y:S01]  /*17720*/  MUFU.EX2 R15, R15 ;  /* 0x0000000f000f7308 */ /* 0x000e620000000800 */
[----:B0-----:R-:W-:Y:S01]  /*17730*/  FADD.FTZ R39, R13, R44 ;  /* 0x0000002c0d277221 */ /* 0x001fe20000010000 */
[----:B------:R-:W-:-:S02]  /*17740*/  F2FP.BF16.F32.PACK_AB R193, R26, R193 ;  /* 0x000000c11ac1723e */ /* 0x000fc400000010ff */
[----:B------:R-:W-:Y:S02]  /*17750*/  CS2R R90, SRZ ;  /* 0x00000000005a7805 */ /* 0x000fe4000001ff00 */
[----:B------:R-:W-:Y:S02]  /*17760*/  F2FP.BF16.F32.PACK_AB R195, R30, R195 ;  /* 0x000000c31ec3723e */ /* 0x000fe400000010ff */
[----:B------:R-:W-:Y:S02]  /*17770*/  CS2R R88, SRZ ;  /* 0x0000000000587805 */ /* 0x000fe4000001ff00 */
[----:B------:R-:W-:Y:S02]  /*17780*/  F2FP.BF16.F32.PACK_AB R189, R24, R189 ;  /* 0x000000bd18bd723e */ /* 0x000fe400000010ff */
[----:B------:R-:W-:Y:S01]  /*17790*/  CS2R R86, SRZ ;  /* 0x0000000000567805 */ /* 0x000fe2000001ff00 */
[----:B------:R-:W0:Y:S01]  /*177a0*/  MUFU.EX2 R192, R192 ;  /* 0x000000c000c07308 */ /* 0x000e220000000800 */
[----:B--2---:R-:W-:Y:S01]  /*177b0*/  FADD.FTZ R44, R198, R39 ;  /* 0x00000027c62c7221 */ /* 0x004fe20000010000 */
[----:B------:R-:W-:-:S02]  /*177c0*/  F2FP.BF16.F32.PACK_AB R197, R12, R197 ;  /* 0x000000c50cc5723e */ /* 0x000fc400000010ff */
[----:B------:R-:W-:Y:S02]  /*177d0*/  CS2R R84, SRZ ;  /* 0x0000000000547805 */ /* 0x000fe4000001ff00 */
[----:B------:R-:W-:Y:S02]  /*177e0*/  F2FP.BF16.F32.PACK_AB R199, R20, R199 ;  /* 0x000000c714c7723e */ /* 0x000fe400000010ff */
[----:B------:R-:W-:Y:S02]  /*177f0*/  CS2R R82, SRZ ;  /* 0x0000000000527805 */ /* 0x000fe4000001ff00 */
[----:B------:R-:W-:Y:S02]  /*17800*/  F2FP.BF16.F32.PACK_AB R202, R11, R202 ;  /* 0x000000ca0bca723e */ /* 0x000fe400000010ff */
[----:B------:R-:W-:Y:S01]  /*17810*/  CS2R R80, SRZ ;  /* 0x0000000000507805 */ /* 0x000fe2000001ff00 */
[----:B------:R-:W2:Y:S01]  /*17820*/  MUFU.EX2 R21, R21 ;  /* 0x0000001500157308 */ /* 0x000ea20000000800 */
[----:B-1----:R-:W-:Y:S01]  /*17830*/  FADD.FTZ R39, R15, R44 ;  /* 0x0000002c0f277221 */ /* 0x002fe20000010000 */
[----:B------:R-:W-:Y:S01]  /*17840*/  FADD.FTZ R44, R24, R41 ;  /* 0x00000029182c7221 */ /* 0x000fe20000010000 */
[----:B------:R-:W-:-:S02]  /*17850*/  F2FP.BF16.F32.PACK_AB R196, R13, R196 ;  /* 0x000000c40dc4723e */ /* 0x000fc400000010ff */
[----:B------:R-:W-:Y:S02]  /*17860*/  CS2R R78, SRZ ;  /* 0x00000000004e7805 */ /* 0x000fe4000001ff00 */
[----:B------:R-:W-:Y:S01]  /*17870*/  F2FP.BF16.F32.PACK_AB R198, R15, R198 ;  /* 0x000000c60fc6723e */ /* 0x000fe200000010ff */
[----:B------:R-:W-:Y:S01]  /*17880*/  FADD.FTZ R41, R191, R44 ;  /* 0x0000002cbf297221 */ /* 0x000fe20000010000 */
[----:B------:R-:W-:Y:S01]  /*17890*/  F2FP.BF16.F32.PACK_AB R191, R28, R191 ;  /* 0x000000bf1cbf723e */ /* 0x000fe200000010ff */
[----:B------:R-:W1:Y:S01]  /*178a0*/  MUFU.EX2 R194, R194 ;  /* 0x000000c200c27308 */ /* 0x000e620000000800 */
[----:B0-----:R-:W-:Y:S01]  /*178b0*/  FADD.FTZ R6, R192, R39 ;  /* 0x00000027c0067221 */ /* 0x001fe20000010000 */
[----:B------:R-:W-:Y:S01]  /*178c0*/  FADD.FTZ R44, R28, R41 ;  /* 0x000000291c2c7221 */ /* 0x000fe20000010000 */
[----:B------:R-:W-:Y:S02]  /*178d0*/  CS2R R76, SRZ ;  /* 0x00000000004c7805 */ /* 0x000fe4000001ff00 */
[----:B------:R-:W-:-:S02]  /*178e0*/  CS2R R72, SRZ ;  /* 0x0000000000487805 */ /* 0x000fc4000001ff00 */
[----:B------:R-:W-:Y:S01]  /*178f0*/  CS2R R68, SRZ ;  /* 0x0000000000447805 */ /* 0x000fe2000001ff00 */
[----:B------:R-:W-:Y:S01]  /*17900*/  FADD.FTZ R41, R185, R44 ;  /* 0x0000002cb9297221 */ /* 0x000fe20000010000 */
[----:B------:R-:W-:Y:S01]  /*17910*/  SHF.R.U32.HI R44, RZ, 0x1f, R221 ;  /* 0x0000001fff2c7819 */ /* 0x000fe200000116dd */
[----:B------:R-:W0:Y:S01]  /*17920*/  MUFU.EX2 R27, R27 ;  /* 0x0000001b001b7308 */ /* 0x000e220000000800 */
[----:B--2---:R-:W-:Y:S01]  /*17930*/  FADD.FTZ R39, R21, R6 ;  /* 0x0000000615277221 */ /* 0x004fe20000010000 */
[C---:B------:R-:W-:Y:S01]  /*17940*/  FADD.FTZ R42, R32.reuse, R41 ;  /* 0x00000029202a7221 */ /* 0x040fe20000010000 */
[----:B------:R-:W-:Y:S02]  /*17950*/  LEA.HI.SX32 R221, R221, R44, 0x1a ;  /* 0x0000002cdddd7211 */ /* 0x000fe400078fd2ff */
[----:B------:R-:W-:Y:S02]  /*17960*/  CS2R R64, SRZ ;  /* 0x0000000000407805 */ /* 0x000fe4000001ff00 */
[----:B------:R-:W-:Y:S01]  /*17970*/  F2FP.BF16.F32.PACK_AB R185, R32, R185 ;  /* 0x000000b920b9723e */ /* 0x000fe200000010ff */
[----:B------:R-:W-:Y:S01]  /*17980*/  FADD.FTZ R41, R187, R42 ;  /* 0x0000002abb297221 */ /* 0x000fe20000010000 */
[----:B------:R-:W-:Y:S01]  /*17990*/  VIMNMX R221, R222, R221, !PT ;  /* 0x000000dddedd7248 */ /* 0x000fe20007fe0100 */
[----:B------:R-:W2:Y:S01]  /*179a0*/  MUFU.EX2 R188, R188 ;  /* 0x000000bc00bc7308 */ /* 0x000ea20000000800 */
[----:B-1----:R-:W-:Y:S01]  /*179b0*/  FADD.FTZ R6, R194, R39 ;  /* 0x00000027c2067221 */ /* 0x002fe20000010000 */
[----:B------:R-:W-:Y:S01]  /*179c0*/  FADD.FTZ R8, R34, R41 ;  /* 0x0000002922087221 */ /* 0x000fe20000010000 */
[----:B------:R-:W-:-:S02]  /*179d0*/  ISETP.GE.AND P3, PT, R10, R221, PT ;  /* 0x000000dd0a00720c */ /* 0x000fc40003f66270 */
[----:B------:R-:W-:Y:S02]  /*179e0*/  CS2R R60, SRZ ;  /* 0x00000000003c7805 */ /* 0x000fe4000001ff00 */
[----:B------:R-:W-:Y:S02]  /*179f0*/  F2FP.BF16.F32.PACK_AB R187, R34, R187 ;  /* 0x000000bb22bb723e */ /* 0x000fe400000010ff */
[----:B------:R-:W-:Y:S02]  /*17a00*/  CS2R R56, SRZ ;  /* 0x0000000000387805 */ /* 0x000fe4000001ff00 */
[----:B------:R-:W-:Y:S01]  /*17a10*/  F2FP.BF16.F32.PACK_AB R192, R21, R192 ;  /* 0x000000c015c0723e */ /* 0x000fe200000010ff */
[----:B------:R-:W1:Y:S01]  /*17a20*/  MUFU.EX2 R31, R31 ;  /* 0x0000001f001f7308 */ /* 0x000e620000000800 */
[C---:B0-----:R-:W-:Y:S01]  /*17a30*/  FADD.FTZ R39, R27.reuse, R6 ;  /* 0x000000061b277221 */ /* 0x041fe20000010000 */
[----:B------:R-:W-:Y:S02]  /*17a40*/  F2FP.BF16.F32.PACK_AB R194, R27, R194 ;  /* 0x000000c21bc2723e */ /* 0x000fe400000010ff */
[----:B------:R-:W-:-:S02]  /*17a50*/  CS2R R52, SRZ ;  /* 0x0000000000347805 */ /* 0x000fc4000001ff00 */
[----:B------:R-:W-:Y:S02]  /*17a60*/  CS2R R48, SRZ ;  /* 0x0000000000307805 */ /* 0x000fe4000001ff00 */
[----:B------:R-:W-:Y:S02]  /*17a70*/  CS2R R46, SRZ ;  /* 0x00000000002e7805 */ /* 0x000fe4000001ff00 */
[----:B------:R-:W-:Y:S02]  /*17a80*/  CS2R R42, SRZ ;  /* 0x00000000002a7805 */ /* 0x000fe4000001ff00 */
[----:B------:R-:W-:Y:S01]  /*17a90*/  CS2R R26, SRZ ;  /* 0x00000000001a7805 */ /* 0x000fe2000001ff00 */
[----:B------:R-:W0:Y:S01]  /*17aa0*/  MUFU.EX2 R190, R190 ;  /* 0x000000be00be7308 */ /* 0x000e220000000800 */
[----:B--2---:R-:W-:-:S07]  /*17ab0*/  FADD.FTZ R6, R188, R39 ;  /* 0x00000027bc067221 */ /* 0x004fce0000010000 */
[----:B------:R-:W2:Y:S01]  /*17ac0*/  MUFU.EX2 R35, R35 ;  /* 0x0000002300237308 */ /* 0x000ea20000000800 */
[C---:B-1----:R-:W-:Y:S01]  /*17ad0*/  FADD.FTZ R39, R31.reuse, R6 ;  /* 0x000000061f277221 */ /* 0x042fe20000010000 */
[----:B------:R-:W-:Y:S02]  /*17ae0*/  F2FP.BF16.F32.PACK_AB R188, R31, R188 ;  /* 0x000000bc1fbc723e */ /* 0x000fe400000010ff */
[----:B------:R-:W-:-:S04]  /*17af0*/  CS2R R30, SRZ ;  /* 0x00000000001e7805 */ /* 0x000fc8000001ff00 */
[----:B------:R-:W-:Y:S01]  /*17b00*/  MUFU.EX2 R184, R184 ;  /* 0x000000b800b87308 */ /* 0x000fe20000000800 */
[----:B0-----:R-:W-:Y:S01]  /*17b10*/  FADD.FTZ R6, R190, R39 ;  /* 0x00000027be067221 */ /* 0x001fe20000010000 */
[----:B------:R-:W-:-:S06]  /*17b20*/  FADD.FTZ R39, R181, R8 ;  /* 0x00000008b5277221 */ /* 0x000fcc0000010000 */
[----:B------:R0:W-:Y:S01]  /*17b30*/  MUFU.EX2 R3, R75 ;  /* 0x0000004b00037308 */ /* 0x0001e20000000800 */
[----:B--2---:R-:W-:-:S07]  /*17b40*/  F2FP.BF16.F32.PACK_AB R190, R35, R190 ;  /* 0x000000be23be723e */ /* 0x004fce00000010ff */
[----:B------:R-:W1:Y:S01]  /*17b50*/  MUFU.EX2 R36, R36 ;  /* 0x0000002400247308 */ /* 0x000e620000000800 */
[----:B0-----:R-:W-:-:S07]  /*17b60*/  CS2R R74, SRZ ;  /* 0x00000000004a7805 */ /* 0x001fce000001ff00 */
[----:B------:R-:W-:Y:S08]  /*17b70*/  MUFU.EX2 R186, R186 ;  /* 0x000000ba00ba7308 */ /* 0x000ff00000000800 */
[----:B------:R-:W0:Y:S01]  /*17b80*/  MUFU.EX2 R183, R183 ;  /* 0x000000b700b77308 */ /* 0x000e220000000800 */
[C---:B-1----:R-:W-:Y:S01]  /*17b90*/  FADD.FTZ R8, R36.reuse, R39 ;  /* 0x0000002724087221 */ /* 0x042fe20000010000 */
[----:B------:R-:W-:-:S06]  /*17ba0*/  F2FP.BF16.F32.PACK_AB R181, R36, R181 ;  /* 0x000000b524b5723e */ /* 0x000fcc00000010ff */
[----:B------:R1:W2:Y:S08]  /*17bb0*/  MUFU.EX2 R7, R45 ;  /* 0x0000002d00077308 */ /* 0x0002b00000000800 */
[----:B------:R3:W-:Y:S01]  /*17bc0*/  MUFU.EX2 R180, R33 ;  /* 0x0000002100b47308 */ /* 0x0007e20000000800 */
[----:B0-----:R-:W-:Y:S01]  /*17bd0*/  FADD.FTZ R39, R183, R8 ;  /* 0x00000008b7277221 */ /* 0x001fe20000010000 */
[----:B-1----:R-:W-:-:S06]  /*17be0*/  CS2R R44, SRZ ;  /* 0x00000000002c7805 */ /* 0x002fcc000001ff00 */
[----:B------:R-:W0:Y:S01]  /*17bf0*/  MUFU.EX2 R38, R38 ;  /* 0x0000002600267308 */ /* 0x000e220000000800 */
[----:B---3--:R-:W-:Y:S01]  /*17c00*/  FADD.FTZ R33, R35, R6 ;  /* 0x0000000623217221 */ /* 0x008fe20000010000 */
[----:B------:R-:W-:-:S03]  /*17c10*/  CS2R R34, SRZ ;  /* 0x0000000000227805 */ /* 0x000fc6000001ff00 */
[----:B------:R-:W-:Y:S01]  /*17c20*/  FADD.FTZ R6, R184, R33 ;  /* 0x00000021b8067221 */ /* 0x000fe20000010000 */
[C---:B------:R-:W-:Y:S02]  /*17c30*/  F2FP.BF16.F32.PACK_AB R184, R3.reuse, R184 ;  /* 0x000000b803b8723e */ /* 0x040fe400000010ff */
[----:B------:R-:W1:Y:S01]  /*17c40*/  MUFU.EX2 R71, R71 ;  /* 0x0000004700477308 */ /* 0x000e620000000800 */
[----:B------:R-:W-:Y:S01]  /*17c50*/  FADD.FTZ R33, R3, R6 ;  /* 0x0000000603217221 */ /* 0x000fe20000010000 */
[----:B------:R-:W-:-:S03]  /*17c60*/  IMAD.MOV.U32 R3, RZ, RZ, 0x3f800000 ;  /* 0x3f800000ff037424 */ /* 0x000fc600078e00ff */
[----:B------:R-:W-:Y:S01]  /*17c70*/  FADD.FTZ R6, R186, R33 ;  /* 0x00000021ba067221 */ /* 0x000fe20000010000 */
[C---:B--2---:R-:W-:Y:S02]  /*17c80*/  F2FP.BF16.F32.PACK_AB R186, R7.reuse, R186 ;  /* 0x000000ba07ba723e */ /* 0x044fe400000010ff */
[----:B------:R-:W2:Y:S01]  /*17c90*/  MUFU.EX2 R177, R177 ;  /* 0x000000b100b17308 */ /* 0x000ea20000000800 */
[----:B------:R-:W-:Y:S01]  /*17ca0*/  FADD.FTZ R6, R7, R6 ;  /* 0x0000000607067221 */ /* 0x000fe20000010000 */
[C---:B0-----:R-:W-:Y:S01]  /*17cb0*/  FADD.FTZ R8, R38.reuse, R39 ;  /* 0x0000002726087221 */ /* 0x041fe20000010000 */
[----:B------:R-:W-:Y:S02]  /*17cc0*/  F2FP.BF16.F32.PACK_AB R183, R38, R183 ;  /* 0x000000b726b7723e */ /* 0x000fe400000010ff */
[----:B------:R-:W-:-:S03]  /*17cd0*/  CS2R R38, SRZ ;  /* 0x0000000000267805 */ /* 0x000fc6000001ff00 */
[----:B------:R-:W-:Y:S01]  /*17ce0*/  MUFU.EX2 R67, R67 ;  /* 0x0000004300437308 */ /* 0x000fe20000000800 */
[----:B-1----:R-:W-:-:S04]  /*17cf0*/  FADD.FTZ R33, R71, R6 ;  /* 0x0000000647217221 */ /* 0x002fc80000010000 */
[C---:B------:R-:W-:Y:S01]  /*17d00*/  FADD.FTZ R6, R180.reuse, R33 ;  /* 0x00000021b4067221 */ /* 0x040fe20000010000 */
[----:B------:R-:W-:Y:S02]  /*17d10*/  F2FP.BF16.F32.PACK_AB R180, R180, R71 ;  /* 0x00000047b4b4723e */ /* 0x000fe400000010ff */
[----:B------:R-:W-:Y:S01]  /*17d20*/  CS2R R70, SRZ ;  /* 0x0000000000467805 */ /* 0x000fe2000001ff00 */
[----:B------:R-:W0:Y:S08]  /*17d30*/  MUFU.EX2 R179, R179 ;  /* 0x000000b300b37308 */ /* 0x000e300000000800 */
[----:B------:R2:W1:Y:S08]  /*17d40*/  MUFU.EX2 R182, R37 ;  /* 0x0000002500b67308 */ /* 0x0004700000000800 */
[----:B------:R-:W3:Y:S01]  /*17d50*/  MUFU.EX2 R63, R63 ;  /* 0x0000003f003f7308 */ /* 0x000ee20000000800 */
[----:B--2---:R-:W-:Y:S01]  /*17d60*/  FADD.FTZ R37, R177, R8 ;  /* 0x00000008b1257221 */ /* 0x004fe20000010000 */
[----:B------:R-:W-:-:S03]  /*17d70*/  F2FP.BF16.F32.PACK_AB R177, R40, R177 ;  /* 0x000000b128b1723e */ /* 0x000fc600000010ff */
[----:B------:R-:W-:Y:S01]  /*17d80*/  FADD.FTZ R8, R40, R37 ;  /* 0x0000002528087221 */ /* 0x000fe20000010000 */
[----:B------:R-:W-:Y:S02]  /*17d90*/  CS2R R40, SRZ ;  /* 0x0000000000287805 */ /* 0x000fe4000001ff00 */
[----:B------:R-:W-:Y:S01]  /*17da0*/  CS2R R36, SRZ ;  /* 0x0000000000247805 */ /* 0x000fe2000001ff00 */
[----:B------:R2:W4:Y:S01]  /*17db0*/  MUFU.EX2 R176, R25 ;  /* 0x0000001900b07308 */ /* 0x0005220000000800 */
[----:B0-----:R-:W-:-:S07]  /*17dc0*/  FADD.FTZ R33, R179, R8 ;  /* 0x00000008b3217221 */ /* 0x001fce0000010000 */
[----:B------:R-:W0:Y:S01]  /*17dd0*/  MUFU.EX2 R95, R95 ;  /* 0x0000005f005f7308 */ /* 0x000e220000000800 */
[----:B--2---:R-:W-:-:S04]  /*17de0*/  FADD.FTZ R25, R67, R6 ;  /* 0x0000000643197221 */ /* 0x004fc80000010000 */
[C---:B-1----:R-:W-:Y:S01]  /*17df0*/  FADD.FTZ R8, R182.reuse, R25 ;  /* 0x00000019b6087221 */ /* 0x042fe20000010000 */
[----:B------:R-:W-:Y:S02]  /*17e00*/  F2FP.BF16.F32.PACK_AB R182, R182, R67 ;  /* 0x00000043b6b6723e */ /* 0x000fe400000010ff */
[----:B------:R-:W-:Y:S01]  /*17e10*/  CS2R R66, SRZ ;  /* 0x0000000000427805 */ /* 0x000fe2000001ff00 */
[----:B------:R1:W2:Y:S01]  /*17e20*/  MUFU.EX2 R178, R29 ;  /* 0x0000001d00b27308 */ /* 0x0002a20000000800 */
[----:B---3--:R-:W-:Y:S01]  /*17e30*/  FADD.FTZ R9, R63, R8 ;  /* 0x000000083f097221 */ /* 0x008fe20000010000 */
[----:B------:R-:W-:-:S03]  /*17e40*/  CS2R R24, SRZ ;  /* 0x0000000000187805 */ /* 0x000fc6000001ff00 */
[C---:B----4-:R-:W-:Y:S01]  /*17e50*/  FADD.FTZ R8, R176.reuse, R9 ;  /* 0x00000009b0087221 */ /* 0x050fe20000010000 */
[----:B------:R-:W-:Y:S02]  /*17e60*/  F2FP.BF16.F32.PACK_AB R176, R176, R63 ;  /* 0x0000003fb0b0723e */ /* 0x000fe400000010ff */
[----:B------:R-:W-:Y:S01]  /*17e70*/  CS2R R62, SRZ ;  /* 0x00000000003e7805 */ /* 0x000fe2000001ff00 */
[----:B------:R-:W3:Y:S01]  /*17e80*/  MUFU.EX2 R14, R14 ;  /* 0x0000000e000e7308 */ /* 0x000ee20000000800 */
[----:B0-----:R-:W-:Y:S01]  /*17e90*/  FADD.FTZ R7, R95, R8 ;  /* 0x000000085f077221 */ /* 0x001fe20000010000 */
[----:B-1----:R-:W-:-:S03]  /*17ea0*/  CS2R R28, SRZ ;  /* 0x00000000001c7805 */ /* 0x002fc6000001ff00 */
[C---:B--2---:R-:W-:Y:S01]  /*17eb0*/  FADD.FTZ R7, R178.reuse, R7 ;  /* 0x00000007b2077221 */ /* 0x044fe20000010000 */
[----:B------:R-:W-:Y:S02]  /*17ec0*/  F2FP.BF16.F32.PACK_AB R178, R178, R95 ;  /* 0x0000005fb2b2723e */ /* 0x000fe400000010ff */
[----:B------:R-:W-:Y:S01]  /*17ed0*/  CS2R R94, SRZ ;  /* 0x00000000005e7805 */ /* 0x000fe2000001ff00 */
[C---:B---3--:R-:W-:Y:S01]  /*17ee0*/  FADD.FTZ R6, R14.reuse, R33 ;  /* 0x000000210e067221 */ /* 0x048fe20000010000 */
[----:B------:R-:W-:Y:S02]  /*17ef0*/  F2FP.BF16.F32.PACK_AB R179, R14, R179 ;  /* 0x000000b30eb3723e */ /* 0x000fe400000010ff */
[----:B------:R-:W-:Y:S01]  /*17f00*/  CS2R R32, SRZ ;  /* 0x0000000000207805 */ /* 0x000fe2000001ff00 */
[----:B------:R-:W-:Y:S06]  /*17f10*/  @!P3 BRA `(.L_x_2690) ;  /* 0x000000540068b947 */ /* 0x000fec0003800000 */
[----:B------:R-:W-:Y:S01]  /*17f20*/  BSSY B1, `(.L_x_2690) ;  /* 0x0000559000017945 */ /* 0x000fe20003800000 */
[----:B------:R-:W-:Y:S02]  /*17f30*/  IMAD.MOV.U32 R8, RZ, RZ, R4 ;  /* 0x000000ffff087224 */ /* 0x000fe400078e0004 */
[----:B------:R-:W-:Y:S02]  /*17f40*/  IMAD.MOV.U32 R9, RZ, RZ, R5 ;  /* 0x000000ffff097224 */ /* 0x000fe400078e0005 */
[----:B------:R-:W-:Y:S02]  /*17f50*/  IMAD.MOV.U32 R11, RZ, RZ, R208 ;  /* 0x000000ffff0b7224 */ /* 0x000fe400078e00d0 */
[----:B------:R-:W-:Y:S02]  /*17f60*/  IMAD.MOV.U32 R12, RZ, RZ, R205 ;  /* 0x000000ffff0c7224 */ /* 0x000fe400078e00cd */
[----:B------:R-:W-:Y:S02]  /*17f70*/  IMAD.MOV.U32 R3, RZ, RZ, 0x3f800000 ;  /* 0x3f800000ff037424 */ /* 0x000fe400078e00ff */
[----:B------:R-:W-:-:S07]  /*17f80*/  IMAD.MOV.U32 R119, RZ, RZ, RZ ;  /* 0x000000ffff777224 */ /* 0x000fce00078e00ff */
.L_x_2701:
[----:B------:R-:W-:-:S05]  /*17f90*/  VIADD R0, R12, 0x1 ;  /* 0x000000010c007836 */ /* 0x000fca0000000000 */
[----:B------:R-:W-:-:S04]  /*17fa0*/  ISETP.NE.AND P3, PT, R0, 0x2, PT ;  /* 0x000000020000780c */ /* 0x000fc80003f65270 */
[----:B------:R-:W-:Y:S02]  /*17fb0*/  SEL R208, RZ, 0x1, P3 ;  /* 0x00000001ffd07807 */ /* 0x000fe40001800000 */
[----:B------:R-:W-:Y:S02]  /*17fc0*/  SEL R205, R0, RZ, P3 ;  /* 0x000000ff00cd7207 */ /* 0x000fe40001800000 */
[----:B------:R-:W-:Y:S01]  /*17fd0*/  LOP3.LUT R208, R11, R208, RZ, 0x3c, !PT ;  /* 0x000000d00bd07212 */ /* 0x000fe200078e3cff */
[----:B------:R-:W-:Y:S06]  /*17fe0*/  @!P0 BRA `(.L_x_2691) ;  /* 0x0000000000048947 */ /* 0x000fec0003800000 */
[----:B------:R-:W-:Y:S01]  /*17ff0*/  BPT.TRAP 0x1 ;  /* 0x000000040000795c */ /* 0x000fe20000300000 */
.L_x_2691:
[----:B------:R-:W-:Y:S01]  /*18000*/  IMAD R13, R205, 0x8, R16 ;  /* 0x00000008cd0d7824 */ /* 0x000fe200078e0210 */
[----:B------:R-:W-:-:S04]  /*18010*/  SHF.L.U32 R4, R208, 0x1f, RZ ;  /* 0x0000001fd0047819 */ /* 0x000fc800000006ff */
[----:B------:R0:W1:Y:S01]  /*18020*/  SYNCS.PHASECHK.TRANS64.TRYWAIT P3, [R13+URZ+0x36830], R4 ;  /* 0x036830040d0075a7 */ /* 0x000062000806017f */
[----:B------:R-:W-:Y:S05]  /*18030*/  @!P0 BRA `(.L_x_2692) ;  /* 0x0000000000048947 */ /* 0x000fea0003800000 */
[----:B------:R-:W-:Y:S01]  /*18040*/  BPT.TRAP 0x1 ;  /* 0x000000040000795c */ /* 0x000fe20000300000 */
.L_x_2692:
[----:B------:R-:W-:Y:S01]  /*18050*/  IMAD R0, R205, 0xa80, R220 ;  /* 0x00000a80cd007824 */ /* 0x000fe200078e02dc */
[----:B------:R-:W-:Y:S03]  /*18060*/  BSSY B2, `(.L_x_2693) ;  /* 0x0000006000027945 */ /* 0x000fe60003800000 */
[C---:B------:R-:W-:Y:S02]  /*18070*/  VIADD R20, R0.reuse, 0x80 ;  /* 0x0000008000147836 */ /* 0x040fe40000000000 */
[----:B------:R-:W-:Y:S01]  /*18080*/  VIADD R120, R0, 0x100 ;  /* 0x0000010000787836 */ /* 0x000fe20000000000 */
[----:B-1----:R-:W-:Y:S06]  /*18090*/  @P3 BRA `(.L_x_2694) ;  /* 0x0000000000083947 */ /* 0x002fec0003800000 */
[----:B------:R-:W1:Y:S02]  /*180a0*/  SYNCS.PHASECHK.TRANS64.TRYWAIT P3, [R13+URZ+0x36830], R4 ;  /* 0x036830040d0075a7 */ /* 0x000e64000806017f */
[----:B-1----:R-:W-:Y:S05]  /*180b0*/  @!P3 BRA `(.L_x_2695) ;  /* 0x0000018800a8b947 */ /* 0x002fea0003800000 */
.L_x_2694:
[----:B------:R-:W-:Y:S05]  /*180c0*/  BSYNC B2 ;  /* 0x0000000000027941 */ /* 0x000fea0003800000 */
.L_x_2693:
[----:B------:R-:W2:Y:S04]  /*180d0*/  LDL.64 R14, [R1+0x30] ;  /* 0x00003000010e7983 */ /* 0x000ea80000100a00 */
[----:B------:R-:W3:Y:S01]  /*180e0*/  LDL.64 R122, [R1+0x38] ;  /* 0x00003800017a7983 */ /* 0x000ee20000100a00 */
[----:B------:R-:W-:Y:S01]  /*180f0*/  WARPGROUP.ARRIVE ;  /* 0x00000000000079c5 */ /* 0x000fe20000000000 */
[----:B------:R-:W-:Y:S01]  /*18100*/  IMAD.MOV.U32 R21, RZ, RZ, 0x40000040 ;  /* 0x40000040ff157424 */ /* 0x000fe200078e00ff */
[----:B------:R-:W-:-:S04]  /*18110*/  R2UR UR6, R20 ;  /* 0x00000000140672ca */ /* 0x000fc800000e0000 */
[C---:B------:R-:W-:Y:S01]  /*18120*/  R2UR UR7, R21.reuse ;  /* 0x00000000150772ca */ /* 0x040fe200000e0000 */
[----:B------:R-:W-:Y:S01]  /*18130*/  IMAD.MOV.U32 R20, RZ, RZ, R120 ;  /* 0x000000ffff147224 */ /* 0x000fe200078e0078 */
[----:B------:R-:W-:-:S04]  /*18140*/  R2UR UR19, R21 ;  /* 0x00000000151372ca */ /* 0x000fc800000e0000 */
[----:B------:R-:W-:Y:S01]  /*18150*/  R2UR UR18, R20 ;  /* 0x00000000141272ca */ /* 0x000fe200000e0000 */
[----:B------:R-:W-:Y:S01]  /*18160*/  VIADD R20, R0, 0x200 ;  /* 0x0000020000147836 */ /* 0x000fe20000000000 */
[----:B------:R-:W-:-:S04]  /*18170*/  R2UR UR15, R21 ;  /* 0x00000000150f72ca */ /* 0x000fc800000e0000 */
[----:B------:R-:W-:Y:S02]  /*18180*/  R2UR UR14, R20 ;  /* 0x00000000140e72ca */ /* 0x000fe400000e0000 */
[----:B--2---:R-:W-:Y:S01]  /*18190*/  R2UR UR42, R14 ;  /* 0x000000000e2a72ca */ /* 0x004fe200000e0000 */
[----:B------:R-:W-:Y:S01]  /*181a0*/  IMAD.MOV.U32 R14, RZ, RZ, R0 ;  /* 0x000000ffff0e7224 */ /* 0x000fe200078e0000 */
[----:B------:R-:W-:Y:S01]  /*181b0*/  R2UR UR43, R15 ;  /* 0x000000000f2b72ca */ /* 0x000fe200000e0000 */
[----:B------:R-:W-:Y:S01]  /*181c0*/  IMAD.MOV.U32 R15, RZ, RZ, 0x40000040 ;  /* 0x40000040ff0f7424 */ /* 0x000fe200078e00ff */
[----:B---3--:R-:W-:Y:S02]  /*181d0*/  R2UR UR28, R122 ;  /* 0x000000007a1c72ca */ /* 0x008fe400000e0000 */
[----:B------:R-:W-:Y:S02]  /*181e0*/  R2UR UR29, R123 ;  /* 0x000000007b1d72ca */ /* 0x000fe400000e0000 */
[----:B------:R-:W-:Y:S01]  /*181f0*/  R2UR UR26, R14 ;  /* 0x000000000e1a72ca */ /* 0x000fe200000e0000 */
[----:B------:R-:W2:Y:S01]  /*18200*/  LDL.64 R122, [R1+0x28] ;  /* 0x00002800017a7983 */ /* 0x000ea20000100a00 */
[----:B------:R-:W-:-:S07]  /*18210*/  R2UR UR27, R15 ;  /* 0x000000000f1b72ca */ /* 0x000fce00000e0000 */
[----:B------:R-:W-:Y:S02]  /*18220*/  UMOV UR24, UR28 ;  /* 0x0000001c00187c82 */ /* 0x000fe40008000000 */
[----:B------:R-:W-:-:S04]  /*18230*/  UMOV UR25, UR29 ;  /* 0x0000001d00197c82 */ /* 0x000fc80008000000 */
[----:B------:R-:W-:Y:S01]  /*18240*/  HGMMA.64x16x16.F32.BF16 R168, gdesc[UR24], RZ, !UPT, gsb0 ;  /* 0x0020000018a879f0 */ /* 0x000fe2000c0018ff */
[----:B------:R-:W-:Y:S01]  /*18250*/  UMOV UR4, UR28 ;  /* 0x0000001c00047c82 */ /* 0x000fe20008000000 */
[----:B------:R-:W-:Y:S01]  /*18260*/  UMOV UR5, UR29 ;  /* 0x0000001d00057c82 */ /* 0x000fe20008000000 */
[----:B------:R-:W-:Y:S02]  /*18270*/  WARPGROUP.DEPBAR.LE gsb0, 0x0 ;  /* 0x00008000000079c5 */ /* 0x000fe40000010000 */
[----:B------:R-:W-:-:S06]  /*18280*/  WARPGROUP.ARRIVE ;  /* 0x00000000000079c5 */ /* 0x000fcc0000000000 */
[----:B------:R-:W-:Y:S01]  /*18290*/  HGMMA.64x16x16.F32.BF16 R160, gdesc[UR4], RZ, !UPT, gsb0 ;  /* 0x0020000004a079f0 */ /* 0x000fe2000c0018ff */
[----:B------:R-:W-:Y:S01]  /*182a0*/  UMOV UR16, UR28 ;  /* 0x0000001c00107c82 */ /* 0x000fe20008000000 */
[----:B------:R-:W-:Y:S01]  /*182b0*/  UMOV UR17, UR29 ;  /* 0x0000001d00117c82 */ /* 0x000fe20008000000 */
[----:B------:R-:W-:Y:S01]  /*182c0*/  VIADD R14, R0, 0x180 ;  /* 0x00000180000e7836 */ /* 0x000fe20000000000 */
[----:B------:R-:W-:Y:S02]  /*182d0*/  WARPGROUP.DEPBAR.LE gsb0, 0x0 ;  /* 0x00008000000079c5 */ /* 0x000fe40000010000 */
[----:B------:R-:W-:-:S06]  /*182e0*/  WARPGROUP.ARRIVE ;  /* 0x00000000000079c5 */ /* 0x000fcc0000000000 */
[----:B------:R-:W-:Y:S01]  /*182f0*/  HGMMA.64x16x16.F32.BF16 R152, gdesc[UR16], RZ, !UPT, gsb0 ;  /* 0x00200000109879f0 */ /* 0x000fe2000c0018ff */
[----:B------:R-:W-:Y:S02]  /*18300*/  R2UR UR22, R14 ;  /* 0x000000000e1672ca */ /* 0x000fe400000e0000 */
[----:B------:R-:W-:Y:S01]  /*18310*/  R2UR UR23, R15 ;  /* 0x000000000f1772ca */ /* 0x000fe200000e0000 */
[----:B------:R-:W-:Y:S01]  /*18320*/  UMOV UR20, UR28 ;  /* 0x0000001c00147c82 */ /* 0x000fe20008000000 */
[----:B------:R-:W-:Y:S01]  /*18330*/  UMOV UR21, UR29 ;  /* 0x0000001d00157c82 */ /* 0x000fe20008000000 */
[----:B------:R-:W-:Y:S02]  /*18340*/  WARPGROUP.DEPBAR.LE gsb0, 0x0 ;  /* 0x00008000000079c5 */ /* 0x000fe40000010000 */
[----:B------:R-:W-:-:S08]  /*18350*/  WARPGROUP.ARRIVE ;  /* 0x00000000000079c5 */ /* 0x000fd00000000000 */
[----:B------:R-:W-:Y:S01]  /*18360*/  HGMMA.64x16x16.F32.BF16 R144, gdesc[UR20], RZ, !UPT, gsb0 ;  /* 0x00200000149079f0 */ /* 0x000fe2000c0018ff */
[----:B------:R-:W-:Y:S01]  /*18370*/  UMOV UR12, UR28 ;  /* 0x0000001c000c7c82 */ /* 0x000fe20008000000 */
[----:B------:R-:W-:Y:S01]  /*18380*/  UMOV UR13, UR29 ;  /* 0x0000001d000d7c82 */ /* 0x000fe20008000000 */
[----:B------:R-:W-:Y:S01]  /*18390*/  VIADD R120, R0, 0x280 ;  /* 0x0000028000787836 */ /* 0x000fe20000000000 */
[----:B------:R-:W-:Y:S02]  /*183a0*/  WARPGROUP.DEPBAR.LE gsb0, 0x0 ;  /* 0x00008000000079c5 */ /* 0x000fe40000010000 */
[----:B------:R-:W-:-:S06]  /*183b0*/  WARPGROUP.ARRIVE ;  /* 0x00000000000079c5 */ /* 0x000fcc0000000000 */
[----:B------:R-:W-:Y:S01]  /*183c0*/  HGMMA.64x16x16.F32.BF16 R136, gdesc[UR12], RZ, !UPT, gsb0 ;  /* 0x002000000c8879f0 */ /* 0x000fe2000c0018ff */
[----:B------:R-:W-:Y:S01]  /*183d0*/  IMAD.MOV.U32 R121, RZ, RZ, 0x40000040 ;  /* 0x40000040ff797424 */ /* 0x000fe200078e00ff */
[----:B------:R-:W-:-:S04]  /*183e0*/  R2UR UR10, R120 ;  /* 0x00000000780a72ca */ /* 0x000fc800000e0000 */
[----:B------:R-:W-:Y:S01]  /*183f0*/  R2UR UR11, R121 ;  /* 0x00000000790b72ca */ /* 0x000fe200000e0000 */
[----:B------:R-:W-:Y:S01]  /*18400*/  UMOV UR8, UR28 ;  /* 0x0000001c00087c82 */ /* 0x000fe20008000000 */
[----:B------:R-:W-:Y:S01]  /*18410*/  UMOV UR9, UR29 ;  /* 0x0000001d00097c82 */ /* 0x000fe20008000000 */
[----:B------:R-:W-:Y:S02]  /*18420*/  WARPGROUP.DEPBAR.LE gsb0, 0x0 ;  /* 0x00008000000079c5 */ /* 0x000fe40000010000 */
[----:B------:R-:W-:-:S08]  /*18430*/  WARPGROUP.ARRIVE ;  /* 0x00000000000079c5 */ /* 0x000fd00000000000 */
[----:B------:R-:W-:Y:S01]  /*18440*/  HGMMA.64x16x16.F32.BF16 R128, gdesc[UR8], RZ, !UPT, gsb0 ;  /* 0x00200000088079f0 */ /* 0x000fe2000c0018ff */
[C---:B------:R-:W-:Y:S02]  /*18450*/  VIADD R14, R0.reuse, 0x300 ;  /* 0x00000300000e7836 */ /* 0x040fe40000000000 */
[----:B------:R-:W-:Y:S02]  /*18460*/  VIADD R120, R0, 0x182 ;  /* 0x0000018200787836 */ /* 0x000fe40000000000 */
[----:B------:R-:W-:Y:S01]  /*18470*/  IMAD.MOV.U32 R121, RZ, RZ, 0x40000040 ;  /* 0x40000040ff797424 */ /* 0x000fe200078e00ff */
[----:B------:R-:W-:Y:S02]  /*18480*/  R2UR UR58, R14 ;  /* 0x000000000e3a72ca */ /* 0x000fe400000e0000 */
[----:B------:R-:W-:Y:S02]  /*18490*/  R2UR UR59, R15 ;  /* 0x000000000f3b72ca */ /* 0x000fe400000e0000 */
[----:B------:R-:W-:Y:S01]  /*184a0*/  R2UR UR26, R120 ;  /* 0x00000000781a72ca */ /* 0x000fe200000e0000 */
[----:B------:R-:W-:Y:S01]  /*184b0*/  VIADD R120, R0, 0x302 ;  /* 0x0000030200787836 */ /* 0x000fe20000000000 */
[----:B------:R-:W-:Y:S01]  /*184c0*/  R2UR UR27, R121 ;  /* 0x00000000791b72ca */ /* 0x000fe200000e0000 */
[----:B------:R-:W-:Y:S01]  /*184d0*/  IMAD.MOV.U32 R121, RZ, RZ, 0x40000040 ;  /* 0x40000040ff797424 */ /* 0x000fe200078e00ff */
[----:B--2---:R-:W-:-:S02]  /*184e0*/  R2UR UR38, R122 ;  /* 0x000000007a2672ca */ /* 0x004fc400000e0000 */
[----:B------:R-:W-:Y:S02]  /*184f0*/  R2UR UR46, R120 ;  /* 0x00000000782e72ca */ /* 0x000fe400000e0000 */
[----:B------:R-:W-:Y:S02]  /*18500*/  R2UR UR47, R121 ;  /* 0x00000000792f72ca */ /* 0x000fe400000e0000 */
[----:B------:R-:W-:Y:S01]  /*18510*/  R2UR UR39, R123 ;  /* 0x000000007b2772ca */ /* 0x000fe200000e0000 */
[----:B------:R-:W-:Y:S01]  /*18520*/  UMOV UR56, UR28 ;  /* 0x0000001c00387c82 */ /* 0x000fe20008000000 */
[----:B------:R-:W-:Y:S01]  /*18530*/  UMOV UR57, UR29 ;  /* 0x0000001d00397c82 */ /* 0x000fe20008000000 */
[----:B------:R-:W-:Y:S02]  /*18540*/  WARPGROUP.DEPBAR.LE gsb0, 0x0 ;  /* 0x00008000000079c5 */ /* 0x000fe40000010000 */
[----:B------:R-:W-:-:S06]  /*18550*/  WARPGROUP.ARRIVE ;  /* 0x00000000000079c5 */ /* 0x000fcc0000000000 */
[----:B------:R-:W-:Y:S01]  /*18560*/  HGMMA.64x16x16.F32.BF16 R120, gdesc[UR56], RZ, !UPT, gsb0 ;  /* 0x00200000387879f0 */ /* 0x000fe2000c0018ff */
        /* <DEDUP_REMOVED lines=27> */
[----:B------:R-:W-:Y:S01]  /*18720*/  UMOV UR24, UR42 ;  /* 0x0000002a00187c82 */ /* 0x000fe20008000000 */
[----:B------:R-:W-:Y:S01]  /*18730*/  UMOV UR25, UR43 ;  /* 0x0000002b00197c82 */ /* 0x000fe20008000000 */
[----:B------:R-:W-:Y:S01]  /*18740*/  VIADD R14, R0, 0x202 ;  /* 0x00000202000e7836 */ /* 0x000fe20000000000 */
[----:B------:R-:W-:Y:S02]  /*18750*/  WARPGROUP.DEPBAR.LE gsb0, 0x0 ;  /* 0x00008000000079c5 */ /* 0x000fe40000010000 */
[----:B------:R-:W-:-:S06]  /*18760*/  WARPGROUP.ARRIVE ;  /* 0x00000000000079c5 */ /* 0x000fcc0000000000 */
[----:B------:R-:W-:Y:S01]  /*18770*/  HGMMA.64x16x16.F32.BF16 R144, gdesc[UR24], R144, gsb0 ;  /* 0x00200000189079f0 */ /* 0x000fe20008001890 */
[----:B------:R-:W-:Y:S01]  /*18780*/  IMAD.MOV.U32 R15, RZ, RZ, 0x40000040 ;  /* 0x40000040ff0f7424 */ /* 0x000fe200078e00ff */
[----:B------:R-:W-:-:S04]  /*18790*/  R2UR UR22, R14 ;  /* 0x000000000e1672ca */ /* 0x000fc800000e0000 */
        /* <DEDUP_REMOVED lines=12> */
[----:B------:R-:W-:Y:S01]  /*18860*/  MOV R5, UR45 ;  /* 0x0000002d00057c02 */ /* 0x000fe20008000f00 */
[----:B------:R-:W-:Y:S02]  /*18870*/  WARPGROUP.DEPBAR.LE gsb0, 0x0 ;  /* 0x00008000000079c5 */ /* 0x000fe40000010000 */
[----:B------:R-:W-:Y:S01]  /*18880*/  WARPGROUP.ARRIVE ;  /* 0x00000000000079c5 */ /* 0x000fe20000000000 */
[----:B01----:R-:W-:Y:S01]  /*18890*/  MOV R4, UR44 ;  /* 0x0000002c00047c02 */ /* 0x003fe20008000f00 */
[----:B------:R-:W-:Y:S01]  /*188a0*/  VIADD R14, R0, 0x4 ;  /* 0x00000004000e7836 */ /* 0x000fe20000000000 */
[----:B------:R-:W-:Y:S01]  /*188b0*/  UMOV UR12, UR38 ;  /* 0x00000026000c7c82 */ /* 0x000fe20008000000 */
[----:B------:R-:W-:Y:S01]  /*188c0*/  IMAD.MOV.U32 R15, RZ, RZ, 0x40000040 ;  /* 0x40000040ff0f7424 */ /* 0x000fe200078e00ff */
[----:B------:R-:W-:-:S02]  /*188d0*/  UMOV UR13, UR39 ;  /* 0x00000027000d7c82 */ /* 0x000fc40008000000 */
[----:B------:R-:W-:Y:S01]  /*188e0*/  HGMMA.64x16x16.F32.BF16 R128, gdesc[UR16], R128, gsb0 ;  /* 0x00200000108079f0 */ /* 0x000fe20008001880 */
[----:B------:R-:W-:Y:S01]  /*188f0*/  UMOV UR44, UR42 ;  /* 0x0000002a002c7c82 */ /* 0x000fe20008000000 */
[----:B------:R-:W-:Y:S01]  /*18900*/  UMOV UR45, UR43 ;  /* 0x0000002b002d7c82 */ /* 0x000fe20008000000 */
[----:B------:R-:W-:Y:S01]  /*18910*/  UMOV UR8, UR38 ;  /* 0x0000002600087c82 */ /* 0x000fe20008000000 */
[----:B------:R-:W-:Y:S01]  /*18920*/  UMOV UR9, UR39 ;  /* 0x0000002700097c82 */ /* 0x000fe20008000000 */
[----:B------:R-:W2:Y:S01]  /*18930*/  LDL.64 R20, [R1+0x18] ;  /* 0x0000180001147983 */ /* 0x000ea20000100a00 */
[----:B------:R-:W-:Y:S02]  /*18940*/  WARPGROUP.DEPBAR.LE gsb0, 0x0 ;  /* 0x00008000000079c5 */ /* 0x000fe40000010000 */
[----:B------:R-:W-:-:S06]  /*18950*/  WARPGROUP.ARRIVE ;  /* 0x00000000000079c5 */ /* 0x000fcc0000000000 */
[----:B------:R-:W-:Y:S01]  /*18960*/  HGMMA.64x16x16.F32.BF16 R120, gdesc[UR44], R120, gsb0 ;  /* 0x002000002c7879f0 */ /* 0x000fe20008001878 */
[----:B------:R-:W-:Y:S02]  /*18970*/  R2UR UR14, R14 ;  /* 0x000000000e0e72ca */ /* 0x000fe400000e0000 */
[----:B------:R-:W-:Y:S01]  /*18980*/  R2UR UR15, R15 ;  /* 0x000000000f0f72ca */ /* 0x000fe200000e0000 */
[----:B------:R-:W-:Y:S01]  /*18990*/  VIADD R14, R0, 0x84 ;  /* 0x00000084000e7836 */ /* 0x000fe20000000000 */
[----:B------:R-:W-:Y:S02]  /*189a0*/  WARPGROUP.DEPBAR.LE gsb0, 0x0 ;  /* 0x00008000000079c5 */ /* 0x000fe40000010000 */
[----:B------:R-:W-:-:S09]  /*189b0*/  WARPGROUP.ARRIVE ;  /* 0x00000000000079c5 */ /* 0x000fd20000000000 */
[----:B------:R-:W-:Y:S01]  /*189c0*/  HGMMA.64x16x16.F32.BF16 R168, gdesc[UR12], R168, gsb0 ;  /* 0x002000000ca879f0 */ /* 0x000fe200080018a8 */
[----:B------:R-:W-:Y:S01]  /*189d0*/  IMAD.MOV.U32 R15, RZ, RZ, 0x40000040 ;  /* 0x40000040ff0f7424 */ /* 0x000fe200078e00ff */
[----:B------:R-:W-:-:S04]  /*189e0*/  R2UR UR10, R14 ;  /* 0x000000000e0a72ca */ /* 0x000fc800000e0000 */
        /* <DEDUP_REMOVED lines=168> */
[----:B------:R-:W-:-:S09]  /*19470*/  UMOV UR17, UR39 ;  /* 0x0000002700117c82 */ /* 0x000fd20008000000 */
        /* <DEDUP_REMOVED lines=19> */
[----:B------:R-:W2:Y:S01]  /*195b0*/  LDL.64 R20, [R1] ;  /* 0x0000000001147983 */ /* 0x000ea20000100a00 */
        /* <DEDUP_REMOVED lines=132> */
[----:B------:R-:W-:Y:S01]  /*19e00*/  R2UR UR45, R5 ;  /* 0x00000000052d72ca */ /* 0x000fe200000e0000 */
[----:B------:R-:W-:Y:S01]  /*19e10*/  IMAD.MOV.U32 R5, RZ, RZ, 0x40000040 ;  /* 0x40000040ff057424 */ /* 0x000fe200078e00ff */
[----:B------:R-:W-:Y:S01]  /*19e20*/  R2UR UR44, R4 ;  /* 0x00000000042c72ca */ /* 0x000fe200000e0000 */
[----:B------:R-:W-:-:S03]  /*19e30*/  VIADD R4, R0, 0x406 ;  /* 0x0000040600047836 */ /* 0x000fc60000000000 */
        /* <DEDUP_REMOVED lines=395> */
.L_x_2696:
[----:B------:R-:W-:Y:S01]  /*1b6f0*/  SHF.L.U32 R0, R11, 0x1f, RZ ;  /* 0x0000001f0b007819 */ /* 0x000fe200000006ff */
[----:B------:R-:W-:-:S04]  /*1b700*/  IMAD R11, R12, 0x8, R16 ;  /* 0x000000080c0b7824 */ /* 0x000fc800078e0210 */
[----:B------:R0:W1:Y:S01]  /*1b710*/  SYNCS.PHASECHK.TRANS64.TRYWAIT P3, [R11+URZ+0x36850], R0 ;  /* 0x036850000b0075a7 */ /* 0x000062000806017f */
[----:B------:R-:W-:Y:S05]  /*1b720*/  @!P0 BRA `(.L_x_2697) ;  /* 0x0000000000048947 */ /* 0x000fea0003800000 */
[----:B------:R-:W-:Y:S01]  /*1b730*/  BPT.TRAP 0x1 ;  /* 0x000000040000795c */ /* 0x000fe20000300000 */
.L_x_2697:
[----:B------:R-:W-:Y:S04]  /*1b740*/  BSSY B2, `(.L_x_2698) ;  /* 0x0000004000027945 */ /* 0x000fe80003800000 */
[----:B-1----:R-:W-:Y:S05]  /*1b750*/  @P3 BRA `(.L_x_2699) ;  /* 0x0000000000083947 */ /* 0x002fea0003800000 */
[----:B------:R-:W1:Y:S02]  /*1b760*/  SYNCS.PHASECHK.TRANS64.TRYWAIT P3, [R11+URZ+0x36850], R0 ;  /* 0x036850000b0075a7 */ /* 0x000e64000806017f */
[----:B-1----:R-:W-:Y:S05]  /*1b770*/  @!P3 BRA `(.L_x_2700) ;  /* 0x00000154000cb947 */ /* 0x002fea0003800000 */
.L_x_2699:
[----:B------:R-:W-:Y:S05]  /*1b780*/  BSYNC B2 ;  /* 0x0000000000027941 */ /* 0x000fea0003800000 */
.L_x_2698:
        /* <DEDUP_REMOVED lines=9> */
[----:B------:R-:W-:Y:S01]  /*1b820*/  LOP3.LUT R0, R0, 0x3fff, RZ, 0xc0, !PT ;  /* 0x00003fff00007812 */ /* 0x000fe200078ec0ff */
[----:B------:R-:W0:Y:S01]  /*1b830*/  @P2 LDC R3, c[0x0][0x450] ;  /* 0x00011400ff032b82 */ /* 0x000e220000000800 */
[----:B------:R-:W-:-:S02]  /*1b840*/  @!P1 PRMT R13, RZ, 0x654, R13 ;  /* 0x00000654ff0d9816 */ /* 0x000fc4000000000d */
[----:B------:R-:W-:Y:S02]  /*1b850*/  LOP3.LUT R0, R0, 0x3800000, RZ, 0xfc, !PT ;  /* 0x0380000000007812 */ /* 0x000fe400078efcff */
[----:B------:R-:W-:-:S03]  /*1b860*/  @!P1 PRMT R11, RZ, 0x654, R11 ;  /* 0x00000654ff0b9816 */ /* 0x000fc6000000000b */
[----:B------:R-:W-:Y:S02]  /*1b870*/  IMAD R2, R12, 0xa80, R0 ;  /* 0x00000a800c027824 */ /* 0x000fe400078e0200 */
[----:B------:R-:W-:Y:S02]  /*1b880*/  IMAD.IADD R0, R227, 0x1, R223 ;  /* 0x00000001e3007824 */ /* 0x000fe400078e02df */
[C---:B------:R-:W-:Y:S01]  /*1b890*/  VIADD R4, R2.reuse, 0x80 ;  /* 0x0000008002047836 */ /* 0x040fe20000000000 */
[----:B------:R-:W-:-:S13]  /*1b8a0*/  R2UR UR6, R2 ;  /* 0x00000000020672ca */ /* 0x000fda00000e0000 */
        /* <DEDUP_REMOVED lines=16> */
[----:B------:R-:W1:Y:S01]  /*1b9b0*/  @P2 LDC R4, c[0x0][0x44c] ;  /* 0x00011300ff042b82 */ /* 0x000e620000000800 */
[----:B------:R-:W-:Y:S01]  /*1b9c0*/  R2UR UR7, R5 ;  /* 0x00000000050772ca */ /* 0x000fe200000e0000 */
[----:B------:R-:W-:Y:S02]  /*1b9d0*/  IMAD.MOV.U32 R5, RZ, RZ, 0x40000040 ;  /* 0x40000040ff057424 */ /* 0x000fe400078e00ff */
[----:B-1----:R-:W-:-:S05]  /*1b9e0*/  @P2 IMAD.HI.U32 R4, R0, R4, RZ ;  /* 0x0000000400042227 */ /* 0x002fca00078e00ff */
[----:B0-----:R-:W-:Y:S01]  /*1b9f0*/  @P2 SHF.R.U32.HI R0, RZ, R3, R4 ;  /* 0x00000003ff002219 */ /* 0x001fe20000011604 */
[----:B------:R-:W-:Y:S02]  /*1ba00*/  VIADD R4, R2, 0x200 ;  /* 0x0000020002047836 */ /* 0x000fe40000000000 */
[----:B------:R-:W-:Y:S02]  /*1ba10*/  IMAD R3, R10, -0x70, RZ ;  /* 0xffffff900a037824 */ /* 0x000fe400078e02ff */
[----:B------:R-:W-:Y:S03]  /*1ba20*/  SHFL.IDX PT, R12, R0, 0x1, 0x1c1f ;  /* 0x003c1f00000c7f89 */ /* 0x000fe600000e0000 */
[----:B------:R-:W-:-:S04]  /*1ba30*/  IADD3 R3, -R225, 0x1, R3 ;  /* 0x00000001e1037810 */ /* 0x000fc80007ffe103 */
[----:B------:R-:W-:Y:S01]  /*1ba40*/  IADD3 R3, -R224, R3, R226 ;  /* 0x00000003e0037210 */ /* 0x000fe20007ffe1e2 */
[----:B------:R-:W-:Y:S02]  /*1ba50*/  WARPGROUP.DEPBAR.LE gsb0, 0x0 ;  /* 0x00008000000079c5 */ /* 0x000fe40000010000 */
[----:B------:R-:W-:-:S06]  /*1ba60*/  WARPGROUP.ARRIVE ;  /* 0x00000000000079c5 */ /* 0x000fcc0000000000 */
[----:B------:R-:W-:Y:S01]  /*1ba70*/  HGMMA.64x192x16.F32.BF16 R24, R188, gdesc[UR4].tnspB, R24, gsb0 ;  /* 0x42e00004bc187df0 */ /* 0x000fe20008001818 */
[----:B------:R-:W-:Y:S02]  /*1ba80*/  R2UR UR6, R4 ;  /* 0x00000000040672ca */ /* 0x000fe400000e0000 */
[----:B------:R0:W1:Y:S01]  /*1ba90*/  SHFL.IDX PT, R4, R0, RZ, 0x1c1f ;  /* 0x001c1fff00047589 */ /* 0x00006200000e0000 */
[----:B------:R-:W-:Y:S01]  /*1baa0*/  R2UR UR7, R5 ;  /* 0x00000000050772ca */ /* 0x000fe200000e0000 */
[----:B0-----:R-:W-:Y:S02]  /*1bab0*/  IMAD.U32 R0, RZ, RZ, UR4 ;  /* 0x00000004ff007e24 */ /* 0x001fe4000f8e00ff */
[----:B-1----:R-:W-:-:S05]  /*1bac0*/  IMAD.IADD R4, R3, 0x1, R4 ;  /* 0x0000000103047824 */ /* 0x002fca00078e0204 */
        /* <DEDUP_REMOVED lines=81> */
[----:B------:R-:W-:Y:S02]  /*1bfe0*/  FSEL R125, R125, -INF , P5 ;  /* 0xff8000007d7d7808 */ /* 0x000fe40002800000 */
[----:B------:R-:W-:-:S04]  /*1bff0*/  FMNMX.FTZ R5, R124, R5, !PT ;  /* 0x000000057c057209 */ /* 0x000fc80007810000 */
[----:B------:R-:W-:Y:S01]  /*1c000*/  FMNMX.FTZ R14, R125, R5, !PT ;  /* 0x000000057d0e7209 */ /* 0x000fe20007810000 */
[----:B------:R-:W-:-:S04]  /*1c010*/  IMAD.MOV.U32 R5, RZ, RZ, 0x40000040 ;  /* 0x40000040ff057424 */ /* 0x000fc800078e00ff */
[----:B------:R-:W0:Y:S01]  /*1c020*/  SHFL.BFLY PT, R4, R14, 0x2, 0x1f ;  /* 0x0c401f000e047f89 */ /* 0x000e2200000e0000 */
[----:B------:R-:W-:Y:S02]  /*1c030*/  WARPGROUP.DEPBAR.LE gsb0, 0x0 ;  /* 0x00008000000079c5 */ /* 0x000fe40000010000 */
[----:B------:R-:W-:-:S06]  /*1c040*/  WARPGROUP.ARRIVE ;  /* 0x00000000000079c5 */ /* 0x000fcc0000000000 */
[----:B------:R-:W-:Y:S01]  /*1c050*/  HGMMA.64x192x16.F32.BF16 R24, R184, gdesc[UR4].tnspB, R24, gsb0 ;  /* 0x42e00004b8187df0 */ /* 0x000fe20008001818 */
[----:B------:R-:W-:Y:S02]  /*1c060*/  R2UR UR7, R5 ;  /* 0x00000000050772ca */ /* 0x000fe400000e0000 */
[----:B0-----:R-:W-:Y:S01]  /*1c070*/  FMNMX.FTZ R14, R14, R4, !PT ;  /* 0x000000040e0e7209 */ /* 0x001fe20007810000 */
[----:B------:R-:W-:-:S04]  /*1c080*/  VIADD R4, R2, 0x280 ;  /* 0x0000028002047836 */ /* 0x000fc80000000000 */
[----:B------:R-:W0:Y:S01]  /*1c090*/  SHFL.BFLY PT, R15, R14, 0x1, 0x1f ;  /* 0x0c201f000e0f7f89 */ /* 0x000e2200000e0000 */
[----:B------:R-:W-:Y:S01]  /*1c0a0*/  R2UR UR6, R4 ;  /* 0x00000000040672ca */ /* 0x000fe200000e0000 */
[----:B------:R-:W-:-:S05]  /*1c0b0*/  IMAD.IADD R4, R3, 0x1, R12 ;  /* 0x0000000103047824 */ /* 0x000fca00078e020c */
        /* <DEDUP_REMOVED lines=8> */
[----:B------:R-:W-:Y:S02]  /*1c140*/  FSEL R175, R175, -INF , P5 ;  /* 0xff800000afaf7808 */ /* 0x000fe40002800000 */
[----:B0-----:R-:W-:Y:S02]  /*1c150*/  FMNMX.FTZ R5, R14, R15, !PT ;  /* 0x0000000f0e057209 */ /* 0x001fe40007810000 */
[C---:B------:R-:W-:Y:S02]  /*1c160*/  ISETP.GT.AND P4, PT, R4.reuse, 0x10, PT ;  /* 0x000000100400780c */ /* 0x040fe40003f84270 */
[C---:B------:R-:W-:Y:S01]  /*1c170*/  FSETP.NEU.FTZ.AND P3, PT, R5.reuse, -INF , PT ;  /* 0xff8000000500780b */ /* 0x040fe20003f7d000 */
[----:B------:R-:W-:Y:S01]  /*1c180*/  FMUL.FTZ R14, R5, R0 ;  /* 0x00000000050e7220 */ /* 0x000fe20000410000 */
[----:B------:R-:W-:-:S02]  /*1c190*/  ISETP.GT.AND P5, PT, R4, 0x11, PT ;  /* 0x000000110400780c */ /* 0x000fc40003fa4270 */
[----:B------:R-:W-:Y:S02]  /*1c1a0*/  FSEL R162, R162, -INF , P4 ;  /* 0xff800000a2a27808 */ /* 0x000fe40002000000 */
[----:B------:R-:W-:Y:S02]  /*1c1b0*/  FSEL R3, R14, RZ, P3 ;  /* 0x000000ff0e037208 */ /* 0x000fe40001800000 */
[----:B------:R-:W-:Y:S02]  /*1c1c0*/  FMNMX.FTZ R14, R171, R12, !PT ;  /* 0x0000000cab0e7209 */ /* 0x000fe40007810000 */
        /* <DEDUP_REMOVED lines=17> */
[-CC-:B------:R-:W-:Y:S01]  /*1c2e0*/  FFMA.FTZ R202, R172, R0.reuse, -R3.reuse ;  /* 0x00000000acca7223 */ /* 0x180fe20000010803 */
[----:B------:R-:W-:Y:S01]  /*1c2f0*/  ISETP.GT.AND P4, PT, R4, 0x20, PT ;  /* 0x000000200400780c */ /* 0x000fe20003f84270 */
[-CC-:B------:R-:W-:Y:S01]  /*1c300*/  FFMA.FTZ R173, R173, R0.reuse, -R3.reuse ;  /* 0x00000000adad7223 */ /* 0x180fe20000010803 */
[----:B------:R-:W-:Y:S01]  /*1c310*/  FMNMX.FTZ R15, R166, R15, !PT ;  /* 0x0000000fa60f7209 */ /* 0x000fe20007810000 */
[-CC-:B------:R-:W-:Y:S01]  /*1c320*/  FFMA.FTZ R161, R161, R0.reuse, -R3.reuse ;  /* 0x00000000a1a17223 */ /* 0x180fe20000010803 */
[----:B------:R-:W-:Y:S01]  /*1c330*/  ISETP.GT.AND P5, PT, R4, 0x21, PT ;  /* 0x000000210400780c */ /* 0x000fe20003fa4270 */
[-CC-:B------:R-:W-:Y:S01]  /*1c340*/  FFMA.FTZ R198, R164, R0.reuse, -R3.reuse ;  /* 0x00000000a4c67223 */ /* 0x180fe20000010803 */
[----:B------:R-:W-:Y:S01]  /*1c350*/  FSEL R154, R154, -INF , P4 ;  /* 0xff8000009a9a7808 */ /* 0x000fe20002000000 */
        /* <DEDUP_REMOVED lines=10> */
[----:B------:R-:W-:Y:S01]  /*1c400*/  FFMA.FTZ R125, R125, R0, -R3 ;  /* 0x000000007d7d7223 */ /* 0x000fe20000010803 */
[----:B------:R-:W-:Y:S01]  /*1c410*/  FSEL R158, R158, -INF , P4 ;  /* 0xff8000009e9e7808 */ /* 0x000fe20002000000 */
[----:B------:R-:W-:Y:S01]  /*1c420*/  MUFU.EX2 R200, R200 ;  /* 0x000000c800c87308 */ /* 0x000fe20000000800 */
[----:B------:R-:W-:-:S02]  /*1c430*/  FMNMX.FTZ R20, R155, R15, !PT ;  /* 0x0000000f9b147209 */ /* 0x000fc40007810000 */
[----:B------:R-:W-:Y:S02]  /*1c440*/  FSEL R159, R159, -INF , P5 ;  /* 0xff8000009f9f7808 */ /* 0x000fe40002800000 */
[----:B------:R-:W-:Y:S02]  /*1c450*/  ISETP.GT.AND P4, PT, R4, 0x30, PT ;  /* 0x000000300400780c */ /* 0x000fe40003f84270 */
[----:B------:R-:W-:Y:S01]  /*1c460*/  FMNMX.FTZ R20, R158, R20, !PT ;  /* 0x000000149e147209 */ /* 0x000fe20007810000 */
[----:B------:R-:W-:Y:S01]  /*1c470*/  MUFU.EX2 R12, R169 ;  /* 0x000000a9000c7308 */ /* 0x000fe20000000800 */
[----:B------:R-:W-:Y:S02]  /*1c480*/  ISETP.GT.AND P5, PT, R4, 0x31, PT ;  /* 0x000000310400780c */ /* 0x000fe40003fa4270 */
[----:B------:R-:W-:Y:S02]  /*1c490*/  FSEL R146, R146, -INF , P4 ;  /* 0xff80000092927808 */ /* 0x000fe40002000000 */
[----:B------:R-:W-:-:S02]  /*1c4a0*/  FMNMX.FTZ R20, R159, R20, !PT ;  /* 0x000000149f147209 */ /* 0x000fc40007810000 */
[----:B------:R-:W-:Y:S01]  /*1c4b0*/  ISETP.GT.AND P4, PT, R4, 0x38, PT ;  /* 0x000000380400780c */ /* 0x000fe20003f84270 */
[----:B------:R-:W-:Y:S01]  /*1c4c0*/  MUFU.EX2 R202, R202 ;  /* 0x000000ca00ca7308 */ /* 0x000fe20000000800 */
[----:B------:R-:W-:Y:S02]  /*1c4d0*/  FSEL R147, R147, -INF , P5 ;  /* 0xff80000093937808 */ /* 0x000fe40002800000 */
[----:B------:R-:W-:Y:S02]  /*1c4e0*/  FMNMX.FTZ R20, R146, R20, !PT ;  /* 0x0000001492147209 */ /* 0x000fe40007810000 */
[----:B------:R-:W-:Y:S02]  /*1c4f0*/  ISETP.GT.AND P5, PT, R4, 0x39, PT ;  /* 0x000000390400780c */ /* 0x000fe40003fa4270 */
        /* <DEDUP_REMOVED lines=18> */
[C---:B------:R-:W-:Y:S02]  /*1c620*/  ISETP.GT.AND P4, PT, R4.reuse, 0x50, PT ;  /* 0x000000500400780c */ /* 0x040fe40003f84270 */
[----:B------:R-:W-:Y:S02]  /*1c630*/  FSEL R143, R143, -INF , P5 ;  /* 0xff8000008f8f7808 */ /* 0x000fe40002800000 */
[----:B------:R-:W-:Y:S01]  /*1c640*/  ISETP.GT.AND P5, PT, R4, 0x51, PT ;  /* 0x000000510400780c */ /* 0x000fe20003fa4270 */
[----:B------:R0:W-:Y:S08]  /*1c650*/  MUFU.EX2 R21, R153 ;  /* 0x0000009900157308 */ /* 0x0001f00000000800 */
[----:B------:R-:W-:Y:S01]  /*1c660*/  MUFU.EX2 R20, R165 ;  /* 0x000000a500147308 */ /* 0x000fe20000000800 */
[----:B0-----:R-:W-:-:S02]  /*1c670*/  FMNMX.FTZ R153, R142, R152, !PT ;  /* 0x000000988e997209 */ /* 0x001fc40007810000 */
[----:B------:R-:W-:Y:S02]  /*1c680*/  FSEL R152, R130, -INF , P4 ;  /* 0xff80000082987808 */ /* 0x000fe40002000000 */
[----:B------:R-:W-:Y:S02]  /*1c690*/  FMNMX.FTZ R130, R143, R153, !PT ;  /* 0x000000998f827209 */ /* 0x000fe40007810000 */
[----:B------:R-:W-:Y:S01]  /*1c6a0*/  ISETP.GT.AND P4, PT, R4, 0x58, PT ;  /* 0x000000580400780c */ /* 0x000fe20003f84270 */
[----:B------:R-:W-:Y:S01]  /*1c6b0*/  MUFU.EX2 R192, R192 ;  /* 0x000000c000c07308 */ /* 0x000fe20000000800 */
[----:B------:R-:W-:Y:S02]  /*1c6c0*/  FSEL R153, R131, -INF , P5 ;  /* 0xff80000083997808 */ /* 0x000fe40002800000 */
[----:B------:R-:W-:Y:S02]  /*1c6d0*/  FMNMX.FTZ R130, R152, R130, !PT ;  /* 0x0000008298827209 */ /* 0x000fe40007810000 */
[----:B------:R-:W-:-:S02]  /*1c6e0*/  ISETP.GT.AND P5, PT, R4, 0x59, PT ;  /* 0x000000590400780c */ /* 0x000fc40003fa4270 */
[----:B------:R-:W-:Y:S01]  /*1c6f0*/  FSEL R156, R134, -INF , P4 ;  /* 0xff800000869c7808 */ /* 0x000fe20002000000 */
[----:B------:R-:W-:Y:S01]  /*1c700*/  FFMA.FTZ R134, R141, R0, -R3 ;  /* 0x000000008d867223 */ /* 0x000fe20000010803 */
[----:B------:R-:W-:Y:S01]  /*1c710*/  FMNMX.FTZ R131, R153, R130, !PT ;  /* 0x0000008299837209 */ /* 0x000fe20007810000 */
[----:B------:R-:W-:Y:S01]  /*1c720*/  MUFU.EX2 R194, R194 ;  /* 0x000000c200c27308 */ /* 0x000fe20000000800 */
[----:B------:R-:W-:Y:S02]  /*1c730*/  FSEL R135, R135, -INF , P5 ;  /* 0xff80000087877808 */ /* 0x000fe40002800000 */
[----:B------:R-:W-:Y:S02]  /*1c740*/  ISETP.GT.AND P4, PT, R4, 0x60, PT ;  /* 0x000000600400780c */ /* 0x000fe40003f84270 */
[----:B------:R-:W-:Y:S02]  /*1c750*/  FMNMX.FTZ R131, R156, R131, !PT ;  /* 0x000000839c837209 */ /* 0x000fe40007810000 */
[----:B------:R-:W-:Y:S01]  /*1c760*/  ISETP.GT.AND P5, PT, R4, 0x61, PT ;  /* 0x000000610400780c */ /* 0x000fe20003fa4270 */
[----:B------:R0:W-:Y:S01]  /*1c770*/  MUFU.EX2 R130, R157 ;  /* 0x0000009d00827308 */ /* 0x0001e20000000800 */
[----:B------:R-:W-:-:S02]  /*1c780*/  FMNMX.FTZ R131, R135, R131, !PT ;  /* 0x0000008387837209 */ /* 0x000fc40007810000 */
[----:B------:R-:W-:Y:S02]  /*1c790*/  FSEL R144, R123, -INF , P5 ;  /* 0xff8000007b907808 */ /* 0x000fe40002800000 */
[----:B------:R-:W-:-:S03]  /*1c7a0*/  ISETP.GT.AND P5, PT, R4, 0x69, PT ;  /* 0x000000690400780c */ /* 0x000fc60003fa4270 */
[----:B------:R-:W-:Y:S01]  /*1c7b0*/  MUFU.EX2 R188, R188 ;  /* 0x000000bc00bc7308 */ /* 0x000fe20000000800 */
[----:B0-----:R-:W-:Y:S02]  /*1c7c0*/  FSEL R157, R122, -INF , P4 ;  /* 0xff8000007a9d7808 */ /* 0x001fe40002000000 */
[----:B------:R-:W-:Y:S02]  /*1c7d0*/  ISETP.GT.AND P4, PT, R4, 0x68, PT ;  /* 0x000000680400780c */ /* 0x000fe40003f84270 */
[----:B------:R-:W-:Y:S02]  /*1c7e0*/  FMNMX.FTZ R131, R157, R131, !PT ;  /* 0x000000839d837209 */ /* 0x000fe40007810000 */
[----:B------:R-:W-:Y:S01]  /*1c7f0*/  FSEL R160, R126, -INF , P4 ;  /* 0xff8000007ea07808 */ /* 0x000fe20002000000 */
[----:B------:R-:W-:Y:S01]  /*1c800*/  FFMA.FTZ R126, R145, R0, -R3 ;  /* 0x00000000917e7223 */ /* 0x000fe20000010803 */
[----:B------:R-:W-:Y:S01]  /*1c810*/  FMNMX.FTZ R131, R144, R131, !PT ;  /* 0x0000008390837209 */ /* 0x000fe20007810000 */
[----:B------:R-:W-:Y:S01]  /*1c820*/  MUFU.EX2 R190, R190 ;  /* 0x000000be00be7308 */ /* 0x000fe20000000800 */
[----:B------:R-:W-:Y:S01]  /*1c830*/  FSEL R145, R127, -INF , P5 ;  /* 0xff8000007f917808 */ /* 0x000fe20002800000 */
[----:B------:R-:W-:-:S02]  /*1c840*/  WARPGROUP.DEPBAR.LE gsb0, 0x0 ;  /* 0x00008000000079c5 */ /* 0x000fc40000010000 */
[----:B------:R-:W-:Y:S01]  /*1c850*/  WARPGROUP.ARRIVE ;  /* 0x00000000000079c5 */ /* 0x000fe20000000000 */
[----:B------:R-:W-:Y:S01]  /*1c860*/  FMNMX.FTZ R4, R160, R131, !PT ;  /* 0x00000083a0047209 */ /* 0x000fe20007810000 */
[-CC-:B------:R-:W-:Y:S01]  /*1c870*/  FFMA.FTZ R127, R149, R0.reuse, -R3.reuse ;  /* 0x00000000957f7223 */ /* 0x180fe20000010803 */
[-CC-:B------:R-:W-:Y:S01]  /*1c880*/  FFMA.FTZ R184, R136, R0.reuse, -R3.reuse ;  /* 0x0000000088b87223 */ /* 0x180fe20000010803 */
[--C-:B------:R-:W-:Y:S01]  /*1c890*/  FFMA.FTZ R131, R137, R0, -R3.reuse ;  /* 0x0000000089837223 */ /* 0x100fe20000010803 */
[----:B------:R-:W-:Y:S01]  /*1c8a0*/  FMNMX.FTZ R4, R145, R4, !PT ;  /* 0x0000000491047209 */ /* 0x000fe20007810000 */
[----:B------:R-:W-:Y:S01]  /*1c8b0*/  HGMMA.64x192x16.F32.BF16 R24, R180, gdesc[UR4].tnspB, R24, gsb0 ;  /* 0x42e00004b4187df0 */ /* 0x000fe20008001818 */
[----:B------:R-:W-:Y:S01]  /*1c8c0*/  FFMA.FTZ R186, R140, R0, -R3 ;  /* 0x000000008cba7223 */ /* 0x000fe20000010803 */
[----:B------:R-:W-:Y:S02]  /*1c8d0*/  MUFU.EX2 R126, R126 ;  /* 0x0000007e007e7308 */ /* 0x000fe40000000800 */
[----:B------:R-:W0:Y:S06]  /*1c8e0*/  SHFL.BFLY PT, R122, R4, 0x2, 0x1f ;  /* 0x0c401f00047a7f89 */ /* 0x000e2c00000e0000 */
[----:B------:R-:W-:Y:S08]  /*1c8f0*/  MUFU.EX2 R127, R127 ;  /* 0x0000007f007f7308 */ /* 0x000ff00000000800 */
[----:B------:R-:W-:Y:S08]  /*1c900*/  MUFU.EX2 R184, R184 ;  /* 0x000000b800b87308 */ /* 0x000ff00000000800 */
[----:B------:R-:W-:Y:S01]  /*1c910*/  MUFU.EX2 R131, R131 ;  /* 0x0000008300837308 */ /* 0x000fe20000000800 */
[----:B0-----:R-:W-:-:S05]  /*1c920*/  FMNMX.FTZ R4, R4, R122, !PT ;  /* 0x0000007a04047209 */ /* 0x001fca0007810000 */
[----:B------:R-:W0:Y:S02]  /*1c930*/  SHFL.BFLY PT, R122, R4, 0x1, 0x1f ;  /* 0x0c201f00047a7f89 */ /* 0x000e2400000e0000 */
[----:B------:R-:W-:Y:S08]  /*1c940*/  MUFU.EX2 R186, R186 ;  /* 0x000000ba00ba7308 */ /* 0x000ff00000000800 */
[----:B------:R-:W-:Y:S08]  /*1c950*/  MUFU.EX2 R134, R134 ;  /* 0x0000008600867308 */ /* 0x000ff00000000800 */
[----:B------:R-:W-:Y:S01]  /*1c960*/  MUFU.EX2 R120, R120 ;  /* 0x0000007800787308 */ /* 0x000fe20000000800 */
[----:B0-----:R-:W-:Y:S01]  /*1c970*/  FMNMX.FTZ R4, R4, R122, !PT ;  /* 0x0000007a04047209 */ /* 0x001fe20007810000 */
[----:B------:R-:W-:-:S06]  /*1c980*/  VIADD R122, R2, 0x300 ;  /* 0x00000300027a7836 */ /* 0x000fcc0000000000 */
[----:B------:R-:W-:Y:S01]  /*1c990*/  MUFU.EX2 R121, R121 ;  /* 0x0000007900797308 */ /* 0x000fe20000000800 */
[----:B------:R-:W-:Y:S02]  /*1c9a0*/  FSETP.NEU.FTZ.AND P4, PT, R4, -INF , PT ;  /* 0xff8000000400780b */ /* 0x000fe40003f9d000 */
[----:B------:R-:W-:Y:S02]  /*1c9b0*/  R2UR UR6, R122 ;  /* 0x000000007a0672ca */ /* 0x000fe400000e0000 */
[----:B------:R-:W-:-:S03]  /*1c9c0*/  FSEL R123, R4, RZ, P4 ;  /* 0x000000ff047b7208 */ /* 0x000fc60002000000 */
[----:B------:R-:W-:Y:S02]  /*1c9d0*/  MUFU.EX2 R124, R124 ;  /* 0x0000007c007c7308 */ /* 0x000fe40000000800 */
[----:B------:R-:W-:Y:S01]  /*1c9e0*/  FADD.FTZ R8, -R123, R8 ;  /* 0x000000087b087221 */ /* 0x000fe20000010100 */
[----:B------:R-:W-:-:S03]  /*1c9f0*/  IMAD.MOV.U32 R123, RZ, RZ, 0x40000040 ;  /* 0x40000040ff7b7424 */ /* 0x000fc600078e00ff */
[-C--:B------:R-:W-:Y:S02]  /*1ca00*/  FMUL.FTZ R8, R8, R0.reuse ;  /* 0x0000000008087220 */ /* 0x080fe40000410000 */
[----:B------:R-:W-:Y:S01]  /*1ca10*/  MUFU.EX2 R125, R125 ;  /* 0x0000007d007d7308 */ /* 0x000fe20000000800 */
[----:B------:R-:W-:Y:S01]  /*1ca20*/  R2UR UR7, R123 ;  /* 0x000000007b0772ca */ /* 0x000fe200000e0000 */
[----:B------:R-:W-:Y:S02]  /*1ca30*/  WARPGROUP.DEPBAR.LE gsb0, 0x0 ;  /* 0x00008000000079c5 */ /* 0x000fe40000010000 */
[----:B------:R-:W-:Y:S01]  /*1ca40*/  WARPGROUP.ARRIVE ;  /* 0x00000000000079c5 */ /* 0x000fe20000000000 */
[-CC-:B------:R-:W-:Y:S01]  /*1ca50*/  FFMA.FTZ R180, R128, R0.reuse, -R3.reuse ;  /* 0x0000000080b47223 */ /* 0x180fe20000010803 */
[-CC-:B------:R-:W-:Y:S01]  /*1ca60*/  FFMA.FTZ R128, R129, R0.reuse, -R3.reuse ;  /* 0x0000000081807223 */ /* 0x180fe20000010803 */
[-CC-:B------:R-:W-:Y:S01]  /*1ca70*/  FFMA.FTZ R129, R133, R0.reuse, -R3.reuse ;  /* 0x0000000085817223 */ /* 0x180fe20000010803 */
[-C--:B------:R-:W-:Y:S01]  /*1ca80*/  FFMA.FTZ R182, R132, R0.reuse, -R3 ;  /* 0x0000000084b67223 */ /* 0x080fe20000010803 */
[----:B------:R-:W-:-:S05]  /*1ca90*/  FMUL.FTZ R133, R4, R0 ;  /* 0x0000000004857220 */ /* 0x000fca0000410000 */
[----:B------:R-:W-:Y:S01]  /*1caa0*/  HGMMA.64x192x16.F32.BF16 R24, R176, gdesc[UR4].tnspB, R24, gsb0 ;  /* 0x42e00004b0187df0 */ /* 0x000fe20008001818 */
[----:B------:R-:W-:Y:S01]  /*1cab0*/  FSEL R3, R5, RZ, P3 ;  /* 0x000000ff05037208 */ /* 0x000fe20001800000 */
[----:B------:R-:W-:Y:S01]  /*1cac0*/  MUFU.EX2 R180, R180 ;  /* 0x000000b400b47308 */ /* 0x000fe20000000800 */
[C---:B------:R-:W-:Y:S01]  /*1cad0*/  ISETP.GT.AND P3, PT, R10.reuse, R221, PT ;  /* 0x000000dd0a00720c */ /* 0x040fe20003f64270 */
[----:B------:R-:W-:Y:S01]  /*1cae0*/  VIADD R10, R10, 0xffffffff ;  /* 0xffffffff0a0a7836 */ /* 0x000fe20000000000 */
[----:B------:R-:W-:Y:S01]  /*1caf0*/  FSEL R133, R133, RZ, P4 ;  /* 0x000000ff85857208 */ /* 0x000fe20002000000 */
[----:B------:R-:W-:-:S04]  /*1cb00*/  FADD.FTZ R3, -R3, R9 ;  /* 0x0000000903037221 */ /* 0x000fc80000010100 */
[-CC-:B------:R-:W-:Y:S01]  /*1cb10*/  FFMA.FTZ R201, R170, R0.reuse, -R133.reuse ;  /* 0x00000000aac97223 */ /* 0x180fe20000010885 */
[-C--:B------:R-:W-:Y:S01]  /*1cb20*/  FMUL.FTZ R3, R3, R0.reuse ;  /* 0x0000000003037220 */ /* 0x080fe20000410000 */
        /* <DEDUP_REMOVED lines=19> */
[----:B------:R1:W2:Y:S01]  /*1cc60*/  MUFU.EX2 R3, R8 ;  /* 0x0000000800037308 */ /* 0x0002a20000000800 */
[----:B0-----:R-:W-:Y:S01]  /*1cc70*/  FFMA.FTZ R7, R2, R7, R200 ;  /* 0x0000000702077223 */ /* 0x001fe200000100c8 */
[-CC-:B------:R-:W-:Y:S01]  /*1cc80*/  FFMA.FTZ R181, R152, R0.reuse, -R133.reuse ;  /* 0x0000000098b57223 */ /* 0x180fe20000010885 */
[-CC-:B------:R-:W-:Y:S01]  /*1cc90*/  FFMA.FTZ R183, R156, R0.reuse, -R133.reuse ;  /* 0x000000009cb77223 */ /* 0x180fe20000010885 */
[-C--:B------:R-:W-:Y:S01]  /*1cca0*/  FFMA.FTZ R135, R135, R0.reuse, -R133 ;  /* 0x0000000087877223 */ /* 0x080fe20000010885 */
[----:B------:R-:W-:Y:S01]  /*1ccb0*/  FADD.FTZ R7, R12, R7 ;  /* 0x000000070c077221 */ /* 0x000fe20000010000 */
[-CC-:B------:R-:W-:Y:S01]  /*1ccc0*/  FFMA.FTZ R157, R157, R0.reuse, -R133.reuse ;  /* 0x000000009d9d7223 */ /* 0x180fe20000010885 */
[-C--:B------:R-:W-:Y:S01]  /*1ccd0*/  FFMA.FTZ R144, R144, R0.reuse, -R133 ;  /* 0x0000000090907223 */ /* 0x080fe20000010885 */
[----:B------:R-:W0:Y:S01]  /*1cce0*/  MUFU.EX2 R132, R132 ;  /* 0x0000008400847308 */ /* 0x000e220000000800 */
[----:B------:R-:W-:Y:S01]  /*1ccf0*/  FADD.FTZ R7, R202, R7 ;  /* 0x00000007ca077221 */ /* 0x000fe20000010000 */
[-CC-:B-1----:R-:W-:Y:S01]  /*1cd00*/  FFMA.FTZ R8, R151, R0.reuse, -R133.reuse ;  /* 0x0000000097087223 */ /* 0x182fe20000010885 */
[----:B------:R-:W-:Y:S01]  /*1cd10*/  FFMA.FTZ R160, R160, R0, -R133 ;  /* 0x00000000a0a07223 */ /* 0x000fe20000010885 */
[----:B------:R-:W-:Y:S01]  /*1cd20*/  F2FP.BF16.F32.PACK_AB R200, R12, R200 ;  /* 0x000000c80cc8723e */ /* 0x000fe200000010ff */
[C---:B------:R-:W-:Y:S01]  /*1cd30*/  FADD.FTZ R7, R14.reuse, R7 ;  /* 0x000000070e077221 */ /* 0x040fe20000010000 */
[----:B------:R-:W-:Y:S01]  /*1cd40*/  F2FP.BF16.F32.PACK_AB R202, R14, R202 ;  /* 0x000000ca0eca723e */ /* 0x000fe200000010ff */
[----:B------:R-:W-:Y:S01]  /*1cd50*/  IMAD.MOV.U32 R12, RZ, RZ, R205 ;  /* 0x000000ffff0c7224 */ /* 0x000fe200078e00cd */
[----:B------:R-:W1:Y:S01]  /*1cd60*/  MUFU.EX2 R203, R203 ;  /* 0x000000cb00cb7308 */ /* 0x000e620000000800 */
[----:B--2---:R-:W-:-:S07]  /*1cd70*/  FFMA.FTZ R6, R3, R6, R201 ;  /* 0x0000000603067223 */ /* 0x004fce00000100c9 */
[----:B------:R-:W2:Y:S01]  /*1cd80*/  MUFU.EX2 R136, R136 ;  /* 0x0000008800887308 */ /* 0x000ea20000000800 */
[C---:B0-----:R-:W-:Y:S01]  /*1cd90*/  FADD.FTZ R6, R132.reuse, R6 ;  /* 0x0000000684067221 */ /* 0x041fe20000010000 */
[----:B------:R-:W-:-:S06]  /*1cda0*/  F2FP.BF16.F32.PACK_AB R201, R132, R201 ;  /* 0x000000c984c9723e */ /* 0x000fcc00000010ff */
[----:B------:R-:W0:Y:S08]  /*1cdb0*/  MUFU.EX2 R197, R197 ;  /* 0x000000c500c57308 */ /* 0x000e300000000800 */
[----:B------:R-:W3:Y:S08]  /*1cdc0*/  MUFU.EX2 R141, R141 ;  /* 0x0000008d008d7308 */ /* 0x000ef00000000800 */
[----:B------:R-:W4:Y:S08]  /*1cdd0*/  MUFU.EX2 R199, R199 ;  /* 0x000000c700c77308 */ /* 0x000f300000000800 */
[----:B------:R-:W5:Y:S08]  /*1cde0*/  MUFU.EX2 R137, R137 ;  /* 0x0000008900897308 */ /* 0x000f700000000800 */
        /* <DEDUP_REMOVED lines=20> */
[----:B------:R1:W-:Y:S03]  /*1cf30*/  @!P1 SYNCS.ARRIVE.TRANS64.RED.A1T0 RZ, [R11+URZ], RZ ;  /* 0x000000ff0bff99a7 */ /* 0x0003e6000810043f */
[----:B------:R-:W5:Y:S01]  /*1cf40*/  MUFU.EX2 R6, R139 ;  /* 0x0000008b00067308 */ /* 0x000f620000000800 */
[C---:B--2---:R-:W-:Y:S01]  /*1cf50*/  F2FP.BF16.F32.PACK_AB R203, R136.reuse, R203 ;  /* 0x000000cb88cb723e */ /* 0x044fe200000010ff */
[----:B------:R-:W-:-:S04]  /*1cf60*/  FADD.FTZ R13, R136, R13 ;  /* 0x0000000d880d7221 */ /* 0x000fc80000010000 */
[----:B0-----:R-:W-:Y:S01]  /*1cf70*/  FADD.FTZ R13, R197, R13 ;  /* 0x0000000dc50d7221 */ /* 0x001fe20000010000 */
[----:B-1----:R-:W-:Y:S01]  /*1cf80*/  FADD.FTZ R11, R196, R7 ;  /* 0x00000007c40b7221 */ /* 0x002fe20000010000 */
[----:B------:R-:W-:Y:S01]  /*1cf90*/  FFMA.FTZ R7, R143, R0, -R133 ;  /* 0x000000008f077223 */ /* 0x000fe20000010885 */
[----:B------:R-:W-:Y:S01]  /*1cfa0*/  MUFU.EX2 R135, R135 ;  /* 0x0000008700877308 */ /* 0x000fe20000000800 */
[----:B---3--:R-:W-:Y:S01]  /*1cfb0*/  FADD.FTZ R13, R141, R13 ;  /* 0x0000000d8d0d7221 */ /* 0x008fe20000010000 */
[C---:B------:R-:W-:Y:S01]  /*1cfc0*/  FADD.FTZ R11, R15.reuse, R11 ;  /* 0x0000000b0f0b7221 */ /* 0x040fe20000010000 */
[----:B------:R-:W-:Y:S02]  /*1cfd0*/  F2FP.BF16.F32.PACK_AB R196, R15, R196 ;  /* 0x000000c40fc4723e */ /* 0x000fe400000010ff */
[----:B----4-:R-:W-:Y:S01]  /*1cfe0*/  FADD.FTZ R13, R199, R13 ;  /* 0x0000000dc70d7221 */ /* 0x010fe20000010000 */
[----:B------:R-:W-:Y:S01]  /*1cff0*/  FADD.FTZ R122, R198, R11 ;  /* 0x0000000bc67a7221 */ /* 0x000fe20000010000 */
[-C--:B------:R-:W-:Y:S01]  /*1d000*/  FFMA.FTZ R11, R153, R0.reuse, -R133 ;  /* 0x00000000990b7223 */ /* 0x080fe20000010885 */
[----:B------:R-:W0:Y:S01]  /*1d010*/  MUFU.EX2 R7, R7 ;  /* 0x0000000700077308 */ /* 0x000e220000000800 */
[----:B-----5:R-:W-:Y:S01]  /*1d020*/  FADD.FTZ R13, R137, R13 ;  /* 0x0000000d890d7221 */ /* 0x020fe20000010000 */
[----:B------:R-:W-:Y:S01]  /*1d030*/  FADD.FTZ R122, R20, R122 ;  /* 0x0000007a147a7221 */ /* 0x000fe20000010000 */
[----:B------:R-:W-:Y:S01]  /*1d040*/  FFMA.FTZ R133, R145, R0, -R133 ;  /* 0x0000000091857223 */ /* 0x000fe20000010885 */
[----:B------:R-:W-:Y:S01]  /*1d050*/  F2FP.BF16.F32.PACK_AB R197, R141, R197 ;  /* 0x000000c58dc5723e */ /* 0x000fe200000010ff */
[----:B------:R-:W-:Y:S01]  /*1d060*/  FADD.FTZ R13, R193, R13 ;  /* 0x0000000dc10d7221 */ /* 0x000fe20000010000 */
[----:B------:R-:W-:Y:S01]  /*1d070*/  FADD.FTZ R122, R192, R122 ;  /* 0x0000007ac07a7221 */ /* 0x000fe20000010000 */
[----:B------:R-:W-:Y:S01]  /*1d080*/  F2FP.BF16.F32.PACK_AB R198, R20, R198 ;  /* 0x000000c614c6723e */ /* 0x000fe200000010ff */
[----:B------:R-:W1:Y:S01]  /*1d090*/  MUFU.EX2 R11, R11 ;  /* 0x0000000b000b7308 */ /* 0x000e620000000800 */
[----:B------:R-:W-:Y:S01]  /*1d0a0*/  FADD.FTZ R13, R140, R13 ;  /* 0x0000000d8c0d7221 */ /* 0x000fe20000010000 */
[----:B------:R-:W-:Y:S01]  /*1d0b0*/  FADD.FTZ R122, R21, R122 ;  /* 0x0000007a157a7221 */ /* 0x000fe20000010000 */
[----:B------:R-:W-:-:S02]  /*1d0c0*/  F2FP.BF16.F32.PACK_AB R199, R137, R199 ;  /* 0x000000c789c7723e */ /* 0x000fc400000010ff */
[----:B------:R-:W-:Y:S01]  /*1d0d0*/  FADD.FTZ R13, R195, R13 ;  /* 0x0000000dc30d7221 */ /* 0x000fe20000010000 */
[----:B------:R-:W-:Y:S01]  /*1d0e0*/  FADD.FTZ R122, R194, R122 ;  /* 0x0000007ac27a7221 */ /* 0x000fe20000010000 */
[----:B------:R-:W-:Y:S01]  /*1d0f0*/  F2FP.BF16.F32.PACK_AB R192, R21, R192 ;  /* 0x000000c015c0723e */ /* 0x000fe200000010ff */
[----:B------:R-:W2:Y:S01]  /*1d100*/  MUFU.EX2 R157, R157 ;  /* 0x0000009d009d7308 */ /* 0x000ea20000000800 */
[----:B------:R-:W-:Y:S01]  /*1d110*/  FADD.FTZ R13, R148, R13 ;  /* 0x0000000d940d7221 */ /* 0x000fe20000010000 */
[----:B------:R-:W-:Y:S01]  /*1d120*/  FADD.FTZ R122, R130, R122 ;  /* 0x0000007a827a7221 */ /* 0x000fe20000010000 */
[----:B------:R-:W-:Y:S02]  /*1d130*/  F2FP.BF16.F32.PACK_AB R193, R140, R193 ;  /* 0x000000c18cc1723e */ /* 0x000fe400000010ff */
[----:B------:R-:W-:Y:S01]  /*1d140*/  FADD.FTZ R13, R189, R13 ;  /* 0x0000000dbd0d7221 */ /* 0x000fe20000010000 */
[----:B------:R-:W-:Y:S01]  /*1d150*/  FADD.FTZ R122, R188, R122 ;  /* 0x0000007abc7a7221 */ /* 0x000fe20000010000 */
[C---:B------:R-:W-:Y:S01]  /*1d160*/  F2FP.BF16.F32.PACK_AB R189, R9.reuse, R189 ;  /* 0x000000bd09bd723e */ /* 0x040fe200000010ff */
[----:B------:R-:W3:Y:S01]  /*1d170*/  MUFU.EX2 R144, R144 ;  /* 0x0000009000907308 */ /* 0x000ee20000000800 */
[----:B------:R-:W-:Y:S01]  /*1d180*/  FADD.FTZ R13, R9, R13 ;  /* 0x0000000d090d7221 */ /* 0x000fe20000010000 */
[----:B------:R-:W-:Y:S01]  /*1d190*/  FADD.FTZ R122, R126, R122 ;  /* 0x0000007a7e7a7221 */ /* 0x000fe20000010000 */
[----:B------:R-:W-:Y:S01]  /*1d1a0*/  F2FP.BF16.F32.PACK_AB R194, R130, R194 ;  /* 0x000000c282c2723e */ /* 0x000fe200000010ff */
[----:B------:R-:W-:-:S02]  /*1d1b0*/  IMAD.MOV.U32 R9, RZ, RZ, R5 ;  /* 0x000000ffff097224 */ /* 0x000fc400078e0005 */
[----:B------:R-:W-:Y:S01]  /*1d1c0*/  FADD.FTZ R13, R191, R13 ;  /* 0x0000000dbf0d7221 */ /* 0x000fe20000010000 */
[----:B------:R-:W-:Y:S01]  /*1d1d0*/  FADD.FTZ R122, R190, R122 ;  /* 0x0000007abe7a7221 */ /* 0x000fe20000010000 */
[C---:B------:R-:W-:Y:S01]  /*1d1e0*/  F2FP.BF16.F32.PACK_AB R191, R8.reuse, R191 ;  /* 0x000000bf08bf723e */ /* 0x040fe200000010ff */
[----:B------:R-:W4:Y:S01]  /*1d1f0*/  MUFU.EX2 R160, R160 ;  /* 0x000000a000a07308 */ /* 0x000f220000000800 */
[----:B------:R-:W-:Y:S01]  /*1d200*/  FADD.FTZ R13, R8, R13 ;  /* 0x0000000d080d7221 */ /* 0x000fe20000010000 */
[----:B------:R-:W-:Y:S01]  /*1d210*/  FADD.FTZ R122, R127, R122 ;  /* 0x0000007a7f7a7221 */ /* 0x000fe20000010000 */
[----:B------:R-:W-:Y:S01]  /*1d220*/  F2FP.BF16.F32.PACK_AB R195, R148, R195 ;  /* 0x000000c394c3723e */ /* 0x000fe200000010ff */
[----:B------:R-:W-:Y:S02]  /*1d230*/  IMAD.MOV.U32 R8, RZ, RZ, R4 ;  /* 0x000000ffff087224 */ /* 0x000fe400078e0004 */
[----:B------:R-:W-:Y:S01]  /*1d240*/  FADD.FTZ R13, R185, R13 ;  /* 0x0000000db90d7221 */ /* 0x000fe20000010000 */
[----:B------:R-:W-:Y:S01]  /*1d250*/  FADD.FTZ R122, R184, R122 ;  /* 0x0000007ab87a7221 */ /* 0x000fe20000010000 */
[C---:B------:R-:W-:Y:S01]  /*1d260*/  F2FP.BF16.F32.PACK_AB R185, R6.reuse, R185 ;  /* 0x000000b906b9723e */ /* 0x040fe200000010ff */
[----:B------:R-:W5:Y:S01]  /*1d270*/  MUFU.EX2 R133, R133 ;  /* 0x0000008500857308 */ /* 0x000f620000000800 */
[----:B------:R-:W-:Y:S01]  /*1d280*/  FADD.FTZ R13, R6, R13 ;  /* 0x0000000d060d7221 */ /* 0x000fe20000010000 */
[----:B------:R-:W-:Y:S01]  /*1d290*/  FADD.FTZ R122, R131, R122 ;  /* 0x0000007a837a7221 */ /* 0x000fe20000010000 */
[----:B------:R-:W-:-:S02]  /*1d2a0*/  F2FP.BF16.F32.PACK_AB R188, R126, R188 ;  /* 0x000000bc7ebc723e */ /* 0x000fc400000010ff */
[----:B------:R-:W-:Y:S01]  /*1d2b0*/  FADD.FTZ R13, R187, R13 ;  /* 0x0000000dbb0d7221 */ /* 0x000fe20000010000 */
[----:B------:R-:W-:Y:S01]  /*1d2c0*/  FADD.FTZ R122, R186, R122 ;  /* 0x0000007aba7a7221 */ /* 0x000fe20000010000 */
[C---:B0-----:R-:W-:Y:S02]  /*1d2d0*/  F2FP.BF16.F32.PACK_AB R187, R7.reuse, R187 ;  /* 0x000000bb07bb723e */ /* 0x041fe400000010ff */
[----:B------:R-:W-:Y:S01]  /*1d2e0*/  FADD.FTZ R13, R7, R13 ;  /* 0x0000000d070d7221 */ /* 0x000fe20000010000 */
[----:B------:R-:W-:Y:S01]  /*1d2f0*/  FADD.FTZ R122, R134, R122 ;  /* 0x0000007a867a7221 */ /* 0x000fe20000010000 */
[----:B------:R-:W-:Y:S02]  /*1d300*/  F2FP.BF16.F32.PACK_AB R190, R127, R190 ;  /* 0x000000be7fbe723e */ /* 0x000fe400000010ff */
[----:B------:R-:W-:Y:S01]  /*1d310*/  FADD.FTZ R13, R181, R13 ;  /* 0x0000000db50d7221 */ /* 0x000fe20000010000 */
[----:B------:R-:W-:Y:S01]  /*1d320*/  FADD.FTZ R122, R180, R122 ;  /* 0x0000007ab47a7221 */ /* 0x000fe20000010000 */
[----:B-1----:R-:W-:-:S02]  /*1d330*/  F2FP.BF16.F32.PACK_AB R181, R11, R181 ;  /* 0x000000b50bb5723e */ /* 0x002fc400000010ff */
[----:B------:R-:W-:Y:S01]  /*1d340*/  FADD.FTZ R13, R11, R13 ;  /* 0x0000000d0b0d7221 */ /* 0x000fe20000010000 */
[----:B------:R-:W-:Y:S01]  /*1d350*/  FADD.FTZ R122, R128, R122 ;  /* 0x0000007a807a7221 */ /* 0x000fe20000010000 */
[----:B------:R-:W-:Y:S01]  /*1d360*/  F2FP.BF16.F32.PACK_AB R184, R131, R184 ;  /* 0x000000b883b8723e */ /* 0x000fe200000010ff */
[----:B------:R-:W-:Y:S02]  /*1d370*/  IMAD.MOV.U32 R11, RZ, RZ, R208 ;  /* 0x000000ffff0b7224 */ /* 0x000fe400078e00d0 */
[----:B------:R-:W-:Y:S01]  /*1d380*/  FADD.FTZ R13, R183, R13 ;  /* 0x0000000db70d7221 */ /* 0x000fe20000010000 */
[----:B------:R-:W-:Y:S01]  /*1d390*/  FADD.FTZ R122, R182, R122 ;  /* 0x0000007ab67a7221 */ /* 0x000fe20000010000 */
[----:B------:R-:W-:Y:S02]  /*1d3a0*/  F2FP.BF16.F32.PACK_AB R186, R134, R186 ;  /* 0x000000ba86ba723e */ /* 0x000fe400000010ff */
[----:B------:R-:W-:Y:S01]  /*1d3b0*/  FADD.FTZ R13, R135, R13 ;  /* 0x0000000d870d7221 */ /* 0x000fe20000010000 */
[----:B------:R-:W-:Y:S01]  /*1d3c0*/  FADD.FTZ R122, R129, R122 ;  /* 0x0000007a817a7221 */ /* 0x000fe20000010000 */
[----:B------:R-:W-:-:S02]  /*1d3d0*/  F2FP.BF16.F32.PACK_AB R180, R128, R180 ;  /* 0x000000b480b4723e */ /* 0x000fc400000010ff */
[----:B--2---:R-:W-:Y:S01]  /*1d3e0*/  FADD.FTZ R13, R157, R13 ;  /* 0x0000000d9d0d7221 */ /* 0x004fe20000010000 */
[----:B------:R-:W-:Y:S01]  /*1d3f0*/  FADD.FTZ R122, R120, R122 ;  /* 0x0000007a787a7221 */ /* 0x000fe20000010000 */
[----:B------:R-:W-:Y:S02]  /*1d400*/  F2FP.BF16.F32.PACK_AB R182, R129, R182 ;  /* 0x000000b681b6723e */ /* 0x000fe400000010ff */
[----:B---3--:R-:W-:Y:S01]  /*1d410*/  FADD.FTZ R13, R144, R13 ;  /* 0x0000000d900d7221 */ /* 0x008fe20000010000 */
[----:B------:R-:W-:Y:S01]  /*1d420*/  FADD.FTZ R122, R121, R122 ;  /* 0x0000007a797a7221 */ /* 0x000fe20000010000 */
[----:B------:R-:W-:Y:S02]  /*1d430*/  F2FP.BF16.F32.PACK_AB R183, R135, R183 ;  /* 0x000000b787b7723e */ /* 0x000fe400000010ff */
[----:B----4-:R-:W-:Y:S01]  /*1d440*/  FADD.FTZ R13, R160, R13 ;  /* 0x0000000da00d7221 */ /* 0x010fe20000010000 */
[----:B------:R-:W-:Y:S01]  /*1d450*/  FADD.FTZ R122, R124, R122 ;  /* 0x0000007a7c7a7221 */ /* 0x000fe20000010000 */
[----:B------:R-:W-:-:S02]  /*1d460*/  F2FP.BF16.F32.PACK_AB R177, R144, R157 ;  /* 0x0000009d90b1723e */ /* 0x000fc400000010ff */
[----:B-----5:R-:W-:Y:S01]  /*1d470*/  FADD.FTZ R6, R133, R13 ;  /* 0x0000000d85067221 */ /* 0x020fe20000010000 */
[----:B------:R-:W-:Y:S01]  /*1d480*/  FADD.FTZ R7, R125, R122 ;  /* 0x0000007a7d077221 */ /* 0x000fe20000010000 */
[----:B------:R-:W-:Y:S01]  /*1d490*/  F2FP.BF16.F32.PACK_AB R179, R133, R160 ;  /* 0x000000a085b3723e */ /* 0x000fe200000010ff */
[----:B------:R-:W-:Y:S06]  /*1d4a0*/  @P3 BRA `(.L_x_2701) ;  /* 0xffffffa800b83947 */ /* 0x000fec000383ffff */
[----:B------:R-:W-:Y:S05]  /*1d4b0*/  BSYNC B1 ;  /* 0x0000000000017941 */ /* 0x000fea0003800000 */
.L_x_2690:
[----:B------:R-:W-:Y:S05]  /*1d4c0*/  BSYNC B0 ;  /* 0x0000000000007941 */ /* 0x000fea0003800000 */
.L_x_2689:
[----:B------:R-:W-:Y:S01]  /*1d4d0*/  ISETP.GE.AND P2, PT, R10, R222, PT ;  /* 0x000000de0a00720c */ /* 0x000fe20003f46270 */
[----:B------:R-:W-:-:S12]  /*1d4e0*/  BSSY B0, `(.L_x_2702) ;  /* 0x00004d8000007945 */ /* 0x000fd80003800000 */
[----:B------:R-:W-:Y:S05]  /*1d4f0*/  @!P2 BRA `(.L_x_2703) ;  /* 0x0000004c0058a947 */ /* 0x000fea0003800000 */
[----:B------:R-:W-:Y:S02]  /*1d500*/  IMAD.MOV.U32 R8, RZ, RZ, R4 ;  /* 0x000000ffff087224 */ /* 0x000fe400078e0004 */
[----:B------:R-:W-:Y:S02]  /*1d510*/  IMAD.MOV.U32 R9, RZ, RZ, R5 ;  /* 0x000000ffff097224 */ /* 0x000fe400078e0005 */
[----:B------:R-:W-:Y:S02]  /*1d520*/  IMAD.MOV.U32 R11, RZ, RZ, R208 ;  /* 0x000000ffff0b7224 */ /* 0x000fe400078e00d0 */
[----:B------:R-:W-:-:S07]  /*1d530*/  IMAD.MOV.U32 R12, RZ, RZ, R205 ;  /* 0x000000ffff0c7224 */ /* 0x000fce00078e00cd */
.L_x_2714:
        /* <DEDUP_REMOVED lines=8> */
.L_x_2704:
[----:B------:R-:W-:Y:S01]  /*1d5c0*/  IMAD R4, R205, 0x8, R16 ;  /* 0x00000008cd047824 */ /* 0x000fe200078e0210 */
[----:B------:R-:W-:-:S04]  /*1d5d0*/  SHF.L.U32 R5, R208, 0x1f, RZ ;  /* 0x0000001fd0057819 */ /* 0x000fc800000006ff */
[----:B------:R0:W1:Y:S01]  /*1d5e0*/  SYNCS.PHASECHK.TRANS64.TRYWAIT P2, [R4+URZ+0x36830], R5 ;  /* 0x03683005040075a7 */ /* 0x000062000804017f */
[----:B------:R-:W-:Y:S05]  /*1d5f0*/  @!P0 BRA `(.L_x_2705) ;  /* 0x0000000000048947 */ /* 0x000fea0003800000 */
[----:B------:R-:W-:Y:S01]  /*1d600*/  BPT.TRAP 0x1 ;  /* 0x000000040000795c */ /* 0x000fe20000300000 */
.L_x_2705:
[----:B------:R-:W-:Y:S01]  /*1d610*/  IMAD R0, R205, 0xa80, R220 ;  /* 0x00000a80cd007824 */ /* 0x000fe200078e02dc */
[----:B------:R-:W-:Y:S03]  /*1d620*/  BSSY B1, `(.L_x_2706) ;  /* 0x0000006000017945 */ /* 0x000fe60003800000 */
[C---:B------:R-:W-:Y:S02]  /*1d630*/  VIADD R20, R0.reuse, 0x80 ;  /* 0x0000008000147836 */ /* 0x040fe40000000000 */
[----:B------:R-:W-:Y:S01]  /*1d640*/  VIADD R120, R0, 0x100 ;  /* 0x0000010000787836 */ /* 0x000fe20000000000 */
[----:B-1----:R-:W-:Y:S06]  /*1d650*/  @P2 BRA `(.L_x_2707) ;  /* 0x0000000000082947 */ /* 0x002fec0003800000 */
[----:B------:R-:W1:Y:S02]  /*1d660*/  SYNCS.PHASECHK.TRANS64.TRYWAIT P2, [R4+URZ+0x36830], R5 ;  /* 0x03683005040075a7 */ /* 0x000e64000804017f */
[----:B-1----:R-:W-:Y:S05]  /*1d670*/  @!P2 BRA `(.L_x_2708) ;  /* 0x000001340060a947 */ /* 0x002fea0003800000 */
.L_x_2707:
[----:B------:R-:W-:Y:S05]  /*1d680*/  BSYNC B1 ;  /* 0x0000000000017941 */ /* 0x000fea0003800000 */
.L_x_2706:
        /* <DEDUP_REMOVED lines=121> */
[----:B01----:R-:W-:Y:S01]  /*1de20*/  MOV R5, UR45 ;  /* 0x0000002d00057c02 */ /* 0x003fe20008000f00 */
[----:B------:R-:W-:Y:S02]  /*1de30*/  WARPGROUP.DEPBAR.LE gsb0, 0x0 ;  /* 0x00008000000079c5 */ /* 0x000fe40000010000 */
[----:B------:R-:W-:Y:S01]  /*1de40*/  WARPGROUP.ARRIVE ;  /* 0x00000000000079c5 */ /* 0x000fe20000000000 */
[----:B------:R-:W-:Y:S01]  /*1de50*/  MOV R4, UR44 ;  /* 0x0000002c00047c02 */ /* 0x000fe20008000f00 */
        /* <DEDUP_REMOVED lines=741> */
.L_x_2709:
[----:B------:R-:W-:Y:S01]  /*20cb0*/  SHF.L.U32 R0, R11, 0x1f, RZ ;  /* 0x0000001f0b007819 */ /* 0x000fe200000006ff */
[----:B------:R-:W-:-:S04]  /*20cc0*/  IMAD R11, R12, 0x8, R16 ;  /* 0x000000080c0b7824 */ /* 0x000fc800078e0210 */
[----:B------:R0:W1:Y:S01]  /*20cd0*/  SYNCS.PHASECHK.TRANS64.TRYWAIT P2, [R11+URZ+0x36850], R0 ;  /* 0x036850000b0075a7 */ /* 0x000062000804017f */
[----:B------:R-:W-:Y:S05]  /*20ce0*/  @!P0 BRA `(.L_x_2710) ;  /* 0x0000000000048947 */ /* 0x000fea0003800000 */
[----:B------:R-:W-:Y:S01]  /*20cf0*/  BPT.TRAP 0x1 ;  /* 0x000000040000795c */ /* 0x000fe20000300000 */
.L_x_2710:
[----:B------:R-:W-:Y:S04]  /*20d00*/  BSSY B1, `(.L_x_2711) ;  /* 0x0000004000017945 */ /* 0x000fe80003800000 */
[----:B-1----:R-:W-:Y:S05]  /*20d10*/  @P2 BRA `(.L_x_2712) ;  /* 0x0000000000082947 */ /* 0x002fea0003800000 */
[----:B------:R-:W1:Y:S02]  /*20d20*/  SYNCS.PHASECHK.TRANS64.TRYWAIT P2, [R11+URZ+0x36850], R0 ;  /* 0x036850000b0075a7 */ /* 0x000e64000804017f */
[----:B-1----:R-:W-:Y:S05]  /*20d30*/  @!P2 BRA `(.L_x_2713) ;  /* 0x000000fc00c4a947 */ /* 0x002fea0003800000 */
.L_x_2712:
[----:B------:R-:W-:Y:S05]  /*20d40*/  BSYNC B1 ;  /* 0x0000000000017941 */ /* 0x000fea0003800000 */
.L_x_2711:
[----:B01----:R-:W-:Y:S01]  /*20d50*/  VIADD R0, R16, 0x400 ;  /* 0x0000040010007836 */ /* 0x003fe20000000000 */
[----:B------:R-:W-:Y:S01]  /*20d60*/  WARPGROUP.ARRIVE ;  /* 0x00000000000079c5 */ /* 0x000fe20000000000 */
[----:B------:R-:W-:Y:S01]  /*20d70*/  IMAD.MOV.U32 R15, RZ, RZ, 0x40000040 ;  /* 0x40000040ff0f7424 */ /* 0x000fe200078e00ff */
[----:B------:R-:W-:Y:S01]  /*20d80*/  FMNMX.FTZ R4, R170, R8, !PT ;  /* 0x00000008aa047209 */ /* 0x000fe20007810000 */
[----:B------:R-:W-:Y:S01]  /*20d90*/  IMAD.MOV.U32 R3, RZ, RZ, 0x40000040 ;  /* 0x40000040ff037424 */ /* 0x000fe200078e00ff */
[----:B------:R-:W-:Y:S01]  /*20da0*/  SHF.R.U32.HI R0, RZ, 0x4, R0 ;  /* 0x00000004ff007819 */ /* 0x000fe20000011600 */
[----:B------:R-:W-:Y:S01]  /*20db0*/  ULDC UR4, c[0x0][0x988] ;  /* 0x0002620000047ab9 */ /* 0x000fe20000000800 */
[----:B------:R-:W-:Y:S01]  /*20dc0*/  R2UR UR7, R15 ;  /* 0x000000000f0772ca */ /* 0x000fe200000e0000 */
[----:B------:R-:W-:Y:S01]  /*20dd0*/  @!P1 IMAD R13, R13, 0x8, R16 ;  /* 0x000000080d0d9824 */ /* 0x000fe200078e0210 */
[----:B------:R-:W-:Y:S01]  /*20de0*/  LOP3.LUT R0, R0, 0x3fff, RZ, 0xc0, !PT ;  /* 0x00003fff00007812 */ /* 0x000fe200078ec0ff */
[----:B------:R-:W-:Y:S01]  /*20df0*/  @!P1 VIADD R11, R11, 0x36860 ;  /* 0x000368600b0b9836 */ /* 0x000fe20000000000 */
[----:B------:R-:W-:Y:S01]  /*20e00*/  FMNMX.FTZ R4, R171, R4, !PT ;  /* 0x00000004ab047209 */ /* 0x000fe20007810000 */
[----:B------:R-:W-:Y:S01]  /*20e10*/  @!P1 VIADD R13, R13, 0x36840 ;  /* 0x000368400d0d9836 */ /* 0x000fe20000000000 */
[----:B------:R-:W-:-:S02]  /*20e20*/  LOP3.LUT R0, R0, 0x3800000, RZ, 0xfc, !PT ;  /* 0x0380000000007812 */ /* 0x000fc400078efcff */
[----:B------:R-:W-:Y:S02]  /*20e30*/  FMNMX.FTZ R4, R174, R4, !PT ;  /* 0x00000004ae047209 */ /* 0x000fe40007810000 */
[----:B------:R-:W-:Y:S01]  /*20e40*/  @!P1 PRMT R11, RZ, 0x654, R11 ;  /* 0x00000654ff0b9816 */ /* 0x000fe2000000000b */
[----:B------:R-:W-:Y:S01]  /*20e50*/  IMAD R14, R12, 0xa80, R0 ;  /* 0x00000a800c0e7824 */ /* 0x000fe200078e0200 */
[----:B------:R-:W-:Y:S02]  /*20e60*/  FMNMX.FTZ R0, R168, R9, !PT ;  /* 0x00000009a8007209 */ /* 0x000fe40007810000 */
[----:B------:R-:W-:Y:S01]  /*20e70*/  FMNMX.FTZ R4, R175, R4, !PT ;  /* 0x00000004af047209 */ /* 0x000fe20007810000 */
[C---:B------:R-:W-:Y:S01]  /*20e80*/  VIADD R2, R14.reuse, 0x80 ;  /* 0x000000800e027836 */ /* 0x040fe20000000000 */
[----:B------:R-:W-:Y:S02]  /*20e90*/  R2UR UR6, R14 ;  /* 0x000000000e0672ca */ /* 0x000fe400000e0000 */
[----:B------:R-:W-:-:S02]  /*20ea0*/  FMNMX.FTZ R0, R169, R0, !PT ;  /* 0x00000000a9007209 */ /* 0x000fc40007810000 */
[----:B------:R-:W-:Y:S02]  /*20eb0*/  FMNMX.FTZ R4, R162, R4, !PT ;  /* 0x00000004a2047209 */ /* 0x000fe40007810000 */
[----:B------:R-:W-:Y:S02]  /*20ec0*/  FMNMX.FTZ R0, R172, R0, !PT ;  /* 0x00000000ac007209 */ /* 0x000fe40007810000 */
[----:B------:R-:W-:Y:S02]  /*20ed0*/  FMNMX.FTZ R4, R163, R4, !PT ;  /* 0x00000004a3047209 */ /* 0x000fe40007810000 */
[----:B------:R-:W-:Y:S02]  /*20ee0*/  FMNMX.FTZ R0, R173, R0, !PT ;  /* 0x00000000ad007209 */ /* 0x000fe40007810000 */
[----:B------:R-:W-:Y:S01]  /*20ef0*/  FMNMX.FTZ R4, R166, R4, !PT ;  /* 0x00000004a6047209 */ /* 0x000fe20007810000 */
[----:B------:R-:W-:Y:S01]  /*20f00*/  HGMMA.64x192x16.F32.BF16 R24, R200, gdesc[UR4].tnspB, R24, gsb0 ;  /* 0x42e00004c8187df0 */ /* 0x000fe20008001818 */
[----:B------:R-:W-:Y:S01]  /*20f10*/  R2UR UR6, R2 ;  /* 0x00000000020672ca */ /* 0x000fe200000e0000 */
[----:B------:R-:W-:Y:S01]  /*20f20*/  VIADD R2, R14, 0x100 ;  /* 0x000001000e027836 */ /* 0x000fe20000000000 */
[----:B------:R-:W-:Y:S01]  /*20f30*/  R2UR UR7, R3 ;  /* 0x00000000030772ca */ /* 0x000fe200000e0000 */
[----:B------:R-:W-:Y:S01]  /*20f40*/  IMAD.MOV.U32 R3, RZ, RZ, 0x40000040 ;  /* 0x40000040ff037424 */ /* 0x000fe200078e00ff */
[----:B------:R-:W-:-:S02]  /*20f50*/  FMNMX.FTZ R0, R160, R0, !PT ;  /* 0x00000000a0007209 */ /* 0x000fc40007810000 */
[----:B------:R-:W-:Y:S02]  /*20f60*/  FMNMX.FTZ R4, R167, R4, !PT ;  /* 0x00000004a7047209 */ /* 0x000fe40007810000 */
[----:B------:R-:W-:Y:S02]  /*20f70*/  FMNMX.FTZ R0, R161, R0, !PT ;  /* 0x00000000a1007209 */ /* 0x000fe40007810000 */
[----:B------:R-:W-:Y:S02]  /*20f80*/  FMNMX.FTZ R4, R154, R4, !PT ;  /* 0x000000049a047209 */ /* 0x000fe40007810000 */
[----:B------:R-:W-:Y:S02]  /*20f90*/  FMNMX.FTZ R0, R164, R0, !PT ;  /* 0x00000000a4007209 */ /* 0x000fe40007810000 */
[----:B------:R-:W-:Y:S02]  /*20fa0*/  FMNMX.FTZ R4, R155, R4, !PT ;  /* 0x000000049b047209 */ /* 0x000fe40007810000 */
        /* <DEDUP_REMOVED lines=37> */
[C---:B------:R-:W-:Y:S01]  /*21200*/  ISETP.GT.AND P2, PT, R10.reuse, R222, PT ;  /* 0x000000de0a00720c */ /* 0x040fe20003f44270 */
[----:B------:R-:W-:Y:S01]  /*21210*/  VIADD R10, R10, 0xffffffff ;  /* 0xffffffff0a0a7836 */ /* 0x000fe20000000000 */
[----:B------:R-:W-:-:S04]  /*21220*/  FMNMX.FTZ R0, R124, R0, !PT ;  /* 0x000000007c007209 */ /* 0x000fc80007810000 */
[----:B------:R-:W-:-:S05]  /*21230*/  FMNMX.FTZ R5, R125, R0, !PT ;  /* 0x000000007d057209 */ /* 0x000fca0007810000 */
[----:B------:R-:W0:Y:S02]  /*21240*/  SHFL.BFLY PT, R0, R5, 0x2, 0x1f ;  /* 0x0c401f0005007f89 */ /* 0x000e2400000e0000 */
[----:B0-----:R-:W-:-:S05]  /*21250*/  FMNMX.FTZ R5, R5, R0, !PT ;  /* 0x0000000005057209 */ /* 0x001fca0007810000 */
[----:B------:R-:W0:Y:S02]  /*21260*/  SHFL.BFLY PT, R0, R5, 0x1, 0x1f ;  /* 0x0c201f0005007f89 */ /* 0x000e2400000e0000 */
[----:B0-----:R-:W-:Y:S01]  /*21270*/  FMNMX.FTZ R5, R5, R0, !PT ;  /* 0x0000000005057209 */ /* 0x001fe20007810000 */
[----:B------:R-:W-:Y:S01]  /*21280*/  IMAD.U32 R0, RZ, RZ, UR4 ;  /* 0x00000004ff007e24 */ /* 0x000fe2000f8e00ff */
        /* <DEDUP_REMOVED lines=25> */
[----:B------:R-:W-:Y:S01]  /*21420*/  FADD.FTZ R2, -R5, R9 ;  /* 0x0000000905027221 */ /* 0x000fe20000010100 */
[----:B------:R-:W-:Y:S01]  /*21430*/  R2UR UR7, R3 ;  /* 0x00000000030772ca */ /* 0x000fe200000e0000 */
[----:B------:R-:W0:Y:S01]  /*21440*/  SHFL.BFLY PT, R9, R4, 0x2, 0x1f ;  /* 0x0c401f0004097f89 */ /* 0x000e2200000e0000 */
[-C--:B------:R-:W-:Y:S01]  /*21450*/  FMUL.FTZ R3, R5, R0.reuse ;  /* 0x0000000005037220 */ /* 0x080fe20000410000 */
[----:B------:R-:W-:-:S03]  /*21460*/  FMUL.FTZ R2, R2, R0 ;  /* 0x0000000002027220 */ /* 0x000fc60000410000 */
        /* <DEDUP_REMOVED lines=19> */
[----:B0-----:R-:W-:Y:S01]  /*215a0*/  FMNMX.FTZ R4, R4, R9, !PT ;  /* 0x0000000904047209 */ /* 0x001fe20007810000 */
[----:B------:R-:W-:-:S06]  /*215b0*/  FFMA.FTZ R9, R120, R0, -R3 ;  /* 0x0000000078097223 */ /* 0x000fcc0000010803 */
[----:B------:R-:W0:Y:S08]  /*215c0*/  MUFU.EX2 R200, R200 ;  /* 0x000000c800c87308 */ /* 0x000e300000000800 */
[----:B------:R-:W1:Y:S08]  /*215d0*/  MUFU.EX2 R21, R21 ;  /* 0x0000001500157308 */ /* 0x000e700000000800 */
[----:B------:R-:W2:Y:S01]  /*215e0*/  MUFU.EX2 R202, R202 ;  /* 0x000000ca00ca7308 */ /* 0x000ea20000000800 */
[----:B0-----:R-:W-:-:S07]  /*215f0*/  FFMA.FTZ R7, R2, R7, R200 ;  /* 0x0000000702077223 */ /* 0x001fce00000100c8 */
[----:B------:R-:W0:Y:S01]  /*21600*/  MUFU.EX2 R168, R168 ;  /* 0x000000a800a87308 */ /* 0x000e220000000800 */
[C---:B-1----:R-:W-:Y:S01]  /*21610*/  FADD.FTZ R7, R21.reuse, R7 ;  /* 0x0000000715077221 */ /* 0x042fe20000010000 */
[----:B------:R-:W-:-:S06]  /*21620*/  F2FP.BF16.F32.PACK_AB R200, R21, R200 ;  /* 0x000000c815c8723e */ /* 0x000fcc00000010ff */
[----:B------:R-:W-:Y:S01]  /*21630*/  MUFU.EX2 R196, R196 ;  /* 0x000000c400c47308 */ /* 0x000fe20000000800 */
[----:B--2---:R-:W-:-:S07]  /*21640*/  FADD.FTZ R7, R202, R7 ;  /* 0x00000007ca077221 */ /* 0x004fce0000010000 */
[----:B------:R-:W-:Y:S01]  /*21650*/  MUFU.EX2 R160, R160 ;  /* 0x000000a000a07308 */ /* 0x000fe20000000800 */
[C---:B0-----:R-:W-:Y:S01]  /*21660*/  FADD.FTZ R7, R168.reuse, R7 ;  /* 0x00000007a8077221 */ /* 0x041fe20000010000 */
        /* <DEDUP_REMOVED lines=18> */
[----:B------:R-:W-:Y:S01]  /*21790*/  FFMA.FTZ R186, R140, R0, -R3 ;  /* 0x000000008cba7223 */ /* 0x000fe20000010803 */
[----:B------:R-:W0:Y:S02]  /*217a0*/  SHFL.BFLY PT, R137, R4, 0x1, 0x1f ;  /* 0x0c201f0004897f89 */ /* 0x000e2400000e0000 */
[----:B------:R-:W-:Y:S01]  /*217b0*/  HGMMA.64x192x16.F32.BF16 R24, R180, gdesc[UR4].tnspB, R24, gsb0 ;  /* 0x42e00004b4187df0 */ /* 0x000fe20008001818 */
[----:B------:R-:W-:Y:S08]  /*217c0*/  MUFU.EX2 R184, R184 ;  /* 0x000000b800b87308 */ /* 0x000ff00000000800 */
[----:B------:R-:W-:Y:S08]  /*217d0*/  MUFU.EX2 R136, R136 ;  /* 0x0000008800887308 */ /* 0x000ff00000000800 */
[----:B------:R-:W-:Y:S01]  /*217e0*/  MUFU.EX2 R186, R186 ;  /* 0x000000ba00ba7308 */ /* 0x000fe20000000800 */
[----:B0-----:R-:W-:-:S05]  /*217f0*/  FMNMX.FTZ R4, R4, R137, !PT ;  /* 0x0000008904047209 */ /* 0x001fca0007810000 */
[----:B------:R-:W-:-:S04]  /*21800*/  FADD.FTZ R120, -R4, R8 ;  /* 0x0000000804787221 */ /* 0x000fc80000010100 */
[-C--:B------:R-:W-:Y:S01]  /*21810*/  FMUL.FTZ R120, R120, R0.reuse ;  /* 0x0000000078787220 */ /* 0x080fe20000410000 */
[----:B------:R-:W-:Y:S02]  /*21820*/  WARPGROUP.DEPBAR.LE gsb0, 0x0 ;  /* 0x00008000000079c5 */ /* 0x000fe40000010000 */
[-CC-:B------:R-:W-:Y:S01]  /*21830*/  FFMA.FTZ R180, R128, R0.reuse, -R3.reuse ;  /* 0x0000000080b47223 */ /* 0x180fe20000010803 */
[-CC-:B------:R-:W-:Y:S01]  /*21840*/  FFMA.FTZ R128, R129, R0.reuse, -R3.reuse ;  /* 0x0000000081807223 */ /* 0x180fe20000010803 */
[-CC-:B------:R-:W-:Y:S01]  /*21850*/  FFMA.FTZ R182, R132, R0.reuse, -R3.reuse ;  /* 0x0000000084b67223 */ /* 0x180fe20000010803 */
[-CC-:B------:R-:W-:Y:S01]  /*21860*/  FFMA.FTZ R129, R133, R0.reuse, -R3.reuse ;  /* 0x0000000085817223 */ /* 0x180fe20000010803 */
[-CC-:B------:R-:W-:Y:S01]  /*21870*/  FFMA.FTZ R132, R121, R0.reuse, -R3.reuse ;  /* 0x0000000079847223 */ /* 0x180fe20000010803 */
[-C--:B------:R-:W-:Y:S01]  /*21880*/  FFMA.FTZ R3, R125, R0.reuse, -R3 ;  /* 0x000000007d037223 */ /* 0x080fe20000010803 */
[----:B------:R-:W-:Y:S01]  /*21890*/  IMAD.MOV.U32 R121, RZ, RZ, 0x40000040 ;  /* 0x40000040ff797424 */ /* 0x000fe200078e00ff */
[----:B------:R-:W-:Y:S01]  /*218a0*/  WARPGROUP.ARRIVE ;  /* 0x00000000000079c5 */ /* 0x000fe20000000000 */
[-C--:B------:R-:W-:Y:S01]  /*218b0*/  FMUL.FTZ R125, R4, R0.reuse ;  /* 0x00000000047d7220 */ /* 0x080fe20000410000 */
[----:B------:R-:W-:Y:S02]  /*218c0*/  MUFU.EX2 R8, R3 ;  /* 0x0000000300087308 */ /* 0x000fe40000000800 */
[----:B------:R-:W-:Y:S01]  /*218d0*/  R2UR UR7, R121 ;  /* 0x00000000790772ca */ /* 0x000fe200000e0000 */
        /* <DEDUP_REMOVED lines=14> */
[----:B0-----:R-:W-:-:S02]  /*219c0*/  VIADD R120, R14, 0x300 ;  /* 0x000003000e787836 */ /* 0x001fc40000000000 */
[-CC-:B------:R-:W-:Y:S01]  /*219d0*/  FFMA.FTZ R189, R146, R0.reuse, -R125.reuse ;  /* 0x0000000092bd7223 */ /* 0x180fe2000001087d */
[-CC-:B------:R-:W-:Y:S01]  /*219e0*/  FFMA.FTZ R14, R147, R0.reuse, -R125.reuse ;  /* 0x00000000930e7223 */ /* 0x180fe2000001087d */
[-CC-:B------:R-:W-:Y:S01]  /*219f0*/  FFMA.FTZ R191, R150, R0.reuse, -R125.reuse ;  /* 0x0000000096bf7223 */ /* 0x180fe2000001087d */
[-CC-:B------:R-:W-:Y:S01]  /*21a00*/  FFMA.FTZ R151, R151, R0.reuse, -R125.reuse ;  /* 0x0000000097977223 */ /* 0x180fe2000001087d */
[----:B------:R-:W-:Y:S01]  /*21a10*/  R2UR UR6, R120 ;  /* 0x00000000780672ca */ /* 0x000fe200000e0000 */
[-C--:B------:R-:W-:Y:S01]  /*21a20*/  FFMA.FTZ R185, R138, R0.reuse, -R125 ;  /* 0x000000008ab97223 */ /* 0x080fe2000001087d */
[----:B------:R-:W0:Y:S01]  /*21a30*/  MUFU.EX2 R133, R133 ;  /* 0x0000008500857308 */ /* 0x000e220000000800 */
[----:B------:R-:W-:Y:S01]  /*21a40*/  @!P1 PRMT R120, RZ, 0x654, R13 ;  /* 0x00000654ff789816 */ /* 0x000fe2000000000d */
[-CC-:B------:R-:W-:Y:S01]  /*21a50*/  FFMA.FTZ R139, R139, R0.reuse, -R125.reuse ;  /* 0x000000008b8b7223 */ /* 0x180fe2000001087d */
[-CC-:B------:R-:W-:Y:S01]  /*21a60*/  FFMA.FTZ R187, R142, R0.reuse, -R125.reuse ;  /* 0x000000008ebb7223 */ /* 0x180fe2000001087d */
[-CC-:B------:R-:W-:Y:S01]  /*21a70*/  FFMA.FTZ R181, R130, R0.reuse, -R125.reuse ;  /* 0x0000000082b57223 */ /* 0x180fe2000001087d */
[-CC-:B------:R-:W-:Y:S01]  /*21a80*/  FFMA.FTZ R183, R134, R0.reuse, -R125.reuse ;  /* 0x0000000086b77223 */ /* 0x180fe2000001087d */
[-CC-:B------:R-:W-:Y:S01]  /*21a90*/  FFMA.FTZ R135, R135, R0.reuse, -R125.reuse ;  /* 0x0000000087877223 */ /* 0x180fe2000001087d */
[----:B------:R-:W-:Y:S01]  /*21aa0*/  FFMA.FTZ R122, R122, R0, -R125 ;  /* 0x000000007a7a7223 */ /* 0x000fe2000001087d */
[----:B------:R-:W-:Y:S01]  /*21ab0*/  MUFU.EX2 R203, R203 ;  /* 0x000000cb00cb7308 */ /* 0x000fe20000000800 */
[----:B-1----:R-:W-:Y:S01]  /*21ac0*/  FFMA.FTZ R6, R3, R6, R201 ;  /* 0x0000000603067223 */ /* 0x002fe200000100c9 */
[-CC-:B------:R-:W-:Y:S01]  /*21ad0*/  FFMA.FTZ R123, R123, R0.reuse, -R125.reuse ;  /* 0x000000007b7b7223 */ /* 0x180fe2000001087d */
[----:B------:R-:W-:Y:S01]  /*21ae0*/  HGMMA.64x192x16.F32.BF16 R24, R176, gdesc[UR4].tnspB, R24, gsb0 ;  /* 0x42e00004b0187df0 */ /* 0x000fe20008001818 */
[----:B------:R-:W-:-:S04]  /*21af0*/  FFMA.FTZ R126, R126, R0, -R125 ;  /* 0x000000007e7e7223 */ /* 0x000fc8000001087d */
        /* <DEDUP_REMOVED lines=26> */
[----:B------:R-:W1:Y:S08]  /*21ca0*/  MUFU.EX2 R123, R123 ;  /* 0x0000007b007b7308 */ /* 0x000e700000000800 */
[----:B------:R-:W-:Y:S01]  /*21cb0*/  MUFU.EX2 R126, R126 ;  /* 0x0000007e007e7308 */ /* 0x000fe20000000800 */
[----:B------:R-:W-:-:S02]  /*21cc0*/  WARPGROUP.DEPBAR.LE gsb0, 0x0 ;  /* 0x00008000000079c5 */ /* 0x000fc40000010000 */
[----:B------:R2:W-:Y:S01]  /*21cd0*/  @!P1 SYNCS.ARRIVE.TRANS64.RED.A1T0 RZ, [R120+URZ], RZ ;  /* 0x000000ff78ff99a7 */ /* 0x0005e2000810043f */
[----:B0-----:R-:W-:Y:S02]  /*21ce0*/  F2FP.BF16.F32.PACK_AB R176, R132, R9 ;  /* 0x0000000984b0723e */ /* 0x001fe400000010ff */
[----:B------:R-:W-:Y:S02]  /*21cf0*/  F2FP.BF16.F32.PACK_AB R178, R8, R124 ;  /* 0x0000007c08b2723e */ /* 0x000fe400000010ff */
[----:B-1----:R-:W-:Y:S01]  /*21d00*/  F2FP.BF16.F32.PACK_AB R177, R123, R122 ;  /* 0x0000007a7bb1723e */ /* 0x002fe200000010ff */
[----:B--2---:R-:W-:Y:S01]  /*21d10*/  FADD.FTZ R120, R203, R6 ;  /* 0x00000006cb787221 */ /* 0x004fe20000010000 */
[----:B------:R0:W-:Y:S01]  /*21d20*/  @!P1 SYNCS.ARRIVE.TRANS64.RED.A1T0 RZ, [R11+URZ], RZ ;  /* 0x000000ff0bff99a7 */ /* 0x0001e2000810043f */
[----:B------:R-:W1:Y:S01]  /*21d30*/  MUFU.EX2 R6, R139 ;  /* 0x0000008b00067308 */ /* 0x000e620000000800 */
[C---:B------:R-:W-:Y:S01]  /*21d40*/  F2FP.BF16.F32.PACK_AB R203, R137.reuse, R203 ;  /* 0x000000cb89cb723e */ /* 0x040fe200000010ff */
[----:B------:R-:W-:-:S04]  /*21d50*/  FADD.FTZ R120, R137, R120 ;  /* 0x0000007889787221 */ /* 0x000fc80000010000 */
[----:B------:R-:W-:Y:S01]  /*21d60*/  FADD.FTZ R120, R197, R120 ;  /* 0x00000078c5787221 */ /* 0x000fe20000010000 */
[----:B0-----:R-:W-:Y:S01]  /*21d70*/  FADD.FTZ R11, R196, R7 ;  /* 0x00000007c40b7221 */ /* 0x001fe20000010000 */
[----:B------:R-:W-:Y:S01]  /*21d80*/  FFMA.FTZ R7, R143, R0, -R125 ;  /* 0x000000008f077223 */ /* 0x000fe2000001087d */
[C---:B------:R-:W-:Y:S01]  /*21d90*/  F2FP.BF16.F32.PACK_AB R196, R160.reuse, R196 ;  /* 0x000000c4a0c4723e */ /* 0x040fe200000010ff */
[C---:B------:R-:W-:Y:S01]  /*21da0*/  FADD.FTZ R120, R145.reuse, R120 ;  /* 0x0000007891787221 */ /* 0x040fe20000010000 */
[----:B------:R-:W-:Y:S01]  /*21db0*/  FADD.FTZ R11, R160, R11 ;  /* 0x0000000ba00b7221 */ /* 0x000fe20000010000 */
[----:B------:R-:W-:Y:S02]  /*21dc0*/  F2FP.BF16.F32.PACK_AB R197, R145, R197 ;  /* 0x000000c591c5723e */ /* 0x000fe400000010ff */
[----:B------:R-:W-:Y:S01]  /*21dd0*/  FADD.FTZ R120, R199, R120 ;  /* 0x00000078c7787221 */ /* 0x000fe20000010000 */
[----:B------:R-:W-:Y:S01]  /*21de0*/  FADD.FTZ R121, R198, R11 ;  /* 0x0000000bc6797221 */ /* 0x000fe20000010000 */
[----:B------:R-:W0:Y:S01]  /*21df0*/  MUFU.EX2 R7, R7 ;  /* 0x0000000700077308 */ /* 0x000e220000000800 */
[-C--:B------:R-:W-:Y:S01]  /*21e00*/  FFMA.FTZ R11, R131, R0.reuse, -R125 ;  /* 0x00000000830b7223 */ /* 0x080fe2000001087d */
[----:B------:R-:W-:Y:S01]  /*21e10*/  FADD.FTZ R120, R140, R120 ;  /* 0x000000788c787221 */ /* 0x000fe20000010000 */
[C---:B------:R-:W-:Y:S01]  /*21e20*/  FADD.FTZ R121, R12.reuse, R121 ;  /* 0x000000790c797221 */ /* 0x040fe20000010000 */
[----:B------:R-:W-:Y:S01]  /*21e30*/  FFMA.FTZ R125, R127, R0, -R125 ;  /* 0x000000007f7d7223 */ /* 0x000fe2000001087d */
[----:B------:R-:W-:Y:S01]  /*21e40*/  F2FP.BF16.F32.PACK_AB R198, R12, R198 ;  /* 0x000000c60cc6723e */ /* 0x000fe200000010ff */
[----:B------:R-:W-:Y:S01]  /*21e50*/  FADD.FTZ R120, R193, R120 ;  /* 0x00000078c1787221 */ /* 0x000fe20000010000 */
[----:B------:R-:W-:Y:S01]  /*21e60*/  FADD.FTZ R121, R192, R121 ;  /* 0x00000079c0797221 */ /* 0x000fe20000010000 */
[----:B------:R-:W2:Y:S01]  /*21e70*/  MUFU.EX2 R11, R11 ;  /* 0x0000000b000b7308 */ /* 0x000ea20000000800 */
[----:B------:R-:W-:Y:S01]  /*21e80*/  F2FP.BF16.F32.PACK_AB R199, R140, R199 ;  /* 0x000000c78cc7723e */ /* 0x000fe200000010ff */
[----:B------:R-:W-:Y:S01]  /*21e90*/  FADD.FTZ R120, R141, R120 ;  /* 0x000000788d787221 */ /* 0x000fe20000010000 */
[C---:B------:R-:W-:Y:S01]  /*21ea0*/  FADD.FTZ R121, R153.reuse, R121 ;  /* 0x0000007999797221 */ /* 0x040fe20000010000 */
[----:B------:R-:W-:Y:S01]  /*21eb0*/  F2FP.BF16.F32.PACK_AB R192, R153, R192 ;  /* 0x000000c099c0723e */ /* 0x000fe200000010ff */
[----:B------:R-:W-:-:S02]  /*21ec0*/  IMAD.MOV.U32 R12, RZ, RZ, R205 ;  /* 0x000000ffff0c7224 */ /* 0x000fc400078e00cd */
[----:B------:R-:W-:Y:S01]  /*21ed0*/  FADD.FTZ R120, R195, R120 ;  /* 0x00000078c3787221 */ /* 0x000fe20000010000 */
[----:B------:R-:W-:Y:S01]  /*21ee0*/  FADD.FTZ R121, R194, R121 ;  /* 0x00000079c2797221 */ /* 0x000fe20000010000 */
[----:B------:R-:W3:Y:S01]  /*21ef0*/  MUFU.EX2 R125, R125 ;  /* 0x0000007d007d7308 */ /* 0x000ee20000000800 */
[----:B------:R-:W-:Y:S01]  /*21f00*/  F2FP.BF16.F32.PACK_AB R193, R141, R193 ;  /* 0x000000c18dc1723e */ /* 0x000fe200000010ff */
        /* <DEDUP_REMOVED lines=11> */
[----:B------:R-:W-:Y:S02]  /*21fc0*/  F2FP.BF16.F32.PACK_AB R189, R14, R189 ;  /* 0x000000bd0ebd723e */ /* 0x000fe400000010ff */
[----:B------:R-:W-:Y:S01]  /*21fd0*/  FADD.FTZ R120, R13, R120 ;  /* 0x000000780d787221 */ /* 0x000fe20000010000 */
[C---:B------:R-:W-:Y:S01]  /*21fe0*/  FADD.FTZ R121, R144.reuse, R121 ;  /* 0x0000007990797221 */ /* 0x040fe20000010000 */
[----:B------:R-:W-:-:S02]  /*21ff0*/  F2FP.BF16.F32.PACK_AB R190, R144, R190 ;  /* 0x000000be90be723e */ /* 0x000fc400000010ff */
[----:B------:R-:W-:Y:S01]  /*22000*/  FADD.FTZ R120, R185, R120 ;  /* 0x00000078b9787221 */ /* 0x000fe20000010000 */
[----:B------:R-:W-:Y:S01]  /*22010*/  FADD.FTZ R121, R184, R121 ;  /* 0x00000079b8797221 */ /* 0x000fe20000010000 */
[C---:B-1----:R-:W-:Y:S02]  /*22020*/  F2FP.BF16.F32.PACK_AB R185, R6.reuse, R185 ;  /* 0x000000b906b9723e */ /* 0x042fe400000010ff */
[----:B------:R-:W-:Y:S01]  /*22030*/  FADD.FTZ R120, R6, R120 ;  /* 0x0000007806787221 */ /* 0x000fe20000010000 */
[----:B------:R-:W-:Y:S01]  /*22040*/  FADD.FTZ R121, R136, R121 ;  /* 0x0000007988797221 */ /* 0x000fe20000010000 */
[----:B------:R-:W-:Y:S02]  /*22050*/  F2FP.BF16.F32.PACK_AB R191, R13, R191 ;  /* 0x000000bf0dbf723e */ /* 0x000fe400000010ff */
[----:B------:R-:W-:Y:S01]  /*22060*/  FADD.FTZ R120, R187, R120 ;  /* 0x00000078bb787221 */ /* 0x000fe20000010000 */
[----:B------:R-:W-:Y:S01]  /*22070*/  FADD.FTZ R121, R186, R121 ;  /* 0x00000079ba797221 */ /* 0x000fe20000010000 */
[----:B0-----:R-:W-:-:S02]  /*22080*/  F2FP.BF16.F32.PACK_AB R187, R7, R187 ;  /* 0x000000bb07bb723e */ /* 0x001fc400000010ff */
[----:B------:R-:W-:Y:S01]  /*22090*/  FADD.FTZ R120, R7, R120 ;  /* 0x0000007807787221 */ /* 0x000fe20000010000 */
[----:B------:R-:W-:Y:S01]  /*220a0*/  FADD.FTZ R121, R20, R121 ;  /* 0x0000007914797221 */ /* 0x000fe20000010000 */
[----:B------:R-:W-:Y:S02]  /*220b0*/  F2FP.BF16.F32.PACK_AB R184, R136, R184 ;  /* 0x000000b888b8723e */ /* 0x000fe400000010ff */
[----:B------:R-:W-:Y:S01]  /*220c0*/  FADD.FTZ R120, R181, R120 ;  /* 0x00000078b5787221 */ /* 0x000fe20000010000 */
[----:B------:R-:W-:Y:S01]  /*220d0*/  FADD.FTZ R121, R180, R121 ;  /* 0x00000079b4797221 */ /* 0x000fe20000010000 */
[C---:B--2---:R-:W-:Y:S02]  /*220e0*/  F2FP.BF16.F32.PACK_AB R181, R11.reuse, R181 ;  /* 0x000000b50bb5723e */ /* 0x044fe400000010ff */
[----:B------:R-:W-:Y:S01]  /*220f0*/  FADD.FTZ R120, R11, R120 ;  /* 0x000000780b787221 */ /* 0x000fe20000010000 */
[----:B------:R-:W-:Y:S01]  /*22100*/  FADD.FTZ R121, R128, R121 ;  /* 0x0000007980797221 */ /* 0x000fe20000010000 */
[----:B------:R-:W-:Y:S01]  /*22110*/  F2FP.BF16.F32.PACK_AB R186, R20, R186 ;  /* 0x000000ba14ba723e */ /* 0x000fe200000010ff */
[----:B------:R-:W-:-:S02]  /*22120*/  IMAD.MOV.U32 R11, RZ, RZ, R208 ;  /* 0x000000ffff0b7224 */ /* 0x000fc400078e00d0 */
[----:B------:R-:W-:Y:S01]  /*22130*/  FADD.FTZ R120, R183, R120 ;  /* 0x00000078b7787221 */ /* 0x000fe20000010000 */
[----:B------:R-:W-:Y:S01]  /*22140*/  FADD.FTZ R121, R182, R121 ;  /* 0x00000079b6797221 */ /* 0x000fe20000010000 */
[----:B------:R-:W-:Y:S02]  /*22150*/  F2FP.BF16.F32.PACK_AB R180, R128, R180 ;  /* 0x000000b480b4723e */ /* 0x000fe400000010ff */
[----:B------:R-:W-:Y:S01]  /*22160*/  FADD.FTZ R120, R135, R120 ;  /* 0x0000007887787221 */ /* 0x000fe20000010000 */
[C---:B------:R-:W-:Y:S01]  /*22170*/  FADD.FTZ R121, R129.reuse, R121 ;  /* 0x0000007981797221 */ /* 0x040fe20000010000 */
[----:B------:R-:W-:Y:S02]  /*22180*/  F2FP.BF16.F32.PACK_AB R182, R129, R182 ;  /* 0x000000b681b6723e */ /* 0x000fe400000010ff */
[----:B------:R-:W-:Y:S01]  /*22190*/  FADD.FTZ R120, R122, R120 ;  /* 0x000000787a787221 */ /* 0x000fe20000010000 */
[----:B------:R-:W-:Y:S01]  /*221a0*/  FADD.FTZ R121, R9, R121 ;  /* 0x0000007909797221 */ /* 0x000fe20000010000 */
[----:B------:R-:W-:Y:S01]  /*221b0*/  F2FP.BF16.F32.PACK_AB R183, R135, R183 ;  /* 0x000000b787b7723e */ /* 0x000fe200000010ff */
[----:B------:R-:W-:-:S02]  /*221c0*/  IMAD.MOV.U32 R9, RZ, RZ, R5 ;  /* 0x000000ffff097224 */ /* 0x000fc400078e0005 */
[----:B------:R-:W-:Y:S01]  /*221d0*/  FADD.FTZ R120, R123, R120 ;  /* 0x000000787b787221 */ /* 0x000fe20000010000 */
[----:B------:R-:W-:Y:S01]  /*221e0*/  FADD.FTZ R121, R132, R121 ;  /* 0x0000007984797221 */ /* 0x000fe20000010000 */
[----:B---3--:R-:W-:Y:S02]  /*221f0*/  F2FP.BF16.F32.PACK_AB R179, R125, R126 ;  /* 0x0000007e7db3723e */ /* 0x008fe400000010ff */
[----:B------:R-:W-:Y:S01]  /*22200*/  FADD.FTZ R120, R126, R120 ;  /* 0x000000787e787221 */ /* 0x000fe20000010000 */
[----:B------:R-:W-:-:S03]  /*22210*/  FADD.FTZ R121, R124, R121 ;  /* 0x000000797c797221 */ /* 0x000fc60000010000 */
[----:B------:R-:W-:Y:S01]  /*22220*/  FADD.FTZ R6, R125, R120 ;  /* 0x000000787d067221 */ /* 0x000fe20000010000 */
[----:B------:R-:W-:Y:S01]  /*22230*/  FADD.FTZ R7, R8, R121 ;  /* 0x0000007908077221 */ /* 0x000fe20000010000 */
[----:B------:R-:W-:Y:S01]  /*22240*/  IMAD.MOV.U32 R8, RZ, RZ, R4 ;  /* 0x000000ffff087224 */ /* 0x000fe200078e0004 */
[----:B------:R-:W-:Y:S06]  /*22250*/  @P2 BRA `(.L_x_2714) ;  /* 0xffffffb000b82947 */ /* 0x000fec000383ffff */
.L_x_2703:
[----:B------:R-:W-:Y:S05]  /*22260*/  BSYNC B0 ;  /* 0x0000000000007941 */ /* 0x000fea0003800000 */
.L_x_2702:
        /* <DEDUP_REMOVED lines=99> */
.L_x_2715:
[----:B------:R-:W-:Y:S01]  /*228a0*/  IMAD R8, R205, 0x8, R16 ;  /* 0x00000008cd087824 */ /* 0x000fe200078e0210 */
[----:B------:R-:W-:-:S04]  /*228b0*/  SHF.L.U32 R3, R208, 0x1f, RZ ;  /* 0x0000001fd0037819 */ /* 0x000fc800000006ff */
[----:B------:R0:W1:Y:S01]  /*228c0*/  SYNCS.PHASECHK.TRANS64.TRYWAIT P2, [R8+URZ+0x36850], R3 ;  /* 0x03685003080075a7 */ /* 0x000062000804017f */
[----:B------:R-:W-:Y:S05]  /*228d0*/  @!P0 BRA `(.L_x_2716) ;  /* 0x0000000000048947 */ /* 0x000fea0003800000 */
[----:B------:R-:W-:Y:S01]  /*228e0*/  BPT.TRAP 0x1 ;  /* 0x000000040000795c */ /* 0x000fe20000300000 */
.L_x_2716:
        /* <DEDUP_REMOVED lines=9> */
.L_x_2718:
[----:B------:R-:W-:Y:S05]  /*22980*/  BSYNC B0 ;  /* 0x0000000000007941 */ /* 0x000fea0003800000 */
.L_x_2717:
        /* <DEDUP_REMOVED lines=9> */
[----:B------:R-:W-:-:S02]  /*22a20*/  VIADD R205, R205, 0x1 ;  /* 0x00000001cdcd7836 */ /* 0x000fc40000000000 */
[----:B------:R-:W-:-:S03]  /*22a30*/  VIADD R233, R233, 0x1 ;  /* 0x00000001e9e97836 */ /* 0x000fc60000000000 */
[----:B------:R-:W-:-:S04]  /*22a40*/  ISETP.NE.AND P2, PT, R205, 0x2, PT ;  /* 0x00000002cd00780c */ /* 0x000fc80003f45270 */
[----:B------:R-:W-:Y:S01]  /*22a50*/  SEL R205, R205, RZ, P2 ;  /* 0x000000ffcdcd7207 */ /* 0x000fe20001000000 */
        /* <DEDUP_REMOVED lines=41> */
[----:B------:R-:W-:-:S02]  /*22cf0*/  IMAD.MOV.U32 R7, RZ, RZ, RZ ;  /* 0x000000ffff077224 */ /* 0x000fc400078e00ff */
[----:B-1----:R-:W-:Y:S01]  /*22d00*/  FADD.FTZ R9, R3, R6 ;  /* 0x0000000603097221 */ /* 0x002fe20000010000 */
[----:B------:R-:W-:Y:S01]  /*22d10*/  IMAD.MOV.U32 R6, RZ, RZ, -0x800000 ;  /* 0xff800000ff067424 */ /* 0x000fe200078e00ff */
[----:B------:R-:W0:Y:S04]  /*22d20*/  SHFL.BFLY PT, R3, R2, 0x1, 0x1f ;  /* 0x0c201f0002037f89 */ /* 0x000e2800000e0000 */
[----:B------:R-:W1:Y:S01]  /*22d30*/  SHFL.BFLY PT, R10, R9, 0x1, 0x1f ;  /* 0x0c201f00090a7f89 */ /* 0x000e6200000e0000 */
[----:B0-----:R-:W-:Y:S01]  /*22d40*/  FADD.FTZ R13, R2, R3 ;  /* 0x00000003020d7221 */ /* 0x001fe20000010000 */
[----:B------:R-:W-:Y:S01]  /*22d50*/  IMAD.MOV.U32 R2, RZ, RZ, RZ ;  /* 0x000000ffff027224 */ /* 0x000fe200078e00ff */
[----:B------:R-:W-:Y:S01]  /*22d60*/  SEL R3, RZ, 0x1, P2 ;  /* 0x00000001ff037807 */ /* 0x000fe20001000000 */
[----:B-1----:R-:W-:-:S02]  /*22d70*/  FADD.FTZ R14, R9, R10 ;  /* 0x0000000a090e7221 */ /* 0x002fc40000010000 */
[----:B------:R-:W-:Y:S02]  /*22d80*/  FSETP.NE.FTZ.AND P0, PT, R13, RZ, PT ;  /* 0x000000ff0d00720b */ /* 0x000fe40003f15000 */
        /* <DEDUP_REMOVED lines=115> */
.L_x_2626:
        /* <DEDUP_REMOVED lines=13> */
[----:B------:R-:W4:Y:S01]  /*23590*/  LDL.LU R144, [R1+0x68] ;  /* 0x0000680001907983 */ /* 0x000f220000300800 */
[----:B------:R-:W-:Y:S02]  /*235a0*/  MOV R140, R16 ;  /* 0x00000010008c7202 */ /* 0x000fe40000000f00 */
[----:B---3--:R-:W-:Y:S01]  /*235b0*/  MOV R141, R7 ;  /* 0x00000007008d7202 */ /* 0x008fe20000000f00 */
[----:B------:R-:W-:Y:S02]  /*235c0*/  BAR.SYNC.DEFER_BLOCKING 0x1, 0x100 ;  /* 0x0044000000007b1d */ /* 0x000fe40000010000 */
[----:B--2---:R-:W-:-:S03]  /*235d0*/  IMAD.WIDE R12, R0, 0x2, R140 ;  /* 0x00000002000c7825 */ /* 0x004fc600078e028c */
[C---:B------:R-:W-:Y:S02]  /*235e0*/  IADD3 R86, P2, R12.reuse, 0x20, RZ ;  /* 0x000000200c567810 */ /* 0x040fe40007f5e0ff */
[C---:B------:R-:W-:Y:S02]  /*235f0*/  IADD3 R90, P6, R12.reuse, 0x60, RZ ;  /* 0x000000600c5a7810 */ /* 0x040fe40007fde0ff */
[----:B------:R-:W-:Y:S02]  /*23600*/  IADD3 R92, P5, R12, 0x4000, RZ ;  /* 0x000040000c5c7810 */ /* 0x000fe40007fbe0ff */
[----:B------:R-:W-:Y:S02]  /*23610*/  LOP3.LUT R98, R86, 0x380, RZ, 0xc0, !PT ;  /* 0x0000038056627812 */ /* 0x000fe400078ec0ff */
[----:B------:R-:W-:Y:S02]  /*23620*/  LOP3.LUT R94, R90, 0x380, RZ, 0xc0, !PT ;  /* 0x000003805a5e7812 */ /* 0x000fe400078ec0ff */
[----:B------:R-:W-:-:S02]  /*23630*/  LOP3.LUT R96, R92, 0x380, RZ, 0xc0, !PT ;  /* 0x000003805c607812 */ /* 0x000fc400078ec0ff */
[----:B------:R-:W-:Y:S01]  /*23640*/  SHF.R.U64 R98, R98, 0x3, RZ ;  /* 0x0000000362627819 */ /* 0x000fe200000012ff */
[----:B------:R-:W-:Y:S01]  /*23650*/  IMAD.X R87, RZ, RZ, R13, P2 ;  /* 0x000000ffff577224 */ /* 0x000fe200010e060d */
[C---:B-1----:R-:W-:Y:S02]  /*23660*/  IADD3 R8, P0, R12.reuse, 0x4020, RZ ;  /* 0x000040200c087810 */ /* 0x042fe40007f1e0ff */
[----:B------:R-:W-:Y:S02]  /*23670*/  IADD3 R15, P4, R12, 0x4040, RZ ;  /* 0x000040400c0f7810 */ /* 0x000fe40007f9e0ff */
[----:B------:R-:W-:Y:S02]  /*23680*/  SHF.R.U64 R94, R94, 0x3, RZ ;  /* 0x000000035e5e7819 */ /* 0x000fe400000012ff */
[C---:B------:R-:W-:Y:S02]  /*23690*/  IADD3 R88, P1, R12.reuse, 0x40, RZ ;  /* 0x000000400c587810 */ /* 0x040fe40007f3e0ff */
[----:B------:R-:W-:-:S02]  /*236a0*/  IADD3 R84, P3, R12, 0x4060, RZ ;  /* 0x000040600c547810 */ /* 0x000fc40007f7e0ff */
[----:B------:R-:W-:Y:S02]  /*236b0*/  SHF.R.U64 R96, R96, 0x3, RZ ;  /* 0x0000000360607819 */ /* 0x000fe400000012ff */
[C---:B------:R-:W-:Y:S02]  /*236c0*/  LOP3.LUT R85, R12.reuse, 0x380, RZ, 0xc0, !PT ;  /* 0x000003800c557812 */ /* 0x040fe400078ec0ff */
[----:B------:R-:W-:Y:S02]  /*236d0*/  IADD3 R14, P2, R12, 0x8000, RZ ;  /* 0x000080000c0e7810 */ /* 0x000fe40007f5e0ff */
[----:B------:R-:W-:Y:S02]  /*236e0*/  LOP3.LUT R86, R98, R86, RZ, 0x3c, !PT ;  /* 0x0000005662567212 */ /* 0x000fe400078e3cff */
[----:B------:R-:W-:Y:S02]  /*236f0*/  LOP3.LUT R90, R94, R90, RZ, 0x3c, !PT ;  /* 0x0000005a5e5a7212 */ /* 0x000fe400078e3cff */
[----:B------:R-:W-:-:S02]  /*23700*/  LOP3.LUT R107, R8, 0x380, RZ, 0xc0, !PT ;  /* 0x00000380086b7812 */ /* 0x000fc400078ec0ff */
[----:B------:R-:W-:Y:S02]  /*23710*/  LOP3.LUT R98, R15, 0x380, RZ, 0xc0, !PT ;  /* 0x000003800f627812 */ /* 0x000fe400078ec0ff */
[----:B------:R-:W-:Y:S02]  /*23720*/  LOP3.LUT R100, R88, 0x380, RZ, 0xc0, !PT ;  /* 0x0000038058647812 */ /* 0x000fe400078ec0ff */
[----:B------:R-:W-:Y:S02]  /*23730*/  LOP3.LUT R92, R96, R92, RZ, 0x3c, !PT ;  /* 0x0000005c605c7212 */ /* 0x000fe400078e3cff */
[----:B------:R-:W-:Y:S02]  /*23740*/  LOP3.LUT R94, R84, 0x380, RZ, 0xc0, !PT ;  /* 0x00000380545e7812 */ /* 0x000fe400078ec0ff */
[----:B------:R-:W-:Y:S02]  /*23750*/  SHF.R.U64 R85, R85, 0x3, RZ ;  /* 0x0000000355557819 */ /* 0x000fe400000012ff */
[----:B------:R-:W-:Y:S01]  /*23760*/  LOP3.LUT R96, R14, 0x380, RZ, 0xc0, !PT ;  /* 0x000003800e607812 */ /* 0x000fe200078ec0ff */
[--C-:B------:R-:W-:Y:S01]  /*23770*/  IMAD.X R89, RZ, RZ, R13.reuse, P1 ;  /* 0x000000ffff597224 */ /* 0x100fe200008e060d */
[----:B------:R-:W-:Y:S01]  /*23780*/  SHF.R.U64 R107, R107, 0x3, RZ ;  /* 0x000000036b6b7819 */ /* 0x000fe200000012ff */
[--C-:B------:R-:W-:Y:S01]  /*23790*/  IMAD.X R91, RZ, RZ, R13.reuse, P6 ;  /* 0x000000ffff5b7224 */ /* 0x100fe200030e060d */
[----:B------:R-:W-:Y:S01]  /*237a0*/  SHF.R.U64 R98, R98, 0x3, RZ ;  /* 0x0000000362627819 */ /* 0x000fe200000012ff */
[----:B------:R-:W-:Y:S01]  /*237b0*/  IMAD.X R93, RZ, RZ, R13, P5 ;  /* 0x000000ffff5d7224 */ /* 0x000fe200028e060d */
[----:B------:R-:W-:-:S02]  /*237c0*/  IADD3 R0, P1, R12, 0x8020, RZ ;  /* 0x000080200c007810 */ /* 0x000fc40007f3e0ff */
[C---:B------:R-:W-:Y:S02]  /*237d0*/  IADD3 R2, P6, R12.reuse, 0x8040, RZ ;  /* 0x000080400c027810 */ /* 0x040fe40007fde0ff */
[----:B------:R-:W-:Y:S02]  /*237e0*/  IADD3 R7, P5, R12, 0x8060, RZ ;  /* 0x000080600c077810 */ /* 0x000fe40007fbe0ff */
[----:B------:R-:W-:Y:S02]  /*237f0*/  SHF.R.U64 R100, R100, 0x3, RZ ;  /* 0x0000000364647819 */ /* 0x000fe400000012ff */
[----:B------:R-:W-:Y:S02]  /*23800*/  SHF.R.U64 R143, R94, 0x3, RZ ;  /* 0x000000035e8f7819 */ /* 0x000fe400000012ff */
[----:B------:R-:W-:Y:S02]  /*23810*/  LOP3.LUT R12, R85, R12, RZ, 0x3c, !PT ;  /* 0x0000000c550c7212 */ /* 0x000fe400078e3cff */
[----:B------:R-:W-:-:S02]  /*23820*/  SHF.R.U64 R145, R96, 0x3, RZ ;  /* 0x0000000360917819 */ /* 0x000fc400000012ff */
[----:B------:R-:W-:Y:S02]  /*23830*/  LOP3.LUT R94, R107, R8, RZ, 0x3c, !PT ;  /* 0x000000086b5e7212 */ /* 0x000fe400078e3cff */
[----:B------:R-:W-:Y:S01]  /*23840*/  LOP3.LUT R96, R98, R15, RZ, 0x3c, !PT ;  /* 0x0000000f62607212 */ /* 0x000fe200078e3cff */
[--C-:B------:R-:W-:Y:S01]  /*23850*/  IMAD.X R95, RZ, RZ, R13.reuse, P0 ;  /* 0x000000ffff5f7224 */ /* 0x100fe200000e060d */
[----:B------:R-:W-:Y:S01]  /*23860*/  LOP3.LUT R88, R100, R88, RZ, 0x3c, !PT ;  /* 0x0000005864587212 */ /* 0x000fe200078e3cff */
[--C-:B------:R-:W-:Y:S01]  /*23870*/  IMAD.X R97, RZ, RZ, R13.reuse, P4 ;  /* 0x000000ffff617224 */ /* 0x100fe200020e060d */
[----:B------:R-:W-:Y:S01]  /*23880*/  LOP3.LUT R98, R143, R84, RZ, 0x3c, !PT ;  /* 0x000000548f627212 */ /* 0x000fe200078e3cff */
[--C-:B------:R-:W-:Y:S01]  /*23890*/  IMAD.X R99, RZ, RZ, R13.reuse, P3 ;  /* 0x000000ffff637224 */ /* 0x100fe200018e060d */
[----:B------:R-:W-:Y:S01]  /*238a0*/  LOP3.LUT R8, R7, 0x380, RZ, 0xc0, !PT ;  /* 0x0000038007087812 */ /* 0x000fe200078ec0ff */
[--C-:B------:R-:W-:Y:S01]  /*238b0*/  IMAD.X R101, RZ, RZ, R13.reuse, P2 ;  /* 0x000000ffff657224 */ /* 0x100fe200010e060d */
[----:B------:R-:W-:Y:S01]  /*238c0*/  LOP3.LUT R100, R145, R14, RZ, 0x3c, !PT ;  /* 0x0000000e91647212 */ /* 0x000fe200078e3cff */
[--C-:B------:R-:W-:Y:S01]  /*238d0*/  IMAD.X R103, RZ, RZ, R13.reuse, P1 ;  /* 0x000000ffff677224 */ /* 0x100fe200008e060d */
[----:B------:R-:W-:Y:S01]  /*238e0*/  MOV R143, R12 ;  /* 0x0000000c008f7202 */ /* 0x000fe20000000f00 */
[--C-:B------:R-:W-:Y:S01]  /*238f0*/  IMAD.X R105, RZ, RZ, R13.reuse, P6 ;  /* 0x000000ffff697224 */ /* 0x100fe200030e060d */
[----:B------:R-:W-:Y:S01]  /*23900*/  LOP3.LUT R107, R0, 0x380, RZ, 0xc0, !PT ;  /* 0x00000380006b7812 */ /* 0x000fe200078ec0ff */
[----:B------:R-:W-:Y:S01]  /*23910*/  IMAD.X R85, RZ, RZ, R13, P5 ;  /* 0x000000ffff557224 */ /* 0x000fe200028e060d */
[----:B------:R-:W-:-:S02]  /*23920*/  F2FP.BF16.F32.PACK_AB R12, R25, R24 ;  /* 0x00000018190c723e */ /* 0x000fc400000010ff */
[----:B------:R-:W-:Y:S02]  /*23930*/  F2FP.BF16.F32.PACK_AB R13, R27, R26 ;  /* 0x0000001a1b0d723e */ /* 0x000fe400000010ff */
[----:B------:R-:W-:Y:S02]  /*23940*/  F2FP.BF16.F32.PACK_AB R14, R29, R28 ;  /* 0x0000001c1d0e723e */ /* 0x000fe400000010ff */
[----:B------:R-:W-:Y:S02]  /*23950*/  F2FP.BF16.F32.PACK_AB R15, R31, R30 ;  /* 0x0000001e1f0f723e */ /* 0x000fe400000010ff */
[----:B------:R-:W-:Y:S02]  /*23960*/  SHF.R.U64 R8, R8, 0x3, RZ ;  /* 0x0000000308087819 */ /* 0x000fe400000012ff */
[----:B------:R-:W-:Y:S01]  /*23970*/  SHF.R.U64 R107, R107, 0x3, RZ ;  /* 0x000000036b6b7819 */ /* 0x000fe200000012ff */
[----:B------:R1:W-:Y:S01]  /*23980*/  STSM.16.M88.4 [R143], R12 ;  /* 0x0000000c8f007844 */ /* 0x0003e20000000200 */
[----:B------:R-:W-:-:S02]  /*23990*/  LOP3.LUT R84, R8, R7, RZ, 0x3c, !PT ;  /* 0x0000000708547212 */ /* 0x000fc400078e3cff */
[----:B------:R-:W-:Y:S02]  /*239a0*/  LOP3.LUT R102, R107, R0, RZ, 0x3c, !PT ;  /* 0x000000006b667212 */ /* 0x000fe400078e3cff */
[----:B------:R-:W-:Y:S02]  /*239b0*/  MOV R86, R86 ;  /* 0x0000005600567202 */ /* 0x000fe40000000f00 */
[----:B------:R-:W-:Y:S02]  /*239c0*/  MOV R8, R92 ;  /* 0x0000005c00087202 */ /* 0x000fe40000000f00 */
[----:B------:R-:W-:Y:S02]  /*239d0*/  MOV R106, R94 ;  /* 0x0000005e006a7202 */ /* 0x000fe40000000f00 */
[----:B------:R-:W-:Y:S02]  /*239e0*/  MOV R107, R96 ;  /* 0x00000060006b7202 */ /* 0x000fe40000000f00 */
[----:B------:R-:W-:-:S02]  /*239f0*/  MOV R142, R98 ;  /* 0x00000062008e7202 */ /* 0x000fc40000000f00 */
[----:B-1----:R-:W-:Y:S02]  /*23a00*/  MOV R12, R88 ;  /* 0x00000058000c7202 */ /* 0x002fe40000000f00 */
        /* <DEDUP_REMOVED lines=11> */
[----:B------:R-:W-:Y:S02]  /*23ac0*/  F2FP.BF16.F32.PACK_AB R98, R53, R52 ;  /* 0x000000343562723e */ /* 0x000fe400000010ff */
        /* <DEDUP_REMOVED lines=8> */
[----:B------:R-:W-:Y:S02]  /*23b50*/  F2FP.BF16.F32.PACK_AB R84, R65, R64 ;  /* 0x000000404154723e */ /* 0x000fe400000010ff */
[----:B------:R-:W-:Y:S02]  /*23b60*/  F2FP.BF16.F32.PACK_AB R85, R67, R66 ;  /* 0x000000424355723e */ /* 0x000fe400000010ff */
[----:B------:R-:W-:-:S02]  /*23b70*/  F2FP.BF16.F32.PACK_AB R87, R71, R70 ;  /* 0x000000464757723e */ /* 0x000fc400000010ff */
[----:B-1----:R-:W-:Y:S02]  /*23b80*/  F2FP.BF16.F32.PACK_AB R86, R69, R68 ;  /* 0x000000444556723e */ /* 0x002fe400000010ff */
[----:B--2---:R-:W-:Y:S02]  /*23b90*/  F2FP.BF16.F32.PACK_AB R12, R57, R56 ;  /* 0x00000038390c723e */ /* 0x004fe400000010ff */
[----:B------:R-:W-:Y:S02]  /*23ba0*/  SHF.R.U64 R145, R145, 0x3, RZ ;  /* 0x0000000391917819 */ /* 0x000fe400000012ff */
[----:B---3--:R-:W-:Y:S02]  /*23bb0*/  F2FP.BF16.F32.PACK_AB R13, R59, R58 ;  /* 0x0000003a3b0d723e */ /* 0x008fe400000010ff */
        /* <DEDUP_REMOVED lines=26> */
[----:B-1----:R-:W1:Y:S01]  /*23d60*/  LDC.64 R90, c[0x0][0xba8] ;  /* 0x0002ea00ff5a7b82 */ /* 0x002e620000000a00 */
[----:B------:R-:W-:-:S02]  /*23d70*/  F2FP.BF16.F32.PACK_AB R106, R109, R108 ;  /* 0x0000006c6d6a723e */ /* 0x000fc400000010ff */
[----:B------:R-:W-:Y:S02]  /*23d80*/  F2FP.BF16.F32.PACK_AB R107, R111, R110 ;  /* 0x0000006e6f6b723e */ /* 0x000fe400000010ff */
[----:B------:R-:W-:Y:S02]  /*23d90*/  F2FP.BF16.F32.PACK_AB R12, R113, R112 ;  /* 0x00000070710c723e */ /* 0x000fe400000010ff */
[----:B--2---:R-:W-:Y:S01]  /*23da0*/  F2FP.BF16.F32.PACK_AB R100, R123, R122 ;  /* 0x0000007a7b64723e */ /* 0x004fe200000010ff */
[----:B------:R-:W2:Y:S01]  /*23db0*/  LDC R92, c[0x0][0xbe8] ;  /* 0x0002fa00ff5c7b82 */ /* 0x000ea20000000800 */
[----:B------:R-:W-:Y:S02]  /*23dc0*/  F2FP.BF16.F32.PACK_AB R13, R115, R114 ;  /* 0x00000072730d723e */ /* 0x000fe400000010ff */
[----:B------:R-:W-:Y:S02]  /*23dd0*/  F2FP.BF16.F32.PACK_AB R14, R117, R116 ;  /* 0x00000074750e723e */ /* 0x000fe400000010ff */
[----:B------:R-:W-:Y:S01]  /*23de0*/  F2FP.BF16.F32.PACK_AB R15, R119, R118 ;  /* 0x00000076770f723e */ /* 0x000fe200000010ff */
[----:B------:R3:W-:Y:S04]  /*23df0*/  STSM.16.M88.4 [R0], R100 ;  /* 0x0000006400007844 */ /* 0x0007e80000000200 */
[----:B------:R0:W-:Y:S04]  /*23e00*/  STSM.16.M88.4 [R2], R104 ;  /* 0x0000006802007844 */ /* 0x0001e80000000200 */
[----:B------:R4:W-:Y:S01]  /*23e10*/  STSM.16.M88.4 [R7], R12 ;  /* 0x0000000c07007844 */ /* 0x0009e20000000200 */
[----:B------:R-:W-:Y:S01]  /*23e20*/  BAR.SYNC.DEFER_BLOCKING 0x1, 0x100 ;  /* 0x0044000000007b1d */ /* 0x000fe20000010000 */
[----:B------:R-:W-:-:S04]  /*23e30*/  ISETP.NE.U32.AND P0, PT, RZ, UR6, PT ;  /* 0x00000006ff007c0c */ /* 0x000fc8000bf05070 */
[----:B------:R-:W-:Y:S02]  /*23e40*/  ISETP.NE.AND.EX P0, PT, RZ, UR7, PT, P0 ;  /* 0x00000007ff007c0c */ /* 0x000fe4000bf05300 */
[----:B------:R-:W-:Y:S01]  /*23e50*/  IADD3 R84, P1, R231, UR6, RZ ;  /* 0x00000006e7547c10 */ /* 0x000fe2000ff3e0ff */
[----:B---3--:R-:W-:-:S03]  /*23e60*/  IMAD.MOV.U32 R0, RZ, RZ, RZ ;  /* 0x000000ffff007224 */ /* 0x008fc600078e00ff */
[----:B------:R-:W-:-:S07]  /*23e70*/  IADD3.X R85, R232, UR7, RZ, P1, !PT ;  /* 0x00000007e8557c10 */ /* 0x000fce0008ffe4ff */
[----:B------:R-:W3:Y:S01]  /*23e80*/  @P0 LDG.E R0, desc[UR60][R84.64] ;  /* 0x0000003c54000981 */ /* 0x000ee2000c1e1900 */
[----:B------:R-:W-:-:S04]  /*23e90*/  ISETP.NE.U32.AND P1, PT, RZ, UR4, PT ;  /* 0x00000004ff007c0c */ /* 0x000fc8000bf25070 */
[----:B------:R-:W-:Y:S01]  /*23ea0*/  ISETP.NE.AND.EX P1, PT, RZ, UR5, PT, P1 ;  /* 0x00000005ff007c0c */ /* 0x000fe2000bf25310 */
[----:B0-----:R-:W-:-:S12]  /*23eb0*/  IMAD.MOV.U32 R2, RZ, RZ, 0x9b8 ;  /* 0x000009b8ff027424 */ /* 0x001fd800078e00ff */
[----:B----4-:R-:W-:Y:S01]  /*23ec0*/  @P1 IADD3 R12, P2, R231, UR4, RZ ;  /* 0x00000004e70c1c10 */ /* 0x010fe2000ff5e0ff */
        /* <DEDUP_REMOVED lines=9> */
[----:B------:R-:W4:Y:S08]  /*23f60*/  LDC.64 R14, c[0x0][R2+0x220] ;  /* 0x00008800020e7b82 */ /* 0x000f300000000a00 */
[----:B------:R-:W1:Y:S01]  /*23f70*/  LDC.64 R86, c[0x0][R2+0x218] ;  /* 0x0000860002567b82 */ /* 0x000e620000000a00 */
[----:B--2---:R-:W-:-:S07]  /*23f80*/  ISETP.NE.AND P4, PT, R92, 0x1, PT ;  /* 0x000000015c00780c */ /* 0x004fce0003f85270 */
[----:B------:R-:W2:Y:S01]  /*23f90*/  LDC.64 R88, c[0x0][R2+0x228] ;  /* 0x00008a0002587b82 */ /* 0x000ea20000000a00 */
[----:B------:R-:W-:-:S07]  /*23fa0*/  ISETP.NE.U32.AND P2, PT, RZ, UR6, PT ;  /* 0x00000006ff007c0c */ /* 0x000fce000bf45070 */
[----:B0-----:R0:W0:Y:S01]  /*23fb0*/  LDC.64 R12, c[0x0][R2+0x210] ;  /* 0x00008400020c7b82 */ /* 0x0010220000000a00 */
[----:B------:R-:W-:-:S07]  /*23fc0*/  ISETP.NE.AND.EX P2, PT, RZ, UR7, PT, P2 ;  /* 0x00000007ff007c0c */ /* 0x000fce000bf45320 */
[----:B------:R-:W2:Y:S01]  /*23fd0*/  @P4 LDC R94, c[0x0][0xbec] ;  /* 0x0002fb00ff5e4b82 */ /* 0x000ea20000000800 */
[----:B------:R-:W-:-:S07]  /*23fe0*/  SEL R230, R230, RZ, !P2 ;  /* 0x000000ffe6e67207 */ /* 0x000fce0005000000 */
[----:B------:R-:W0:Y:S01]  /*23ff0*/  @P4 LDC R101, c[0x0][0xbf0] ;  /* 0x0002fc00ff654b82 */ /* 0x000e220000000800 */
[----:B------:R-:W-:Y:S01]  /*24000*/  SEL R7, R144, RZ, !P2 ;  /* 0x000000ff90077207 */ /* 0x000fe20005000000 */
[----:B----4-:R-:W-:-:S06]  /*24010*/  IMAD R8, R15, R230, RZ ;  /* 0x000000e60f087224 */ /* 0x010fcc00078e02ff */
[----:B-1----:R-:W1:Y:S01]  /*24020*/  @!P3 LDC R90, c[0x0][0xb50] ;  /* 0x0002d400ff5abb82 */ /* 0x002e620000000800 */
[C---:B------:R-:W-:Y:S02]  /*24030*/  IMAD R99, R14.reuse, R7, R8 ;  /* 0x000000070e637224 */ /* 0x040fe400078e0208 */
[----:B------:R-:W-:Y:S02]  /*24040*/  IMAD.IADD R7, R227, 0x1, R223 ;  /* 0x00000001e3077824 */ /* 0x000fe400078e02df */
[----:B------:R-:W-:Y:S01]  /*24050*/  IMAD.WIDE.U32 R14, R14, R230, RZ ;  /* 0x000000e60e0e7225 */ /* 0x000fe200078e00ff */
[----:B------:R-:W-:Y:S02]  /*24060*/  SEL R95, R236, RZ, P3 ;  /* 0x000000ffec5f7207 */ /* 0x000fe40001800000 */
[----:B------:R-:W4:Y:S01]  /*24070*/  @!P3 LDC R91, c[0x0][0xb54] ;  /* 0x0002d500ff5bbb82 */ /* 0x000f220000000800 */
[----:B--2---:R-:W-:-:S04]  /*24080*/  @P4 IMAD.HI.U32 R8, R7, R94, RZ ;  /* 0x0000005e07084227 */ /* 0x004fc800078e00ff */
[-C--:B------:R-:W-:Y:S02]  /*24090*/  IMAD R97, R87, R228.reuse, RZ ;  /* 0x000000e457617224 */ /* 0x080fe400078e02ff */
[----:B------:R-:W-:-:S04]  /*240a0*/  IMAD.WIDE.U32 R86, R86, R228, RZ ;  /* 0x000000e456567225 */ /* 0x000fc800078e00ff */
[----:B------:R-:W-:Y:S02]  /*240b0*/  IMAD.IADD R99, R15, 0x1, R99 ;  /* 0x000000010f637824 */ /* 0x000fe400078e0263 */
[----:B------:R-:W-:Y:S01]  /*240c0*/  IMAD.MOV.U32 R15, RZ, RZ, R7 ;  /* 0x000000ffff0f7224 */ /* 0x000fe200078e0007 */
[----:B0-----:R-:W-:Y:S01]  /*240d0*/  @P4 SHF.R.U32.HI R15, RZ, R101, R8 ;  /* 0x00000065ff0f4219 */ /* 0x001fe20000011608 */
[----:B------:R-:W-:Y:S02]  /*240e0*/  IMAD.IADD R87, R87, 0x1, R97 ;  /* 0x0000000157577824 */ /* 0x000fe400078e0261 */
[-C--:B------:R-:W-:Y:S02]  /*240f0*/  IMAD R97, R89, R95.reuse, RZ ;  /* 0x0000005f59617224 */ /* 0x080fe400078e02ff */
[----:B------:R-:W-:Y:S01]  /*24100*/  IMAD.WIDE.U32 R88, R88, R95, RZ ;  /* 0x0000005f58587225 */ /* 0x000fe200078e00ff */
[----:B------:R-:W-:-:S03]  /*24110*/  SHF.R.S32.HI R8, RZ, 0x1f, R15 ;  /* 0x0000001fff087819 */ /* 0x000fc6000001140f */
[----:B------:R-:W-:Y:S01]  /*24120*/  IMAD.IADD R97, R89, 0x1, R97 ;  /* 0x0000000159617824 */ /* 0x000fe200078e0261 */
[--C-:B---3--:R-:W-:Y:S02]  /*24130*/  IADD3 R14, P2, P5, R14, R86, R0.reuse ;  /* 0x000000560e0e7210 */ /* 0x108fe40007d5e000 */
[----:B------:R-:W-:Y:S01]  /*24140*/  SHF.R.S32.HI R2, RZ, 0x1f, R0 ;  /* 0x0000001fff027819 */ /* 0x000fe20000011400 */
[----:B------:R-:W-:-:S03]  /*24150*/  IMAD.MOV R86, RZ, RZ, -R15 ;  /* 0x000000ffff567224 */ /* 0x000fc600078e0a0f */
        /* <DEDUP_REMOVED lines=8> */
[----:B-1----:R-:W-:-:S03]  /*241e0*/  LEA R90, P2, R88, R90, 0x2 ;  /* 0x0000005a585a7211 */ /* 0x002fc600078410ff */
[----:B------:R-:W-:-:S05]  /*241f0*/  IMAD.IADD R8, R89, 0x1, R87 ;  /* 0x0000000159087824 */ /* 0x000fca00078e0257 */
[----:B----4-:R-:W-:Y:S01]  /*24200*/  LEA.HI.X R91, R88, R91, R8, 0x2, P2 ;  /* 0x0000005b585b7211 */ /* 0x010fe200010f1408 */
[----:B------:R-:W-:Y:S06]  /*24210*/  @P1 BRA `(.L_x_2722) ;  /* 0x0000000000101947 */ /* 0x000fec0003800000 */
[----:B------:R-:W-:Y:S05]  /*24220*/  @!P0 BRA `(.L_x_2722) ;  /* 0x00000000000c8947 */ /* 0x000fea0003800000 */
[----:B------:R-:W2:Y:S04]  /*24230*/  LDG.E R8, desc[UR60][R84.64] ;  /* 0x0000003c54087981 */ /* 0x000ea8000c1e1900 */
[----:B-----5:R-:W2:Y:S02]  /*24240*/  LDG.E R93, desc[UR60][R84.64+0x4] ;  /* 0x0000043c545d7981 */ /* 0x020ea4000c1e1900 */
[----:B--2---:R-:W-:-:S07]  /*24250*/  IMAD.IADD R93, R93, 0x1, -R8 ;  /* 0x000000015d5d7824 */ /* 0x004fce00078e0a08 */
.L_x_2722:
        /* <DEDUP_REMOVED lines=64> */
[----:B------:R-:W-:Y:S01]  /*24660*/  IMAD.MOV.U32 R21, RZ, RZ, R2 ;  /* 0x000000ffff157224 */ /* 0x000fe200078e0002 */
[C---:B------:R-:W-:Y:S01]  /*24670*/  IADD3 R41, P0, R140.reuse, 0x6000, RZ ;  /* 0x000060008c297810 */ /* 0x040fe20007f1e0ff */
[----:B------:R-:W-:Y:S01]  /*24680*/  IMAD R67, R67, UR4, RZ ;  /* 0x0000000443437c24 */ /* 0x000fe2000f8e02ff */
[C---:B------:R-:W-:Y:S01]  /*24690*/  IADD3 R45, P3, R140.reuse, 0x7000, RZ ;  /* 0x000070008c2d7810 */ /* 0x040fe20007f7e0ff */
[----:B------:R-:W-:Y:S01]  /*246a0*/  IMAD.X R37, RZ, RZ, R141, P1 ;  /* 0x000000ffff257224 */ /* 0x000fe200008e068d */
[C---:B------:R-:W-:Y:S01]  /*246b0*/  IADD3 R49, P2, R140.reuse, 0x8000, RZ ;  /* 0x000080008c317810 */ /* 0x040fe20007f5e0ff */
[----:B------:R-:W5:Y:S01]  /*246c0*/  LD.E.128 R12, desc[UR60][R12.64] ;  /* 0x0000003c0c0c7980 */ /* 0x000f62000c101d00 */
[----:B------:R-:W-:-:S02]  /*246d0*/  IADD3 R53, P6, R140, 0x9000, RZ ;  /* 0x000090008c357810 */ /* 0x000fc40007fde0ff */
[C---:B------:R-:W-:Y:S01]  /*246e0*/  IADD3 R57, P5, R140.reuse, 0xa000, RZ ;  /* 0x0000a0008c397810 */ /* 0x040fe20007fbe0ff */
[----:B------:R-:W5:Y:S01]  /*246f0*/  LD.E.128 R24, desc[UR60][R24.64] ;  /* 0x0000003c18187980 */ /* 0x000f62000c101d00 */
[----:B--2---:R-:W-:Y:S02]  /*24700*/  @P4 SHF.R.U32.HI R21, RZ, R71, R0 ;  /* 0x00000047ff154219 */ /* 0x004fe40000011600 */
[----:B------:R-:W-:Y:S01]  /*24710*/  IADD3 R5, P1, R140, 0xb000, RZ ;  /* 0x0000b0008c057810 */ /* 0x000fe20007f3e0ff */
[C---:B------:R-:W-:Y:S01]  /*24720*/  IMAD R67, R230.reuse, UR5, R67 ;  /* 0x00000005e6437c24 */ /* 0x040fe2000f8e0243 */
[----:B------:R-:W-:Y:S01]  /*24730*/  LOP3.LUT R40, R41, 0x380, RZ, 0xc0, !PT ;  /* 0x0000038029287812 */ /* 0x000fe200078ec0ff */
[----:B------:R-:W-:Y:S01]  /*24740*/  IMAD.WIDE.U32 R230, R230, UR4, R64 ;  /* 0x00000004e6e67c25 */ /* 0x000fe2000f8e0040 */
[----:B------:R-:W-:Y:S01]  /*24750*/  LOP3.LUT R44, R45, 0x380, RZ, 0xc0, !PT ;  /* 0x000003802d2c7812 */ /* 0x000fe200078ec0ff */
[----:B------:R-:W-:Y:S01]  /*24760*/  ULDC.64 UR4, c[0x0][0xae0] ;  /* 0x0002b80000047ab9 */ /* 0x000fe20000000a00 */
[----:B------:R-:W-:Y:S01]  /*24770*/  LOP3.LUT R48, R49, 0x380, RZ, 0xc0, !PT ;  /* 0x0000038031307812 */ /* 0x000fe200078ec0ff */
[----:B------:R-:W-:Y:S01]  /*24780*/  IMAD.MOV R65, RZ, RZ, -R21 ;  /* 0x000000ffff417224 */ /* 0x000fe200078e0a15 */
[----:B------:R-:W-:Y:S01]  /*24790*/  LOP3.LUT R52, R53, 0x380, RZ, 0xc0, !PT ;  /* 0x0000038035347812 */ /* 0x000fe200078ec0ff */
[----:B------:R-:W-:Y:S01]  /*247a0*/  IMAD.X R61, RZ, RZ, R141, P1 ;  /* 0x000000ffff3d7224 */ /* 0x000fe200008e068d */
[----:B------:R-:W-:Y:S01]  /*247b0*/  LOP3.LUT R56, R57, 0x380, RZ, 0xc0, !PT ;  /* 0x0000038039387812 */ /* 0x000fe200078ec0ff */
[----:B------:R-:W5:Y:S01]  /*247c0*/  LD.E.128 R28, desc[UR60][R28.64] ;  /* 0x0000003c1c1c7980 */ /* 0x000f62000c101d00 */
[----:B------:R-:W-:-:S02]  /*247d0*/  SHF.R.S32.HI R0, RZ, 0x1f, R21 ;  /* 0x0000001fff007819 */ /* 0x000fc40000011415 */
[----:B------:R-:W-:Y:S02]  /*247e0*/  LOP3.LUT R4, R5, 0x380, RZ, 0xc0, !PT ;  /* 0x0000038005047812 */ /* 0x000fe400078ec0ff */
[----:B------:R-:W-:Y:S01]  /*247f0*/  LOP3.LUT R7, R140, 0x380, RZ, 0xc0, !PT ;  /* 0x000003808c077812 */ /* 0x000fe200078ec0ff */
[----:B------:R-:W-:Y:S01]  /*24800*/  IMAD.IADD R231, R231, 0x1, R67 ;  /* 0x00000001e7e77824 */ /* 0x000fe200078e0243 */
[----:B------:R-:W-:Y:S01]  /*24810*/  SHF.R.U64 R40, R40, 0x3, RZ ;  /* 0x0000000328287819 */ /* 0x000fe200000012ff */
        /* <DEDUP_REMOVED lines=8> */
[----:B------:R-:W-:Y:S02]  /*248a0*/  SHF.R.U64 R4, R4, 0x3, RZ ;  /* 0x0000000304047819 */ /* 0x000fe400000012ff */
[----:B------:R-:W-:Y:S01]  /*248b0*/  SHF.R.U64 R7, R7, 0x3, RZ ;  /* 0x0000000307077819 */ /* 0x000fe200000012ff */
[----:B------:R-:W-:Y:S01]  /*248c0*/  IMAD.WIDE.U32 R230, R21, UR4, R230 ;  /* 0x0000000415e67c25 */ /* 0x000fe2000f8e00e6 */
[----:B------:R-:W-:Y:S02]  /*248d0*/  LOP3.LUT R40, R40, R41, RZ, 0x3c, !PT ;  /* 0x0000002928287212 */ /* 0x000fe400078e3cff */
        /* <DEDUP_REMOVED lines=11> */
[----:B------:R-:W-:Y:S01]  /*24990*/  IMAD R21, R21, UR5, R0 ;  /* 0x0000000515157c24 */ /* 0x000fe2000f8e0200 */
[----:B------:R-:W-:Y:S01]  /*249a0*/  SHF.R.S32.HI R0, RZ, 0x1f, R65 ;  /* 0x0000001fff007819 */ /* 0x000fe20000011441 */
[----:B------:R-:W-:Y:S01]  /*249b0*/  ULDC.64 UR4, c[0x0][0xad8] ;  /* 0x0002b60000047ab9 */ /* 0x000fe20000000a00 */
[----:B------:R-:W5:Y:S01]  /*249c0*/  LD.E.128 R40, desc[UR60][R40.64] ;  /* 0x0000003c28287980 */ /* 0x000f62000c101d00 */
[----:B------:R-:W-:-:S02]  /*249d0*/  IMAD.IADD R231, R231, 0x1, R21 ;  /* 0x00000001e7e77824 */ /* 0x000fc400078e0215 */
[----:B------:R-:W-:Y:S01]  /*249e0*/  IMAD R0, R0, UR4, RZ ;  /* 0x0000000400007c24 */ /* 0x000fe2000f8e02ff */
[----:B------:R0:W5:Y:S01]  /*249f0*/  LD.E.128 R4, desc[UR60][R140.64] ;  /* 0x0000003c8c047980 */ /* 0x000162000c101d00 */
[----:B------:R-:W-:-:S03]  /*24a00*/  IMAD.IADD R223, R20, 0x1, R223 ;  /* 0x0000000114df7824 */ /* 0x000fc600078e02df */
[----:B------:R-:W5:Y:S04]  /*24a10*/  LD.E.128 R44, desc[UR60][R44.64] ;  /* 0x0000003c2c2c7980 */ /* 0x000f68000c101d00 */
[----:B------:R-:W5:Y:S04]  /*24a20*/  LD.E.128 R48, desc[UR60][R48.64] ;  /* 0x0000003c30307980 */ /* 0x000f68000c101d00 */
[----:B------:R-:W5:Y:S04]  /*24a30*/  LD.E.128 R52, desc[UR60][R52.64] ;  /* 0x0000003c34347980 */ /* 0x000f68000c101d00 */
[----:B------:R-:W5:Y:S04]  /*24a40*/  LD.E.128 R56, desc[UR60][R56.64] ;  /* 0x0000003c38387980 */ /* 0x000f68000c101d00 */
[----:B------:R-:W5:Y:S01]  /*24a50*/  LD.E.128 R60, desc[UR60][R60.64] ;  /* 0x0000003c3c3c7980 */ /* 0x000f62000c101d00 */
[C---:B------:R-:W-:Y:S01]  /*24a60*/  IMAD R69, R65.reuse, UR5, R0 ;  /* 0x0000000541457c24 */ /* 0x040fe2000f8e0200 */
[----:B------:R-:W-:Y:S01]  /*24a70*/  @!PT LDS RZ, [RZ] ;  /* 0x00000000fffff984 */ /* 0x000fe20000000800 */
[----:B------:R-:W-:Y:S01]  /*24a80*/  @!PT LDS RZ, [RZ] ;  /* 0x00000000fffff984 */ /* 0x000fe20000000800 */
[----:B------:R-:W-:Y:S01]  /*24a90*/  @!PT LDS RZ, [RZ] ;  /* 0x00000000fffff984 */ /* 0x000fe20000000800 */
[----:B------:R-:W-:Y:S01]  /*24aa0*/  @!PT LDS RZ, [RZ] ;  /* 0x00000000fffff984 */ /* 0x000fe20000000800 */
[----:B------:R1:W-:Y:S06]  /*24ab0*/  MEMBAR.ALL.CTA ;  /* 0x0000000000007992 */ /* 0x0003ec0000008000 */
[----:B-1----:R-:W1:Y:S01]  /*24ac0*/  FENCE.VIEW.ASYNC.S ;  /* 0x00000000000073c6 */ /* 0x002e620000000000 */
[----:B------:R-:W-:Y:S01]  /*24ad0*/  IMAD.WIDE.U32 R20, R65, UR4, R230 ;  /* 0x0000000441147c25 */ /* 0x000fe2000f8e00e6 */
[----:B------:R-:W-:-:S03]  /*24ae0*/  ULDC.64 UR4, c[0x0][0xa80] ;  /* 0x0002a00000047ab9 */ /* 0x000fc60000000a00 */
[----:B------:R-:W-:Y:S01]  /*24af0*/  IMAD.IADD R21, R21, 0x1, R69 ;  /* 0x0000000115157824 */ /* 0x000fe200078e0245 */
[----:B------:R-:W-:Y:S01]  /*24b00*/  LEA R2, P2, R20, UR4, 0x1 ;  /* 0x0000000414027c11 */ /* 0x000fe2000f8408ff */
[----:B------:R-:W-:-:S03]  /*24b10*/  VIADD R0, R16, 0x36820 ;  /* 0x0003682010007836 */ /* 0x000fc60000000000 */
[----:B------:R-:W-:Y:S02]  /*24b20*/  LEA.HI.X R68, R20, UR5, R21, 0x1, P2 ;  /* 0x0000000514447c11 */ /* 0x000fe400090f0c15 */
[CC--:B------:R-:W-:Y:S02]  /*24b30*/  ISETP.GE.AND P2, PT, R223.reuse, R8.reuse, PT ;  /* 0x00000008df00720c */ /* 0x0c0fe40003f46270 */
[----:B------:R-:W-:Y:S01]  /*24b40*/  PRMT R0, RZ, 0x654, R0 ;  /* 0x00000654ff007816 */ /* 0x000fe20000000000 */
[C---:B------:R-:W-:Y:S02]  /*24b50*/  VIADD R65, R223.reuse, 0x20 ;  /* 0x00000020df417836 */ /* 0x040fe40000000000 */
[----:B------:R-:W-:Y:S02]  /*24b60*/  VIADD R67, R223, 0x40 ;  /* 0x00000040df437836 */ /* 0x000fe40000000000 */
[C---:B------:R-:W-:Y:S02]  /*24b70*/  VIADD R71, R3.reuse, 0x80 ;  /* 0x0000008003477836 */ /* 0x040fe40000000000 */
[----:B------:R-:W-:Y:S01]  /*24b80*/  VIADD R73, R3, 0x40 ;  /* 0x0000004003497836 */ /* 0x000fe20000000000 */
[----:B-1----:R0:W1:Y:S01]  /*24b90*/  SHFL.IDX PT, R66, R2, RZ, 0x181f ;  /* 0x00181fff02427589 */ /* 0x00206200000e0000 */
[----:B------:R-:W-:Y:S01]  /*24ba0*/  BSSY B1, `(.L_x_2724) ;  /* 0x0000016000017945 */ /* 0x000fe20003800000 */
[----:B------:R2:W-:Y:S01]  /*24bb0*/  SYNCS.ARRIVE.TRANS64.RED.A1T0 RZ, [R0+URZ], RZ ;  /* 0x000000ff00ff79a7 */ /* 0x0005e2000810043f */
[----:B------:R-:W-:-:S02]  /*24bc0*/  ISETP.GE.AND P1, PT, R65, R8, PT ;  /* 0x000000084100720c */ /* 0x000fc40003f26270 */
[----:B------:R-:W-:Y:S02]  /*24bd0*/  ISETP.GE.AND P0, PT, R67, R8, PT ;  /* 0x000000084300720c */ /* 0x000fe40003f06270 */
[----:B------:R-:W-:Y:S01]  /*24be0*/  SHF.R.S32.HI R69, RZ, 0x1f, R3 ;  /* 0x0000001fff457819 */ /* 0x000fe20000011403 */
[----:B--2---:R0:W2:Y:S01]  /*24bf0*/  SHFL.IDX PT, R0, R68, RZ, 0x181f ;  /* 0x00181fff44007589 */ /* 0x0040a200000e0000 */
[----:B------:R-:W-:Y:S02]  /*24c00*/  SHF.R.S32.HI R70, RZ, 0x1f, R73 ;  /* 0x0000001fff467819 */ /* 0x000fe40000011449 */
[----:B------:R-:W-:Y:S01]  /*24c10*/  SHF.R.S32.HI R72, RZ, 0x1f, R71 ;  /* 0x0000001fff487819 */ /* 0x000fe20000011447 */
[----:B------:R-:W-:Y:S06]  /*24c20*/  @P2 BRA `(.L_x_2725) ;  /* 0x0000000000342947 */ /* 0x000fec0003800000 */
        /* <DEDUP_REMOVED lines=13> */
.L_x_2725:
[----:B------:R-:W-:Y:S05]  /*24d00*/  BSYNC B1 ;  /* 0x0000000000017941 */ /* 0x000fea0003800000 */
.L_x_2724:
[----:B--2---:R2:W4:Y:S01]  /*24d10*/  SHFL.IDX PT, R0, R68, 0x1, 0x181f ;  /* 0x00381f0044007f89 */ /* 0x00452200000e0000 */
[----:B------:R-:W-:Y:S03]  /*24d20*/  BSSY B1, `(.L_x_2726) ;  /* 0x0000010000017945 */ /* 0x000fe60003800000 */
[----:B---3--:R2:W3:Y:S01]  /*24d30*/  SHFL.IDX PT, R20, R2, 0x1, 0x181f ;  /* 0x00381f0002147f89 */ /* 0x0084e200000e0000 */
[----:B------:R-:W-:Y:S05]  /*24d40*/  @P1 BRA `(.L_x_2727) ;  /* 0x0000000000341947 */ /* 0x000fea0003800000 */
[----:B------:R-:W-:Y:S02]  /*24d50*/  ULDC UR4, c[0x0][0xac8] ;  /* 0x0002b20000047ab9 */ /* 0x000fe40000000800 */
[----:B------:R-:W-:Y:S02]  /*24d60*/  ISETP.GE.AND P4, PT, R3, UR4, PT ;  /* 0x0000000403007c0c */ /* 0x000fe4000bf86270 */
[----:B------:R-:W-:Y:S02]  /*24d70*/  ISETP.GE.AND P5, PT, R73, UR4, PT ;  /* 0x0000000449007c0c */ /* 0x000fe4000bfa6270 */
[----:B------:R-:W-:-:S09]  /*24d80*/  ISETP.GE.AND P6, PT, R71, UR4, PT ;  /* 0x0000000447007c0c */ /* 0x000fd2000bfc6270 */
[-C--:B---3-5:R-:W-:Y:S02]  /*24d90*/  @!P4 LEA R4, P1, R3, R20.reuse, 0x1 ;  /* 0x000000140304c211 */ /* 0x0a8fe400078208ff */
        /* <DEDUP_REMOVED lines=8> */
.L_x_2727:
[----:B------:R-:W-:Y:S05]  /*24e20*/  BSYNC B1 ;  /* 0x0000000000017941 */ /* 0x000fea0003800000 */
.L_x_2726:
[----:B----4-:R4:W0:Y:S01]  /*24e30*/  SHFL.IDX PT, R0, R68, 0x2, 0x181f ;  /* 0x00581f0044007f89 */ /* 0x01082200000e0000 */
[----:B------:R-:W-:Y:S03]  /*24e40*/  BSSY B1, `(.L_x_2728) ;  /* 0x0000010000017945 */ /* 0x000fe60003800000 */
[----:B---3-5:R4:W3:Y:S01]  /*24e50*/  SHFL.IDX PT, R12, R2, 0x2, 0x181f ;  /* 0x00581f00020c7f89 */ /* 0x0288e200000e0000 */
        /* <DEDUP_REMOVED lines=14> */
.L_x_2729:
[----:B------:R-:W-:Y:S05]  /*24f40*/  BSYNC B1 ;  /* 0x0000000000017941 */ /* 0x000fea0003800000 */
.L_x_2728:
[----:B0-----:R-:W-:Y:S01]  /*24f50*/  VIADD R5, R223, 0x60 ;  /* 0x00000060df057836 */ /* 0x001fe20000000000 */
[----:B--2-4-:R-:W0:Y:S04]  /*24f60*/  SHFL.IDX PT, R68, R68, 0x3, 0x181f ;  /* 0x00781f0044447f89 */ /* 0x014e2800000e0000 */
[----:B------:R-:W-:Y:S01]  /*24f70*/  ISETP.GE.AND P0, PT, R5, R8, PT ;  /* 0x000000080500720c */ /* 0x000fe20003f06270 */
[----:B------:R2:W4:-:S12]  /*24f80*/  SHFL.IDX PT, R0, R2, 0x3, 0x181f ;  /* 0x00781f0002007f89 */ /* 0x00051800000e0000 */
[----:B--2---:R-:W-:Y:S05]  /*24f90*/  @P0 BRA `(.L_x_2730) ;  /* 0x0000002000800947 */ /* 0x004fea0003800000 */
[----:B------:R-:W-:Y:S02]  /*24fa0*/  ULDC UR4, c[0x0][0xac8] ;  /* 0x0002b20000047ab9 */ /* 0x000fe40000000800 */
[----:B------:R-:W-:Y:S02]  /*24fb0*/  ISETP.GE.AND P2, PT, R3, UR4, PT ;  /* 0x0000000403007c0c */ /* 0x000fe4000bf46270 */
[----:B------:R-:W-:-:S11]  /*24fc0*/  ISETP.GE.AND P3, PT, R73, UR4, PT ;  /* 0x0000000449007c0c */ /* 0x000fd6000bf66270 */
[-C--:B----4-:R-:W-:Y:S02]  /*24fd0*/  @!P2 LEA R2, P0, R3, R0.reuse, 0x1 ;  /* 0x000000000302a211 */ /* 0x090fe400078008ff */
[----:B------:R-:W-:Y:S02]  /*24fe0*/  @!P3 LEA R4, P1, R73, R0, 0x1 ;  /* 0x000000004904b211 */ /* 0x000fe400078208ff */
[-C--:B0-----:R-:W-:Y:S02]  /*24ff0*/  @!P2 LEA.HI.X R3, R3, R68.reuse, R69, 0x1, P0 ;  /* 0x000000440303a211 */ /* 0x081fe400000f0c45 */
        /* <DEDUP_REMOVED lines=9> */
.L_x_2723:
        /* <DEDUP_REMOVED lines=11> */
[----:B------:R-:W-:-:S02]  /*25140*/  VIADD R89, R225, 0x88 ;  /* 0x00000088e1597836 */ /* 0x000fc40000000000 */
[----:B------:R-:W-:Y:S01]  /*25150*/  IMAD.IADD R3, R3, 0x1, R13 ;  /* 0x0000000103037824 */ /* 0x000fe200078e020d */
[----:B------:R-:W-:Y:S01]  /*25160*/  SHF.R.S32.HI R13, RZ, 0x1f, R230 ;  /* 0x0000001fff0d7819 */ /* 0x000fe200000114e6 */
[----:B------:R-:W-:Y:S01]  /*25170*/  VIADD R91, R225, 0x80 ;  /* 0x00000080e15b7836 */ /* 0x000fe20000000000 */
[----:B------:R-:W-:Y:S01]  /*25180*/  SHF.R.S32.HI R89, RZ, 0x1f, R89 ;  /* 0x0000001fff597819 */ /* 0x000fe20000011459 */
[----:B------:R-:W-:-:S03]  /*25190*/  IMAD.WIDE.U32 R2, R228, UR4, R2 ;  /* 0x00000004e4027c25 */ /* 0x000fc6000f8e0002 */
[----:B------:R-:W-:Y:S01]  /*251a0*/  SHF.R.S32.HI R91, RZ, 0x1f, R91 ;  /* 0x0000001fff5b7819 */ /* 0x000fe2000001145b */
[----:B------:R-:W-:Y:S01]  /*251b0*/  IMAD R3, R228, UR5, R3 ;  /* 0x00000005e4037c24 */ /* 0x000fe2000f8e0203 */
[----:B------:R-:W-:Y:S01]  /*251c0*/  ULDC.64 UR4, c[0x0][0xb40] ;  /* 0x0002d00000047ab9 */ /* 0x000fe20000000a00 */
[----:B------:R-:W-:Y:S02]  /*251d0*/  VIADD R94, R225, 0x78 ;  /* 0x00000078e15e7836 */ /* 0x000fe40000000000 */
[----:B------:R-:W-:Y:S02]  /*251e0*/  IMAD R13, R13, UR4, RZ ;  /* 0x000000040d0d7c24 */ /* 0x000fe4000f8e02ff */
[----:B0-----:R-:W-:Y:S01]  /*251f0*/  @P4 IMAD.HI.U32 R6, R7, R6, RZ ;  /* 0x0000000607064227 */ /* 0x001fe200078e00ff */
[----:B------:R-:W-:-:S03]  /*25200*/  SHF.R.S32.HI R94, RZ, 0x1f, R94 ;  /* 0x0000001fff5e7819 */ /* 0x000fc6000001145e */
[C---:B------:R-:W-:Y:S02]  /*25210*/  IMAD R15, R230.reuse, UR5, R13 ;  /* 0x00000005e60f7c24 */ /* 0x040fe4000f8e020d */
[----:B------:R-:W-:Y:S01]  /*25220*/  IMAD.WIDE.U32 R2, R230, UR4, R2 ;  /* 0x00000004e6027c25 */ /* 0x000fe2000f8e0002 */
[----:B------:R-:W-:-:S03]  /*25230*/  ULDC.64 UR4, c[0x0][0xb48] ;  /* 0x0002d20000047ab9 */ /* 0x000fc60000000a00 */
[----:B------:R-:W-:Y:S01]  /*25240*/  IMAD.MOV.U32 R13, RZ, RZ, R7 ;  /* 0x000000ffff0d7224 */ /* 0x000fe200078e0007 */
[----:B-1----:R-:W-:Y:S01]  /*25250*/  @P4 SHF.R.U32.HI R13, RZ, R87, R6 ;  /* 0x00000057ff0d4219 */ /* 0x002fe20000011606 */
        /* <DEDUP_REMOVED lines=21> */
[C---:B------:R-:W-:Y:S01]  /*253b0*/  VIADD R98, R225.reuse, 0x68 ;  /* 0x00000068e1627836 */ /* 0x040fe20000000000 */
        /* <DEDUP_REMOVED lines=43> */
[C---:B------:R-:W-:Y:S02]  /*25670*/  VIADD R147, R225.reuse, 0x20 ;  /* 0x00000020e1937836 */ /* 0x040fe40000000000 */
[C---:B------:R-:W-:Y:S02]  /*25680*/  VIADD R149, R225.reuse, 0x18 ;  /* 0x00000018e1957836 */ /* 0x040fe40000000000 */
[C---:B------:R-:W-:Y:S02]  /*25690*/  VIADD R151, R225.reuse, 0x10 ;  /* 0x00000010e1977836 */ /* 0x040fe40000000000 */
[----:B------:R-:W-:Y:S01]  /*256a0*/  VIADD R153, R225, 0x8 ;  /* 0x00000008e1997836 */ /* 0x000fe20000000000 */
[----:B012---:R-:W-:Y:S06]  /*256b0*/  @P0 BRA `(.L_x_2732) ;  /* 0x0000000400a40947 */ /* 0x007fec0003800000 */
[----:B------:R-:W-:Y:S02]  /*256c0*/  ULDC UR4, c[0x0][0xac8] ;  /* 0x0002b20000047ab9 */ /* 0x000fe40000000800 */
[----:B------:R-:W-:Y:S02]  /*256d0*/  ISETP.GE.AND P4, PT, R153, UR4, PT ;  /* 0x0000000499007c0c */ /* 0x000fe4000bf86270 */
[----:B------:R-:W-:Y:S02]  /*256e0*/  ISETP.GE.AND P3, PT, R151, UR4, PT ;  /* 0x0000000497007c0c */ /* 0x000fe4000bf66270 */
[----:B------:R-:W-:Y:S02]  /*256f0*/  ISETP.GE.AND P5, PT, R225, UR4, PT ;  /* 0x00000004e1007c0c */ /* 0x000fe4000bfa6270 */
[----:B------:R-:W-:Y:S02]  /*25700*/  ISETP.GE.AND P0, PT, R149, UR4, PT ;  /* 0x0000000495007c0c */ /* 0x000fe4000bf06270 */
[----:B------:R-:W-:-:S05]  /*25710*/  ISETP.GE.AND P1, PT, R147, UR4, PT ;  /* 0x0000000493007c0c */ /* 0x000fca000bf26270 */
[-C--:B------:R-:W-:Y:S02]  /*25720*/  @!P4 LEA R6, P2, R153, R2.reuse, 0x2 ;  /* 0x000000029906c211 */ /* 0x080fe400078410ff */
[----:B------:R-:W-:Y:S02]  /*25730*/  @!P3 LEA R12, P6, R151, R2, 0x2 ;  /* 0x00000002970cb211 */ /* 0x000fe400078c10ff */
[-C--:B------:R-:W-:Y:S01]  /*25740*/  @!P4 LEA.HI.X R7, R153, R3.reuse, R154, 0x2, P2 ;  /* 0x000000039907c211 */ /* 0x080fe200010f149a */
[----:B------:R-:W-:Y:S01]  /*25750*/  @!P5 IMAD.WIDE R14, R225, 0x4, R2 ;  /* 0x00000004e10ed825 */ /* 0x000fe200078e0202 */
[----:B------:R-:W-:Y:S02]  /*25760*/  ISETP.GE.AND P2, PT, R145, UR4, PT ;  /* 0x0000000491007c0c */ /* 0x000fe4000bf46270 */
[----:B------:R-:W-:Y:S02]  /*25770*/  @!P3 LEA.HI.X R13, R151, R3, R152, 0x2, P6 ;  /* 0x00000003970db211 */ /* 0x000fe400030f1498 */
[----:B------:R0:W-:Y:S04]  /*25780*/  @!P5 ST.E.64 desc[UR60][R14.64], R24 ;  /* 0x000000180e00d985 */ /* 0x0001e8000c101b3c */
[----:B------:R1:W-:Y:S01]  /*25790*/  @!P4 ST.E.64 desc[UR60][R6.64], R28 ;  /* 0x0000001c0600c985 */ /* 0x0003e2000c101b3c */
[----:B------:R-:W-:-:S03]  /*257a0*/  ISETP.GE.AND P4, PT, R141, UR4, PT ;  /* 0x000000048d007c0c */ /* 0x000fc6000bf86270 */
[----:B------:R2:W-:Y:S01]  /*257b0*/  @!P3 ST.E.64 desc[UR60][R12.64], R32 ;  /* 0x000000200c00b985 */ /* 0x0005e2000c101b3c */
[----:B------:R-:W-:Y:S01]  /*257c0*/  ISETP.GE.AND P3, PT, R143, UR4, PT ;  /* 0x000000048f007c0c */ /* 0x000fe2000bf66270 */
[----:B0-----:R-:W-:Y:S01]  /*257d0*/  VIADD R25, R225, 0xa0 ;  /* 0x000000a0e1197836 */ /* 0x001fe20000000000 */
[----:B------:R-:W-:Y:S02]  /*257e0*/  SHF.R.S32.HI R24, RZ, 0x1f, R235 ;  /* 0x0000001fff187819 */ /* 0x000fe400000114eb */
[-C--:B-1----:R-:W-:Y:S01]  /*257f0*/  @!P0 LEA R6, P6, R149, R2.reuse, 0x2 ;  /* 0x0000000295068211 */ /* 0x082fe200078c10ff */
[----:B------:R-:W-:Y:S01]  /*25800*/  VIADD R29, R225, 0xb8 ;  /* 0x000000b8e11d7836 */ /* 0x000fe20000000000 */
[-C--:B--2---:R-:W-:Y:S01]  /*25810*/  @!P1 LEA R12, P5, R147, R2.reuse, 0x2 ;  /* 0x00000002930c9211 */ /* 0x084fe200078a10ff */
[----:B------:R-:W-:Y:S01]  /*25820*/  VIADD R33, R225, 0xa8 ;  /* 0x000000a8e1217836 */ /* 0x000fe20000000000 */
[----:B------:R-:W-:Y:S02]  /*25830*/  @!P0 LEA.HI.X R7, R149, R3, R150, 0x2, P6 ;  /* 0x0000000395078211 */ /* 0x000fe400030f1496 */
[----:B------:R-:W-:-:S02]  /*25840*/  @!P2 LEA R14, P6, R145, R2, 0x2 ;  /* 0x00000002910ea211 */ /* 0x000fc400078c10ff */
[-C--:B------:R-:W-:Y:S01]  /*25850*/  @!P1 LEA.HI.X R13, R147, R3.reuse, R148, 0x2, P5 ;  /* 0x00000003930d9211 */ /* 0x080fe200028f1494 */
[----:B------:R0:W-:Y:S01]  /*25860*/  @!P0 ST.E.64 desc[UR60][R6.64], R36 ;  /* 0x0000002406008985 */ /* 0x0001e2000c101b3c */
[----:B------:R-:W-:Y:S02]  /*25870*/  ISETP.GE.AND P5, PT, R107, UR4, PT ;  /* 0x000000046b007c0c */ /* 0x000fe4000bfa6270 */
[----:B------:R-:W-:Y:S01]  /*25880*/  @!P2 LEA.HI.X R15, R145, R3, R146, 0x2, P6 ;  /* 0x00000003910fa211 */ /* 0x000fe200030f1492 */
[----:B------:R1:W-:Y:S01]  /*25890*/  @!P1 ST.E.64 desc[UR60][R12.64], R40 ;  /* 0x000000280c009985 */ /* 0x0003e2000c101b3c */
[----:B------:R-:W-:Y:S02]  /*258a0*/  ISETP.GE.AND P0, PT, R105, UR4, PT ;  /* 0x0000000469007c0c */ /* 0x000fe4000bf06270 */
[----:B------:R-:W-:Y:S01]  /*258b0*/  ISETP.GE.AND P1, PT, R103, UR4, PT ;  /* 0x0000000467007c0c */ /* 0x000fe2000bf26270 */
[----:B------:R2:W-:Y:S01]  /*258c0*/  @!P2 ST.E.64 desc[UR60][R14.64], R44 ;  /* 0x0000002c0e00a985 */ /* 0x0005e2000c101b3c */
[-C--:B0-----:R-:W-:Y:S01]  /*258d0*/  @!P3 LEA R6, P6, R143, R2.reuse, 0x2 ;  /* 0x000000028f06b211 */ /* 0x081fe200078c10ff */
[----:B------:R-:W-:Y:S01]  /*258e0*/  VIADD R37, R225, 0xb0 ;  /* 0x000000b0e1257836 */ /* 0x000fe20000000000 */
[----:B-1----:R-:W-:-:S02]  /*258f0*/  @!P4 LEA R12, P2, R141, R2, 0x2 ;  /* 0x000000028d0cc211 */ /* 0x002fc400078410ff */
[-C--:B------:R-:W-:Y:S02]  /*25900*/  @!P3 LEA.HI.X R7, R143, R3.reuse, R144, 0x2, P6 ;  /* 0x000000038f07b211 */ /* 0x080fe400030f1490 */
[----:B------:R-:W-:Y:S02]  /*25910*/  @!P4 LEA.HI.X R13, R141, R3, R142, 0x2, P2 ;  /* 0x000000038d0dc211 */ /* 0x000fe400010f148e */
[----:B------:R-:W-:Y:S01]  /*25920*/  ISETP.GE.AND P2, PT, R101, UR4, PT ;  /* 0x0000000465007c0c */ /* 0x000fe2000bf46270 */
[----:B------:R0:W-:Y:S01]  /*25930*/  @!P3 ST.E.64 desc[UR60][R6.64], R48 ;  /* 0x000000300600b985 */ /* 0x0001e2000c101b3c */
[----:B--2---:R-:W-:-:S03]  /*25940*/  @!P5 LEA R14, P6, R107, R2, 0x2 ;  /* 0x000000026b0ed211 */ /* 0x004fc600078c10ff */
[----:B------:R1:W-:Y:S01]  /*25950*/  @!P4 ST.E.64 desc[UR60][R12.64], R52 ;  /* 0x000000340c00c985 */ /* 0x0003e2000c101b3c */
[----:B------:R-:W-:-:S05]  /*25960*/  @!P5 LEA.HI.X R15, R107, R3, R140, 0x2, P6 ;  /* 0x000000036b0fd211 */ /* 0x000fca00030f148c */
[----:B------:R2:W-:Y:S01]  /*25970*/  @!P5 ST.E.64 desc[UR60][R14.64], R56 ;  /* 0x000000380e00d985 */ /* 0x0005e2000c101b3c */
[----:B------:R-:W-:Y:S02]  /*25980*/  ISETP.GE.AND P5, PT, R99, UR4, PT ;  /* 0x0000000463007c0c */ /* 0x000fe4000bfa6270 */
[----:B0-----:R-:W-:-:S04]  /*25990*/  @!P0 LEA R6, P4, R105, R2, 0x2 ;  /* 0x0000000269068211 */ /* 0x001fc800078810ff */
[-C--:B------:R-:W-:Y:S02]  /*259a0*/  @!P0 LEA.HI.X R7, R105, R3.reuse, R106, 0x2, P4 ;  /* 0x0000000369078211 */ /* 0x080fe400020f146a */
[----:B------:R-:W-:Y:S02]  /*259b0*/  ISETP.GE.AND P4, PT, R97, UR4, PT ;  /* 0x0000000461007c0c */ /* 0x000fe4000bf86270 */
[-C--:B-1----:R-:W-:Y:S01]  /*259c0*/  @!P1 LEA R12, P3, R103, R2.reuse, 0x2 ;  /* 0x00000002670c9211 */ /* 0x082fe200078610ff */
[----:B------:R0:W-:Y:S01]  /*259d0*/  @!P0 ST.E.64 desc[UR60][R6.64], R60 ;  /* 0x0000003c06008985 */ /* 0x0001e2000c101b3c */
[----:B--2---:R-:W-:Y:S02]  /*259e0*/  @!P2 LEA R14, P6, R101, R2, 0x2 ;  /* 0x00000002650ea211 */ /* 0x004fe400078c10ff */
[-C--:B------:R-:W-:Y:S02]  /*259f0*/  @!P1 LEA.HI.X R13, R103, R3.reuse, R104, 0x2, P3 ;  /* 0x00000003670d9211 */ /* 0x080fe400018f1468 */
[----:B------:R-:W-:-:S02]  /*25a00*/  @!P2 LEA.HI.X R15, R101, R3, R102, 0x2, P6 ;  /* 0x00000003650fa211 */ /* 0x000fc400030f1466 */
[----:B------:R-:W-:Y:S01]  /*25a10*/  ISETP.GE.AND P3, PT, R95, UR4, PT ;  /* 0x000000045f007c0c */ /* 0x000fe2000bf66270 */
[----:B------:R1:W-:Y:S01]  /*25a20*/  @!P1 ST.E.64 desc[UR60][R12.64], R64 ;  /* 0x000000400c009985 */ /* 0x0003e2000c101b3c */
[----:B------:R-:W-:-:S03]  /*25a30*/  ISETP.GE.AND P0, PT, R90, UR4, PT ;  /* 0x000000045a007c0c */ /* 0x000fc6000bf06270 */
[----:B------:R2:W-:Y:S01]  /*25a40*/  @!P2 ST.E.64 desc[UR60][R14.64], R68 ;  /* 0x000000440e00a985 */ /* 0x0005e2000c101b3c */
[----:B------:R-:W-:Y:S02]  /*25a50*/  ISETP.GE.AND P2, PT, R93, UR4, PT ;  /* 0x000000045d007c0c */ /* 0x000fe4000bf46270 */
[----:B0-----:R-:W-:-:S04]  /*25a60*/  @!P5 LEA R6, P6, R99, R2, 0x2 ;  /* 0x000000026306d211 */ /* 0x001fc800078c10ff */
[----:B------:R-:W-:Y:S02]  /*25a70*/  @!P5 LEA.HI.X R7, R99, R3, R100, 0x2, P6 ;  /* 0x000000036307d211 */ /* 0x000fe400030f1464 */
[----:B-1----:R-:W-:-:S03]  /*25a80*/  @!P4 LEA R12, P1, R97, R2, 0x2 ;  /* 0x00000002610cc211 */ /* 0x002fc600078210ff */
[----:B------:R0:W-:Y:S01]  /*25a90*/  @!P5 ST.E.64 desc[UR60][R6.64], R72 ;  /* 0x000000480600d985 */ /* 0x0001e2000c101b3c */
[-C--:B------:R-:W-:Y:S02]  /*25aa0*/  @!P4 LEA.HI.X R13, R97, R3.reuse, R98, 0x2, P1 ;  /* 0x00000003610dc211 */ /* 0x080fe400008f1462 */
[----:B------:R-:W-:Y:S02]  /*25ab0*/  ISETP.GE.AND P1, PT, R88, UR4, PT ;  /* 0x0000000458007c0c */ /* 0x000fe4000bf26270 */
[CC--:B--2---:R-:W-:Y:S01]  /*25ac0*/  @!P3 LEA R14, P6, R95.reuse, R2.reuse, 0x2 ;  /* 0x000000025f0eb211 */ /* 0x0c4fe200078c10ff */
[----:B------:R1:W-:Y:S03]  /*25ad0*/  @!P4 ST.E.64 desc[UR60][R12.64], R76 ;  /* 0x0000004c0c00c985 */ /* 0x0003e6000c101b3c */
[----:B------:R-:W-:Y:S02]  /*25ae0*/  @!P3 LEA.HI.X R15, R95, R3, R96, 0x2, P6 ;  /* 0x000000035f0fb211 */ /* 0x000fe400030f1460 */
[----:B0-----:R-:W-:-:S03]  /*25af0*/  @!P2 LEA R6, P4, R93, R2, 0x2 ;  /* 0x000000025d06a211 */ /* 0x001fc600078810ff */
[----:B------:R0:W-:Y:S01]  /*25b00*/  @!P3 ST.E.64 desc[UR60][R14.64], R80 ;  /* 0x000000500e00b985 */ /* 0x0001e2000c101b3c */
[----:B------:R-:W-:Y:S02]  /*25b10*/  ISETP.GE.AND P3, PT, R235, UR4, PT ;  /* 0x00000004eb007c0c */ /* 0x000fe4000bf66270 */
[-C--:B------:R-:W-:Y:S02]  /*25b20*/  @!P2 LEA.HI.X R7, R93, R3.reuse, R94, 0x2, P4 ;  /* 0x000000035d07a211 */ /* 0x080fe400020f145e */
[----:B------:R-:W-:Y:S02]  /*25b30*/  ISETP.GE.AND P4, PT, R25, UR4, PT ;  /* 0x0000000419007c0c */ /* 0x000fe4000bf86270 */
[C---:B-1----:R-:W-:Y:S01]  /*25b40*/  @!P0 LEA R12, P5, R90.reuse, R2, 0x2 ;  /* 0x000000025a0c8211 */ /* 0x042fe200078a10ff */
[----:B------:R1:W-:Y:S01]  /*25b50*/  @!P2 ST.E.64 desc[UR60][R6.64], R4 ;  /* 0x000000040600a985 */ /* 0x0003e2000c101b3c */
[----:B------:R-:W-:Y:S02]  /*25b60*/  ISETP.GE.AND P2, PT, R237, UR4, PT ;  /* 0x00000004ed007c0c */ /* 0x000fe4000bf46270 */
[----:B------:R-:W-:-:S02]  /*25b70*/  @!P0 LEA.HI.X R13, R90, R3, R91, 0x2, P5 ;  /* 0x000000035a0d8211 */ /* 0x000fc400028f145b */
[----:B0-----:R-:W-:-:S03]  /*25b80*/  @!P1 LEA R14, P6, R88, R2, 0x2 ;  /* 0x00000002580e9211 */ /* 0x001fc600078c10ff */
[----:B------:R0:W-:Y:S01]  /*25b90*/  @!P0 ST.E.64 desc[UR60][R12.64], R20 ;  /* 0x000000140c008985 */ /* 0x0001e2000c101b3c */
[----:B------:R-:W-:Y:S02]  /*25ba0*/  ISETP.GE.AND P0, PT, R37, UR4, PT ;  /* 0x0000000425007c0c */ /* 0x000fe4000bf06270 */
[----:B------:R-:W-:Y:S02]  /*25bb0*/  @!P1 LEA.HI.X R15, R88, R3, R89, 0x2, P6 ;  /* 0x00000003580f9211 */ /* 0x000fe400030f1459 */
[----:B-1----:R-:W-:-:S03]  /*25bc0*/  SHF.R.S32.HI R4, RZ, 0x1f, R25 ;  /* 0x0000001fff047819 */ /* 0x002fc60000011419 */
[----:B------:R1:W-:Y:S01]  /*25bd0*/  @!P1 ST.E.64 desc[UR60][R14.64], R120 ;  /* 0x000000780e009985 */ /* 0x0003e2000c101b3c */
[----:B------:R-:W-:Y:S02]  /*25be0*/  ISETP.GE.AND P1, PT, R33, UR4, PT ;  /* 0x0000000421007c0c */ /* 0x000fe4000bf26270 */
[----:B------:R-:W-:Y:S02]  /*25bf0*/  SHF.R.S32.HI R5, RZ, 0x1f, R37 ;  /* 0x0000001fff057819 */ /* 0x000fe40000011425 */
[----:B0-----:R-:W-:-:S04]  /*25c00*/  @!P4 LEA R12, P5, R25, R2, 0x2 ;  /* 0x00000002190cc211 */ /* 0x001fc800078a10ff */
[-C--:B------:R-:W-:Y:S02]  /*25c10*/  @!P4 LEA.HI.X R13, R25, R3.reuse, R4, 0x2, P5 ;  /* 0x00000003190dc211 */ /* 0x080fe400028f1404 */
[----:B------:R-:W-:Y:S02]  /*25c20*/  ISETP.GE.AND P5, PT, R29, UR4, PT ;  /* 0x000000041d007c0c */ /* 0x000fe4000bfa6270 */
[CC--:B-1----:R-:W-:Y:S02]  /*25c30*/  @!P3 LEA R14, P6, R235.reuse, R2.reuse, 0x2 ;  /* 0x00000002eb0eb211 */ /* 0x0c2fe400078c10ff */
[----:B------:R-:W-:Y:S02]  /*25c40*/  SHF.R.S32.HI R4, RZ, 0x1f, R33 ;  /* 0x0000001fff047819 */ /* 0x000fe40000011421 */
[----:B------:R-:W-:Y:S02]  /*25c50*/  @!P3 LEA.HI.X R15, R235, R3, R24, 0x2, P6 ;  /* 0x00000003eb0fb211 */ /* 0x000fe400030f1418 */
[----:B------:R-:W-:-:S02]  /*25c60*/  @!P2 LEA R20, P6, R237, R2, 0x2 ;  /* 0x00000002ed14a211 */ /* 0x000fc400078c10ff */
[----:B------:R-:W-:Y:S02]  /*25c70*/  SHF.R.S32.HI R24, RZ, 0x1f, R29 ;  /* 0x0000001fff187819 */ /* 0x000fe4000001141d */
[----:B------:R-:W-:Y:S02]  /*25c80*/  @!P2 LEA.HI.X R21, R237, R3, R86, 0x2, P6 ;  /* 0x00000003ed15a211 */ /* 0x000fe400030f1456 */
[----:B------:R-:W-:-:S03]  /*25c90*/  @!P1 LEA R6, P6, R33, R2, 0x2 ;  /* 0x0000000221069211 */ /* 0x000fc600078c10ff */
[----:B------:R0:W-:Y:S01]  /*25ca0*/  @!P2 ST.E.64 desc[UR60][R20.64], R122 ;  /* 0x0000007a1400a985 */ /* 0x0001e2000c101b3c */
[-C--:B------:R-:W-:Y:S02]  /*25cb0*/  @!P1 LEA.HI.X R7, R33, R3.reuse, R4, 0x2, P6 ;  /* 0x0000000321079211 */ /* 0x080fe400030f1404 */
[CC--:B------:R-:W-:Y:S01]  /*25cc0*/  @!P0 LEA R4, P6, R37.reuse, R2.reuse, 0x2 ;  /* 0x0000000225048211 */ /* 0x0c0fe200078c10ff */
[----:B------:R0:W-:Y:S03]  /*25cd0*/  @!P3 ST.E.64 desc[UR60][R14.64], R124 ;  /* 0x0000007c0e00b985 */ /* 0x0001e6000c101b3c */
[----:B------:R-:W-:Y:S01]  /*25ce0*/  @!P0 LEA.HI.X R5, R37, R3, R5, 0x2, P6 ;  /* 0x0000000325058211 */ /* 0x000fe200030f1405 */
[----:B------:R0:W-:Y:S01]  /*25cf0*/  @!P4 ST.E.64 desc[UR60][R12.64], R126 ;  /* 0x0000007e0c00c985 */ /* 0x0001e2000c101b3c */
[----:B------:R-:W-:-:S03]  /*25d00*/  @!P5 LEA R2, P6, R29, R2, 0x2 ;  /* 0x000000021d02d211 */ /* 0x000fc600078c10ff */
[----:B------:R0:W-:Y:S01]  /*25d10*/  @!P1 ST.E.64 desc[UR60][R6.64], R108 ;  /* 0x0000006c06009985 */ /* 0x0001e2000c101b3c */
[----:B------:R-:W-:-:S03]  /*25d20*/  @!P5 LEA.HI.X R3, R29, R3, R24, 0x2, P6 ;  /* 0x000000031d03d211 */ /* 0x000fc600030f1418 */
[----:B------:R0:W-:Y:S04]  /*25d30*/  @!P0 ST.E.64 desc[UR60][R4.64], R112 ;  /* 0x0000007004008985 */ /* 0x0001e8000c101b3c */
[----:B------:R0:W-:Y:S02]  /*25d40*/  @!P5 ST.E.64 desc[UR60][R2.64], R116 ;  /* 0x000000740200d985 */ /* 0x0001e4000c101b3c */
.L_x_2732:
[----:B------:R-:W-:Y:S05]  /*25d50*/  BSYNC B1 ;  /* 0x0000000000017941 */ /* 0x000fea0003800000 */
.L_x_2731:
[----:B------:R-:W-:Y:S01]  /*25d60*/  ISETP.GE.AND P0, PT, R84, R8, PT ;  /* 0x000000085400720c */ /* 0x000fe20003f06270 */
[----:B0-----:R0:W1:Y:S04]  /*25d70*/  SHFL.IDX PT, R3, R85, 0x1, 0x1c1f ;  /* 0x003c1f0055037f89 */ /* 0x00106800000e0000 */
[----:B------:R0:W2:Y:S08]  /*25d80*/  SHFL.IDX PT, R2, R0, 0x1, 0x1c1f ;  /* 0x003c1f0000027f89 */ /* 0x0000b000000e0000 */
[----:B0-----:R-:W-:Y:S05]  /*25d90*/  @P0 BRA `(.L_x_2730) ;  /* 0x0000001400000947 */ /* 0x001fea0003800000 */
[----:B------:R-:W-:Y:S01]  /*25da0*/  ULDC UR4, c[0x0][0xac8] ;  /* 0x0002b20000047ab9 */ /* 0x000fe20000000800 */
[----:B------:R-:W-:Y:S01]  /*25db0*/  VIADD R29, R225, 0xb0 ;  /* 0x000000b0e11d7836 */ /* 0x000fe20000000000 */
[----:B------:R-:W-:Y:S02]  /*25dc0*/  ISETP.GE.AND P1, PT, R153, UR4, PT ;  /* 0x0000000499007c0c */ /* 0x000fe4000bf26270 */
[----:B------:R-:W-:Y:S02]  /*25dd0*/  ISETP.GE.AND P0, PT, R151, UR4, PT ;  /* 0x0000000497007c0c */ /* 0x000fe4000bf06270 */
[----:B------:R-:W-:Y:S02]  /*25de0*/  ISETP.GE.AND P2, PT, R225, UR4, PT ;  /* 0x00000004e1007c0c */ /* 0x000fe4000bf46270 */
[----:B------:R-:W-:Y:S02]  /*25df0*/  ISETP.GE.AND P3, PT, R149, UR4, PT ;  /* 0x0000000495007c0c */ /* 0x000fe4000bf66270 */
[----:B------:R-:W-:-:S02]  /*25e00*/  ISETP.GE.AND P4, PT, R147, UR4, PT ;  /* 0x0000000493007c0c */ /* 0x000fc4000bf86270 */
[----:B------:R-:W-:-:S03]  /*25e10*/  SHF.R.S32.HI R8, RZ, 0x1f, R235 ;  /* 0x0000001fff087819 */ /* 0x000fc600000114eb */
[-C--:B--2---:R-:W-:Y:S02]  /*25e20*/  @!P1 LEA R6, P5, R153, R2.reuse, 0x2 ;  /* 0x0000000299069211 */ /* 0x084fe400078a10ff */
[-C--:B------:R-:W-:Y:S02]  /*25e30*/  @!P0 LEA R12, P6, R151, R2.reuse, 0x2 ;  /* 0x00000002970c8211 */ /* 0x080fe400078c10ff */
[-C--:B-1----:R-:W-:Y:S01]  /*25e40*/  @!P1 LEA.HI.X R7, R153, R3.reuse, R154, 0x2, P5 ;  /* 0x0000000399079211 */ /* 0x082fe200028f149a */
        /* <DEDUP_REMOVED lines=13> */
[----:B------:R-:W-:Y:S01]  /*25f20*/  @!P4 LEA.HI.X R21, R147, R3, R148, 0x2, P2 ;  /* 0x000000039315c211 */ /* 0x000fe200010f1494 */
[----:B0-----:R-:W-:Y:S01]  /*25f30*/  VIADD R27, R225, 0xa0 ;  /* 0x000000a0e11b7836 */ /* 0x001fe20000000000 */
[----:B------:R-:W-:-:S02]  /*25f40*/  ISETP.GE.AND P2, PT, R107, UR4, PT ;  /* 0x000000046b007c0c */ /* 0x000fc4000bf46270 */
[-C--:B------:R-:W-:Y:S01]  /*25f50*/  @!P5 LEA.HI.X R25, R145, R3.reuse, R146, 0x2, P6 ;  /* 0x000000039119d211 */ /* 0x080fe200030f1492 */
[----:B------:R0:W-:Y:S01]  /*25f60*/  @!P4 ST.E.64 desc[UR60][R20.64], R42 ;  /* 0x0000002a1400c985 */ /* 0x0001e2000c101b3c */
[----:B------:R-:W-:Y:S02]  /*25f70*/  ISETP.GE.AND P3, PT, R105, UR4, PT ;  /* 0x0000000469007c0c */ /* 0x000fe4000bf66270 */
[----:B------:R-:W-:Y:S01]  /*25f80*/  ISETP.GE.AND P4, PT, R103, UR4, PT ;  /* 0x0000000467007c0c */ /* 0x000fe2000bf86270 */
[----:B------:R4:W-:Y:S01]  /*25f90*/  @!P5 ST.E.64 desc[UR60][R24.64], R46 ;  /* 0x0000002e1800d985 */ /* 0x0009e2000c101b3c */
[-C--:B------:R-:W-:Y:S02]  /*25fa0*/  @!P0 LEA R4, P6, R143, R2.reuse, 0x2 ;  /* 0x000000028f048211 */ /* 0x080fe400078c10ff */
[----:B-1----:R-:W-:Y:S02]  /*25fb0*/  @!P1 LEA R6, P5, R141, R2, 0x2 ;  /* 0x000000028d069211 */ /* 0x002fe400078a10ff */
[----:B------:R-:W-:-:S02]  /*25fc0*/  @!P0 LEA.HI.X R5, R143, R3, R144, 0x2, P6 ;  /* 0x000000038f058211 */ /* 0x000fc400030f1490 */
[-C--:B--2---:R-:W-:Y:S02]  /*25fd0*/  @!P2 LEA R12, P6, R107, R2.reuse, 0x2 ;  /* 0x000000026b0ca211 */ /* 0x084fe400078c10ff */
[-C--:B------:R-:W-:Y:S01]  /*25fe0*/  @!P1 LEA.HI.X R7, R141, R3.reuse, R142, 0x2, P5 ;  /* 0x000000038d079211 */ /* 0x080fe200028f148e */
[----:B------:R1:W-:Y:S01]  /*25ff0*/  @!P0 ST.E.64 desc[UR60][R4.64], R50 ;  /* 0x0000003204008985 */ /* 0x0003e2000c101b3c */
[----:B------:R-:W-:Y:S02]  /*26000*/  ISETP.GE.AND P5, PT, R101, UR4, PT ;  /* 0x0000000465007c0c */ /* 0x000fe4000bfa6270 */
[----:B------:R-:W-:Y:S01]  /*26010*/  @!P2 LEA.HI.X R13, R107, R3, R140, 0x2, P6 ;  /* 0x000000036b0da211 */ /* 0x000fe200030f148c */
[----:B------:R2:W-:Y:S01]  /*26020*/  @!P1 ST.E.64 desc[UR60][R6.64], R54 ;  /* 0x0000003606009985 */ /* 0x0005e2000c101b3c */
[-C--:B---3--:R-:W-:Y:S02]  /*26030*/  @!P3 LEA R14, P1, R105, R2.reuse, 0x2 ;  /* 0x00000002690eb211 */ /* 0x088fe400078210ff */
[----:B0-----:R-:W-:Y:S01]  /*26040*/  @!P4 LEA R20, P0, R103, R2, 0x2 ;  /* 0x000000026714c211 */ /* 0x001fe200078010ff */
[----:B------:R0:W-:Y:S01]  /*26050*/  @!P2 ST.E.64 desc[UR60][R12.64], R58 ;  /* 0x0000003a0c00a985 */ /* 0x0001e2000c101b3c */
[----:B------:R-:W-:-:S02]  /*26060*/  ISETP.GE.AND P2, PT, R99, UR4, PT ;  /* 0x0000000463007c0c */ /* 0x000fc4000bf46270 */
[-C--:B------:R-:W-:Y:S02]  /*26070*/  @!P3 LEA.HI.X R15, R105, R3.reuse, R106, 0x2, P1 ;  /* 0x00000003690fb211 */ /* 0x080fe400008f146a */
[----:B------:R-:W-:Y:S02]  /*26080*/  ISETP.GE.AND P1, PT, R97, UR4, PT ;  /* 0x0000000461007c0c */ /* 0x000fe4000bf26270 */
[----:B----4-:R-:W-:Y:S01]  /*26090*/  @!P5 LEA R24, P6, R101, R2, 0x2 ;  /* 0x000000026518d211 */ /* 0x010fe200078c10ff */
[----:B------:R3:W-:Y:S01]  /*260a0*/  @!P3 ST.E.64 desc[UR60][R14.64], R62 ;  /* 0x0000003e0e00b985 */ /* 0x0007e2000c101b3c */
[-C--:B------:R-:W-:Y:S02]  /*260b0*/  @!P4 LEA.HI.X R21, R103, R3.reuse, R104, 0x2, P0 ;  /* 0x000000036715c211 */ /* 0x080fe400000f1468 */
[----:B------:R-:W-:Y:S02]  /*260c0*/  @!P5 LEA.HI.X R25, R101, R3, R102, 0x2, P6 ;  /* 0x000000036519d211 */ /* 0x000fe400030f1466 */
[----:B------:R-:W-:Y:S01]  /*260d0*/  ISETP.GE.AND P0, PT, R95, UR4, PT ;  /* 0x000000045f007c0c */ /* 0x000fe2000bf06270 */
[----:B------:R-:W-:Y:S01]  /*260e0*/  @!P4 ST.E.64 desc[UR60][R20.64], R66 ;  /* 0x000000421400c985 */ /* 0x000fe2000c101b3c */
[----:B------:R-:W-:-:S02]  /*260f0*/  ISETP.GE.AND P3, PT, R93, UR4, PT ;  /* 0x000000045d007c0c */ /* 0x000fc4000bf66270 */
[-C--:B-1----:R-:W-:Y:S01]  /*26100*/  @!P2 LEA R4, P6, R99, R2.reuse, 0x2 ;  /* 0x000000026304a211 */ /* 0x082fe200078c10ff */
[----:B------:R1:W-:Y:S01]  /*26110*/  @!P5 ST.E.64 desc[UR60][R24.64], R70 ;  /* 0x000000461800d985 */ /* 0x0003e2000c101b3c */
[----:B------:R-:W-:Y:S02]  /*26120*/  ISETP.GE.AND P4, PT, R90, UR4, PT ;  /* 0x000000045a007c0c */ /* 0x000fe4000bf86270 */
[-C--:B--2---:R-:W-:Y:S02]  /*26130*/  @!P1 LEA R6, P5, R97, R2.reuse, 0x2 ;  /* 0x0000000261069211 */ /* 0x084fe400078a10ff */
[-C--:B------:R-:W-:Y:S02]  /*26140*/  @!P2 LEA.HI.X R5, R99, R3.reuse, R100, 0x2, P6 ;  /* 0x000000036305a211 */ /* 0x080fe400030f1464 */
[----:B------:R-:W-:Y:S02]  /*26150*/  @!P1 LEA.HI.X R7, R97, R3, R98, 0x2, P5 ;  /* 0x0000000361079211 */ /* 0x000fe400028f1462 */
[----:B0-----:R-:W-:Y:S01]  /*26160*/  @!P0 LEA R12, P6, R95, R2, 0x2 ;  /* 0x000000025f0c8211 */ /* 0x001fe200078c10ff */
[----:B------:R0:W-:Y:S01]  /*26170*/  @!P2 ST.E.64 desc[UR60][R4.64], R74 ;  /* 0x0000004a0400a985 */ /* 0x0001e2000c101b3c */
[----:B------:R-:W-:-:S02]  /*26180*/  ISETP.GE.AND P2, PT, R88, UR4, PT ;  /* 0x0000000458007c0c */ /* 0x000fc4000bf46270 */
[-C--:B------:R-:W-:Y:S01]  /*26190*/  @!P0 LEA.HI.X R13, R95, R3.reuse, R96, 0x2, P6 ;  /* 0x000000035f0d8211 */ /* 0x080fe200030f1460 */
[----:B------:R2:W-:Y:S01]  /*261a0*/  @!P1 ST.E.64 desc[UR60][R6.64], R78 ;  /* 0x0000004e06009985 */ /* 0x0005e2000c101b3c */
[-C--:B---3--:R-:W-:Y:S01]  /*261b0*/  @!P3 LEA R14, P1, R93, R2.reuse, 0x2 ;  /* 0x000000025d0eb211 */ /* 0x088fe200078210ff */
[----:B-1----:R-:W-:Y:S01]  /*261c0*/  VIADD R25, R225, 0xa8 ;  /* 0x000000a8e1197836 */ /* 0x002fe20000000000 */
[C---:B------:R-:W-:Y:S01]  /*261d0*/  @!P4 LEA R20, P5, R90.reuse, R2, 0x2 ;  /* 0x000000025a14c211 */ /* 0x040fe200078a10ff */
[----:B------:R1:W-:Y:S01]  /*261e0*/  @!P0 ST.E.64 desc[UR60][R12.64], R82 ;  /* 0x000000520c008985 */ /* 0x0003e2000c101b3c */
[-C--:B------:R-:W-:Y:S02]  /*261f0*/  @!P3 LEA.HI.X R15, R93, R3.reuse, R94, 0x2, P1 ;  /* 0x000000035d0fb211 */ /* 0x080fe400008f145e */
[----:B------:R-:W-:Y:S02]  /*26200*/  ISETP.GE.AND P1, PT, R237, UR4, PT ;  /* 0x00000004ed007c0c */ /* 0x000fe4000bf26270 */
[----:B------:R-:W-:Y:S01]  /*26210*/  @!P4 LEA.HI.X R21, R90, R3, R91, 0x2, P5 ;  /* 0x000000035a15c211 */ /* 0x000fe200028f145b */
[----:B------:R3:W-:Y:S01]  /*26220*/  @!P3 ST.E.64 desc[UR60][R14.64], R128 ;  /* 0x000000800e00b985 */ /* 0x0007e2000c101b3c */
[----:B------:R-:W-:-:S02]  /*26230*/  ISETP.GE.AND P0, PT, R235, UR4, PT ;  /* 0x00000004eb007c0c */ /* 0x000fc4000bf06270 */
[CC--:B0-----:R-:W-:Y:S01]  /*26240*/  @!P2 LEA R4, P5, R88.reuse, R2.reuse, 0x2 ;  /* 0x000000025804a211 */ /* 0x0c1fe200078a10ff */
[----:B------:R0:W-:Y:S01]  /*26250*/  @!P4 ST.E.64 desc[UR60][R20.64], R130 ;  /* 0x000000821400c985 */ /* 0x0001e2000c101b3c */
[----:B------:R-:W-:Y:S02]  /*26260*/  ISETP.GE.AND P4, PT, R27, UR4, PT ;  /* 0x000000041b007c0c */ /* 0x000fe4000bf86270 */
[----:B------:R-:W-:Y:S02]  /*26270*/  ISETP.GE.AND P3, PT, R25, UR4, PT ;  /* 0x0000000419007c0c */ /* 0x000fe4000bf66270 */
[----:B------:R-:W-:Y:S02]  /*26280*/  @!P2 LEA.HI.X R5, R88, R3, R89, 0x2, P5 ;  /* 0x000000035805a211 */ /* 0x000fe400028f1459 */
[-C--:B--2---:R-:W-:Y:S02]  /*26290*/  @!P1 LEA R6, P6, R237, R2.reuse, 0x2 ;  /* 0x00000002ed069211 */ /* 0x084fe400078c10ff */
[----:B------:R-:W-:Y:S01]  /*262a0*/  SHF.R.S32.HI R0, RZ, 0x1f, R27 ;  /* 0x0000001fff007819 */ /* 0x000fe2000001141b */
[----:B------:R4:W-:Y:S01]  /*262b0*/  @!P2 ST.E.64 desc[UR60][R4.64], R132 ;  /* 0x000000840400a985 */ /* 0x0009e2000c101b3c */
[----:B-1----:R-:W-:-:S02]  /*262c0*/  @!P0 LEA R12, P5, R235, R2, 0x2 ;  /* 0x00000002eb0c8211 */ /* 0x002fc400078a10ff */
[-C--:B------:R-:W-:Y:S02]  /*262d0*/  @!P1 LEA.HI.X R7, R237, R3.reuse, R86, 0x2, P6 ;  /* 0x00000003ed079211 */ /* 0x080fe400030f1456 */
[----:B------:R-:W-:Y:S02]  /*262e0*/  ISETP.GE.AND P6, PT, R29, UR4, PT ;  /* 0x000000041d007c0c */ /* 0x000fe4000bfc6270 */
[----:B------:R-:W-:Y:S01]  /*262f0*/  @!P0 LEA.HI.X R13, R235, R3, R8, 0x2, P5 ;  /* 0x00000003eb0d8211 */ /* 0x000fe200028f1408 */
[----:B------:R4:W-:Y:S01]  /*26300*/  @!P1 ST.E.64 desc[UR60][R6.64], R134 ;  /* 0x0000008606009985 */ /* 0x0009e2000c101b3c */
[----:B---3--:R-:W-:-:S03]  /*26310*/  @!P4 LEA R14, P5, R27, R2, 0x2 ;  /* 0x000000021b0ec211 */ /* 0x008fc600078a10ff */
[----:B------:R4:W-:Y:S01]  /*26320*/  @!P0 ST.E.64 desc[UR60][R12.64], R136 ;  /* 0x000000880c008985 */ /* 0x0009e2000c101b3c */
[-C--:B------:R-:W-:Y:S01]  /*26330*/  @!P4 LEA.HI.X R15, R27, R3.reuse, R0, 0x2, P5 ;  /* 0x000000031b0fc211 */ /* 0x080fe200028f1400 */
[----:B------:R-:W-:Y:S01]  /*26340*/  VIADD R27, R225, 0xb8 ;  /* 0x000000b8e11b7836 */ /* 0x000fe20000000000 */
[----:B------:R-:W-:Y:S02]  /*26350*/  SHF.R.S32.HI R0, RZ, 0x1f, R25 ;  /* 0x0000001fff007819 */ /* 0x000fe40000011419 */
[----:B0-----:R-:W-:Y:S01]  /*26360*/  @!P3 LEA R20, P5, R25, R2, 0x2 ;  /* 0x000000021914b211 */ /* 0x001fe200078a10ff */
[----:B------:R4:W-:Y:S01]  /*26370*/  @!P4 ST.E.64 desc[UR60][R14.64], R138 ;  /* 0x0000008a0e00c985 */ /* 0x0009e2000c101b3c */
[----:B------:R-:W-:Y:S02]  /*26380*/  ISETP.GE.AND P0, PT, R27, UR4, PT ;  /* 0x000000041b007c0c */ /* 0x000fe4000bf06270 */
[----:B------:R-:W-:Y:S02]  /*26390*/  @!P3 LEA.HI.X R21, R25, R3, R0, 0x2, P5 ;  /* 0x000000031915b211 */ /* 0x000fe400028f1400 */
[----:B------:R-:W-:-:S02]  /*263a0*/  SHF.R.S32.HI R0, RZ, 0x1f, R29 ;  /* 0x0000001fff007819 */ /* 0x000fc4000001141d */
[C---:B------:R-:W-:Y:S01]  /*263b0*/  @!P6 LEA R24, P5, R29.reuse, R2, 0x2 ;  /* 0x000000021d18e211 */ /* 0x040fe200078a10ff */
[----:B------:R4:W-:Y:S03]  /*263c0*/  @!P3 ST.E.64 desc[UR60][R20.64], R110 ;  /* 0x0000006e1400b985 */ /* 0x0009e6000c101b3c */
[----:B------:R-:W-:-:S05]  /*263d0*/  @!P6 LEA.HI.X R25, R29, R3, R0, 0x2, P5 ;  /* 0x000000031d19e211 */ /* 0x000fca00028f1400 */
[----:B------:R4:W-:Y:S01]  /*263e0*/  @!P6 ST.E.64 desc[UR60][R24.64], R114 ;  /* 0x000000721800e985 */ /* 0x0009e2000c101b3c */
[----:B------:R-:W-:Y:S05]  /*263f0*/  @P0 BRA `(.L_x_2730) ;  /* 0x0000000c00680947 */ /* 0x000fea0003800000 */
[----:B------:R-:W-:Y:S02]  /*26400*/  LEA R2, P0, R27, R2, 0x2 ;  /* 0x000000021b027211 */ /* 0x000fe400078010ff */
[----:B------:R-:W-:-:S04]  /*26410*/  SHF.R.S32.HI R0, RZ, 0x1f, R27 ;  /* 0x0000001fff007819 */ /* 0x000fc8000001141b */
[----:B------:R-:W-:-:S05]  /*26420*/  LEA.HI.X R3, R27, R3, R0, 0x2, P0 ;  /* 0x000000031b037211 */ /* 0x000fca00000f1400 */
[----:B------:R0:W-:Y:S01]  /*26430*/  ST.E.64 desc[UR60][R2.64], R118 ;  /* 0x0000007602007985 */ /* 0x0001e2000c101b3c */
[----:B------:R-:W-:Y:S05]  /*26440*/  BRA `(.L_x_2730) ;  /* 0x0000000c00547947 */ /* 0x000fea0003800000 */
.L_x_2721:
        /* <DEDUP_REMOVED lines=26> */
.L_x_2733:
[----:B------:R-:W2:Y:S01]  /*265f0*/  LDL.LU R2, [R1+0x68] ;  /* 0x0000680001027983 */ /* 0x000ea20000300800 */
[----:B------:R-:W-:Y:S01]  /*26600*/  BSSY B1, `(.L_x_2734) ;  /* 0x0000035000017945 */ /* 0x000fe20003800000 */
[----:B------:R-:W-:Y:S02]  /*26610*/  SEL R33, R230, RZ, !P0 ;  /* 0x000000ffe6217207 */ /* 0x000fe40004000000 */
[----:B-----5:R-:W-:Y:S02]  /*26620*/  SHF.R.S32.HI R26, RZ, 0x1f, R25 ;  /* 0x0000001fff1a7819 */ /* 0x020fe40000011419 */
[----:B--2---:R-:W-:Y:S01]  /*26630*/  SEL R28, R2, RZ, !P0 ;  /* 0x000000ff021c7207 */ /* 0x004fe20004000000 */
        /* <DEDUP_REMOVED lines=15> */
[----:B-1----:R-:W1:Y:S08]  /*26730*/  @P1 LDC R8, c[0x0][0xbec] ;  /* 0x0002fb00ff081b82 */ /* 0x002e700000000800 */
[----:B------:R-:W0:Y:S08]  /*26740*/  LDC.64 R4, c[0x0][R24+0x210] ;  /* 0x0000840018047b82 */ /* 0x000e300000000a00 */
[----:B------:R-:W5:Y:S01]  /*26750*/  @P1 LDC R31, c[0x0][0xbf0] ;  /* 0x0002fc00ff1f1b82 */ /* 0x000f620000000800 */
[----:B-1----:R-:W-:-:S07]  /*26760*/  @P1 IMAD.HI.U32 R8, R35, R8, RZ ;  /* 0x0000000823081227 */ /* 0x002fce00078e00ff */
[----:B--2---:R-:W1:Y:S01]  /*26770*/  @!P0 LDC R2, c[0x0][0xb50] ;  /* 0x0002d400ff028b82 */ /* 0x004e620000000800 */
        /* <DEDUP_REMOVED lines=10> */
[----:B------:R-:W-:Y:S02]  /*26820*/  IMAD.MOV R12, RZ, RZ, -R27 ;  /* 0x000000ffff0c7224 */ /* 0x000fe400078e0a1b */
[----:B------:R-:W-:Y:S02]  /*26830*/  IMAD.IADD R31, R21, 0x1, R31 ;  /* 0x00000001151f7824 */ /* 0x000fe400078e021f */
[----:B------:R-:W-:-:S04]  /*26840*/  IMAD.WIDE.U32 R6, R14, R13, RZ ;  /* 0x0000000d0e067225 */ /* 0x000fc800078e00ff */
[----:B------:R-:W-:Y:S02]  /*26850*/  IMAD R15, R15, R13, RZ ;  /* 0x0000000d0f0f7224 */ /* 0x000fe400078e02ff */
[----:B------:R-:W-:Y:S01]  /*26860*/  IMAD R13, R37, R12, R35 ;  /* 0x0000000c250d7224 */ /* 0x000fe200078e0223 */
[----:B------:R-:W-:Y:S01]  /*26870*/  IADD3.X R12, R31, R29, R26, P1, P3 ;  /* 0x0000001d1f0c7210 */ /* 0x000fe20000fe641a */
[----:B------:R-:W-:Y:S01]  /*26880*/  IMAD.IADD R15, R7, 0x1, R15 ;  /* 0x00000001070f7824 */ /* 0x000fe200078e020f */
[----:B------:R-:W-:Y:S01]  /*26890*/  IADD3 R6, P0, P1, R27, R8, R6 ;  /* 0x000000081b067210 */ /* 0x000fe2000791e006 */
[----:B0-----:R-:W-:Y:S01]  /*268a0*/  IMAD R5, R5, R13, RZ ;  /* 0x0000000d05057224 */ /* 0x001fe200078e02ff */
[----:B------:R-:W-:-:S04]  /*268b0*/  SHF.R.S32.HI R27, RZ, 0x1f, R27 ;  /* 0x0000001fff1b7819 */ /* 0x000fc8000001141b */
[----:B------:R-:W-:Y:S02]  /*268c0*/  IADD3.X R7, R27, R12, R15, P0, P1 ;  /* 0x0000000c1b077210 */ /* 0x000fe400007e240f */
[----:B------:R-:W-:-:S05]  /*268d0*/  SHF.R.S32.HI R15, RZ, 0x1f, R13 ;  /* 0x0000001fff0f7819 */ /* 0x000fca000001140d */
[C---:B------:R-:W-:Y:S02]  /*268e0*/  IMAD R15, R4.reuse, R15, R5 ;  /* 0x0000000f040f7224 */ /* 0x040fe400078e0205 */
[----:B------:R-:W-:-:S04]  /*268f0*/  IMAD.WIDE.U32 R4, R4, R13, R6 ;  /* 0x0000000d04047225 */ /* 0x000fc800078e0006 */
[----:B------:R-:W-:Y:S01]  /*26900*/  IMAD.IADD R5, R5, 0x1, R15 ;  /* 0x0000000105057824 */ /* 0x000fe200078e020f */
[----:B-1----:R-:W-:-:S04]  /*26910*/  LEA R2, P0, R4, R2, 0x2 ;  /* 0x0000000204027211 */ /* 0x002fc800078010ff */
[----:B--2---:R-:W-:Y:S01]  /*26920*/  LEA.HI.X R3, R4, R3, R5, 0x2, P0 ;  /* 0x0000000304037211 */ /* 0x004fe200000f1405 */
[----:B------:R-:W-:-:S05]  /*26930*/  IMAD.MOV.U32 R5, RZ, RZ, -0x800000 ;  /* 0xff800000ff057424 */ /* 0x000fca00078e00ff */
[----:B------:R2:W-:Y:S03]  /*26940*/  STG.E desc[UR60][R2.64], R5 ;  /* 0x0000000502007986 */ /* 0x0005e6000c10193c */
.L_x_2735:
[----:B------:R-:W-:Y:S05]  /*26950*/  BSYNC B1 ;  /* 0x0000000000017941 */ /* 0x000fea0003800000 */
.L_x_2734:
        /* <DEDUP_REMOVED lines=23> */
[----:B-1----:R-:W-:Y:S02]  /*26ad0*/  IMAD.IADD R8, R223, 0x1, R4 ;  /* 0x00000001df087824 */ /* 0x002fe400078e0204 */
        /* <DEDUP_REMOVED lines=33> */
[----:B------:R1:W2:Y:S01]  /*26cf0*/  SHFL.IDX PT, R2, R4, RZ, 0x181f ;  /* 0x00181fff04027589 */ /* 0x0002a200000e0000 */
[----:B------:R-:W-:Y:S01]  /*26d00*/  VIADD R15, R21, 0x80 ;  /* 0x00000080150f7836 */ /* 0x000fe20000000000 */
[----:B------:R-:W-:Y:S02]  /*26d10*/  SHF.R.S32.HI R14, RZ, 0x1f, R21 ;  /* 0x0000001fff0e7819 */ /* 0x000fe40000011415 */
[----:B------:R1:W3:Y:S01]  /*26d20*/  SHFL.IDX PT, R0, R5, RZ, 0x181f ;  /* 0x00181fff05007589 */ /* 0x0002e200000e0000 */
[----:B------:R-:W-:Y:S02]  /*26d30*/  SHF.R.S32.HI R6, RZ, 0x1f, R7 ;  /* 0x0000001fff067819 */ /* 0x000fe40000011407 */
[----:B------:R-:W-:Y:S01]  /*26d40*/  SHF.R.S32.HI R12, RZ, 0x1f, R15 ;  /* 0x0000001fff0c7819 */ /* 0x000fe2000001140f */
[----:B------:R-:W-:Y:S06]  /*26d50*/  @P2 BRA `(.L_x_2737) ;  /* 0x0000000000342947 */ /* 0x000fec0003800000 */
[----:B------:R-:W-:Y:S02]  /*26d60*/  ULDC UR4, c[0x0][0xac8] ;  /* 0x0002b20000047ab9 */ /* 0x000fe40000000800 */
[----:B------:R-:W-:Y:S02]  /*26d70*/  ISETP.GE.AND P4, PT, R21, UR4, PT ;  /* 0x0000000415007c0c */ /* 0x000fe4000bf86270 */
[----:B------:R-:W-:Y:S02]  /*26d80*/  ISETP.GE.AND P3, PT, R7, UR4, PT ;  /* 0x0000000407007c0c */ /* 0x000fe4000bf66270 */
[----:B------:R-:W-:-:S09]  /*26d90*/  ISETP.GE.AND P2, PT, R15, UR4, PT ;  /* 0x000000040f007c0c */ /* 0x000fd2000bf46270 */
[-C--:B--2---:R-:W-:Y:S02]  /*26da0*/  @!P4 LEA R24, P6, R21, R2.reuse, 0x1 ;  /* 0x000000021518c211 */ /* 0x084fe400078c08ff */
[----:B------:R-:W-:Y:S02]  /*26db0*/  @!P3 LEA R26, P5, R7, R2, 0x1 ;  /* 0x00000002071ab211 */ /* 0x000fe400078a08ff */
[----:B---3--:R-:W-:Y:S02]  /*26dc0*/  @!P4 LEA.HI.X R25, R21, R0, R14, 0x1, P6 ;  /* 0x000000001519c211 */ /* 0x008fe400030f0c0e */
[----:B------:R-:W-:Y:S02]  /*26dd0*/  @!P2 LEA R2, P6, R15, R2, 0x1 ;  /* 0x000000020f02a211 */ /* 0x000fe400078c08ff */
[-C--:B------:R-:W-:Y:S01]  /*26de0*/  @!P3 LEA.HI.X R27, R7, R0.reuse, R6, 0x1, P5 ;  /* 0x00000000071bb211 */ /* 0x080fe200028f0c06 */
[----:B------:R4:W-:Y:S01]  /*26df0*/  @!P4 ST.E.128 desc[UR60][R24.64], RZ ;  /* 0x000000ff1800c985 */ /* 0x0009e2000c101d3c */
[----:B------:R-:W-:-:S03]  /*26e00*/  @!P2 LEA.HI.X R3, R15, R0, R12, 0x1, P6 ;  /* 0x000000000f03a211 */ /* 0x000fc600030f0c0c */
[----:B------:R4:W-:Y:S04]  /*26e10*/  @!P3 ST.E.128 desc[UR60][R26.64], RZ ;  /* 0x000000ff1a00b985 */ /* 0x0009e8000c101d3c */
[----:B------:R4:W-:Y:S02]  /*26e20*/  @!P2 ST.E.128 desc[UR60][R2.64], RZ ;  /* 0x000000ff0200a985 */ /* 0x0009e4000c101d3c */
.L_x_2737:
[----:B------:R-:W-:Y:S05]  /*26e30*/  BSYNC B1 ;  /* 0x0000000000017941 */ /* 0x000fea0003800000 */
.L_x_2736:
[----:B---3--:R3:W0:Y:S01]  /*26e40*/  SHFL.IDX PT, R0, R5, 0x1, 0x181f ;  /* 0x00381f0005007f89 */ /* 0x00862200000e0000 */
[----:B------:R-:W-:Y:S03]  /*26e50*/  BSSY B1, `(.L_x_2738) ;  /* 0x0000010000017945 */ /* 0x000fe60003800000 */
[----:B--2-4-:R3:W2:Y:S01]  /*26e60*/  SHFL.IDX PT, R2, R4, 0x1, 0x181f ;  /* 0x00381f0004027f89 */ /* 0x0146a200000e0000 */
[----:B------:R-:W-:Y:S05]  /*26e70*/  @P0 BRA `(.L_x_2739) ;  /* 0x0000000000340947 */ /* 0x000fea0003800000 */
[----:B------:R-:W-:Y:S02]  /*26e80*/  ULDC UR4, c[0x0][0xac8] ;  /* 0x0002b20000047ab9 */ /* 0x000fe40000000800 */
        /* <DEDUP_REMOVED lines=12> */
.L_x_2739:
[----:B------:R-:W-:Y:S05]  /*26f50*/  BSYNC B1 ;  /* 0x0000000000017941 */ /* 0x000fea0003800000 */
.L_x_2738:
[----:B0-----:R0:W0:Y:S01]  /*26f60*/  SHFL.IDX PT, R0, R5, 0x2, 0x181f ;  /* 0x00581f0005007f89 */ /* 0x00102200000e0000 */
[----:B------:R-:W-:Y:S03]  /*26f70*/  BSSY B1, `(.L_x_2740) ;  /* 0x0000010000017945 */ /* 0x000fe60003800000 */
[----:B--2-4-:R2:W4:Y:S01]  /*26f80*/  SHFL.IDX PT, R2, R4, 0x2, 0x181f ;  /* 0x00581f0004027f89 */ /* 0x01452200000e0000 */
        /* <DEDUP_REMOVED lines=14> */
.L_x_2741:
[----:B------:R-:W-:Y:S05]  /*27070*/  BSYNC B1 ;  /* 0x0000000000017941 */ /* 0x000fea0003800000 */
.L_x_2740:
[----:B0-----:R-:W-:Y:S01]  /*27080*/  VIADD R0, R8, 0x60 ;  /* 0x0000006008007836 */ /* 0x001fe20000000000 */
[----:B-1-3--:R-:W0:Y:S04]  /*27090*/  SHFL.IDX PT, R5, R5, 0x3, 0x181f ;  /* 0x00781f0005057f89 */ /* 0x00ae2800000e0000 */
[----:B------:R-:W-:Y:S01]  /*270a0*/  ISETP.GE.AND P0, PT, R0, R13, PT ;  /* 0x0000000d0000720c */ /* 0x000fe20003f06270 */
[----:B----4-:R1:W3:-:S12]  /*270b0*/  SHFL.IDX PT, R2, R4, 0x3, 0x181f ;  /* 0x00781f0004027f89 */ /* 0x0102d800000e0000 */
[----:B-1----:R-:W-:Y:S05]  /*270c0*/  @P0 BRA `(.L_x_2730) ;  /* 0x0000000000340947 */ /* 0x002fea0003800000 */
        /* <DEDUP_REMOVED lines=13> */
.L_x_2730:
[----:B------:R-:W-:Y:S05]  /*271a0*/  BSYNC B0 ;  /* 0x0000000000007941 */ /* 0x000fea0003800000 */
.L_x_2720:
[----:B------:R-:W-:Y:S02]  /*271b0*/  ULDC UR4, c[0x0][0xc3c] ;  /* 0x00030f0000047ab9 */ /* 0x000fe40000000800 */
[----:B-1----:R-:W-:-:S13]  /*271c0*/  ISETP.GE.AND P0, PT, R11, UR4, PT ;  /* 0x000000040b007c0c */ /* 0x002fda000bf06270 */
[----:B------:R-:W-:Y:S05]  /*271d0*/  @!P0 BRA `(.L_x_2742) ;  /* 0xfffffda000348947 */ /* 0x000fea000383ffff */
[----:B------:R-:W-:Y:S05]  /*271e0*/  BRA `(.L_x_2511) ;  /* 0x0000008c00f87947 */ /* 0x000fea0003800000 */
.L_x_2509:
        /* <DEDUP_REMOVED lines=20> */
.L_x_2743:
        /* <DEDUP_REMOVED lines=43> */
.L_x_2747:
        /* <DEDUP_REMOVED lines=39> */
.L_x_2745:
        /* <DEDUP_REMOVED lines=12> */
.L_x_2748:
        /* <DEDUP_REMOVED lines=63> */
.L_x_2749:
        /* <DEDUP_REMOVED lines=61> */
.L_x_2750:
[----:B01----:R-:W-:-:S05]  /*280d0*/  LOP3.LUT R3, RZ, R2, RZ, 0x33, !PT ;  /* 0x00000002ff037212 */ /* 0x003fca00078e33ff */
[----:B------:R-:W-:-:S05]  /*280e0*/  IMAD.IADD R2, R4, 0x1, R3 ;  /* 0x0000000104027824 */ /* 0x000fca00078e0203 */
[----:B------:R1:W-:Y:S01]  /*280f0*/  STL [R1+0x4], R2 ;  /* 0x0000040201007387 */ /* 0x0003e20000100800 */
[----:B------:R-:W-:Y:S05]  /*28100*/  BRA `(.L_x_2751) ;  /* 0x0000000000107947 */ /* 0x000fea0003800000 */
.L_x_2746:
[----:B------:R-:W-:Y:S01]  /*28110*/  IMAD.U32 R2, RZ, RZ, UR6 ;  /* 0x00000006ff027e24 */ /* 0x000fe2000f8e00ff */
[----:B------:R0:W-:Y:S04]  /*28120*/  STL [R1+0x4], RZ ;  /* 0x000004ff01007387 */ /* 0x0001e80000100800 */
[----:B------:R0:W-:Y:S04]  /*28130*/  STL [R1+0x8], RZ ;  /* 0x000008ff01007387 */ /* 0x0001e80000100800 */
[----:B------:R0:W-:Y:S02]  /*28140*/  STL [R1], R2 ;  /* 0x0000000201007387 */ /* 0x0001e40000100800 */
.L_x_2751:
        /* <DEDUP_REMOVED lines=10> */
.L_x_2744:
        /* <DEDUP_REMOVED lines=15> */
[----:B01----:R-:W-:Y:S01]  /*282e0*/  IMAD.SHL.U32 R2, R4, 0x8, RZ ;  /* 0x0000000804027824 */ /* 0x003fe200078e00ff */
        /* <DEDUP_REMOVED lines=18> */
[C---:B-1----:R-:W-:Y:S02]  /*28410*/  LOP3.LUT R2, R0.reuse, 0x40, RZ, 0xfc, !PT ;  /* 0x0000004000027812 */ /* 0x042fe400078efcff */
[----:B------:R-:W-:-:S07]  /*28420*/  LOP3.LUT R0, R0, 0x80, RZ, 0xfc, !PT ;  /* 0x0000008000007812 */ /* 0x000fce00078efcff */
.L_x_2902:
[----:B------:R-:W2:Y:S01]  /*28430*/  LDL R0, [R1+0xc] ;  /* 0x00000c0001007983 */ /* 0x000ea20000100800 */
[----:B0-----:R-:W2:Y:S01]  /*28440*/  LDC.64 R2, c[0x0][0xc88] ;  /* 0x00032200ff027b82 */ /* 0x001ea20000000a00 */
[----:B------:R-:W-:Y:S05]  /*28450*/  YIELD ;  /* 0x0000000000007946 */ /* 0x000fea0003800000 */
[----:B------:R-:W-:Y:S01]  /*28460*/  ULDC.64 UR4, c[0x0][0xa28] ;  /* 0x00028a0000047ab9 */ /* 0x000fe20000000a00 */
[----:B------:R-:W-:Y:S01]  /*28470*/  IMAD.MOV.U32 R8, RZ, RZ, RZ ;  /* 0x000000ffff087224 */ /* 0x000fe200078e00ff */
[----:B------:R-:W-:Y:S01]  /*28480*/  ISETP.NE.U32.AND P0, PT, RZ, UR4, PT ;  /* 0x00000004ff007c0c */ /* 0x000fe2000bf05070 */
[----:B------:R-:W-:Y:S01]  /*28490*/  ULDC.64 UR10, c[0x0][0xa18] ;  /* 0x00028600000a7ab9 */ /* 0x000fe20000000a00 */
[----:B------:R-:W-:Y:S01]  /*284a0*/  ULDC.64 UR8, c[0x0][0xa10] ;  /* 0x0002840000087ab9 */ /* 0x000fe20000000a00 */
[----:B------:R-:W-:Y:S01]  /*284b0*/  ULDC.64 UR6, c[0x0][0xa08] ;  /* 0x0002820000067ab9 */ /* 0x000fe20000000a00 */
[----:B--2---:R-:W-:-:S05]  /*284c0*/  IMAD.WIDE R2, R0, 0x4, R2 ;  /* 0x0000000400027825 */ /* 0x004fca00078e0202 */
[----:B-1----:R-:W2:Y:S01]  /*284d0*/  LDG.E R4, desc[UR60][R2.64] ;  /* 0x0000003c02047981 */ /* 0x002ea2000c1e1900 */
[----:B------:R-:W-:Y:S01]  /*284e0*/  ISETP.NE.AND.EX P0, PT, RZ, UR5, PT, P0 ;  /* 0x00000005ff007c0c */ /* 0x000fe2000bf05300 */
[----:B------:R-:W-:Y:S01]  /*284f0*/  IMAD.MOV.U32 R0, RZ, RZ, RZ ;  /* 0x000000ffff007224 */ /* 0x000fe200078e00ff */
[----:B--2---:R-:W-:Y:S01]  /*28500*/  SHF.R.S32.HI R5, RZ, 0x1f, R4 ;  /* 0x0000001fff057819 */ /* 0x004fe20000011404 */
[----:B------:R-:W-:-:S10]  /*28510*/  IMAD.SHL.U32 R15, R4, 0x4, RZ ;  /* 0x00000004040f7824 */ /* 0x000fd400078e00ff */
[C---:B------:R-:W-:Y:S01]  /*28520*/  @P0 LEA R2, P1, R4.reuse, UR4, 0x2 ;  /* 0x0000000404020c11 */ /* 0x040fe2000f8210ff */
[----:B------:R0:W-:Y:S03]  /*28530*/  STL [R1+0x34], R4 ;  /* 0x0000340401007387 */ /* 0x0001e60000100800 */
        /* <DEDUP_REMOVED lines=14> */
[C---:B--2---:R-:W-:Y:S02]  /*28620*/  IADD3 R2, P4, R15.reuse, UR4, RZ ;  /* 0x000000040f027c10 */ /* 0x044fe4000ff9e0ff */
[----:B------:R-:W-:Y:S02]  /*28630*/  ISETP.NE.AND.EX P3, PT, RZ, UR11, PT, P3 ;  /* 0x0000000bff007c0c */ /* 0x000fe4000bf65330 */
[C---:B------:R-:W-:Y:S02]  /*28640*/  IADD3.X R3, R14.reuse, UR5, RZ, P4, !PT ;  /* 0x000000050e037c10 */ /* 0x040fe4000a7fe4ff */
[----:B0-----:R-:W-:Y:S02]  /*28650*/  IADD3 R4, P4, R15, UR8, RZ ;  /* 0x000000080f047c10 */ /* 0x001fe4000ff9e0ff */
[----:B------:R-:W-:Y:S01]  /*28660*/  ISETP.NE.AND.EX P0, PT, RZ, UR7, PT, P0 ;  /* 0x00000007ff007c0c */ /* 0x000fe2000bf05300 */
[----:B------:R-:W2:Y:S01]  /*28670*/  @P2 LDG.E R8, desc[UR60][R2.64] ;  /* 0x0000003c02082981 */ /* 0x000ea2000c1e1900 */
[C---:B-1----:R-:W-:Y:S01]  /*28680*/  IADD3.X R5, R14.reuse, UR9, RZ, P4, !PT ;  /* 0x000000090e057c10 */ /* 0x042fe2000a7fe4ff */
[----:B------:R-:W-:Y:S01]  /*28690*/  ULDC UR4, c[0x0][0x288] ;  /* 0x0000a20000047ab9 */ /* 0x000fe20000000800 */
[----:B------:R-:W-:Y:S01]  /*286a0*/  ISETP.NE.AND.EX P1, PT, RZ, UR9, PT, P1 ;  /* 0x00000009ff007c0c */ /* 0x000fe2000bf25310 */
[----:B------:R-:W-:Y:S01]  /*286b0*/  IMAD.U32 R12, RZ, RZ, UR4 ;  /* 0x00000004ff0c7e24 */ /* 0x000fe2000f8e00ff */
[----:B------:R-:W-:Y:S01]  /*286c0*/  IADD3.X R7, R14, UR7, RZ, P5, !PT ;  /* 0x000000070e077c10 */ /* 0x000fe2000affe4ff */
[----:B------:R-:W-:-:S06]  /*286d0*/  ULDC.64 UR4, c[0x0][0x418] ;  /* 0x0001060000047ab9 */ /* 0x000fcc0000000a00 */
[----:B------:R0:W5:Y:S04]  /*286e0*/  @P0 LDG.E R11, desc[UR60][R6.64] ;  /* 0x0000003c060b0981 */ /* 0x000168000c1e1900 */
[----:B------:R0:W5:Y:S04]  /*286f0*/  @P1 LDG.E R10, desc[UR60][R4.64] ;  /* 0x0000003c040a1981 */ /* 0x000168000c1e1900 */
[----:B--2---:R1:W-:Y:S02]  /*28700*/  STL [R1+0x4c], R8 ;  /* 0x00004c0801007387 */ /* 0x0043e40000100800 */
[----:B-1----:R-:W-:-:S04]  /*28710*/  @P3 IADD3 R8, P4, R15, UR10, RZ ;  /* 0x0000000a0f083c10 */ /* 0x002fc8000ff9e0ff */
[----:B------:R-:W-:-:S05]  /*28720*/  @P3 IADD3.X R9, R14, UR11, RZ, P4, !PT ;  /* 0x0000000b0e093c10 */ /* 0x000fca000a7fe4ff */
        /* <DEDUP_REMOVED lines=11> */
[----:B------:R-:W-:Y:S01]  /*287e0*/  IMAD.U32 R8, RZ, RZ, UR4 ;  /* 0x00000004ff087e24 */ /* 0x000fe2000f8e00ff */
[----:B0-----:R-:W-:Y:S06]  /*287f0*/  @P3 BRA `(.L_x_2753) ;  /* 0x0000000000143947 */ /* 0x001fec0003800000 */
[----:B------:R-:W-:Y:S05]  /*28800*/  @!P2 BRA `(.L_x_2753) ;  /* 0x000000000010a947 */ /* 0x000fea0003800000 */
[----:B------:R-:W2:Y:S04]  /*28810*/  LDG.E R12, desc[UR60][R2.64] ;  /* 0x0000003c020c7981 */ /* 0x000ea8000c1e1900 */
[----:B------:R-:W2:Y:S02]  /*28820*/  LDG.E R2, desc[UR60][R2.64+0x4] ;  /* 0x0000043c02027981 */ /* 0x000ea4000c1e1900 */
[----:B--2--5:R-:W-:-:S05]  /*28830*/  IMAD.IADD R13, R2, 0x1, -R12 ;  /* 0x00000001020d7824 */ /* 0x024fca00078e0a0c */
[----:B------:R0:W-:Y:S02]  /*28840*/  STL [R1+0x50], R13 ;  /* 0x0000500d01007387 */ /* 0x0001e40000100800 */
.L_x_2753:
[----:B------:R-:W2:Y:S01]  /*28850*/  LDL.LU R3, [R1+0x8] ;  /* 0x0000080001037983 */ /* 0x000ea20000300800 */
[----:B------:R-:W-:Y:S02]  /*28860*/  ULDC.64 UR4, c[0x0][0xa20] ;  /* 0x0002880000047ab9 */ /* 0x000fe40000000a00 */
[----:B------:R-:W-:Y:S01]  /*28870*/  ISETP.NE.U32.AND P2, PT, RZ, UR4, PT ;  /* 0x00000004ff007c0c */ /* 0x000fe2000bf45070 */
[----:B------:R-:W3:Y:S03]  /*28880*/  LDL R12, [R1+0x34] ;  /* 0x00003400010c7983 */ /* 0x000ee60000100800 */
[----:B------:R-:W-:Y:S02]  /*28890*/  ISETP.NE.AND.EX P2, PT, RZ, UR5, PT, P2 ;  /* 0x00000005ff007c0c */ /* 0x000fe4000bf45320 */
[C---:B--2---:R-:W-:Y:S02]  /*288a0*/  LOP3.LUT R17, R3.reuse, 0xff000000, RZ, 0xc0, !PT ;  /* 0xff00000003117812 */ /* 0x044fe400078ec0ff */
[----:B------:R-:W-:-:S02]  /*288b0*/  LOP3.LUT R2, R3, 0xff0000, RZ, 0xc0, !PT ;  /* 0x00ff000003027812 */ /* 0x000fc400078ec0ff */
[----:B------:R-:W-:Y:S02]  /*288c0*/  SHF.R.U32.HI R17, RZ, 0x8, R17 ;  /* 0x00000008ff117819 */ /* 0x000fe40000011611 */
[----:B------:R-:W-:Y:S02]  /*288d0*/  LOP3.LUT R16, R3, 0xffff, RZ, 0xc0, !PT ;  /* 0x0000ffff03107812 */ /* 0x000fe400078ec0ff */
[----:B------:R-:W-:Y:S01]  /*288e0*/  LEA.HI R17, R2, R17, RZ, 0x10 ;  /* 0x0000001102117211 */ /* 0x000fe200078f80ff */
[----:B-----5:R-:W-:-:S05]  /*288f0*/  IMAD.IADD R2, R11, 0x1, R0 ;  /* 0x000000010b027824 */ /* 0x020fca00078e0200 */
[----:B------:R1:W-:Y:S04]  /*28900*/  STL [R1+0x18], R2 ;  /* 0x0000180201007387 */ /* 0x0003e80000100800 */
[----:B---3--:R1:W-:Y:S01]  /*28910*/  STL [R1+0x10], R12 ;  /* 0x0000100c01007387 */ /* 0x0083e20000100800 */
[----:B------:R-:W-:Y:S05]  /*28920*/  @!P2 BRA `(.L_x_2754) ;  /* 0x000000000010a947 */ /* 0x000fea0003800000 */
[----:B-1----:R-:W-:-:S04]  /*28930*/  IADD3 R2, P0, R15, UR4, RZ ;  /* 0x000000040f027c10 */ /* 0x002fc8000ff1e0ff */
[----:B------:R-:W-:-:S05]  /*28940*/  IADD3.X R3, R14, UR5, RZ, P0, !PT ;  /* 0x000000050e037c10 */ /* 0x000fca00087fe4ff */
[----:B------:R2:W5:Y:S01]  /*28950*/  LDG.E R8, desc[UR60][R2.64] ;  /* 0x0000003c02087981 */ /* 0x000562000c1e1900 */
[----:B------:R-:W-:Y:S05]  /*28960*/  BRA `(.L_x_2755) ;  /* 0x0000000000107947 */ /* 0x000fea0003800000 */
.L_x_2754:
[----:B------:R-:W-:Y:S05]  /*28970*/  @!P0 BRA `(.L_x_2755) ;  /* 0x00000000000c8947 */ /* 0x000fea0003800000 */
[----:B------:R-:W2:Y:S04]  /*28980*/  LDG.E R8, desc[UR60][R6.64] ;  /* 0x0000003c06087981 */ /* 0x000ea8000c1e1900 */
[----:B------:R-:W2:Y:S02]  /*28990*/  LDG.E R6, desc[UR60][R6.64+0x4] ;  /* 0x0000043c06067981 */ /* 0x000ea4000c1e1900 */
[----:B--2---:R-:W-:-:S07]  /*289a0*/  IMAD.IADD R8, R6, 0x1, -R8 ;  /* 0x0000000106087824 */ /* 0x004fce00078e0a08 */
.L_x_2755:
[----:B-12---:R-:W2:Y:S01]  /*289b0*/  @P1 LDG.E R2, desc[UR60][R4.64] ;  /* 0x0000003c04021981 */ /* 0x006ea2000c1e1900 */
[----:B------:R-:W1:Y:S03]  /*289c0*/  LDC R3, c[0x0][0x448] ;  /* 0x00011200ff037b82 */ /* 0x000e660000000800 */
[----:B------:R-:W3:Y:S04]  /*289d0*/  LDL R6, [R1+0x4] ;  /* 0x0000040001067983 */ /* 0x000ee80000100800 */
[----:B------:R4:W2:Y:S01]  /*289e0*/  @P1 LDG.E R4, desc[UR60][R4.64+0x4] ;  /* 0x0000043c04041981 */ /* 0x0008a2000c1e1900 */
[----:B-1----:R-:W-:-:S13]  /*289f0*/  ISETP.NE.AND P0, PT, R3, 0x1, PT ;  /* 0x000000010300780c */ /* 0x002fda0003f05270 */
[----:B------:R-:W1:Y:S08]  /*28a00*/  @P0 LDC R3, c[0x0][0x44c] ;  /* 0x00011300ff030b82 */ /* 0x000e700000000800 */
[----:B----4-:R-:W4:Y:S01]  /*28a10*/  @P0 LDC R5, c[0x0][0x450] ;  /* 0x00011400ff050b82 */ /* 0x010f220000000800 */
[----:B-----5:R-:W-:Y:S01]  /*28a20*/  IMAD.IADD R7, R8, 0x1, -R0 ;  /* 0x0000000108077824 */ /* 0x020fe200078e0a00 */
[----:B------:R-:W-:-:S05]  /*28a30*/  LOP3.LUT R11, R17, 0xff, RZ, 0xc0, !PT ;  /* 0x000000ff110b7812 */ /* 0x000fca00078ec0ff */
[----:B------:R0:W-:Y:S01]  /*28a40*/  STL [R1+0x60], R11 ;  /* 0x0000600b01007387 */ /* 0x0001e20000100800 */
[----:B------:R-:W-:Y:S01]  /*28a50*/  BSSY B0, `(.L_x_2756) ;  /* 0x0000034000007945 */ /* 0x000fe20003800000 */
[----:B------:R-:W-:Y:S01]  /*28a60*/  SHF.R.U32.HI R17, RZ, 0x10, R17 ;  /* 0x00000010ff117819 */ /* 0x000fe20000011611 */
[----:B--2---:R-:W-:Y:S02]  /*28a70*/  @P1 IMAD.IADD R9, R4, 0x1, -R2 ;  /* 0x0000000104091824 */ /* 0x004fe400078e0a02 */
[----:B---3--:R-:W-:-:S04]  /*28a80*/  IMAD.SHL.U32 R2, R6, 0x80, RZ ;  /* 0x0000008006027824 */ /* 0x008fc800078e00ff */
[----:B------:R-:W-:-:S04]  /*28a90*/  VIADD R2, R2, 0x7f ;  /* 0x0000007f02027836 */ /* 0x000fc80000000000 */
[----:B-1----:R-:W-:-:S04]  /*28aa0*/  @P0 IMAD.HI.U32 R0, R2, R3, RZ ;  /* 0x0000000302000227 */ /* 0x002fc800078e00ff */
[----:B------:R-:W-:Y:S01]  /*28ab0*/  IMAD.MOV.U32 R4, RZ, RZ, R2 ;  /* 0x000000ffff047224 */ /* 0x000fe200078e0002 */
[----:B----4-:R-:W-:Y:S01]  /*28ac0*/  @P0 SHF.R.U32.HI R4, RZ, R5, R0 ;  /* 0x00000005ff040219 */ /* 0x010fe20000011600 */
[----:B------:R-:W-:Y:S02]  /*28ad0*/  IMAD.IADD R0, R7, 0x1, R9 ;  /* 0x0000000107007824 */ /* 0x000fe400078e0209 */
[----:B------:R-:W-:Y:S02]  /*28ae0*/  IMAD.MOV.U32 R2, RZ, RZ, RZ ;  /* 0x000000ffff027224 */ /* 0x000fe400078e00ff */
[C---:B------:R-:W-:Y:S01]  /*28af0*/  VIADD R3, R0.reuse, 0x6f ;  /* 0x0000006f00037836 */ /* 0x040fe20000000000 */
[----:B------:R-:W-:-:S03]  /*28b00*/  IADD3 R21, R0, 0x70, -R13 ;  /* 0x0000007000157810 */ /* 0x000fc60007ffe80d */
[----:B------:R-:W-:-:S04]  /*28b10*/  IMAD.HI R5, R3, -0x6db6db6d, R2 ;  /* 0x9249249303057827 */ /* 0x000fc800078e0202 */
[----:B------:R-:W-:-:S04]  /*28b20*/  IMAD.IADD R3, R21, 0x1, R4 ;  /* 0x0000000115037824 */ /* 0x000fc800078e0204 */
[----:B------:R-:W-:Y:S01]  /*28b30*/  IMAD.HI R2, R3, -0x6db6db6d, R2 ;  /* 0x9249249303027827 */ /* 0x000fe200078e0202 */
[----:B------:R-:W-:-:S04]  /*28b40*/  SHF.R.U32.HI R20, RZ, 0x1f, R5 ;  /* 0x0000001fff147819 */ /* 0x000fc80000011605 */
[----:B------:R-:W-:Y:S02]  /*28b50*/  SHF.R.U32.HI R6, RZ, 0x1f, R2 ;  /* 0x0000001fff067819 */ /* 0x000fe40000011602 */
[----:B------:R-:W-:Y:S02]  /*28b60*/  LEA.HI.SX32 R20, R5, R20, 0x1a ;  /* 0x0000001405147211 */ /* 0x000fe400078fd2ff */
[----:B------:R-:W-:-:S04]  /*28b70*/  LEA.HI.SX32 R6, R2, R6, 0x1a ;  /* 0x0000000602067211 */ /* 0x000fc800078fd2ff */
[----:B------:R-:W-:-:S04]  /*28b80*/  VIMNMX R6, R20, R6, PT ;  /* 0x0000000614067248 */ /* 0x000fc80003fe0100 */
[----:B------:R-:W-:Y:S01]  /*28b90*/  ISETP.GE.AND P0, PT, R6, 0x1, PT ;  /* 0x000000010600780c */ /* 0x000fe20003f06270 */
[----:B------:R-:W-:-:S12]  /*28ba0*/  IMAD.MOV.U32 R3, RZ, RZ, RZ ;  /* 0x000000ffff037224 */ /* 0x000fd800078e00ff */
[----:B0-----:R-:W-:Y:S05]  /*28bb0*/  @!P0 BRA `(.L_x_2757) ;  /* 0x0000000000748947 */ /* 0x001fea0003800000 */
[----:B------:R-:W-:Y:S01]  /*28bc0*/  ISETP.NE.AND P0, PT, R17, RZ, PT ;  /* 0x000000ff1100720c */ /* 0x000fe20003f05270 */
[----:B------:R-:W-:-:S03]  /*28bd0*/  ULDC UR4, c[0x0][0x9f0] ;  /* 0x00027c0000047ab9 */ /* 0x000fc60000000800 */
[----:B------:R-:W-:-:S04]  /*28be0*/  SEL R0, R17, UR4, P0 ;  /* 0x0000000411007c07 */ /* 0x000fc80008000000 */
[----:B------:R-:W-:Y:S02]  /*28bf0*/  IABS R2, R0 ;  /* 0x0000000000027213 */ /* 0x000fe40000000000 */
[----:B------:R-:W-:Y:S02]  /*28c00*/  IADD3 R3, R0, -0x1, R6 ;  /* 0xffffffff00037810 */ /* 0x000fe40007ffe006 */
[----:B------:R-:W0:Y:S08]  /*28c10*/  I2F.RP R4, R2 ;  /* 0x0000000200047306 */ /* 0x000e300000209400 */
[----:B0-----:R-:W0:Y:S02]  /*28c20*/  MUFU.RCP R4, R4 ;  /* 0x0000000400047308 */ /* 0x001e240000001000 */
[----:B0-----:R-:W-:-:S06]  /*28c30*/  VIADD R4, R4, 0xffffffe ;  /* 0x0ffffffe04047836 */ /* 0x001fcc0000000000 */
[----:B------:R0:W1:Y:S02]  /*28c40*/  F2I.FTZ.U32.TRUNC.NTZ R5, R4 ;  /* 0x0000000400057305 */ /* 0x000064000021f000 */
[----:B0-----:R-:W-:-:S04]  /*28c50*/  LOP3.LUT R4, R3, R0, RZ, 0x3c, !PT ;  /* 0x0000000003047212 */ /* 0x001fc800078e3cff */
[----:B------:R-:W-:Y:S01]  /*28c60*/  ISETP.GE.AND P3, PT, R4, RZ, PT ;  /* 0x000000ff0400720c */ /* 0x000fe20003f66270 */
[----:B-1----:R-:W-:-:S04]  /*28c70*/  IMAD.MOV R4, RZ, RZ, -R5 ;  /* 0x000000ffff047224 */ /* 0x002fc800078e0a05 */
        /* <DEDUP_REMOVED lines=17> */
.L_x_2757:
[----:B------:R-:W-:Y:S05]  /*28d90*/  BSYNC B0 ;  /* 0x0000000000007941 */ /* 0x000fea0003800000 */
.L_x_2756:
        /* <DEDUP_REMOVED lines=23> */
[----:B------:R-:W0:Y:S02]  /*28f10*/  S2R R3, SR_TID.X ;  /* 0x0000000000037919 */ /* 0x000e240000002100 */
[----:B0-----:R-:W-:-:S04]  /*28f20*/  SHF.R.U32.HI R3, RZ, 0x5, R3 ;  /* 0x00000005ff037819 */ /* 0x001fc80000011603 */
[----:B------:R-:W-:-:S05]  /*28f30*/  LOP3.LUT R3, R3, 0x3, RZ, 0xc0, !PT ;  /* 0x0000000303037812 */ /* 0x000fca00078ec0ff */
[----:B------:R0:W1:Y:S02]  /*28f40*/  SHFL.IDX PT, R14, R3, RZ, 0x1f ;  /* 0x00001fff030e7589 */ /* 0x00006400000e0000 */
.L_x_2945:
[----:B-1----:R-:W-:Y:S02]  /*28f50*/  ISETP.NE.AND P0, PT, R14, RZ, PT ;  /* 0x000000ff0e00720c */ /* 0x002fe40003f05270 */
[----:B------:R-:W-:-:S11]  /*28f60*/  PLOP3.LUT P6, PT, PT, PT, PT, 0x8, 0x0 ;  /* 0x000000000000781c */ /* 0x000fd60003fce170 */
[----:B------:R-:W-:Y:S05]  /*28f70*/  @P0 BRA `(.L_x_2761) ;  /* 0x00000000000c0947 */ /* 0x000fea0003800000 */
[----:B------:R-:W-:-:S03]  /*28f80*/  UMOV UR4, 0xffffffff ;  /* 0xffffffff00047882 */ /* 0x000fc60000000000 */
[----:B------:R-:W-:Y:S05]  /*28f90*/  BRA.DIV UR4, `(.L_x_2762) ;  /* 0x0000007e04887947 */ /* 0x000fea000b800000 */
[----:B------:R-:W-:-:S13]  /*28fa0*/  ELECT P6, URZ, PT ;  /* 0x00000000003f782f */ /* 0x000fda00038c0000 */
.L_x_2761:
[----:B0-----:R-:W2:Y:S01]  /*28fb0*/  LDL R3, [R1+0x64] ;  /* 0x0000640001037983 */ /* 0x001ea20000100800 */
[----:B------:R-:W-:Y:S01]  /*28fc0*/  BSSY B1, `(.L_x_2763) ;  /* 0x0000008000017945 */ /* 0x000fe20003800000 */
[----:B--2---:R-:W-:-:S05]  /*28fd0*/  VIADD R3, R3, 0x1 ;  /* 0x0000000103037836 */ /* 0x004fca0000000000 */
[----:B------:R-:W-:-:S04]  /*28fe0*/  LEA.HI R4, R3, R3, RZ, 0x1 ;  /* 0x0000000303047211 */ /* 0x000fc800078f08ff */
[----:B------:R-:W-:-:S05]  /*28ff0*/  LOP3.LUT R4, R4, 0xfffffffe, RZ, 0xc0, !PT ;  /* 0xfffffffe04047812 */ /* 0x000fca00078ec0ff */
[----:B------:R-:W-:-:S05]  /*29000*/  IMAD.IADD R3, R3, 0x1, -R4 ;  /* 0x0000000103037824 */ /* 0x000fca00078e0a04 */
[----:B------:R-:W-:-:S04]  /*29010*/  SHF.L.U32 R3, R3, 0x1f, RZ ;  /* 0x0000001f03037819 */ /* 0x000fc800000006ff */
[----:B------:R-:W0:Y:S02]  /*29020*/  SYNCS.PHASECHK.TRANS64.TRYWAIT P0, [R18+URZ+0x36820], R3 ;  /* 0x03682003120075a7 */ /* 0x000e24000800017f */
[----:B0-----:R-:W-:Y:S05]  /*29030*/  @!P0 BRA `(.L_x_2764) ;  /* 0x0000007c00808947 */ /* 0x001fea0003800000 */
.L_x_2948:
[----:B------:R-:W-:Y:S05]  /*29040*/  BSYNC B1 ;  /* 0x0000000000017941 */ /* 0x000fea0003800000 */
.L_x_2763:
[----:B------:R-:W-:Y:S04]  /*29050*/  BSSY B1, `(.L_x_2765) ;  /* 0x000008e000017945 */ /* 0x000fe80003800000 */
[----:B------:R-:W-:Y:S05]  /*29060*/  @!P6 BRA `(.L_x_2766) ;  /* 0x000000080030e947 */ /* 0x000fea0003800000 */
[----:B------:R-:W2:Y:S04]  /*29070*/  LDL R5, [R1+0x1c] ;  /* 0x00001c0001057983 */ /* 0x000ea80000100800 */
[----:B------:R-:W3:Y:S01]  /*29080*/  LDL R6, [R1+0x24] ;  /* 0x0000240001067983 */ /* 0x000ee20000100800 */
[----:B------:R-:W-:Y:S01]  /*29090*/  BSSY B2, `(.L_x_2767) ;  /* 0x0000008000027945 */ /* 0x000fe20003800000 */
[----:B------:R-:W1:Y:S02]  /*290a0*/  S2R R4, SR_TID.X ;  /* 0x0000000000047919 */ /* 0x000e640000002100 */
[----:B-1----:R-:W-:-:S04]  /*290b0*/  LOP3.LUT R4, R4, 0x7f, RZ, 0xc0, !PT ;  /* 0x0000007f04047812 */ /* 0x002fc800078ec0ff */
[----:B------:R-:W-:Y:S01]  /*290c0*/  ISETP.NE.AND P1, PT, R4, RZ, PT ;  /* 0x000000ff0400720c */ /* 0x000fe20003f25270 */
[----:B--2---:R-:W-:Y:S01]  /*290d0*/  IMAD R5, R5, 0x8, R18 ;  /* 0x0000000805057824 */ /* 0x004fe200078e0212 */
[----:B---3--:R-:W-:-:S04]  /*290e0*/  SHF.L.U32 R9, R6, 0x1f, RZ ;  /* 0x0000001f06097819 */ /* 0x008fc800000006ff */
[----:B------:R-:W1:Y:S02]  /*290f0*/  SYNCS.PHASECHK.TRANS64.TRYWAIT P0, [R5+URZ+0x368a0], R9 ;  /* 0x0368a009050075a7 */ /* 0x000e64000800017f */
[----:B-1----:R-:W-:Y:S05]  /*29100*/  @!P0 BRA `(.L_x_2768) ;  /* 0x0000007c00608947 */ /* 0x002fea0003800000 */
.L_x_2949:
[----:B------:R-:W-:Y:S05]  /*29110*/  BSYNC B2 ;  /* 0x0000000000027941 */ /* 0x000fea0003800000 */
.L_x_2767:
[----:B------:R-:W-:Y:S04]  /*29120*/  BSSY B2, `(.L_x_2769) ;  /* 0x0000009000027945 */ /* 0x000fe80003800000 */
[----:B------:R-:W-:Y:S05]  /*29130*/  @P1 BRA `(.L_x_2770) ;  /* 0x00000000001c1947 */ /* 0x000fea0003800000 */
[----:B------:R-:W2:Y:S01]  /*29140*/  S2R R4, SR_TID.X ;  /* 0x0000000000047919 */ /* 0x000ea20000002100 */
[----:B0-----:R-:W-:-:S04]  /*29150*/  IMAD.MOV.U32 R3, RZ, RZ, 0xa800 ;  /* 0x0000a800ff037424 */ /* 0x001fc800078e00ff */
[----:B------:R3:W-:Y:S01]  /*29160*/  SYNCS.ARRIVE.TRANS64 RZ, [R5+URZ+0x36890], R3 ;  /* 0x0368900305ff79a7 */ /* 0x0007e2000800003f */
[----:B--2---:R-:W-:-:S04]  /*29170*/  LOP3.LUT R4, R4, 0x1f, RZ, 0xc0, !PT ;  /* 0x0000001f04047812 */ /* 0x004fc800078ec0ff */
[----:B------:R-:W-:-:S13]  /*29180*/  ISETP.NE.AND P0, PT, R4, RZ, PT ;  /* 0x000000ff0400720c */ /* 0x000fda0003f05270 */
[----:B---3--:R-:W-:Y:S05]  /*29190*/  @!P0 BRA `(.L_x_2770) ;  /* 0x0000000000048947 */ /* 0x008fea0003800000 */
[----:B------:R-:W-:Y:S01]  /*291a0*/  BPT.TRAP 0x1 ;  /* 0x000000040000795c */ /* 0x000fe20000300000 */
.L_x_2770:
[----:B------:R-:W-:Y:S05]  /*291b0*/  BSYNC B2 ;  /* 0x0000000000027941 */ /* 0x000fea0003800000 */
.L_x_2769:
[----:B0-----:R-:W2:Y:S01]  /*291c0*/  LDL R3, [R1+0x1c] ;  /* 0x00001c0001037983 */ /* 0x001ea20000100800 */
        /* <DEDUP_REMOVED lines=9> */
[----:B--2---:R-:W-:-:S02]  /*29260*/  IMAD R7, R3, 0xa800, R18 ;  /* 0x0000a80003077824 */ /* 0x004fc400078e0212 */
[----:B------:R-:W-:Y:S02]  /*29270*/  VIADD R3, R5, 0x36890 ;  /* 0x0003689005037836 */ /* 0x000fe40000000000 */
[----:B------:R-:W-:-:S07]  /*29280*/  VIADD R6, R7, 0x21400 ;  /* 0x0002140007067836 */ /* 0x000fce0000000000 */
.L_x_2771:
        /* <DEDUP_REMOVED lines=16> */
.L_x_2772:
        /* <DEDUP_REMOVED lines=16> */
.L_x_2773:
        /* <DEDUP_REMOVED lines=13> */
.L_x_2950:
[----:B------:R-:W-:Y:S05]  /*29560*/  BSYNC B2 ;  /* 0x0000000000027941 */ /* 0x000fea0003800000 */
.L_x_2774:
        /* <DEDUP_REMOVED lines=11> */
.L_x_2777:
[----:B------:R-:W-:Y:S05]  /*29620*/  BSYNC B2 ;  /* 0x0000000000027941 */ /* 0x000fea0003800000 */
.L_x_2776:
        /* <DEDUP_REMOVED lines=8> */
.L_x_2778:
        /* <DEDUP_REMOVED lines=15> */
.L_x_2779:
        /* <DEDUP_REMOVED lines=15> */
.L_x_2780:
        /* <DEDUP_REMOVED lines=10> */
.L_x_2766:
[----:B------:R-:W-:Y:S05]  /*29930*/  BSYNC B1 ;  /* 0x0000000000017941 */ /* 0x000fea0003800000 */
.L_x_2765:
[----:B0-----:R-:W2:Y:S04]  /*29940*/  LDL.LU R3, [R1+0x1c] ;  /* 0x00001c0001037983 */ /* 0x001ea80000300800 */
        /* <DEDUP_REMOVED lines=12> */
.L_x_2797:
[----:B------:R-:W-:Y:S05]  /*29a10*/  YIELD ;  /* 0x0000000000007946 */ /* 0x000fea0003800000 */
[----:B------:R-:W-:Y:S04]  /*29a20*/  BSSY B1, `(.L_x_2781) ;  /* 0x000008d000017945 */ /* 0x000fe80003800000 */
[----:B-1----:R-:W-:Y:S05]  /*29a30*/  @!P6 BRA `(.L_x_2782) ;  /* 0x00000008002ce947 */ /* 0x002fea0003800000 */
[----:B------:R-:W2:Y:S04]  /*29a40*/  LDL R5, [R1+0x1c] ;  /* 0x00001c0001057983 */ /* 0x000ea80000100800 */
[----:B------:R-:W3:Y:S01]  /*29a50*/  LDL R4, [R1+0x24] ;  /* 0x0000240001047983 */ /* 0x000ee20000100800 */
[----:B------:R-:W-:Y:S01]  /*29a60*/  BSSY B2, `(.L_x_2783) ;  /* 0x0000008000027945 */ /* 0x000fe20003800000 */
[----:B0-----:R-:W0:Y:S02]  /*29a70*/  S2R R3, SR_TID.X ;  /* 0x0000000000037919 */ /* 0x001e240000002100 */
[----:B0-----:R-:W-:-:S04]  /*29a80*/  LOP3.LUT R3, R3, 0x7f, RZ, 0xc0, !PT ;  /* 0x0000007f03037812 */ /* 0x001fc800078ec0ff */
[----:B------:R-:W-:Y:S01]  /*29a90*/  ISETP.NE.AND P2, PT, R3, RZ, PT ;  /* 0x000000ff0300720c */ /* 0x000fe20003f45270 */
[----:B--2---:R-:W-:Y:S01]  /*29aa0*/  IMAD R7, R5, 0x8, R18 ;  /* 0x0000000805077824 */ /* 0x004fe200078e0212 */
[----:B---3--:R-:W-:-:S04]  /*29ab0*/  SHF.L.U32 R6, R4, 0x1f, RZ ;  /* 0x0000001f04067819 */ /* 0x008fc800000006ff */
[----:B------:R-:W0:Y:S02]  /*29ac0*/  SYNCS.PHASECHK.TRANS64.TRYWAIT P1, [R7+URZ+0x368a0], R6 ;  /* 0x0368a006070075a7 */ /* 0x000e24000802017f */
[----:B0-----:R-:W-:Y:S05]  /*29ad0*/  @!P1 BRA `(.L_x_2784) ;  /* 0x0000007400149947 */ /* 0x001fea0003800000 */
.L_x_2951:
[----:B------:R-:W-:Y:S05]  /*29ae0*/  BSYNC B2 ;  /* 0x0000000000027941 */ /* 0x000fea0003800000 */
.L_x_2783:
[----:B------:R-:W-:Y:S04]  /*29af0*/  BSSY B2, `(.L_x_2785) ;  /* 0x0000009000027945 */ /* 0x000fe80003800000 */
[----:B------:R-:W-:Y:S05]  /*29b00*/  @P2 BRA `(.L_x_2786) ;  /* 0x00000000001c2947 */ /* 0x000fea0003800000 */
[----:B------:R-:W1:Y:S01]  /*29b10*/  S2R R4, SR_TID.X ;  /* 0x0000000000047919 */ /* 0x000e620000002100 */
[----:B------:R-:W-:-:S04]  /*29b20*/  IMAD.MOV.U32 R3, RZ, RZ, 0xa800 ;  /* 0x0000a800ff037424 */ /* 0x000fc800078e00ff */
[----:B------:R2:W-:Y:S01]  /*29b30*/  SYNCS.ARRIVE.TRANS64 RZ, [R7+URZ+0x36890], R3 ;  /* 0x0368900307ff79a7 */ /* 0x0005e2000800003f */
[----:B-1----:R-:W-:-:S04]  /*29b40*/  LOP3.LUT R4, R4, 0x1f, RZ, 0xc0, !PT ;  /* 0x0000001f04047812 */ /* 0x002fc800078ec0ff */
[----:B------:R-:W-:-:S13]  /*29b50*/  ISETP.NE.AND P1, PT, R4, RZ, PT ;  /* 0x000000ff0400720c */ /* 0x000fda0003f25270 */
[----:B--2---:R-:W-:Y:S05]  /*29b60*/  @!P1 BRA `(.L_x_2786) ;  /* 0x0000000000049947 */ /* 0x004fea0003800000 */
[----:B------:R-:W-:Y:S01]  /*29b70*/  BPT.TRAP 0x1 ;  /* 0x000000040000795c */ /* 0x000fe20000300000 */
.L_x_2786:
[----:B------:R-:W-:Y:S05]  /*29b80*/  BSYNC B2 ;  /* 0x0000000000027941 */ /* 0x000fea0003800000 */
.L_x_2785:
        /* <DEDUP_REMOVED lines=12> */
.L_x_2787:
        /* <DEDUP_REMOVED lines=16> */
.L_x_2788:
        /* <DEDUP_REMOVED lines=16> */
.L_x_2789:
        /* <DEDUP_REMOVED lines=13> */
.L_x_2952:
[----:B------:R-:W-:Y:S05]  /*29f20*/  BSYNC B2 ;  /* 0x0000000000027941 */ /* 0x000fea0003800000 */
.L_x_2790:
        /* <DEDUP_REMOVED lines=11> */
.L_x_2793:
[----:B------:R-:W-:Y:S05]  /*29fe0*/  BSYNC B2 ;  /* 0x0000000000027941 */ /* 0x000fea0003800000 */
.L_x_2792:
        /* <DEDUP_REMOVED lines=8> */
.L_x_2794:
        /* <DEDUP_REMOVED lines=15> */
.L_x_2795:
        /* <DEDUP_REMOVED lines=15> */
.L_x_2796:
        /* <DEDUP_REMOVED lines=10> */
.L_x_2782:
[----:B------:R-:W-:Y:S05]  /*2a2f0*/  BSYNC B1 ;  /* 0x0000000000017941 */ /* 0x000fea0003800000 */
.L_x_2781:
[----:B0-----:R-:W2:Y:S04]  /*2a300*/  LDL.LU R3, [R1+0x1c] ;  /* 0x00001c0001037983 */ /* 0x001ea80000300800 */
        /* <DEDUP_REMOVED lines=11> */
.L_x_2759:
[----:B------:R-:W-:Y:S05]  /*2a3c0*/  BSYNC B0 ;  /* 0x0000000000007941 */ /* 0x000fea0003800000 */
.L_x_2758:
[----:B------:R-:W2:Y:S01]  /*2a3d0*/  LDL R4, [R1+0x4] ;  /* 0x0000040001047983 */ /* 0x000ea20000100800 */
[----:B------:R-:W3:Y:S01]  /*2a3e0*/  LDC R0, c[0x0][0x448] ;  /* 0x00011200ff007b82 */ /* 0x000ee20000000800 */
[----:B------:R-:W-:Y:S01]  /*2a3f0*/  ISETP.NE.AND P2, PT, R17, RZ, PT ;  /* 0x000000ff1100720c */ /* 0x000fe20003f45270 */
[----:B------:R-:W-:Y:S05]  /*2a400*/  @!P0 WARPSYNC.ALL ;  /* 0x0000000000008948 */ /* 0x000fea0003800000 */
[----:B------:R-:W-:Y:S07]  /*2a410*/  BSSY B0, `(.L_x_2798) ;  /* 0x000002e000007945 */ /* 0x000fee0003800000 */
[----:B------:R-:W4:Y:S08]  /*2a420*/  @!P2 LDC R17, c[0x0][0x9f0] ;  /* 0x00027c00ff11ab82 */ /* 0x000f300000000800 */
[----:B------:R-:W-:Y:S01]  /*2a430*/  @!P0 BAR.SYNC.DEFER_BLOCKING 0xc, 0x180 ;  /* 0x0306000000008b1d */ /* 0x000fe20000010000 */
[----:B---3--:R-:W-:-:S13]  /*2a440*/  ISETP.NE.AND P1, PT, R0, 0x1, PT ;  /* 0x000000010000780c */ /* 0x008fda0003f25270 */
[----:B------:R-:W3:Y:S08]  /*2a450*/  @P1 LDC R2, c[0x0][0x44c] ;  /* 0x00011300ff021b82 */ /* 0x000ef00000000800 */
[----:B01----:R-:W0:Y:S01]  /*2a460*/  @P1 LDC R3, c[0x0][0x450] ;  /* 0x00011400ff031b82 */ /* 0x003e220000000800 */
[----:B--2---:R-:W-:-:S05]  /*2a470*/  LEA R0, R4, 0x7f, 0x7 ;  /* 0x0000007f04007811 */ /* 0x004fca00078e38ff */
[----:B---3--:R-:W-:-:S05]  /*2a480*/  @P1 IMAD.HI.U32 R2, R0, R2, RZ ;  /* 0x0000000200021227 */ /* 0x008fca00078e00ff */
[----:B0-----:R-:W-:Y:S01]  /*2a490*/  @P1 SHF.R.U32.HI R0, RZ, R3, R2 ;  /* 0x00000003ff001219 */ /* 0x001fe20000011602 */
[----:B------:R-:W-:-:S04]  /*2a4a0*/  IMAD.MOV.U32 R2, RZ, RZ, RZ ;  /* 0x000000ffff027224 */ /* 0x000fc800078e00ff */
[----:B------:R-:W-:-:S04]  /*2a4b0*/  IMAD.IADD R3, R21, 0x1, R0 ;  /* 0x0000000115037824 */ /* 0x000fc800078e0200 */
[----:B------:R-:W-:-:S05]  /*2a4c0*/  IMAD.HI R2, R3, -0x6db6db6d, R2 ;  /* 0x9249249303027827 */ /* 0x000fca00078e0202 */
[----:B------:R-:W-:-:S04]  /*2a4d0*/  SHF.R.U32.HI R0, RZ, 0x1f, R2 ;  /* 0x0000001fff007819 */ /* 0x000fc80000011602 */
[----:B------:R-:W-:-:S04]  /*2a4e0*/  LEA.HI.SX32 R2, R2, R0, 0x1a ;  /* 0x0000000002027211 */ /* 0x000fc800078fd2ff */
[----:B------:R-:W-:-:S04]  /*2a4f0*/  VIMNMX R7, R20, R2, PT ;  /* 0x0000000214077248 */ /* 0x000fc80003fe0100 */
[----:B------:R-:W-:Y:S01]  /*2a500*/  ISETP.GE.AND P1, PT, R7, 0x1, PT ;  /* 0x000000010700780c */ /* 0x000fe20003f26270 */
[----:B------:R0:W-:Y:S04]  /*2a510*/  STL [R1+0x40], R7 ;  /* 0x0000400701007387 */ /* 0x0001e80000100800 */
[----:B------:R0:W-:Y:S08]  /*2a520*/  STL [R1+0x44], RZ ;  /* 0x000044ff01007387 */ /* 0x0001f00000100800 */
[----:B0---4-:R-:W-:Y:S05]  /*2a530*/  @!P1 BRA `(.L_x_2799) ;  /* 0x00000000006c9947 */ /* 0x011fea0003800000 */
        /* <DEDUP_REMOVED lines=27> */
.L_x_2799:
[----:B------:R-:W-:Y:S05]  /*2a6f0*/  BSYNC B0 ;  /* 0x0000000000007941 */ /* 0x000fea0003800000 */
.L_x_2798:
[----:B------:R-:W2:Y:S04]  /*2a700*/  LDL R0, [R1+0x44] ;  /* 0x0000440001007983 */ /* 0x000ea80000100800 */
[----:B0-----:R-:W2:Y:S01]  /*2a710*/  LDL R2, [R1+0x60] ;  /* 0x0000600001027983 */ /* 0x001ea20000100800 */
[----:B------:R-:W-:Y:S01]  /*2a720*/  BSSY B7, `(.L_x_2800) ;  /* 0x0000450000077945 */ /* 0x000fe20003800000 */
[----:B--2---:R-:W-:-:S05]  /*2a730*/  IMAD R2, R2, R0, RZ ;  /* 0x0000000002027224 */ /* 0x004fca00078e02ff */
[----:B------:R-:W-:Y:S01]  /*2a740*/  VIADDMNMX R0, R2, R0, R7, PT ;  /* 0x0000000002007246 */ /* 0x000fe20003800107 */
[----:B------:R0:W-:Y:S03]  /*2a750*/  STL [R1+0x30], R2 ;  /* 0x0000300201007387 */ /* 0x0001e60000100800 */
[----:B------:R-:W-:Y:S01]  /*2a760*/  ISETP.GT.AND P0, PT, R0, R2, PT ;  /* 0x000000020000720c */ /* 0x000fe20003f04270 */
[----:B------:R0:W-:-:S12]  /*2a770*/  STL [R1+0x48], R0 ;  /* 0x0000480001007387 */ /* 0x0001d80000100800 */
[----:B0-----:R-:W-:Y:S05]  /*2a780*/  @P0 BRA `(.L_x_2801) ;  /* 0x0000000000480947 */ /* 0x001fea0003800000 */
[----:B------:R-:W0:Y:S02]  /*2a790*/  S2R R0, SR_TID.X ;  /* 0x0000000000007919 */ /* 0x000e240000002100 */
[----:B0-----:R-:W-:-:S04]  /*2a7a0*/  LOP3.LUT R0, R0, 0x7f, RZ, 0xc0, !PT ;  /* 0x0000007f00007812 */ /* 0x001fc800078ec0ff */
[----:B------:R-:W-:-:S13]  /*2a7b0*/  ISETP.NE.AND P0, PT, R0, RZ, PT ;  /* 0x000000ff0000720c */ /* 0x000fda0003f05270 */
[----:B------:R-:W-:Y:S05]  /*2a7c0*/  @P0 BRA `(.L_x_2802) ;  /* 0x0000004400140947 */ /* 0x000fea0003800000 */
[----:B------:R-:W0:Y:S01]  /*2a7d0*/  S2R R3, SR_LANEID ;  /* 0x0000000000037919 */ /* 0x000e220000000000 */
[----:B------:R-:W-:Y:S02]  /*2a7e0*/  VOTEU.ANY UR4, UPT, PT ;  /* 0x0000000000047886 */ /* 0x000fe400038e0100 */
[----:B------:R-:W0:Y:S08]  /*2a7f0*/  FLO.U32 R0, UR4 ;  /* 0x0000000400007d00 */ /* 0x000e3000080e0000 */
[----:B------:R-:W1:Y:S01]  /*2a800*/  POPC R4, UR4 ;  /* 0x0000000400047d09 */ /* 0x000e620008000000 */
[----:B0-----:R-:W-:-:S02]  /*2a810*/  ISETP.EQ.U32.AND P0, PT, R0, R3, PT ;  /* 0x000000030000720c */ /* 0x001fc40003f02070 */
[----:B------:R-:W1:Y:S11]  /*2a820*/  LDC.64 R2, c[0x0][0xc60] ;  /* 0x00031800ff027b82 */ /* 0x000e760000000a00 */
[----:B-1----:R-:W2:Y:S01]  /*2a830*/  @P0 ATOMG.E.ADD.STRONG.GPU PT, R3, desc[UR60][R2.64], R4 ;  /* 0x00000004020309a8 */ /* 0x002ea200081ee1fc */
[----:B------:R-:W0:Y:S02]  /*2a840*/  S2R R5, SR_LTMASK ;  /* 0x0000000000057919 */ /* 0x000e240000003900 */
[----:B0-----:R-:W-:-:S06]  /*2a850*/  LOP3.LUT R5, R5, UR4, RZ, 0xc0, !PT ;  /* 0x0000000405057c12 */ /* 0x001fcc000f8ec0ff */
[----:B------:R-:W0:Y:S01]  /*2a860*/  POPC R5, R5 ;  /* 0x0000000500057309 */ /* 0x000e220000000000 */
[----:B--2---:R-:W0:Y:S02]  /*2a870*/  SHFL.IDX PT, R0, R3, R0, 0x1f ;  /* 0x00001f0003007589 */ /* 0x004e2400000e0000 */
[----:B0-----:R-:W-:-:S05]  /*2a880*/  IADD3 R0, R0, UR38, R5 ;  /* 0x0000002600007c10 */ /* 0x001fca000fffe005 */
[----:B------:R0:W-:Y:S01]  /*2a890*/  STL [R1], R0 ;  /* 0x0000000001007387 */ /* 0x0001e20000100800 */
[----:B------:R-:W-:Y:S05]  /*2a8a0*/  BRA `(.L_x_2802) ;  /* 0x0000004000dc7947 */ /* 0x000fea0003800000 */
.L_x_2801:
        /* <DEDUP_REMOVED lines=20> */
.L_x_2804:
[----:B------:R-:W-:Y:S05]  /*2a9f0*/  BSYNC B6 ;  /* 0x0000000000067941 */ /* 0x000fea0003800000 */
.L_x_2803:
        /* <DEDUP_REMOVED lines=20> */
.L_x_2807:
        /* <DEDUP_REMOVED lines=15> */
.L_x_2806:
[----:B------:R-:W-:Y:S05]  /*2ac30*/  BSYNC B6 ;  /* 0x0000000000067941 */ /* 0x000fea0003800000 */
.L_x_2805:
[----:B------:R-:W2:Y:S01]  /*2ac40*/  LDL.LU R2, [R1+0x28] ;  /* 0x0000280001027983 */ /* 0x000ea20000300800 */
[----:B------:R-:W-:-:S03]  /*2ac50*/  ULDC.64 UR4, c[0x0][0x9f8] ;  /* 0x00027e0000047ab9 */ /* 0x000fc60000000a00 */
[----:B------:R-:W3:Y:S04]  /*2ac60*/  LDL.LU R0, [R1+0x38] ;  /* 0x0000380001007983 */ /* 0x000ee80000300800 */
[----:B------:R-:W4:Y:S01]  /*2ac70*/  LDL R7, [R1+0x10] ;  /* 0x0000100001077983 */ /* 0x000f220000100800 */
[----:B------:R-:W-:-:S03]  /*2ac80*/  ISETP.NE.U32.AND P0, PT, RZ, UR4, PT ;  /* 0x00000004ff007c0c */ /* 0x000fc6000bf05070 */
[----:B------:R-:W5:Y:S01]  /*2ac90*/  LDL R17, [R1+0x48] ;  /* 0x0000480001117983 */ /* 0x000f620000100800 */
[----:B------:R-:W-:-:S13]  /*2aca0*/  ISETP.NE.AND.EX P0, PT, RZ, UR5, PT, P0 ;  /* 0x00000005ff007c0c */ /* 0x000fda000bf05300 */
[----:B--2---:R-:W-:-:S04]  /*2acb0*/  @P0 IADD3 R2, P1, R2, UR4, RZ ;  /* 0x0000000402020c10 */ /* 0x004fc8000ff3e0ff */
[----:B---3--:R-:W-:Y:S01]  /*2acc0*/  @P0 IADD3.X R3, R0, UR5, RZ, P1, !PT ;  /* 0x0000000500030c10 */ /* 0x008fe20008ffe4ff */
[----:B------:R-:W-:-:S04]  /*2acd0*/  ULDC.64 UR4, c[0x0][0xa08] ;  /* 0x0002820000047ab9 */ /* 0x000fc80000000a00 */
[----:B----4-:R0:W2:Y:S02]  /*2ace0*/  @P0 LDG.E R7, desc[UR60][R2.64] ;  /* 0x0000003c02070981 */ /* 0x0100a4000c1e1900 */
[----:B0-----:R-:W0:Y:S01]  /*2acf0*/  LDC.64 R2, c[0x0][0x418] ;  /* 0x00010600ff027b82 */ /* 0x001e220000000a00 */
[----:B-----5:R-:W-:Y:S01]  /*2ad00*/  VIADD R0, R17, 0xffffffff ;  /* 0xffffffff11007836 */ /* 0x020fe20000000000 */
[----:B--2---:R-:W-:Y:S01]  /*2ad10*/  SHF.R.S32.HI R8, RZ, 0x1f, R7 ;  /* 0x0000001fff087819 */ /* 0x004fe20000011407 */
        /* <DEDUP_REMOVED lines=11> */
.L_x_2955:
[----:B0-----:R-:W2:Y:S01]  /*2add0*/  LDL.LU R4, [R1+0x20] ;  /* 0x0000200001047983 */ /* 0x001ea20000300800 */
[----:B------:R-:W-:Y:S02]  /*2ade0*/  PLOP3.LUT P1, PT, PT, PT, PT, 0x8, 0x0 ;  /* 0x000000000000781c */ /* 0x000fe40003f2e170 */
[----:B-1----:R-:W-:Y:S01]  /*2adf0*/  ISETP.NE.AND P0, PT, R14, RZ, PT ;  /* 0x000000ff0e00720c */ /* 0x002fe20003f05270 */
[----:B------:R0:W-:Y:S01]  /*2ae00*/  STL [R1+0x8], R0 ;  /* 0x0000080001007387 */ /* 0x0001e20000100800 */
[----:B--2---:R-:W-:-:S09]  /*2ae10*/  LOP3.LUT R4, R4, 0xfffffffe, RZ, 0xc0, !PT ;  /* 0xfffffffe04047812 */ /* 0x004fd200078ec0ff */
[----:B------:R-:W-:-:S05]  /*2ae20*/  @P1 LOP3.LUT R4, R4, 0x1, RZ, 0xfc, !PT ;  /* 0x0000000104041812 */ /* 0x000fca00078efcff */
[----:B------:R0:W-:Y:S01]  /*2ae30*/  STL [R1+0x20], R4 ;  /* 0x0000200401007387 */ /* 0x0001e20000100800 */
[----:B------:R-:W-:Y:S05]  /*2ae40*/  @P0 BRA `(.L_x_2809) ;  /* 0x0000000400380947 */ /* 0x000fea0003800000 */
[----:B------:R-:W-:-:S03]  /*2ae50*/  UMOV UR4, 0xffffffff ;  /* 0xffffffff00047882 */ /* 0x000fc60000000000 */
[----:B------:R-:W-:Y:S05]  /*2ae60*/  BRA.DIV UR4, `(.L_x_2810) ;  /* 0x00000062048c7947 */ /* 0x000fea000b800000 */
[----:B------:R-:W-:-:S13]  /*2ae70*/  ELECT P6, URZ, PT ;  /* 0x00000000003f782f */ /* 0x000fda00038c0000 */
.L_x_2958:
[----:B------:R-:W-:Y:S05]  /*2ae80*/  @!P6 BRA `(.L_x_2809) ;  /* 0x000000040028e947 */ /* 0x000fea0003800000 */
[----:B------:R-:W-:-:S04]  /*2ae90*/  ISETP.NE.U32.AND P0, PT, R2, RZ, PT ;  /* 0x000000ff0200720c */ /* 0x000fc80003f05070 */
[----:B------:R-:W-:-:S13]  /*2aea0*/  ISETP.NE.AND.EX P0, PT, R3, RZ, PT, P0 ;  /* 0x000000ff0300720c */ /* 0x000fda0003f05300 */
[----:B------:R-:W-:Y:S05]  /*2aeb0*/  @!P0 BRA `(.L_x_2811) ;  /* 0x0000000000508947 */ /* 0x000fea0003800000 */
[----:B------:R-:W1:Y:S01]  /*2aec0*/  LDC R6, c[0x0][0x43c] ;  /* 0x00010f00ff067b82 */ /* 0x000e620000000800 */
[----:B------:R-:W-:Y:S01]  /*2aed0*/  IMAD.MOV.U32 R9, RZ, RZ, R0 ;  /* 0x000000ffff097224 */ /* 0x000fe200078e0000 */
[----:B------:R-:W-:-:S03]  /*2aee0*/  ULDC.64 UR4, c[0x0][0x428] ;  /* 0x00010a0000047ab9 */ /* 0x000fc60000000a00 */
        /* <DEDUP_REMOVED lines=17> */
.L_x_2811:
[----:B-1----:R-:W2:Y:S01]  /*2b000*/  LDL R2, [R1+0x14] ;  /* 0x0000140001027983 */ /* 0x002ea20000100800 */
[----:B0-----:R-:W-:Y:S01]  /*2b010*/  IMAD R0, R19, 0x8, R18 ;  /* 0x0000000813007824 */ /* 0x001fe200078e0212 */
[----:B--2---:R-:W-:-:S04]  /*2b020*/  SHF.L.U32 R2, R2, 0x1f, RZ ;  /* 0x0000001f02027819 */ /* 0x004fc800000006ff */
[----:B------:R-:W0:Y:S02]  /*2b030*/  SYNCS.PHASECHK.TRANS64.TRYWAIT P0, [R0+URZ+0x36840], R2 ;  /* 0x03684002000075a7 */ /* 0x000e24000800017f */
[----:B0-----:R-:W-:Y:S05]  /*2b040*/  @!P0 BRA `(.L_x_2812) ;  /* 0x0000006000348947 */ /* 0x001fea0003800000 */
.L_x_2959:
        /* <DEDUP_REMOVED lines=9> */
[----:B--2---:R-:W-:Y:S05]  /*2b0e0*/  @!P0 BRA `(.L_x_2813) ;  /* 0x0000000000048947 */ /* 0x004fea0003800000 */
[----:B------:R-:W-:Y:S01]  /*2b0f0*/  BPT.TRAP 0x1 ;  /* 0x000000040000795c */ /* 0x000fe20000300000 */
.L_x_2813:
[----:B------:R-:W2:Y:S04]  /*2b100*/  LDL R4, [R1+0x8] ;  /* 0x0000080001047983 */ /* 0x000ea80000100800 */
[----:B------:R-:W3:Y:S04]  /*2b110*/  LDL R3, [R1+0x18] ;  /* 0x0000180001037983 */ /* 0x000ee80000100800 */
[----:B0-----:R-:W4:Y:S01]  /*2b120*/  LDL.LU R2, [R1+0x20] ;  /* 0x0000200001027983 */ /* 0x001f220000300800 */
        /* <DEDUP_REMOVED lines=32> */
.L_x_2809:
[----:B------:R-:W2:Y:S04]  /*2b330*/  LDL.LU R3, [R1+0x4c] ;  /* 0x00004c0001037983 */ /* 0x000ea80000300800 */
[----:B------:R-:W3:Y:S04]  /*2b340*/  LDL.LU R5, [R1+0x34] ;  /* 0x0000340001057983 */ /* 0x000ee80000300800 */
[----:B0-----:R-:W4:Y:S01]  /*2b350*/  LDL.LU R4, [R1+0x54] ;  /* 0x0000540001047983 */ /* 0x001f220000300800 */
        /* <DEDUP_REMOVED lines=37> */
.L_x_2815:
[----:B------:R-:W-:Y:S05]  /*2b5b0*/  BSYNC B6 ;  /* 0x0000000000067941 */ /* 0x000fea0003800000 */
.L_x_2814:
[----:B0-----:R-:W2:Y:S01]  /*2b5c0*/  LDL.LU R0, [R1+0x4c] ;  /* 0x00004c0001007983 */ /* 0x001ea20000300800 */
[----:B------:R-:W-:Y:S01]  /*2b5d0*/  ULDC.64 UR4, c[0x0][0x2d8] ;  /* 0x0000b60000047ab9 */ /* 0x000fe20000000a00 */
[----:B------:R-:W0:Y:S01]  /*2b5e0*/  LDC R7, c[0x0][0x448] ;  /* 0x00011200ff077b82 */ /* 0x000e220000000800 */
[----:B------:R-:W-:Y:S01]  /*2b5f0*/  ULDC.64 UR6, c[0x0][0x280] ;  /* 0x0000a00000067ab9 */ /* 0x000fe20000000a00 */
[----:B------:R-:W3:Y:S04]  /*2b600*/  LDL.LU R4, [R1+0x38] ;  /* 0x0000380001047983 */ /* 0x000ee80000300800 */
[----:B------:R-:W3:Y:S04]  /*2b610*/  LDL.LU.64 R2, [R1+0x58] ;  /* 0x0000580001027983 */ /* 0x000ee80000300a00 */
[----:B------:R-:W4:Y:S04]  /*2b620*/  LDL.LU R5, [R1+0x34] ;  /* 0x0000340001057983 */ /* 0x000f280000300800 */
[----:B------:R-:W4:Y:S01]  /*2b630*/  LDL R9, [R1+0x4] ;  /* 0x0000040001097983 */ /* 0x000f220000100800 */
[----:B------:R-:W1:Y:S01]  /*2b640*/  S2R R10, SR_TID.X ;  /* 0x00000000000a7919 */ /* 0x000e620000002100 */
[----:B------:R-:W1:Y:S01]  /*2b650*/  S2R R8, SR_TID.X ;  /* 0x0000000000087919 */ /* 0x000e620000002100 */
[----:B0-----:R-:W-:-:S13]  /*2b660*/  ISETP.NE.AND P0, PT, R7, 0x1, PT ;  /* 0x000000010700780c */ /* 0x001fda0003f05270 */
[----:B------:R-:W0:Y:S01]  /*2b670*/  @P0 LDC R6, c[0x0][0x450] ;  /* 0x00011400ff060b82 */ /* 0x000e220000000800 */
[----:B-1----:R-:W-:Y:S02]  /*2b680*/  IMAD.SHL.U32 R10, R10, 0x8, RZ ;  /* 0x000000080a0a7824 */ /* 0x002fe400078e00ff */
[----:B------:R-:W-:-:S03]  /*2b690*/  IMAD.SHL.U32 R8, R8, 0x8, RZ ;  /* 0x0000000808087824 */ /* 0x000fc600078e00ff */
[----:B------:R-:W-:-:S04]  /*2b6a0*/  LOP3.LUT R10, R10, 0x38, RZ, 0xc0, !PT ;  /* 0x000000380a0a7812 */ /* 0x000fc800078ec0ff */
[C---:B------:R-:W-:Y:S02]  /*2b6b0*/  LOP3.LUT R11, R10.reuse, 0x40, RZ, 0xfc, !PT ;  /* 0x000000400a0b7812 */ /* 0x040fe400078efcff */
[----:B------:R-:W-:Y:S02]  /*2b6c0*/  LOP3.LUT R10, R10, 0x80, RZ, 0xfc, !PT ;  /* 0x000000800a0a7812 */ /* 0x000fe400078efcff */
[----:B------:R-:W-:Y:S01]  /*2b6d0*/  LOP3.LUT R8, R8, 0x38, RZ, 0xc0, !PT ;  /* 0x0000003808087812 */ /* 0x000fe200078ec0ff */
[----:B---3--:R-:W-:Y:S02]  /*2b6e0*/  IMAD.MOV.U32 R3, RZ, RZ, R4 ;  /* 0x000000ffff037224 */ /* 0x008fe400078e0004 */
[----:B------:R-:W1:Y:S01]  /*2b6f0*/  S2R R4, SR_TID.X ;  /* 0x0000000000047919 */ /* 0x000e620000002100 */
[----:B------:R-:W-:-:S04]  /*2b700*/  IMAD.WIDE.U32 R2, R16, UR4, R2 ;  /* 0x0000000410027c25 */ /* 0x000fc8000f8e0002 */
[----:B------:R-:W-:Y:S01]  /*2b710*/  IMAD R3, R16, UR5, R3 ;  /* 0x0000000510037c24 */ /* 0x000fe2000f8e0203 */
[----:B------:R-:W-:Y:S02]  /*2b720*/  ULDC.64 UR4, c[0x0][0x2e0] ;  /* 0x0000b80000047ab9 */ /* 0x000fe40000000a00 */
[----:B--2---:R-:W-:Y:S02]  /*2b730*/  IMAD R0, R0, UR4, RZ ;  /* 0x0000000400007c24 */ /* 0x004fe4000f8e02ff */
[----:B----4-:R-:W-:-:S04]  /*2b740*/  IMAD.WIDE.U32 R2, R5, UR4, R2 ;  /* 0x0000000405027c25 */ /* 0x010fc8000f8e0002 */
[----:B------:R-:W-:Y:S01]  /*2b750*/  IMAD R0, R5, UR5, R0 ;  /* 0x0000000505007c24 */ /* 0x000fe2000f8e0200 */
[----:B------:R-:W-:-:S03]  /*2b760*/  ULDC.64 UR4, c[0x0][0x2d0] ;  /* 0x0000b40000047ab9 */ /* 0x000fc60000000a00 */
[----:B------:R-:W-:Y:S01]  /*2b770*/  IMAD.IADD R3, R3, 0x1, R0 ;  /* 0x0000000103037824 */ /* 0x000fe200078e0200 */
[----:B-1----:R-:W-:-:S04]  /*2b780*/  LOP3.LUT R4, R4, 0x7f, RZ, 0xc0, !PT ;  /* 0x0000007f04047812 */ /* 0x002fc800078ec0ff */
[----:B------:R-:W-:Y:S02]  /*2b790*/  SHF.R.U32.HI R5, RZ, 0x3, R4 ;  /* 0x00000003ff057819 */ /* 0x000fe40000011604 */
[----:B------:R-:W1:Y:S02]  /*2b7a0*/  S2R R4, SR_TID.X ;  /* 0x0000000000047919 */ /* 0x000e640000002100 */
[----:B-1----:R-:W-:-:S05]  /*2b7b0*/  IMAD.SHL.U32 R4, R4, 0x10, RZ ;  /* 0x0000001004047824 */ /* 0x002fca00078e00ff */
[----:B------:R-:W-:Y:S02]  /*2b7c0*/  LOP3.LUT R4, R5, 0x70, R4, 0xf8, !PT ;  /* 0x0000007005047812 */ /* 0x000fe400078ef804 */
[----:B------:R-:W1:Y:S03]  /*2b7d0*/  @P0 LDC R5, c[0x0][0x44c] ;  /* 0x00011300ff050b82 */ /* 0x000e660000000800 */
[----:B------:R-:W-:-:S04]  /*2b7e0*/  IMAD R4, R9, 0x80, R4 ;  /* 0x0000008009047824 */ /* 0x000fc800078e0204 */
        /* <DEDUP_REMOVED lines=20> */
[----:B------:R-:W-:Y:S02]  /*2b930*/  ISETP.GE.AND P2, PT, R8, UR4, PT ;  /* 0x0000000408007c0c */ /* 0x000fe4000bf46270 */
[----:B------:R-:W-:Y:S01]  /*2b940*/  ISETP.GE.AND P1, PT, R11, UR4, PT ;  /* 0x000000040b007c0c */ /* 0x000fe2000bf26270 */
[----:B------:R-:W-:Y:S01]  /*2b950*/  UMOV UR4, 0xffffffff ;  /* 0xffffffff00047882 */ /* 0x000fe20000000000 */
[----:B------:R-:W-:-:S02]  /*2b960*/  LEA.HI.X R3, R2, UR7, R0, 0x1, P3 ;  /* 0x0000000702037c11 */ /* 0x000fc400098f0c00 */
        /* <DEDUP_REMOVED lines=9> */
[----:B--2---:R-:W-:-:S04]  /*2ba00*/  IMAD R0, R8, 0x80, R9 ;  /* 0x0000008008007824 */ /* 0x004fc800078e0209 */
        /* <DEDUP_REMOVED lines=80> */
.L_x_2976:
        /* <DEDUP_REMOVED lines=15> */
.L_x_2818:
[----:B------:R-:W-:Y:S05]  /*2c000*/  BSYNC B0 ;  /* 0x0000000000007941 */ /* 0x000fea0003800000 */
.L_x_2817:
[----:B------:R-:W-:Y:S01]  /*2c010*/  NOP ;  /* 0x0000000000007918 */ /* 0x000fe20000000000 */
[----:B------:R-:W-:Y:S01]  /*2c020*/  PLOP3.LUT P0, PT, PT, PT, PT, 0x80, 0x0 ;  /* 0x000000000000781c */ /* 0x000fe20003f0f070 */
[----:B------:R-:W-:-:S12]  /*2c030*/  VIADD R11, R18, 0x36800 ;  /* 0x00036800120b7836 */ /* 0x000fd80000000000 */
.L_x_2819:
        /* <DEDUP_REMOVED lines=18> */
.L_x_2977:
[----:B------:R-:W-:Y:S05]  /*2c160*/  BSYNC B0 ;  /* 0x0000000000007941 */ /* 0x000fea0003800000 */
.L_x_2820:
        /* <DEDUP_REMOVED lines=54> */
.L_x_2828:
[----:B------:R-:W-:Y:S01]  /*2c4d0*/  IMAD R3, R8, 0x8, R18 ;  /* 0x0000000808037824 */ /* 0x000fe200078e0212 */
[----:B------:R-:W-:Y:S01]  /*2c4e0*/  SHF.L.U32 R2, R10, 0x1f, RZ ;  /* 0x0000001f0a027819 */ /* 0x000fe200000006ff */
[----:B------:R-:W-:Y:S03]  /*2c4f0*/  BSSY B3, `(.L_x_2829) ;  /* 0x0000003000037945 */ /* 0x000fe60003800000 */
[----:B------:R-:W1:Y:S02]  /*2c500*/  SYNCS.PHASECHK.TRANS64.TRYWAIT P0, [R3+URZ+0x36840], R2 ;  /* 0x03684002030075a7 */ /* 0x000e64000800017f */
[----:B-1----:R-:W-:Y:S05]  /*2c510*/  @!P0 BRA `(.L_x_2830) ;  /* 0x0000005800208947 */ /* 0x002fea0003800000 */
.L_x_2978:
[----:B------:R-:W-:Y:S05]  /*2c520*/  BSYNC B3 ;  /* 0x0000000000037941 */ /* 0x000fea0003800000 */
.L_x_2829:
        /* <DEDUP_REMOVED lines=12> */
.L_x_2832:
[----:B------:R-:W-:Y:S05]  /*2c5f0*/  BSYNC B3 ;  /* 0x0000000000037941 */ /* 0x000fea0003800000 */
.L_x_2831:
        /* <DEDUP_REMOVED lines=12> */
.L_x_2833:
        /* <DEDUP_REMOVED lines=16> */
.L_x_2834:
        /* <DEDUP_REMOVED lines=16> */
.L_x_2835:
        /* <DEDUP_REMOVED lines=16> */
.L_x_2979:
[----:B------:R-:W-:Y:S05]  /*2c9c0*/  BSYNC B3 ;  /* 0x0000000000037941 */ /* 0x000fea0003800000 */
.L_x_2836:
        /* <DEDUP_REMOVED lines=12> */
.L_x_2839:
[----:B------:R-:W-:Y:S05]  /*2ca90*/  BSYNC B3 ;  /* 0x0000000000037941 */ /* 0x000fea0003800000 */
.L_x_2838:
        /* <DEDUP_REMOVED lines=13> */
.L_x_2840:
        /* <DEDUP_REMOVED lines=15> */
.L_x_2841:
        /* <DEDUP_REMOVED lines=15> */
.L_x_2842:
        /* <DEDUP_REMOVED lines=12> */
.L_x_2827:
[----:B------:R-:W-:Y:S05]  /*2ce10*/  BSYNC B1 ;  /* 0x0000000000017941 */ /* 0x000fea0003800000 */
.L_x_2826:
[----:B0-----:R-:W2:Y:S01]  /*2ce20*/  LDL.LU R0, [R1+0x48] ;  /* 0x0000480001007983 */ /* 0x001ea20000300800 */
[----:B------:R-:W-:-:S03]  /*2ce30*/  IMAD.MOV.U32 R19, RZ, RZ, R8 ;  /* 0x000000ffff137224 */ /* 0x000fc600078e0008 */
[----:B------:R0:W-:Y:S02]  /*2ce40*/  STL [R1+0x14], R10 ;  /* 0x0000140a01007387 */ /* 0x0001e40000100800 */
[----:B0-2---:R-:W-:-:S07]  /*2ce50*/  VIADD R0, R0, 0xfffffffd ;  /* 0xfffffffd00007836 */ /* 0x005fce0000000000 */
.L_x_2825:
[----:B------:R-:W-:Y:S05]  /*2ce60*/  BSYNC B2 ;  /* 0x0000000000027941 */ /* 0x000fea0003800000 */
.L_x_2824:
[----:B------:R-:W-:Y:S01]  /*2ce70*/  VIADD R9, R9, 0xfffffffe ;  /* 0xfffffffe09097836 */ /* 0x000fe20000000000 */
[----:B------:R-:W-:-:S04]  /*2ce80*/  LOP3.LUT R7, RZ, R7, RZ, 0x33, !PT ;  /* 0x00000007ff077212 */ /* 0x000fc800078e33ff */
[----:B------:R-:W-:-:S13]  /*2ce90*/  ISETP.NE.AND P0, PT, R9, R7, PT ;  /* 0x000000070900720c */ /* 0x000fda0003f05270 */
[----:B------:R-:W-:Y:S05]  /*2cea0*/  @!P0 BRA `(.L_x_2823) ;  /* 0x0000001400c48947 */ /* 0x000fea0003800000 */
[----:B------:R-:W-:-:S07]  /*2ceb0*/  IMAD.MOV.U32 R9, RZ, RZ, R17 ;  /* 0x000000ffff097224 */ /* 0x000fce00078e0011 */
.L_x_2877:
        /* <DEDUP_REMOVED lines=35> */
.L_x_2845:
[----:B------:R-:W-:Y:S01]  /*2d0f0*/  IMAD R3, R4, 0x8, R18 ;  /* 0x0000000804037824 */ /* 0x000fe200078e0212 */
[----:B------:R-:W-:Y:S01]  /*2d100*/  SHF.L.U32 R2, R5, 0x1f, RZ ;  /* 0x0000001f05027819 */ /* 0x000fe200000006ff */
[----:B------:R-:W-:Y:S03]  /*2d110*/  BSSY B2, `(.L_x_2846) ;  /* 0x0000003000027945 */ /* 0x000fe60003800000 */
[----:B------:R-:W1:Y:S02]  /*2d120*/  SYNCS.PHASECHK.TRANS64.TRYWAIT P0, [R3+URZ+0x36840], R2 ;  /* 0x03684002030075a7 */ /* 0x000e64000800017f */
[----:B-1----:R-:W-:Y:S05]  /*2d130*/  @!P0 BRA `(.L_x_2847) ;  /* 0x0000004c00408947 */ /* 0x002fea0003800000 */
.L_x_2980:
[----:B------:R-:W-:Y:S05]  /*2d140*/  BSYNC B2 ;  /* 0x0000000000027941 */ /* 0x000fea0003800000 */
.L_x_2846:
        /* <DEDUP_REMOVED lines=12> */
.L_x_2849:
[----:B------:R-:W-:Y:S05]  /*2d210*/  BSYNC B2 ;  /* 0x0000000000027941 */ /* 0x000fea0003800000 */
.L_x_2848:
        /* <DEDUP_REMOVED lines=12> */
.L_x_2850:
        /* <DEDUP_REMOVED lines=16> */
.L_x_2851:
        /* <DEDUP_REMOVED lines=16> */
.L_x_2852:
        /* <DEDUP_REMOVED lines=16> */
.L_x_2981:
[----:B------:R-:W-:Y:S05]  /*2d5e0*/  BSYNC B2 ;  /* 0x0000000000027941 */ /* 0x000fea0003800000 */
.L_x_2853:
        /* <DEDUP_REMOVED lines=11> */
.L_x_2856:
[----:B------:R-:W-:Y:S05]  /*2d6a0*/  BSYNC B2 ;  /* 0x0000000000027941 */ /* 0x000fea0003800000 */
.L_x_2855:
        /* <DEDUP_REMOVED lines=12> */
.L_x_2857:
        /* <DEDUP_REMOVED lines=15> */
.L_x_2858:
        /* <DEDUP_REMOVED lines=15> */
.L_x_2859:
        /* <DEDUP_REMOVED lines=12> */
.L_x_2844:
[----:B------:R-:W-:Y:S05]  /*2da10*/  BSYNC B1 ;  /* 0x0000000000017941 */ /* 0x000fea0003800000 */
.L_x_2843:
        /* <DEDUP_REMOVED lines=35> */
.L_x_2862:
[----:B------:R-:W-:Y:S01]  /*2dc50*/  IMAD R2, R19, 0x8, R18 ;  /* 0x0000000813027824 */ /* 0x000fe200078e0212 */
[----:B------:R-:W-:Y:S01]  /*2dc60*/  SHF.L.U32 R3, R10, 0x1f, RZ ;  /* 0x0000001f0a037819 */ /* 0x000fe200000006ff */
[----:B------:R-:W-:Y:S03]  /*2dc70*/  BSSY B2, `(.L_x_2863) ;  /* 0x0000003000027945 */ /* 0x000fe60003800000 */
[----:B------:R-:W2:Y:S02]  /*2dc80*/  SYNCS.PHASECHK.TRANS64.TRYWAIT P0, [R2+URZ+0x36840], R3 ;  /* 0x03684003020075a7 */ /* 0x000ea4000800017f */
[----:B--2---:R-:W-:Y:S05]  /*2dc90*/  @!P0 BRA `(.L_x_2864) ;  /* 0x0000004000908947 */ /* 0x004fea0003800000 */
.L_x_2982:
[----:B------:R-:W-:Y:S05]  /*2dca0*/  BSYNC B2 ;  /* 0x0000000000027941 */ /* 0x000fea0003800000 */
.L_x_2863:
        /* <DEDUP_REMOVED lines=12> */
.L_x_2866:
[----:B------:R-:W-:Y:S05]  /*2dd70*/  BSYNC B2 ;  /* 0x0000000000027941 */ /* 0x000fea0003800000 */
.L_x_2865:
        /* <DEDUP_REMOVED lines=13> */
.L_x_2867:
        /* <DEDUP_REMOVED lines=16> */
.L_x_2868:
        /* <DEDUP_REMOVED lines=16> */
.L_x_2869:
        /* <DEDUP_REMOVED lines=15> */
.L_x_2983:
[----:B------:R-:W-:Y:S05]  /*2e140*/  BSYNC B2 ;  /* 0x0000000000027941 */ /* 0x000fea0003800000 */
.L_x_2870:
        /* <DEDUP_REMOVED lines=11> */
.L_x_2873:
[----:B------:R-:W-:Y:S05]  /*2e200*/  BSYNC B2 ;  /* 0x0000000000027941 */ /* 0x000fea0003800000 */
.L_x_2872:
        /* <DEDUP_REMOVED lines=12> */
.L_x_2874:
        /* <DEDUP_REMOVED lines=15> */
.L_x_2875:
        /* <DEDUP_REMOVED lines=15> */
.L_x_2876:
        /* <DEDUP_REMOVED lines=12> */
.L_x_2861:
[----:B------:R-:W-:Y:S05]  /*2e570*/  BSYNC B1 ;  /* 0x0000000000017941 */ /* 0x000fea0003800000 */
.L_x_2860:
[----:B------:R-:W2:Y:S01]  /*2e580*/  LDL R2, [R1+0x30] ;  /* 0x0000300001027983 */ /* 0x000ea20000100800 */
[----:B------:R-:W-:Y:S01]  /*2e590*/  VIADD R0, R0, 0xfffffffe ;  /* 0xfffffffe00007836 */ /* 0x000fe20000000000 */
[----:B--2---:R-:W-:-:S13]  /*2e5a0*/  ISETP.GT.AND P0, PT, R6, R2, PT ;  /* 0x000000020600720c */ /* 0x004fda0003f04270 */
[----:B------:R-:W-:Y:S05]  /*2e5b0*/  @P0 BRA `(.L_x_2877) ;  /* 0xffffffe800400947 */ /* 0x000fea000383ffff */
.L_x_2823:
[----:B------:R-:W-:Y:S05]  /*2e5c0*/  BSYNC B0 ;  /* 0x0000000000007941 */ /* 0x000fea0003800000 */
.L_x_2822:
        /* <DEDUP_REMOVED lines=18> */
.L_x_2879:
[----:B------:R-:W-:Y:S05]  /*2e6f0*/  BSYNC B0 ;  /* 0x0000000000007941 */ /* 0x000fea0003800000 */
.L_x_2878:
        /* <DEDUP_REMOVED lines=11> */
.L_x_2984:
[----:B------:R-:W-:Y:S05]  /*2e7b0*/  BSYNC B1 ;  /* 0x0000000000017941 */ /* 0x000fea0003800000 */
.L_x_2882:
        /* <DEDUP_REMOVED lines=9> */
.L_x_2885:
[----:B------:R-:W-:Y:S05]  /*2e850*/  BSYNC B1 ;  /* 0x0000000000017941 */ /* 0x000fea0003800000 */
.L_x_2884:
        /* <DEDUP_REMOVED lines=12> */
.L_x_2886:
        /* <DEDUP_REMOVED lines=15> */
.L_x_2887:
        /* <DEDUP_REMOVED lines=15> */
.L_x_2888:
        /* <DEDUP_REMOVED lines=10> */
.L_x_2881:
[----:B------:R-:W-:Y:S05]  /*2eba0*/  BSYNC B0 ;  /* 0x0000000000007941 */ /* 0x000fea0003800000 */
.L_x_2880:
[----:B------:R-:W3:Y:S01]  /*2ebb0*/  LDL.LU R4, [R1+0x14] ;  /* 0x0000140001047983 */ /* 0x000ee20000300800 */
[----:B------:R-:W-:-:S05]  /*2ebc0*/  VIADD R19, R19, 0x1 ;  /* 0x0000000113137836 */ /* 0x000fca0000000000 */
[----:B------:R-:W-:-:S04]  /*2ebd0*/  ISETP.NE.AND P0, PT, R19, 0x2, PT ;  /* 0x000000021300780c */ /* 0x000fc80003f05270 */
[----:B------:R-:W-:Y:S02]  /*2ebe0*/  SEL R0, RZ, 0x1, P0 ;  /* 0x00000001ff007807 */ /* 0x000fe40000000000 */
[----:B------:R-:W-:Y:S02]  /*2ebf0*/  SEL R19, R19, RZ, P0 ;  /* 0x000000ff13137207 */ /* 0x000fe40000000000 */
[----:B---3--:R-:W-:-:S05]  /*2ec00*/  LOP3.LUT R4, R4, R0, RZ, 0x3c, !PT ;  /* 0x0000000004047212 */ /* 0x008fca00078e3cff */
[----:B------:R3:W-:Y:S02]  /*2ec10*/  STL [R1+0x14], R4 ;  /* 0x0000140401007387 */ /* 0x0007e40000100800 */
.L_x_2802:
[----:B------:R-:W-:Y:S05]  /*2ec20*/  BSYNC B7 ;  /* 0x0000000000077941 */ /* 0x000fea0003800000 */
.L_x_2800:
[----:B0-----:R-:W4:Y:S02]  /*2ec30*/  LDL R0, [R1+0x20] ;  /* 0x0000200001007983 */ /* 0x001f240000100800 */
[----:B----4-:R-:W-:-:S13]  /*2ec40*/  LOP3.LUT P0, RZ, R0, 0x2, RZ, 0xc0, !PT ;  /* 0x0000000200ff7812 */ /* 0x010fda000780c0ff */
[----:B------:R-:W-:Y:S05]  /*2ec50*/  @!P0 BRA `(.L_x_2889) ;  /* 0x00000000002c8947 */ /* 0x000fea0003800000 */
[----:B------:R-:W-:Y:S05]  /*2ec60*/  WARPSYNC.ALL ;  /* 0x0000000000007948 */ /* 0x000fea0003800000 */
[----:B------:R-:W0:Y:S08]  /*2ec70*/  S2UR UR5, SR_CgaCtaId ;  /* 0x00000000000579c3 */ /* 0x000e300000008800 */
[----:B------:R-:W-:Y:S06]  /*2ec80*/  BAR.SYNC.DEFER_BLOCKING 0x5, 0x180 ;  /* 0x0146000000007b1d */ /* 0x000fec0000010000 */
[----:B------:R-:W-:-:S02]  /*2ec90*/  UMOV UR4, 0x400 ;  /* 0x0000040000047882 */ /* 0x000fc40000000000 */
[----:B0-----:R-:W-:-:S06]  /*2eca0*/  ULEA UR4, UR5, UR4, 0x18 ;  /* 0x0000000405047291 */ /* 0x001fcc000f8ec03f */
[----:B------:R-:W-:-:S05]  /*2ecb0*/  IMAD.U32 R18, RZ, RZ, UR4 ;  /* 0x00000004ff127e24 */ /* 0x000fca000f8e00ff */
[----:B-123--:R-:W0:Y:S04]  /*2ecc0*/  LDS.128 R4, [R18+0x368d0] ;  /* 0x0368d00012047984 */ /* 0x00ee280000000c00 */
[----:B0-----:R1:W-:Y:S04]  /*2ecd0*/  STL.64 [R1], R4 ;  /* 0x0000000401007387 */ /* 0x0013e80000100a00 */
[----:B------:R1:W-:Y:S01]  /*2ece0*/  STL.64 [R1+0x8], R6 ;  /* 0x0000080601007387 */ /* 0x0003e20000100a00 */
[----:B------:R-:W-:Y:S06]  /*2ecf0*/  BAR.ARV 0x4, 0x180 ;  /* 0x0106000000007b1d */ /* 0x000fec0000002000 */
[----:B------:R-:W-:Y:S05]  /*2ed00*/  BRA `(.L_x_2890) ;  /* 0x0000001000347947 */ /* 0x000fea0003800000 */
.L_x_2889:
[----:B------:R-:W0:Y:S01]  /*2ed10*/  S2R R16, SR_TID.X ;  /* 0x0000000000107919 */ /* 0x000e220000002100 */
[----:B------:R-:W-:Y:S01]  /*2ed20*/  UMOV UR4, 0xffffffff ;  /* 0xffffffff00047882 */ /* 0x000fe20000000000 */
[----:B0-----:R-:W-:-:S04]  /*2ed30*/  LOP3.LUT R16, R16, 0x1f, RZ, 0xc0, !PT ;  /* 0x0000001f10107812 */ /* 0x001fc800078ec0ff */
[----:B------:R-:W-:Y:S01]  /*2ed40*/  ISETP.NE.AND P0, PT, R16, 0x1f, PT ;  /* 0x0000001f1000780c */ /* 0x000fe20003f05270 */
[----:B------:R-:W-:-:S12]  /*2ed50*/  BRA.DIV UR4, `(.L_x_2891) ;  /* 0x00000032049c7947 */ /* 0x000fd8000b800000 */
[----:B------:R-:W4:Y:S01]  /*2ed60*/  LDL.LU R2, [R1] ;  /* 0x0000000001027983 */ /* 0x000f220000300800 */
[----:B------:R-:W-:-:S03]  /*2ed70*/  ULDC UR4, c[0x0][0xc3c] ;  /* 0x00030f0000047ab9 */ /* 0x000fc60000000800 */
[----:B------:R-:W5:Y:S01]  /*2ed80*/  LDL R3, [R1+0xc] ;  /* 0x00000c0001037983 */ /* 0x000f620000100800 */
[----:B----4-:R-:W-:Y:S02]  /*2ed90*/  IMAD.MOV.U32 R10, RZ, RZ, R2 ;  /* 0x000000ffff0a7224 */ /* 0x010fe400078e0002 */
[----:B-----5:R-:W-:-:S05]  /*2eda0*/  IMAD.IADD R0, R3, 0x1, R16 ;  /* 0x0000000103007824 */ /* 0x020fca00078e0210 */
[----:B------:R-:W-:-:S13]  /*2edb0*/  ISETP.GE.OR P1, PT, R0, UR4, !P0 ;  /* 0x0000000400007c0c */ /* 0x000fda000c726670 */
[----:B------:R-:W0:Y:S08]  /*2edc0*/  @!P1 LDC.64 R2, c[0x0][0xc80] ;  /* 0x00032000ff029b82 */ /* 0x000e300000000a00 */
[----:B-1----:R-:W1:Y:S01]  /*2edd0*/  @!P1 LDC.64 R6, c[0x0][0xc78] ;  /* 0x00031e00ff069b82 */ /* 0x002e620000000a00 */
[----:B0-----:R-:W-:-:S05]  /*2ede0*/  @!P1 IMAD.WIDE R2, R0, 0x4, R2 ;  /* 0x0000000400029825 */ /* 0x001fca00078e0202 */
[----:B------:R1:W4:Y:S02]  /*2edf0*/  @!P1 LDG.E R8, desc[UR60][R2.64] ;  /* 0x0000003c02089981 */ /* 0x000324000c1e1900 */
[----:B-1----:R-:W-:-:S06]  /*2ee00*/  @!P1 IMAD.WIDE R2, R0, 0x4, R6 ;  /* 0x0000000400029825 */ /* 0x002fcc00078e0206 */
[----:B------:R-:W5:Y:S01]  /*2ee10*/  @!P1 LDG.E R2, desc[UR60][R2.64] ;  /* 0x0000003c02029981 */ /* 0x000f62000c1e1900 */
[----:B---3--:R-:W-:Y:S01]  /*2ee20*/  IMAD.MOV.U32 R4, RZ, RZ, RZ ;  /* 0x000000ffff047224 */ /* 0x008fe200078e00ff */
[C---:B------:R-:W-:Y:S01]  /*2ee30*/  ISETP.GE.U32.AND P2, PT, R16.reuse, 0x2, PT ;  /* 0x000000021000780c */ /* 0x040fe20003f46070 */
[----:B------:R-:W-:Y:S01]  /*2ee40*/  IMAD.MOV.U32 R6, RZ, RZ, RZ ;  /* 0x000000ffff067224 */ /* 0x000fe200078e00ff */
[C---:B------:R-:W-:Y:S01]  /*2ee50*/  ISETP.GE.U32.AND P3, PT, R16.reuse, 0x4, PT ;  /* 0x000000041000780c */ /* 0x040fe20003f66070 */
[----:B--2---:R-:W-:Y:S01]  /*2ee60*/  SHFL.IDX PT, R5, R10, RZ, 0x1f ;  /* 0x00001fff0a057589 */ /* 0x004fe200000e0000 */
[C---:B------:R-:W-:Y:S02]  /*2ee70*/  ISETP.GE.U32.AND P4, PT, R16.reuse, 0x8, PT ;  /* 0x000000081000780c */ /* 0x040fe40003f86070 */
[----:B------:R-:W-:Y:S01]  /*2ee80*/  ISETP.GE.U32.AND P5, PT, R16, 0x10, PT ;  /* 0x000000101000780c */ /* 0x000fe20003fa6070 */
[----:B------:R-:W-:Y:S01]  /*2ee90*/  SHFL.IDX PT, R0, R10, 0x1, 0x1f ;  /* 0x00201f000a007f89 */ /* 0x000fe200000e0000 */
[----:B----4-:R-:W-:-:S02]  /*2eea0*/  @!P1 IMAD.MOV.U32 R4, RZ, RZ, R8 ;  /* 0x000000ffff049224 */ /* 0x010fc400078e0008 */
[----:B------:R-:W-:Y:S02]  /*2eeb0*/  IMAD.MOV.U32 R8, RZ, RZ, RZ ;  /* 0x000000ffff087224 */ /* 0x000fe400078e00ff */
[----:B-----5:R-:W-:Y:S01]  /*2eec0*/  @!P1 IMAD.MOV.U32 R6, RZ, RZ, R2 ;  /* 0x000000ffff069224 */ /* 0x020fe200078e0002 */
        /* <DEDUP_REMOVED lines=18> */
.L_x_2994:
[----:B------:R-:W-:Y:S02]  /*2eff0*/  ULDC UR4, c[0x0][0xc38] ;  /* 0x00030e0000047ab9 */ /* 0x000fe40000000800 */
[----:B------:R-:W-:-:S04]  /*2f000*/  IMAD.U32 R2, RZ, RZ, UR4 ;  /* 0x00000004ff027e24 */ /* 0x000fc8000f8e00ff */
[----:B-1----:R-:W-:-:S04]  /*2f010*/  IMAD R9, R9, R2, RZ ;  /* 0x0000000209097224 */ /* 0x002fc800078e02ff */
[----:B------:R-:W-:-:S05]  /*2f020*/  IMAD.IADD R0, R0, 0x1, R9 ;  /* 0x0000000100007824 */ /* 0x000fca00078e0209 */
[----:B------:R-:W-:-:S13]  /*2f030*/  ISETP.GT.AND P6, PT, R0, R5, PT ;  /* 0x000000050000720c */ /* 0x000fda0003fc4270 */
[----:B------:R-:W-:Y:S05]  /*2f040*/  @P6 BRA `(.L_x_2892) ;  /* 0x0000000000ac6947 */ /* 0x000fea0003800000 */
.L_x_2895:
        /* <DEDUP_REMOVED lines=37> */
.L_x_3002:
[----:B------:R-:W-:Y:S02]  /*2f2a0*/  ULDC UR4, c[0x0][0xc38] ;  /* 0x00030e0000047ab9 */ /* 0x000fe40000000800 */
[----:B------:R-:W-:-:S04]  /*2f2b0*/  IMAD.U32 R2, RZ, RZ, UR4 ;  /* 0x00000004ff027e24 */ /* 0x000fc8000f8e00ff */
[----:B-1----:R-:W-:-:S04]  /*2f2c0*/  IMAD R9, R9, R2, RZ ;  /* 0x0000000209097224 */ /* 0x002fc800078e02ff */
[----:B------:R-:W-:-:S05]  /*2f2d0*/  IMAD.IADD R0, R9, 0x1, R0 ;  /* 0x0000000109007824 */ /* 0x000fca00078e0200 */
[----:B------:R-:W-:-:S13]  /*2f2e0*/  ISETP.GT.AND P6, PT, R0, R5, PT ;  /* 0x000000050000720c */ /* 0x000fda0003fc4270 */
[----:B------:R-:W-:Y:S05]  /*2f2f0*/  @!P6 BRA `(.L_x_2895) ;  /* 0xfffffffc0054e947 */ /* 0x000fea000383ffff */
.L_x_2892:
        /* <DEDUP_REMOVED lines=12> */
.L_x_3007:
[----:B------:R-:W-:-:S13]  /*2f3c0*/  ISETP.NE.AND P0, PT, R0, RZ, PT ;  /* 0x000000ff0000720c */ /* 0x000fda0003f05270 */
[----:B------:R-:W-:Y:S05]  /*2f3d0*/  @!P0 BRA `(.L_x_2897) ;  /* 0x0000000000148947 */ /* 0x000fea0003800000 */
[----:B------:R-:W-:Y:S01]  /*2f3e0*/  UMOV UR4, 0xffffffff ;  /* 0xffffffff00047882 */ /* 0x000fe20000000000 */
[----:B-1----:R-:W-:Y:S02]  /*2f3f0*/  VIADD R3, R3, 0xffffffff ;  /* 0xffffffff03037836 */ /* 0x002fe40000000000 */
[----:B------:R-:W-:Y:S05]  /*2f400*/  BRA.DIV UR4, `(.L_x_2898) ;  /* 0x0000003604907947 */ /* 0x000fea000b800000 */
[----:B------:R1:W2:Y:S02]  /*2f410*/  SHFL.IDX PT, R3, R7, R3, 0x1f ;  /* 0x00001f0307037589 */ /* 0x0002a400000e0000 */
.L_x_3010:
[----:B--2---:R-:W-:-:S07]  /*2f420*/  IMAD.MOV.U32 R8, RZ, RZ, R3 ;  /* 0x000000ffff087224 */ /* 0x004fce00078e0003 */
.L_x_2897:
        /* <DEDUP_REMOVED lines=62> */
.L_x_2899:
        /* <DEDUP_REMOVED lines=63> */
.L_x_2900:
[----:B------:R-:W-:-:S05]  /*2fc00*/  LOP3.LUT R0, RZ, R0, RZ, 0x33, !PT ;  /* 0x00000000ff007212 */ /* 0x000fca00078e33ff */
[----:B------:R-:W-:-:S05]  /*2fc10*/  IMAD.IADD R0, R4, 0x1, R0 ;  /* 0x0000000104007824 */ /* 0x000fca00078e0200 */
[----:B------:R2:W-:Y:S01]  /*2fc20*/  STL [R1+0x4], R0 ;  /* 0x0000040001007387 */ /* 0x0005e20000100800 */
[----:B------:R-:W-:Y:S05]  /*2fc30*/  BRA `(.L_x_2901) ;  /* 0x0000000000287947 */ /* 0x000fea0003800000 */
.L_x_2893:
        /* <DEDUP_REMOVED lines=10> */
.L_x_2901:
[----:B01----:R-:W3:Y:S04]  /*2fce0*/  LDL R2, [R1+0xc] ;  /* 0x00000c0001027983 */ /* 0x003ee80000100800 */
        /* <DEDUP_REMOVED lines=15> */
.L_x_2890:
[----:B------:R-:W2:Y:S01]  /*2fde0*/  LDL R0, [R1+0xc] ;  /* 0x00000c0001007983 */ /* 0x000ea20000100800 */
[----:B------:R-:W-:Y:S02]  /*2fdf0*/  ULDC UR4, c[0x0][0xc3c] ;  /* 0x00030f0000047ab9 */ /* 0x000fe40000000800 */
[----:B--2---:R-:W-:-:S13]  /*2fe00*/  ISETP.GE.AND P0, PT, R0, UR4, PT ;  /* 0x0000000400007c0c */ /* 0x004fda000bf06270 */
[----:B------:R-:W-:Y:S05]  /*2fe10*/  @!P0 BRA `(.L_x_2902) ;  /* 0xffffff8400848947 */ /* 0x000fea000383ffff */
[----:B------:R-:W-:Y:S05]  /*2fe20*/  BSYNC B8 ;  /* 0x0000000000087941 */ /* 0x000fea0003800000 */
.L_x_2752:
        /* <DEDUP_REMOVED lines=12> */
.L_x_3011:
[----:B------:R-:W-:Y:S05]  /*2fef0*/  BSYNC B0 ;  /* 0x0000000000007941 */ /* 0x000fea0003800000 */
.L_x_2903:
[----:B------:R-:W-:-:S03]  /*2ff00*/  UMOV UR4, 0xffffffff ;  /* 0xffffffff00047882 */ /* 0x000fc60000000000 */
[----:B------:R-:W-:Y:S05]  /*2ff10*/  BRA.DIV UR4, `(.L_x_2905) ;  /* 0x0000002e040c7947 */ /* 0x000fea000b800000 */
[----:B------:R-:W1:Y:S02]  /*2ff20*/  S2R R2, SR_TID.X ;  /* 0x0000000000027919 */ /* 0x000e640000002100 */
[----:B-1----:R-:W-:-:S04]  /*2ff30*/  SHF.R.U32.HI R2, RZ, 0x5, R2 ;  /* 0x00000005ff027819 */ /* 0x002fc80000011602 */
[----:B------:R-:W-:-:S05]  /*2ff40*/  LOP3.LUT R2, R2, 0x3, RZ, 0xc0, !PT ;  /* 0x0000000302027812 */ /* 0x000fca00078ec0ff */
[----:B------:R1:W2:Y:S02]  /*2ff50*/  SHFL.IDX PT, R14, R2, RZ, 0x1f ;  /* 0x00001fff020e7589 */ /* 0x0002a400000e0000 */
.L_x_3014:
[----:B--2---:R-:W-:-:S13]  /*2ff60*/  ISETP.NE.AND P0, PT, R14, RZ, PT ;  /* 0x000000ff0e00720c */ /* 0x004fda0003f05270 */
[----:B------:R-:W-:Y:S05]  /*2ff70*/  @P0 BRA `(.L_x_2511) ;  /* 0x0000000000940947 */ /* 0x000fea0003800000 */
[----:B------:R-:W-:-:S03]  /*2ff80*/  UMOV UR4, 0xffffffff ;  /* 0xffffffff00047882 */ /* 0x000fc60000000000 */
[----:B------:R-:W-:Y:S05]  /*2ff90*/  BRA.DIV UR4, `(.L_x_2906) ;  /* 0x0000002e04207947 */ /* 0x000fea000b800000 */
[----:B------:R-:W-:-:S13]  /*2ffa0*/  ELECT P6, URZ, PT ;  /* 0x00000000003f782f */ /* 0x000fda00038c0000 */
.L_x_3017:
        /* <DEDUP_REMOVED lines=8> */
.L_x_2907:
        /* <DEDUP_REMOVED lines=13> */
.L_x_3018:
[----:B------:R-:W1:Y:S02]  /*30100*/  SYNCS.PHASECHK.TRANS64.TRYWAIT P0, [R7+URZ], R2 ;  /* 0x00000002070075a7 */ /* 0x000e64000800017f */
[----:B-1----:R-:W-:Y:S05]  /*30110*/  @!P0 BRA `(.L_x_2909) ;  /* 0x0000002800f48947 */ /* 0x002fea0003800000 */
.L_x_3019:
[----:B------:R-:W-:Y:S05]  /*30120*/  @!P2 BRA `(.L_x_2910) ;  /* 0x000000000004a947 */ /* 0x000fea0003800000 */
[----:B------:R-:W-:Y:S01]  /*30130*/  BPT.TRAP 0x1 ;  /* 0x000000040000795c */ /* 0x000fe20000300000 */
.L_x_2910:
[----:B------:R-:W-:-:S04]  /*30140*/  VIADD R0, R0, 0x36860 ;  /* 0x0003686000007836 */ /* 0x000fc80000000000 */
[----:B------:R-:W-:-:S04]  /*30150*/  IMAD R4, R19, 0x8, R0 ;  /* 0x0000000813047824 */ /* 0x000fc800078e0200 */
[----:B------:R-:W2:Y:S02]  /*30160*/  SYNCS.PHASECHK.TRANS64.TRYWAIT P0, [R4+URZ], R5 ;  /* 0x00000005040075a7 */ /* 0x000ea4000800017f */
[----:B--2---:R-:W-:Y:S05]  /*30170*/  @!P0 BRA `(.L_x_2911) ;  /* 0x0000002800f08947 */ /* 0x004fea0003800000 */
.L_x_3020:
[----:B------:R-:W-:-:S07]  /*30180*/  IMAD R3, R3, 0x8, R0 ;  /* 0x0000000803037824 */ /* 0x000fce00078e0200 */
.L_x_2912:
[----:B---3--:R3:W4:Y:S02]  /*30190*/  SYNCS.PHASECHK.TRANS64.TRYWAIT P0, [R3+URZ], R2 ;  /* 0x00000002030075a7 */ /* 0x008724000800017f */
[----:B----4-:R-:W-:Y:S05]  /*301a0*/  @!P0 NANOSLEEP.SYNCS 0x989680 ;  /* 0x009896800000895d */ /* 0x010fea0003900000 */
[----:B------:R-:W4:Y:S02]  /*301b0*/  @!P0 SYNCS.PHASECHK.TRANS64 P0, [R3+URZ], R2 ;  /* 0x00000002030085a7 */ /* 0x000f24000800007f */
[----:B----4-:R-:W-:Y:S05]  /*301c0*/  @!P0 BRA `(.L_x_2912) ;  /* 0xfffffffc00f08947 */ /* 0x010fea000383ffff */
.L_x_2511:
[----:B------:R-:W-:Y:S05]  /*301d0*/  BSYNC B9 ;  /* 0x0000000000097941 */ /* 0x000fea0003800000 */
.L_x_2508:
[----:B------:R-:W-:Y:S05]  /*301e0*/  EXIT ;  /* 0x000000000000794d */ /* 0x000fea0003800000 */
.L_x_2531:
[----:B0-----:R0:W1:Y:S02]  /*301f0*/  SYNCS.PHASECHK.TRANS64.TRYWAIT P5, [R96+URZ+0x36890], R97 ;  /* 0x03689061600075a7 */ /* 0x00106400080a017f */
[----:B-1----:R-:W-:Y:S05]  /*30200*/  @!P5 NANOSLEEP.SYNCS 0x989680 ;  /* 0x009896800000d95d */ /* 0x002fea0003900000 */
[----:B------:R-:W1:Y:S02]  /*30210*/  @!P5 SYNCS.PHASECHK.TRANS64 P5, [R96+URZ+0x36890], R97 ;  /* 0x036890616000d5a7 */ /* 0x000e6400080a007f */
[----:B-1----:R-:W-:Y:S05]  /*30220*/  @!P5 BRA `(.L_x_2531) ;  /* 0xfffffffc00f0d947 */ /* 0x002fea000383ffff */
[----:B------:R-:W-:Y:S05]  /*30230*/  BRA `(.L_x_2913) ;  /* 0xfffffd3800207947 */ /* 0x000fea000383ffff */
.L_x_2585:
[----:B-1----:R1:W3:Y:S02]  /*30240*/  SYNCS.PHASECHK.TRANS64.TRYWAIT P5, [R96+URZ+0x36890], R97 ;  /* 0x03689061600075a7 */ /* 0x0022e400080a017f */
[----:B---3--:R-:W-:Y:S05]  /*30250*/  @!P5 NANOSLEEP.SYNCS 0x989680 ;  /* 0x009896800000d95d */ /* 0x008fea0003900000 */
[----:B------:R-:W3:Y:S02]  /*30260*/  @!P5 SYNCS.PHASECHK.TRANS64 P5, [R96+URZ+0x36890], R97 ;  /* 0x036890616000d5a7 */ /* 0x000ee400080a007f */
[----:B---3--:R-:W-:Y:S05]  /*30270*/  @!P5 BRA `(.L_x_2585) ;  /* 0xfffffffc00f0d947 */ /* 0x008fea000383ffff */
[----:B------:R-:W-:Y:S05]  /*30280*/  BRA `(.L_x_2914) ;  /* 0xfffffd6c00807947 */ /* 0x000fea000383ffff */
.L_x_2610:
[----:B-1----:R1:W2:Y:S02]  /*30290*/  SYNCS.PHASECHK.TRANS64.TRYWAIT P3, [R96+URZ+0x36890], R97 ;  /* 0x03689061600075a7 */ /* 0x0022a4000806017f */
[----:B--2---:R-:W-:Y:S05]  /*302a0*/  @!P3 NANOSLEEP.SYNCS 0x989680 ;  /* 0x009896800000b95d */ /* 0x004fea0003900000 */
[----:B------:R-:W2:Y:S02]  /*302b0*/  @!P3 SYNCS.PHASECHK.TRANS64 P3, [R96+URZ+0x36890], R97 ;  /* 0x036890616000b5a7 */ /* 0x000ea4000806007f */
[----:B--2---:R-:W-:Y:S05]  /*302c0*/  @!P3 BRA `(.L_x_2610) ;  /* 0xfffffffc00f0b947 */ /* 0x004fea000383ffff */
[----:B------:R-:W-:Y:S05]  /*302d0*/  BRA `(.L_x_2915) ;  /* 0xfffffda0001c7947 */ /* 0x000fea000383ffff */
.L_x_2616:
[----:B0-----:R0:W1:Y:S02]  /*302e0*/  SYNCS.PHASECHK.TRANS64.TRYWAIT P2, [R96+URZ+0x368b0], R97 ;  /* 0x0368b061600075a7 */ /* 0x001064000804017f */
[----:B-1----:R-:W-:Y:S05]  /*302f0*/  @!P2 NANOSLEEP.SYNCS 0x989680 ;  /* 0x009896800000a95d */ /* 0x002fea0003900000 */
[----:B------:R-:W1:Y:S02]  /*30300*/  @!P2 SYNCS.PHASECHK.TRANS64 P2, [R96+URZ+0x368b0], R97 ;  /* 0x0368b0616000a5a7 */ /* 0x000e64000804007f */
[----:B-1----:R-:W-:Y:S05]  /*30310*/  @!P2 BRA `(.L_x_2616) ;  /* 0xfffffffc00f0a947 */ /* 0x002fea000383ffff */
[----:B------:R-:W-:Y:S05]  /*30320*/  BRA `(.L_x_2916) ;  /* 0xfffffda400347947 */ /* 0x000fea000383ffff */
.L_x_2636:
        /* <DEDUP_REMOVED lines=8> */
.L_x_2918:
[----:B------:R-:W-:Y:S05]  /*303b0*/  BSYNC B1 ;  /* 0x0000000000017941 */ /* 0x000fea0003800000 */
.L_x_2917:
        /* <DEDUP_REMOVED lines=8> */
.L_x_2919:
[----:B------:R-:W-:Y:S02]  /*30440*/  IMAD.MOV.U32 R13, RZ, RZ, R63 ;  /* 0x000000ffff0d7224 */ /* 0x000fe400078e003f */
[----:B------:R-:W-:-:S07]  /*30450*/  IMAD.MOV.U32 R6, RZ, RZ, R14 ;  /* 0x000000ffff067224 */ /* 0x000fce00078e000e */
[----:B------:R-:W-:Y:S05]  /*30460*/  WARPSYNC.COLLECTIVE R15, `(.L_x_2920) ;  /* 0x000000000f087348 */ /* 0x000fea0003c00000 */
[----:B------:R0:W1:Y:S02]  /*30470*/  SHFL.IDX P6, R14, R13, R12, R11 ;  /* 0x0000000c0d0e7389 */ /* 0x00006400000c000b */
[----:B01----:R-:W-:Y:S01]  /*30480*/  ENDCOLLECTIVE ;  /* 0x000000000000791b */ /* 0x003fe20003800000 */
.L_x_2920:
[----:B------:R-:W-:Y:S02]  /*30490*/  IMAD.MOV.U32 R13, RZ, RZ, R3 ;  /* 0x000000ffff0d7224 */ /* 0x000fe400078e0003 */
[----:B------:R-:W-:-:S07]  /*304a0*/  IMAD.MOV.U32 R7, RZ, RZ, R14 ;  /* 0x000000ffff077224 */ /* 0x000fce00078e000e */
[----:B------:R-:W-:Y:S05]  /*304b0*/  WARPSYNC.COLLECTIVE R15, `(.L_x_2921) ;  /* 0x000000000f087348 */ /* 0x000fea0003c00000 */
[----:B------:R0:W1:Y:S02]  /*304c0*/  SHFL.IDX P6, R14, R13, R12, R11 ;  /* 0x0000000c0d0e7389 */ /* 0x00006400000c000b */
[----:B01----:R-:W-:Y:S01]  /*304d0*/  ENDCOLLECTIVE ;  /* 0x000000000000791b */ /* 0x003fe20003800000 */
.L_x_2921:
[----:B------:R-:W-:Y:S05]  /*304e0*/  BRA `(.L_x_2922) ;  /* 0xfffffdb400f87947 */ /* 0x000fea000383ffff */
.L_x_2639:
        /* <DEDUP_REMOVED lines=8> */
.L_x_2924:
[----:B------:R-:W-:Y:S05]  /*30570*/  BSYNC B1 ;  /* 0x0000000000017941 */ /* 0x000fea0003800000 */
.L_x_2923:
        /* <DEDUP_REMOVED lines=8> */
.L_x_2925:
[----:B------:R-:W-:Y:S02]  /*30600*/  IMAD.MOV.U32 R13, RZ, RZ, R63 ;  /* 0x000000ffff0d7224 */ /* 0x000fe400078e003f */
[----:B------:R-:W-:-:S07]  /*30610*/  IMAD.MOV.U32 R65, RZ, RZ, R14 ;  /* 0x000000ffff417224 */ /* 0x000fce00078e000e */
[----:B------:R-:W-:Y:S05]  /*30620*/  WARPSYNC.COLLECTIVE R15, `(.L_x_2926) ;  /* 0x000000000f087348 */ /* 0x000fea0003c00000 */
[----:B------:R0:W1:Y:S02]  /*30630*/  SHFL.IDX P6, R14, R13, R12, R11 ;  /* 0x0000000c0d0e7389 */ /* 0x00006400000c000b */
[----:B01----:R-:W-:Y:S01]  /*30640*/  ENDCOLLECTIVE ;  /* 0x000000000000791b */ /* 0x003fe20003800000 */
.L_x_2926:
[----:B------:R-:W-:Y:S02]  /*30650*/  IMAD.MOV.U32 R13, RZ, RZ, R3 ;  /* 0x000000ffff0d7224 */ /* 0x000fe400078e0003 */
[----:B------:R-:W-:-:S07]  /*30660*/  IMAD.MOV.U32 R63, RZ, RZ, R14 ;  /* 0x000000ffff3f7224 */ /* 0x000fce00078e000e */
[----:B------:R-:W-:Y:S05]  /*30670*/  WARPSYNC.COLLECTIVE R15, `(.L_x_2927) ;  /* 0x000000000f087348 */ /* 0x000fea0003c00000 */
[----:B------:R0:W1:Y:S02]  /*30680*/  SHFL.IDX P6, R14, R13, R12, R11 ;  /* 0x0000000c0d0e7389 */ /* 0x00006400000c000b */
[----:B01----:R-:W-:Y:S01]  /*30690*/  ENDCOLLECTIVE ;  /* 0x000000000000791b */ /* 0x003fe20003800000 */
.L_x_2927:
[----:B------:R-:W-:Y:S01]  /*306a0*/  IMAD.MOV.U32 R62, RZ, RZ, R14 ;  /* 0x000000ffff3e7224 */ /* 0x000fe200078e000e */
[----:B------:R-:W-:Y:S06]  /*306b0*/  BRA `(.L_x_2928) ;  /* 0xfffffdbc00b07947 */ /* 0x000fec000383ffff */
.L_x_2643:
[----:B0-----:R0:W1:Y:S02]  /*306c0*/  SYNCS.PHASECHK.TRANS64.TRYWAIT P0, [R16+URZ+0x36800], R5 ;  /* 0x03680005100075a7 */ /* 0x001064000800017f */
[----:B-1----:R-:W-:Y:S05]  /*306d0*/  @!P0 NANOSLEEP.SYNCS 0x989680 ;  /* 0x009896800000895d */ /* 0x002fea0003900000 */
[----:B------:R-:W1:Y:S02]  /*306e0*/  @!P0 SYNCS.PHASECHK.TRANS64 P0, [R16+URZ+0x36800], R5 ;  /* 0x03680005100085a7 */ /* 0x000e64000800007f */
[----:B-1----:R-:W-:Y:S05]  /*306f0*/  @!P0 BRA `(.L_x_2643) ;  /* 0xfffffffc00f08947 */ /* 0x002fea000383ffff */
[----:B------:R-:W-:Y:S05]  /*30700*/  BRA `(.L_x_2929) ;  /* 0xfffffdc400f47947 */ /* 0x000fea000383ffff */
.L_x_2667:
        /* <DEDUP_REMOVED lines=8> */
.L_x_2931:
[----:B------:R-:W-:Y:S05]  /*30790*/  BSYNC B1 ;  /* 0x0000000000017941 */ /* 0x000fea0003800000 */
.L_x_2930:
        /* <DEDUP_REMOVED lines=8> */
.L_x_2932:
[----:B------:R-:W-:Y:S02]  /*30820*/  IMAD.MOV.U32 R9, RZ, RZ, R5 ;  /* 0x000000ffff097224 */ /* 0x000fe400078e0005 */
[----:B------:R-:W-:Y:S02]  /*30830*/  IMAD.MOV.U32 R13, RZ, RZ, R71 ;  /* 0x000000ffff0d7224 */ /* 0x000fe400078e0047 */
[----:B------:R-:W-:-:S07]  /*30840*/  IMAD.MOV.U32 R4, RZ, RZ, R14 ;  /* 0x000000ffff047224 */ /* 0x000fce00078e000e */
[----:B------:R-:W-:Y:S05]  /*30850*/  WARPSYNC.COLLECTIVE R15, `(.L_x_2933) ;  /* 0x000000000f087348 */ /* 0x000fea0003c00000 */
[----:B------:R0:W1:Y:S02]  /*30860*/  SHFL.IDX P6, R14, R13, R12, R11 ;  /* 0x0000000c0d0e7389 */ /* 0x00006400000c000b */
[----:B01----:R-:W-:Y:S01]  /*30870*/  ENDCOLLECTIVE ;  /* 0x000000000000791b */ /* 0x003fe20003800000 */
.L_x_2933:
[----:B------:R-:W-:Y:S02]  /*30880*/  IMAD.MOV.U32 R8, RZ, RZ, R4 ;  /* 0x000000ffff087224 */ /* 0x000fe400078e0004 */
[----:B------:R-:W-:Y:S02]  /*30890*/  IMAD.MOV.U32 R13, RZ, RZ, R70 ;  /* 0x000000ffff0d7224 */ /* 0x000fe400078e0046 */
[----:B------:R-:W-:-:S07]  /*308a0*/  IMAD.MOV.U32 R7, RZ, RZ, R14 ;  /* 0x000000ffff077224 */ /* 0x000fce00078e000e */
[----:B------:R-:W-:Y:S05]  /*308b0*/  WARPSYNC.COLLECTIVE R15, `(.L_x_2934) ;  /* 0x000000000f087348 */ /* 0x000fea0003c00000 */
[----:B------:R0:W1:Y:S02]  /*308c0*/  SHFL.IDX P6, R14, R13, R12, R11 ;  /* 0x0000000c0d0e7389 */ /* 0x00006400000c000b */
[----:B01----:R-:W-:Y:S01]  /*308d0*/  ENDCOLLECTIVE ;  /* 0x000000000000791b */ /* 0x003fe20003800000 */
.L_x_2934:
[----:B------:R-:W-:Y:S05]  /*308e0*/  BRA `(.L_x_2935) ;  /* 0xfffffdec00ac7947 */ /* 0x000fea000383ffff */
.L_x_2670:
        /* <DEDUP_REMOVED lines=8> */
.L_x_2937:
[----:B------:R-:W-:Y:S05]  /*30970*/  BSYNC B1 ;  /* 0x0000000000017941 */ /* 0x000fea0003800000 */
.L_x_2936:
        /* <DEDUP_REMOVED lines=8> */
.L_x_2938:
[----:B------:R-:W-:Y:S02]  /*30a00*/  IMAD.MOV.U32 R13, RZ, RZ, R71 ;  /* 0x000000ffff0d7224 */ /* 0x000fe400078e0047 */
[----:B------:R-:W-:-:S07]  /*30a10*/  IMAD.MOV.U32 R62, RZ, RZ, R14 ;  /* 0x000000ffff3e7224 */ /* 0x000fce00078e000e */
[----:B------:R-:W-:Y:S05]  /*30a20*/  WARPSYNC.COLLECTIVE R15, `(.L_x_2939) ;  /* 0x000000000f087348 */ /* 0x000fea0003c00000 */
[----:B------:R0:W1:Y:S02]  /*30a30*/  SHFL.IDX P6, R14, R13, R12, R11 ;  /* 0x0000000c0d0e7389 */ /* 0x00006400000c000b */
[----:B01----:R-:W-:Y:S01]  /*30a40*/  ENDCOLLECTIVE ;  /* 0x000000000000791b */ /* 0x003fe20003800000 */
.L_x_2939:
[----:B------:R-:W-:Y:S02]  /*30a50*/  IMAD.MOV.U32 R13, RZ, RZ, R70 ;  /* 0x000000ffff0d7224 */ /* 0x000fe400078e0046 */
[----:B------:R-:W-:-:S07]  /*30a60*/  IMAD.MOV.U32 R71, RZ, RZ, R14 ;  /* 0x000000ffff477224 */ /* 0x000fce00078e000e */
[----:B------:R-:W-:Y:S05]  /*30a70*/  WARPSYNC.COLLECTIVE R15, `(.L_x_2940) ;  /* 0x000000000f087348 */ /* 0x000fea0003c00000 */
[----:B------:R0:W1:Y:S02]  /*30a80*/  SHFL.IDX P6, R14, R13, R12, R11 ;  /* 0x0000000c0d0e7389 */ /* 0x00006400000c000b */
[----:B01----:R-:W-:Y:S01]  /*30a90*/  ENDCOLLECTIVE ;  /* 0x000000000000791b */ /* 0x003fe20003800000 */
.L_x_2940:
[----:B------:R-:W-:Y:S01]  /*30aa0*/  IMAD.MOV.U32 R70, RZ, RZ, R14 ;  /* 0x000000ffff467224 */ /* 0x000fe200078e000e */
[----:B------:R-:W-:Y:S06]  /*30ab0*/  BRA `(.L_x_2941) ;  /* 0xfffffdf000d47947 */ /* 0x000fec000383ffff */
.L_x_2674:
[----:B0-----:R0:W1:Y:S02]  /*30ac0*/  SYNCS.PHASECHK.TRANS64.TRYWAIT P0, [R16+URZ+0x36800], R61 ;  /* 0x0368003d100075a7 */ /* 0x001064000800017f */
[----:B-1----:R-:W-:Y:S05]  /*30ad0*/  @!P0 NANOSLEEP.SYNCS 0x989680 ;  /* 0x009896800000895d */ /* 0x002fea0003900000 */
[----:B------:R-:W1:Y:S02]  /*30ae0*/  @!P0 SYNCS.PHASECHK.TRANS64 P0, [R16+URZ+0x36800], R61 ;  /* 0x0368003d100085a7 */ /* 0x000e64000800007f */
[----:B-1----:R-:W-:Y:S05]  /*30af0*/  @!P0 BRA `(.L_x_2674) ;  /* 0xfffffffc00f08947 */ /* 0x002fea000383ffff */
[----:B------:R-:W-:Y:S05]  /*30b00*/  BRA `(.L_x_2942) ;  /* 0xfffffdf800547947 */ /* 0x000fea000383ffff */
.L_x_2688:
[----:B-1----:R1:W2:Y:S02]  /*30b10*/  SYNCS.PHASECHK.TRANS64.TRYWAIT P2, [R3+URZ+0x36830], R0 ;  /* 0x03683000030075a7 */ /* 0x0022a4000804017f */
[----:B--2---:R-:W-:Y:S05]  /*30b20*/  @!P2 NANOSLEEP.SYNCS 0x989680 ;  /* 0x009896800000a95d */ /* 0x004fea0003900000 */
[----:B------:R-:W2:Y:S02]  /*30b30*/  @!P2 SYNCS.PHASECHK.TRANS64 P2, [R3+URZ+0x36830], R0 ;  /* 0x036830000300a5a7 */ /* 0x000ea4000804007f */
[----:B--2---:R-:W-:Y:S05]  /*30b40*/  @!P2 BRA `(.L_x_2688) ;  /* 0xfffffffc00f0a947 */ /* 0x004fea000383ffff */
[----:B------:R-:W-:Y:S05]  /*30b50*/  BRA `(.L_x_2687) ;  /* 0xfffffe2400607947 */ /* 0x000fea000383ffff */
.L_x_2695:
[----:B-1----:R1:W2:Y:S02]  /*30b60*/  SYNCS.PHASECHK.TRANS64.TRYWAIT P3, [R13+URZ+0x36830], R4 ;  /* 0x036830040d0075a7 */ /* 0x0022a4000806017f */
[----:B--2---:R-:W-:Y:S05]  /*30b70*/  @!P3 NANOSLEEP.SYNCS 0x989680 ;  /* 0x009896800000b95d */ /* 0x004fea0003900000 */
[----:B------:R-:W2:Y:S02]  /*30b80*/  @!P3 SYNCS.PHASECHK.TRANS64 P3, [R13+URZ+0x36830], R4 ;  /* 0x036830040d00b5a7 */ /* 0x000ea4000806007f */
[----:B--2---:R-:W-:Y:S05]  /*30b90*/  @!P3 BRA `(.L_x_2695) ;  /* 0xfffffffc00f0b947 */ /* 0x004fea000383ffff */
[----:B------:R-:W-:Y:S05]  /*30ba0*/  BRA `(.L_x_2694) ;  /* 0xfffffe7400447947 */ /* 0x000fea000383ffff */
.L_x_2700:
[----:B-1----:R1:W2:Y:S02]  /*30bb0*/  SYNCS.PHASECHK.TRANS64.TRYWAIT P3, [R11+URZ+0x36850], R0 ;  /* 0x036850000b0075a7 */ /* 0x0022a4000806017f */
[----:B--2---:R-:W-:Y:S05]  /*30bc0*/  @!P3 NANOSLEEP.SYNCS 0x989680 ;  /* 0x009896800000b95d */ /* 0x004fea0003900000 */
[----:B------:R-:W2:Y:S02]  /*30bd0*/  @!P3 SYNCS.PHASECHK.TRANS64 P3, [R11+URZ+0x36850], R0 ;  /* 0x036850000b00b5a7 */ /* 0x000ea4000806007f */
[----:B--2---:R-:W-:Y:S05]  /*30be0*/  @!P3 BRA `(.L_x_2700) ;  /* 0xfffffffc00f0b947 */ /* 0x004fea000383ffff */
[----:B------:R-:W-:Y:S05]  /*30bf0*/  BRA `(.L_x_2699) ;  /* 0xfffffea800e07947 */ /* 0x000fea000383ffff */
.L_x_2708:
[----:B-1----:R1:W2:Y:S02]  /*30c00*/  SYNCS.PHASECHK.TRANS64.TRYWAIT P2, [R4+URZ+0x36830], R5 ;  /* 0x03683005040075a7 */ /* 0x0022a4000804017f */
[----:B--2---:R-:W-:Y:S05]  /*30c10*/  @!P2 NANOSLEEP.SYNCS 0x989680 ;  /* 0x009896800000a95d */ /* 0x004fea0003900000 */
[----:B------:R-:W2:Y:S02]  /*30c20*/  @!P2 SYNCS.PHASECHK.TRANS64 P2, [R4+URZ+0x36830], R5 ;  /* 0x036830050400a5a7 */ /* 0x000ea4000804007f */
[----:B--2---:R-:W-:Y:S05]  /*30c30*/  @!P2 BRA `(.L_x_2708) ;  /* 0xfffffffc00f0a947 */ /* 0x004fea000383ffff */
[----:B------:R-:W-:Y:S05]  /*30c40*/  BRA `(.L_x_2707) ;  /* 0xfffffec8008c7947 */ /* 0x000fea000383ffff */
.L_x_2713:
[----:B-1----:R1:W2:Y:S02]  /*30c50*/  SYNCS.PHASECHK.TRANS64.TRYWAIT P2, [R11+URZ+0x36850], R0 ;  /* 0x036850000b0075a7 */ /* 0x0022a4000804017f */
[----:B--2---:R-:W-:Y:S05]  /*30c60*/  @!P2 NANOSLEEP.SYNCS 0x989680 ;  /* 0x009896800000a95d */ /* 0x004fea0003900000 */
[----:B------:R-:W2:Y:S02]  /*30c70*/  @!P2 SYNCS.PHASECHK.TRANS64 P2, [R11+URZ+0x36850], R0 ;  /* 0x036850000b00a5a7 */ /* 0x000ea4000804007f */
[----:B--2---:R-:W-:Y:S05]  /*30c80*/  @!P2 BRA `(.L_x_2713) ;  /* 0xfffffffc00f0a947 */ /* 0x004fea000383ffff */
[----:B------:R-:W-:Y:S05]  /*30c90*/  BRA `(.L_x_2712) ;  /* 0xffffff0000287947 */ /* 0x000fea000383ffff */
.L_x_2719:
[----:B-1----:R1:W2:Y:S02]  /*30ca0*/  SYNCS.PHASECHK.TRANS64.TRYWAIT P0, [R8+URZ+0x36850], R3 ;  /* 0x03685003080075a7 */ /* 0x0022a4000800017f */
[----:B--2---:R-:W-:Y:S05]  /*30cb0*/  @!P0 NANOSLEEP.SYNCS 0x989680 ;  /* 0x009896800000895d */ /* 0x004fea0003900000 */
[----:B------:R-:W2:Y:S02]  /*30cc0*/  @!P0 SYNCS.PHASECHK.TRANS64 P0, [R8+URZ+0x36850], R3 ;  /* 0x03685003080085a7 */ /* 0x000ea4000800007f */
[----:B--2---:R-:W-:Y:S05]  /*30cd0*/  @!P0 BRA `(.L_x_2719) ;  /* 0xfffffffc00f08947 */ /* 0x004fea000383ffff */
[----:B------:R-:W-:Y:S05]  /*30ce0*/  BRA `(.L_x_2718) ;  /* 0xffffff1c00247947 */ /* 0x000fea000383ffff */
.L_x_2760:
[----:B------:R-:W0:Y:S01]  /*30cf0*/  S2R R11, SR_TID.X ;  /* 0x00000000000b7919 */ /* 0x000e220000002100 */
[----:B------:R-:W-:Y:S01]  /*30d00*/  BSSY B1, `(.L_x_2943) ;  /* 0x000000a000017945 */ /* 0x000fe20003800000 */
[----:B------:R-:W-:Y:S02]  /*30d10*/  IMAD.MOV.U32 R12, RZ, RZ, RZ ;  /* 0x000000ffff0c7224 */ /* 0x000fe400078e00ff */
[----:B------:R-:W-:Y:S01]  /*30d20*/  IMAD.MOV.U32 R15, RZ, RZ, -0x1 ;  /* 0xffffffffff0f7424 */ /* 0x000fe200078e00ff */
[----:B0-----:R-:W-:-:S04]  /*30d30*/  SHF.R.U32.HI R11, RZ, 0x5, R11 ;  /* 0x00000005ff0b7819 */ /* 0x001fc8000001160b */
[----:B------:R-:W-:-:S05]  /*30d40*/  LOP3.LUT R11, R11, 0x3, RZ, 0xc0, !PT ;  /* 0x000000030b0b7812 */ /* 0x000fca00078ec0ff */
[----:B------:R-:W-:Y:S02]  /*30d50*/  IMAD.MOV.U32 R13, RZ, RZ, R11 ;  /* 0x000000ffff0d7224 */ /* 0x000fe400078e000b */
[----:B------:R-:W-:-:S07]  /*30d60*/  IMAD.MOV.U32 R11, RZ, RZ, 0x1f ;  /* 0x0000001fff0b7424 */ /* 0x000fce00078e00ff */
[----:B------:R-:W-:Y:S05]  /*30d70*/  WARPSYNC.COLLECTIVE R15, `(.L_x_2944) ;  /* 0x000000000f087348 */ /* 0x000fea0003c00000 */
[----:B------:R0:W1:Y:S02]  /*30d80*/  SHFL.IDX P6, R14, R13, R12, R11 ;  /* 0x0000000c0d0e7389 */ /* 0x00006400000c000b */
[----:B01----:R-:W-:Y:S01]  /*30d90*/  ENDCOLLECTIVE ;  /* 0x000000000000791b */ /* 0x003fe20003800000 */
.L_x_2944:
[----:B------:R-:W-:Y:S05]  /*30da0*/  BSYNC B1 ;  /* 0x0000000000017941 */ /* 0x000fea0003800000 */
.L_x_2943:
[----:B------:R-:W-:Y:S05]  /*30db0*/  BRA `(.L_x_2945) ;  /* 0xffffff8000647947 */ /* 0x000fea000383ffff */
.L_x_2762:
[----:B------:R-:W-:Y:S01]  /*30dc0*/  BSSY B1, `(.L_x_2946) ;  /* 0x0000006000017945 */ /* 0x000fe20003800000 */
[----:B------:R-:W-:-:S07]  /*30dd0*/  IMAD.MOV.U32 R15, RZ, RZ, -0x1 ;  /* 0xffffffffff0f7424 */ /* 0x000fce00078e00ff */
[----:B0-----:R-:W-:Y:S05]  /*30de0*/  WARPSYNC.COLLECTIVE R15, `(.L_x_2947) ;  /* 0x000000000f0c7348 */ /* 0x001fea0003c00000 */
[----:B------:R-:W-:Y:S02]  /*30df0*/  ELECT P6, UR62, PT ;  /* 0x00000000003e782f */ /* 0x000fe400038c0000 */
[----:B------:R-:W-:Y:S01]  /*30e00*/  MOV R14, UR62 ;  /* 0x0000003e000e7c02 */ /* 0x000fe20008000f00 */
[----:B0-----:R-:W-:Y:S10]  /*30e10*/  ENDCOLLECTIVE ;  /* 0x000000000000791b */ /* 0x001ff40003800000 */
.L_x_2947:
[----:B------:R-:W-:Y:S05]  /*30e20*/  BSYNC B1 ;  /* 0x0000000000017941 */ /* 0x000fea0003800000 */
.L_x_2946:
[----:B------:R-:W-:Y:S05]  /*30e30*/  BRA `(.L_x_2761) ;  /* 0xffffff80005c7947 */ /* 0x000fea000383ffff */
.L_x_2764:
[----:B0-----:R0:W1:Y:S02]  /*30e40*/  SYNCS.PHASECHK.TRANS64.TRYWAIT P0, [R18+URZ+0x36820], R3 ;  /* 0x03682003120075a7 */ /* 0x001064000800017f */
[----:B-1----:R-:W-:Y:S05]  /*30e50*/  @!P0 NANOSLEEP.SYNCS 0x989680 ;  /* 0x009896800000895d */ /* 0x002fea0003900000 */
[----:B------:R-:W1:Y:S02]  /*30e60*/  @!P0 SYNCS.PHASECHK.TRANS64 P0, [R18+URZ+0x36820], R3 ;  /* 0x03682003120085a7 */ /* 0x000e64000800007f */
[----:B-1----:R-:W-:Y:S05]  /*30e70*/  @!P0 BRA `(.L_x_2764) ;  /* 0xfffffffc00f08947 */ /* 0x002fea000383ffff */
[----:B------:R-:W-:Y:S05]  /*30e80*/  BRA `(.L_x_2948) ;  /* 0xffffff80006c7947 */ /* 0x000fea000383ffff */
.L_x_2768:
[----:B-1----:R1:W2:Y:S02]  /*30e90*/  SYNCS.PHASECHK.TRANS64.TRYWAIT P0, [R5+URZ+0x368a0], R9 ;  /* 0x0368a009050075a7 */ /* 0x0022a4000800017f */
[----:B--2---:R-:W-:Y:S05]  /*30ea0*/  @!P0 NANOSLEEP.SYNCS 0x989680 ;  /* 0x009896800000895d */ /* 0x004fea0003900000 */
[----:B------:R-:W2:Y:S02]  /*30eb0*/  @!P0 SYNCS.PHASECHK.TRANS64 P0, [R5+URZ+0x368a0], R9 ;  /* 0x0368a009050085a7 */ /* 0x000ea4000800007f */
[----:B--2---:R-:W-:Y:S05]  /*30ec0*/  @!P0 BRA `(.L_x_2768) ;  /* 0xfffffffc00f08947 */ /* 0x004fea000383ffff */
[----:B------:R-:W-:Y:S05]  /*30ed0*/  BRA `(.L_x_2949) ;  /* 0xffffff80008c7947 */ /* 0x000fea000383ffff */
.L_x_2775:
[----:B0-----:R0:W2:Y:S02]  /*30ee0*/  SYNCS.PHASECHK.TRANS64.TRYWAIT P0, [R5+URZ+0x368c0], R9 ;  /* 0x0368c009050075a7 */ /* 0x0010a4000800017f */
[----:B--2---:R-:W-:Y:S05]  /*30ef0*/  @!P0 NANOSLEEP.SYNCS 0x989680 ;  /* 0x009896800000895d */ /* 0x004fea0003900000 */
[----:B------:R-:W2:Y:S02]  /*30f00*/  @!P0 SYNCS.PHASECHK.TRANS64 P0, [R5+URZ+0x368c0], R9 ;  /* 0x0368c009050085a7 */ /* 0x000ea4000800007f */
[----:B--2---:R-:W-:Y:S05]  /*30f10*/  @!P0 BRA `(.L_x_2775) ;  /* 0xfffffffc00f08947 */ /* 0x004fea000383ffff */
[----:B------:R-:W-:Y:S05]  /*30f20*/  BRA `(.L_x_2950) ;  /* 0xffffff84008c7947 */ /* 0x000fea000383ffff */
.L_x_2784:
[----:B0-----:R0:W1:Y:S02]  /*30f30*/  SYNCS.PHASECHK.TRANS64.TRYWAIT P1, [R7+URZ+0x368a0], R6 ;  /* 0x0368a006070075a7 */ /* 0x001064000802017f */
[----:B-1----:R-:W-:Y:S05]  /*30f40*/  @!P1 NANOSLEEP.SYNCS 0x989680 ;  /* 0x009896800000995d */ /* 0x002fea0003900000 */
[----:B------:R-:W1:Y:S02]  /*30f50*/  @!P1 SYNCS.PHASECHK.TRANS64 P1, [R7+URZ+0x368a0], R6 ;  /* 0x0368a006070095a7 */ /* 0x000e64000802007f */
[----:B-1----:R-:W-:Y:S05]  /*30f60*/  @!P1 BRA `(.L_x_2784) ;  /* 0xfffffffc00f09947 */ /* 0x002fea000383ffff */
[----:B------:R-:W-:Y:S05]  /*30f70*/  BRA `(.L_x_2951) ;  /* 0xffffff8800d87947 */ /* 0x000fea000383ffff */
.L_x_2791:
[----:B-1----:R1:W2:Y:S02]  /*30f80*/  SYNCS.PHASECHK.TRANS64.TRYWAIT P1, [R7+URZ+0x368c0], R6 ;  /* 0x0368c006070075a7 */ /* 0x0022a4000802017f */
[----:B--2---:R-:W-:Y:S05]  /*30f90*/  @!P1 NANOSLEEP.SYNCS 0x989680 ;  /* 0x009896800000995d */ /* 0x004fea0003900000 */
[----:B------:R-:W2:Y:S02]  /*30fa0*/  @!P1 SYNCS.PHASECHK.TRANS64 P1, [R7+URZ+0x368c0], R6 ;  /* 0x0368c006070095a7 */ /* 0x000ea4000802007f */
[----:B--2---:R-:W-:Y:S05]  /*30fb0*/  @!P1 BRA `(.L_x_2791) ;  /* 0xfffffffc00f09947 */ /* 0x004fea000383ffff */
[----:B------:R-:W-:Y:S05]  /*30fc0*/  BRA `(.L_x_2952) ;  /* 0xffffff8c00d47947 */ /* 0x000fea000383ffff */
.L_x_2808:
        /* <DEDUP_REMOVED lines=8> */
[----:B------:R-:W-:Y:S05]  /*31050*/  WARPSYNC.COLLECTIVE R15, `(.L_x_2954) ;  /* 0x000000000f087348 */ /* 0x000fea0003c00000 */
[----:B------:R0:W1:Y:S02]  /*31060*/  SHFL.IDX P6, R14, R13, R12, R11 ;  /* 0x0000000c0d0e7389 */ /* 0x00006400000c000b */
[----:B01----:R-:W-:Y:S01]  /*31070*/  ENDCOLLECTIVE ;  /* 0x000000000000791b */ /* 0x003fe20003800000 */
.L_x_2954:
[----:B------:R-:W-:Y:S05]  /*31080*/  BSYNC B0 ;  /* 0x0000000000007941 */ /* 0x000fea0003800000 */
.L_x_2953:
[----:B------:R-:W-:Y:S05]  /*31090*/  BRA `(.L_x_2955) ;  /* 0xffffff9c004c7947 */ /* 0x000fea000383ffff */
.L_x_2810:
[----:B------:R-:W-:Y:S01]  /*310a0*/  BSSY B0, `(.L_x_2956) ;  /* 0x0000006000007945 */ /* 0x000fe20003800000 */
[----:B------:R-:W-:-:S07]  /*310b0*/  IMAD.MOV.U32 R15, RZ, RZ, -0x1 ;  /* 0xffffffffff0f7424 */ /* 0x000fce00078e00ff */
[----:B0-----:R-:W-:Y:S05]  /*310c0*/  WARPSYNC.COLLECTIVE R15, `(.L_x_2957) ;  /* 0x000000000f0c7348 */ /* 0x001fea0003c00000 */
[----:B------:R-:W-:Y:S02]  /*310d0*/  ELECT P6, UR62, PT ;  /* 0x00000000003e782f */ /* 0x000fe400038c0000 */
[----:B------:R-:W-:Y:S01]  /*310e0*/  MOV R14, UR62 ;  /* 0x0000003e000e7c02 */ /* 0x000fe20008000f00 */
[----:B0-----:R-:W-:Y:S10]  /*310f0*/  ENDCOLLECTIVE ;  /* 0x000000000000791b */ /* 0x001ff40003800000 */
.L_x_2957:
[----:B------:R-:W-:Y:S05]  /*31100*/  BSYNC B0 ;  /* 0x0000000000007941 */ /* 0x000fea0003800000 */
.L_x_2956:
[----:B------:R-:W-:Y:S05]  /*31110*/  BRA `(.L_x_2958) ;  /* 0xffffff9c00587947 */ /* 0x000fea000383ffff */
.L_x_2812:
[----:B0-----:R0:W1:Y:S02]  /*31120*/  SYNCS.PHASECHK.TRANS64.TRYWAIT P0, [R0+URZ+0x36840], R2 ;  /* 0x03684002000075a7 */ /* 0x001064000800017f */
[----:B-1----:R-:W-:Y:S05]  /*31130*/  @!P0 NANOSLEEP.SYNCS 0x989680 ;  /* 0x009896800000895d */ /* 0x002fea0003900000 */
[----:B------:R-:W1:Y:S02]  /*31140*/  @!P0 SYNCS.PHASECHK.TRANS64 P0, [R0+URZ+0x36840], R2 ;  /* 0x03684002000085a7 */ /* 0x000e64000800007f */
[----:B-1----:R-:W-:Y:S05]  /*31150*/  @!P0 BRA `(.L_x_2812) ;  /* 0xfffffffc00f08947 */ /* 0x002fea000383ffff */
[----:B------:R-:W-:Y:S05]  /*31160*/  BRA `(.L_x_2959) ;  /* 0xffffff9c00b87947 */ /* 0x000fea000383ffff */
.L_x_2816:
[----:B------:R-:W2:Y:S01]  /*31170*/  LDL.LU R11, [R1+0x50] ;  /* 0x00005000010b7983 */ /* 0x000ea20000300800 */
[----:B------:R-:W-:Y:S02]  /*31180*/  IMAD.MOV.U32 R13, RZ, RZ, R3 ;  /* 0x000000ffff0d7224 */ /* 0x000fe400078e0003 */
[----:B------:R-:W-:Y:S01]  /*31190*/  IMAD.MOV.U32 R12, RZ, RZ, RZ ;  /* 0x000000ffff0c7224 */ /* 0x000fe200078e00ff */
[----:B------:R-:W0:Y:S01]  /*311a0*/  S2R R5, SR_TID.X ;  /* 0x0000000000057919 */ /* 0x000e220000002100 */
[----:B------:R-:W-:Y:S01]  /*311b0*/  IMAD.MOV.U32 R15, RZ, RZ, -0x1 ;  /* 0xffffffffff0f7424 */ /* 0x000fe200078e00ff */
[----:B0-----:R-:W-:-:S04]  /*311c0*/  LOP3.LUT R5, R5, 0x7f, RZ, 0xc0, !PT ;  /* 0x0000007f05057812 */ /* 0x001fc800078ec0ff */
        /* <DEDUP_REMOVED lines=9> */
.L_x_2960:
[----:B------:R-:W-:Y:S02]  /*31260*/  IMAD.MOV.U32 R13, RZ, RZ, R4 ;  /* 0x000000ffff0d7224 */ /* 0x000fe400078e0004 */
[----:B------:R-:W-:-:S07]  /*31270*/  IMAD.MOV.U32 R6, RZ, RZ, R14 ;  /* 0x000000ffff067224 */ /* 0x000fce00078e000e */
[----:B------:R-:W-:Y:S05]  /*31280*/  WARPSYNC.COLLECTIVE R15, `(.L_x_2961) ;  /* 0x000000000f087348 */ /* 0x000fea0003c00000 */
[----:B------:R0:W1:Y:S02]  /*31290*/  SHFL.IDX P6, R14, R13, R12, R11 ;  /* 0x0000000c0d0e7389 */ /* 0x00006400000c000b */
[----:B01----:R-:W-:Y:S01]  /*312a0*/  ENDCOLLECTIVE ;  /* 0x000000000000791b */ /* 0x003fe20003800000 */
.L_x_2961:
[----:B------:R-:W-:Y:S02]  /*312b0*/  IMAD.MOV.U32 R13, RZ, RZ, R3 ;  /* 0x000000ffff0d7224 */ /* 0x000fe400078e0003 */
[----:B------:R-:W-:Y:S02]  /*312c0*/  IMAD.MOV.U32 R12, RZ, RZ, 0x1 ;  /* 0x00000001ff0c7424 */ /* 0x000fe400078e00ff */
[----:B------:R-:W-:-:S07]  /*312d0*/  IMAD.MOV.U32 R7, RZ, RZ, R14 ;  /* 0x000000ffff077224 */ /* 0x000fce00078e000e */
[----:B------:R-:W-:Y:S05]  /*312e0*/  WARPSYNC.COLLECTIVE R15, `(.L_x_2962) ;  /* 0x000000000f087348 */ /* 0x000fea0003c00000 */
[----:B------:R0:W1:Y:S02]  /*312f0*/  SHFL.IDX P6, R14, R13, R12, R11 ;  /* 0x0000000c0d0e7389 */ /* 0x00006400000c000b */
[----:B01----:R-:W-:Y:S01]  /*31300*/  ENDCOLLECTIVE ;  /* 0x000000000000791b */ /* 0x003fe20003800000 */
.L_x_2962:
        /* <DEDUP_REMOVED lines=10> */
.L_x_2963:
        /* <DEDUP_REMOVED lines=13> */
.L_x_2964:
        /* <DEDUP_REMOVED lines=16> */
.L_x_2965:
        /* <DEDUP_REMOVED lines=13> */
.L_x_2966:
        /* <DEDUP_REMOVED lines=17> */
.L_x_2967:
[----:B------:R-:W-:Y:S02]  /*31760*/  IMAD.MOV.U32 R13, RZ, RZ, R3 ;  /* 0x000000ffff0d7224 */ /* 0x000fe400078e0003 */
[----:B------:R-:W-:Y:S02]  /*31770*/  IMAD.MOV.U32 R12, RZ, RZ, 0x4 ;  /* 0x00000004ff0c7424 */ /* 0x000fe400078e00ff */
[----:B------:R-:W-:-:S07]  /*31780*/  IMAD.MOV.U32 R5, RZ, RZ, R14 ;  /* 0x000000ffff057224 */ /* 0x000fce00078e000e */
[----:B------:R-:W-:Y:S05]  /*31790*/  WARPSYNC.COLLECTIVE R15, `(.L_x_2968) ;  /* 0x000000000f087348 */ /* 0x000fea0003c00000 */
[----:B------:R0:W1:Y:S02]  /*317a0*/  SHFL.IDX P6, R14, R13, R12, R11 ;  /* 0x0000000c0d0e7389 */ /* 0x00006400000c000b */
[----:B01----:R-:W-:Y:S01]  /*317b0*/  ENDCOLLECTIVE ;  /* 0x000000000000791b */ /* 0x003fe20003800000 */
.L_x_2968:
        /* <DEDUP_REMOVED lines=17> */
.L_x_2969:
[----:B------:R-:W-:Y:S02]  /*318d0*/  IMAD.MOV.U32 R13, RZ, RZ, R3 ;  /* 0x000000ffff0d7224 */ /* 0x000fe400078e0003 */
[----:B------:R-:W-:Y:S02]  /*318e0*/  IMAD.MOV.U32 R12, RZ, RZ, 0x5 ;  /* 0x00000005ff0c7424 */ /* 0x000fe400078e00ff */
[----:B------:R-:W-:-:S07]  /*318f0*/  IMAD.MOV.U32 R5, RZ, RZ, R14 ;  /* 0x000000ffff057224 */ /* 0x000fce00078e000e */
[----:B------:R-:W-:Y:S05]  /*31900*/  WARPSYNC.COLLECTIVE R15, `(.L_x_2970) ;  /* 0x000000000f087348 */ /* 0x000fea0003c00000 */
[----:B------:R0:W1:Y:S02]  /*31910*/  SHFL.IDX P6, R14, R13, R12, R11 ;  /* 0x0000000c0d0e7389 */ /* 0x00006400000c000b */
[----:B01----:R-:W-:Y:S01]  /*31920*/  ENDCOLLECTIVE ;  /* 0x000000000000791b */ /* 0x003fe20003800000 */
.L_x_2970:
        /* <DEDUP_REMOVED lines=17> */
.L_x_2971:
[----:B------:R-:W-:Y:S02]  /*31a40*/  IMAD.MOV.U32 R13, RZ, RZ, R3 ;  /* 0x000000ffff0d7224 */ /* 0x000fe400078e0003 */
[----:B------:R-:W-:Y:S02]  /*31a50*/  IMAD.MOV.U32 R12, RZ, RZ, 0x6 ;  /* 0x00000006ff0c7424 */ /* 0x000fe400078e00ff */
[----:B------:R-:W-:-:S07]  /*31a60*/  IMAD.MOV.U32 R5, RZ, RZ, R14 ;  /* 0x000000ffff057224 */ /* 0x000fce00078e000e */
[----:B------:R-:W-:Y:S05]  /*31a70*/  WARPSYNC.COLLECTIVE R15, `(.L_x_2972) ;  /* 0x000000000f087348 */ /* 0x000fea0003c00000 */
[----:B------:R0:W1:Y:S02]  /*31a80*/  SHFL.IDX P6, R14, R13, R12, R11 ;  /* 0x0000000c0d0e7389 */ /* 0x00006400000c000b */
[----:B01----:R-:W-:Y:S01]  /*31a90*/  ENDCOLLECTIVE ;  /* 0x000000000000791b */ /* 0x003fe20003800000 */
.L_x_2972:
        /* <DEDUP_REMOVED lines=15> */
.L_x_2973:
        /* <DEDUP_REMOVED lines=8> */
.L_x_2974:
        /* <DEDUP_REMOVED lines=14> */
.L_x_2975:
[----:B------:R-:W-:Y:S01]  /*31cf0*/  @!PT LDS RZ, [RZ] ;  /* 0x00000000fffff984 */ /* 0x000fe20000000800 */
[----:B------:R-:W-:Y:S01]  /*31d00*/  @!PT LDS RZ, [RZ] ;  /* 0x00000000fffff984 */ /* 0x000fe20000000800 */
[----:B------:R-:W-:Y:S01]  /*31d10*/  @!PT LDS RZ, [RZ] ;  /* 0x00000000fffff984 */ /* 0x000fe20000000800 */
[----:B------:R0:W-:Y:S01]  /*31d20*/  @!P4 LDGSTS.E.BYPASS.LTC128B.128 [R10+0x20400], desc[UR60][R6.64+0x100], !P0 ;  /* 0x20400100060acfae */ /* 0x0001e2000c101d7c */
[----:B------:R-:W-:Y:S01]  /*31d30*/  IMAD.MOV.U32 R3, RZ, RZ, R14 ;  /* 0x000000ffff037224 */ /* 0x000fe200078e000e */
[----:B------:R-:W-:Y:S06]  /*31d40*/  BRA `(.L_x_2976) ;  /* 0xffffffa000707947 */ /* 0x000fec000383ffff */
.L_x_2821:
[----:B----4-:R4:W0:Y:S02]  /*31d50*/  SYNCS.PHASECHK.TRANS64.TRYWAIT P0, [R18+URZ+0x36820], R0 ;  /* 0x03682000120075a7 */ /* 0x010824000800017f */
[----:B0-----:R-:W-:Y:S05]  /*31d60*/  @!P0 NANOSLEEP.SYNCS 0x989680 ;  /* 0x009896800000895d */ /* 0x001fea0003900000 */
[----:B------:R-:W0:Y:S02]  /*31d70*/  @!P0 SYNCS.PHASECHK.TRANS64 P0, [R18+URZ+0x36820], R0 ;  /* 0x03682000120085a7 */ /* 0x000e24000800007f */
[----:B0-----:R-:W-:Y:S05]  /*31d80*/  @!P0 BRA `(.L_x_2821) ;  /* 0xfffffffc00f08947 */ /* 0x001fea000383ffff */
[----:B------:R-:W-:Y:S05]  /*31d90*/  BRA `(.L_x_2977) ;  /* 0xffffffa000f07947 */ /* 0x000fea000383ffff */
.L_x_2830:
[----:B-1----:R1:W2:Y:S02]  /*31da0*/  SYNCS.PHASECHK.TRANS64.TRYWAIT P0, [R3+URZ+0x36840], R2 ;  /* 0x03684002030075a7 */ /* 0x0022a4000800017f */
[----:B--2---:R-:W-:Y:S05]  /*31db0*/  @!P0 NANOSLEEP.SYNCS 0x989680 ;  /* 0x009896800000895d */ /* 0x004fea0003900000 */
[----:B------:R-:W2:Y:S02]  /*31dc0*/  @!P0 SYNCS.PHASECHK.TRANS64 P0, [R3+URZ+0x36840], R2 ;  /* 0x03684002030085a7 */ /* 0x000ea4000800007f */
[----:B--2---:R-:W-:Y:S05]  /*31dd0*/  @!P0 BRA `(.L_x_2830) ;  /* 0xfffffffc00f08947 */ /* 0x004fea000383ffff */
[----:B------:R-:W-:Y:S05]  /*31de0*/  BRA `(.L_x_2978) ;  /* 0xffffffa400cc7947 */ /* 0x000fea000383ffff */
.L_x_2837:
[----:B0-----:R0:W1:Y:S02]  /*31df0*/  SYNCS.PHASECHK.TRANS64.TRYWAIT P0, [R3+URZ+0x60], R2 ;  /* 0x00006002030075a7 */ /* 0x001064000800017f */
[----:B-1----:R-:W-:Y:S05]  /*31e00*/  @!P0 NANOSLEEP.SYNCS 0x989680 ;  /* 0x009896800000895d */ /* 0x002fea0003900000 */
[----:B------:R-:W1:Y:S02]  /*31e10*/  @!P0 SYNCS.PHASECHK.TRANS64 P0, [R3+URZ+0x60], R2 ;  /* 0x00006002030085a7 */ /* 0x000e64000800007f */
[----:B-1----:R-:W-:Y:S05]  /*31e20*/  @!P0 BRA `(.L_x_2837) ;  /* 0xfffffffc00f08947 */ /* 0x002fea000383ffff */
[----:B------:R-:W-:Y:S05]  /*31e30*/  BRA `(.L_x_2979) ;  /* 0xffffffa800e07947 */ /* 0x000fea000383ffff */
.L_x_2847:
[----:B-1----:R1:W2:Y:S02]  /*31e40*/  SYNCS.PHASECHK.TRANS64.TRYWAIT P0, [R3+URZ+0x36840], R2 ;  /* 0x03684002030075a7 */ /* 0x0022a4000800017f */
[----:B--2---:R-:W-:Y:S05]  /*31e50*/  @!P0 NANOSLEEP.SYNCS 0x989680 ;  /* 0x009896800000895d */ /* 0x004fea0003900000 */
[----:B------:R-:W2:Y:S02]  /*31e60*/  @!P0 SYNCS.PHASECHK.TRANS64 P0, [R3+URZ+0x36840], R2 ;  /* 0x03684002030085a7 */ /* 0x000ea4000800007f */
[----:B--2---:R-:W-:Y:S05]  /*31e70*/  @!P0 BRA `(.L_x_2847) ;  /* 0xfffffffc00f08947 */ /* 0x004fea000383ffff */
[----:B------:R-:W-:Y:S05]  /*31e80*/  BRA `(.L_x_2980) ;  /* 0xffffffb000ac7947 */ /* 0x000fea000383ffff */
.L_x_2854:
[----:B0-----:R0:W1:Y:S02]  /*31e90*/  SYNCS.PHASECHK.TRANS64.TRYWAIT P0, [R2+URZ+0x60], R3 ;  /* 0x00006003020075a7 */ /* 0x001064000800017f */
[----:B-1----:R-:W-:Y:S05]  /*31ea0*/  @!P0 NANOSLEEP.SYNCS 0x989680 ;  /* 0x009896800000895d */ /* 0x002fea0003900000 */
[----:B------:R-:W1:Y:S02]  /*31eb0*/  @!P0 SYNCS.PHASECHK.TRANS64 P0, [R2+URZ+0x60], R3 ;  /* 0x00006003020085a7 */ /* 0x000e64000800007f */
[----:B-1----:R-:W-:Y:S05]  /*31ec0*/  @!P0 BRA `(.L_x_2854) ;  /* 0xfffffffc00f08947 */ /* 0x002fea000383ffff */
[----:B------:R-:W-:Y:S05]  /*31ed0*/  BRA `(.L_x_2981) ;  /* 0xffffffb400c07947 */ /* 0x000fea000383ffff */
.L_x_2864:
[----:B--2---:R2:W3:Y:S02]  /*31ee0*/  SYNCS.PHASECHK.TRANS64.TRYWAIT P0, [R2+URZ+0x36840], R3 ;  /* 0x03684003020075a7 */ /* 0x0044e4000800017f */
[----:B---3--:R-:W-:Y:S05]  /*31ef0*/  @!P0 NANOSLEEP.SYNCS 0x989680 ;  /* 0x009896800000895d */ /* 0x008fea0003900000 */
[----:B------:R-:W3:Y:S02]  /*31f00*/  @!P0 SYNCS.PHASECHK.TRANS64 P0, [R2+URZ+0x36840], R3 ;  /* 0x03684003020085a7 */ /* 0x000ee4000800007f */
[----:B---3--:R-:W-:Y:S05]  /*31f10*/  @!P0 BRA `(.L_x_2864) ;  /* 0xfffffffc00f08947 */ /* 0x008fea000383ffff */
[----:B------:R-:W-:Y:S05]  /*31f20*/  BRA `(.L_x_2982) ;  /* 0xffffffbc005c7947 */ /* 0x000fea000383ffff */
.L_x_2871:
[----:B0-----:R0:W1:Y:S02]  /*31f30*/  SYNCS.PHASECHK.TRANS64.TRYWAIT P0, [R2+URZ+0x60], R5 ;  /* 0x00006005020075a7 */ /* 0x001064000800017f */
[----:B-1----:R-:W-:Y:S05]  /*31f40*/  @!P0 NANOSLEEP.SYNCS 0x989680 ;  /* 0x009896800000895d */ /* 0x002fea0003900000 */
[----:B------:R-:W1:Y:S02]  /*31f50*/  @!P0 SYNCS.PHASECHK.TRANS64 P0, [R2+URZ+0x60], R5 ;  /* 0x00006005020085a7 */ /* 0x000e64000800007f */
[----:B-1----:R-:W-:Y:S05]  /*31f60*/  @!P0 BRA `(.L_x_2871) ;  /* 0xfffffffc00f08947 */ /* 0x002fea000383ffff */
[----:B------:R-:W-:Y:S05]  /*31f70*/  BRA `(.L_x_2983) ;  /* 0xffffffc000707947 */ /* 0x000fea000383ffff */
.L_x_2883:
[----:B---3--:R3:W4:Y:S02]  /*31f80*/  SYNCS.PHASECHK.TRANS64.TRYWAIT P0, [R0+URZ+0x36860], R2 ;  /* 0x03686002000075a7 */ /* 0x008724000800017f */
[----:B----4-:R-:W-:Y:S05]  /*31f90*/  @!P0 NANOSLEEP.SYNCS 0x989680 ;  /* 0x009896800000895d */ /* 0x010fea0003900000 */
[----:B------:R-:W4:Y:S02]  /*31fa0*/  @!P0 SYNCS.PHASECHK.TRANS64 P0, [R0+URZ+0x36860], R2 ;  /* 0x03686002000085a7 */ /* 0x000f24000800007f */
[----:B----4-:R-:W-:Y:S05]  /*31fb0*/  @!P0 BRA `(.L_x_2883) ;  /* 0xfffffffc00f08947 */ /* 0x010fea000383ffff */
[----:B------:R-:W-:Y:S05]  /*31fc0*/  BRA `(.L_x_2984) ;  /* 0xffffffc400f87947 */ /* 0x000fea000383ffff */
.L_x_2891:
[----:B------:R-:W4:Y:S01]  /*31fd0*/  LDL R0, [R1] ;  /* 0x0000000001007983 */ /* 0x000f220000100800 */
[----:B------:R-:W-:Y:S01]  /*31fe0*/  BSSY B0, `(.L_x_2985) ;  /* 0x0000008000007945 */ /* 0x000fe20003800000 */
[----:B------:R-:W-:Y:S02]  /*31ff0*/  IMAD.MOV.U32 R12, RZ, RZ, RZ ;  /* 0x000000ffff0c7224 */ /* 0x000fe400078e00ff */
[----:B------:R-:W-:Y:S02]  /*32000*/  IMAD.MOV.U32 R11, RZ, RZ, 0x1f ;  /* 0x0000001fff0b7424 */ /* 0x000fe400078e00ff */
[----:B------:R-:W-:Y:S02]  /*32010*/  IMAD.MOV.U32 R15, RZ, RZ, -0x1 ;  /* 0xffffffffff0f7424 */ /* 0x000fe400078e00ff */
[----:B----4-:R-:W-:-:S07]  /*32020*/  IMAD.MOV.U32 R13, RZ, RZ, R0 ;  /* 0x000000ffff0d7224 */ /* 0x010fce00078e0000 */
[----:B-123--:R-:W-:Y:S05]  /*32030*/  WARPSYNC.COLLECTIVE R15, `(.L_x_2986) ;  /* 0x000000000f087348 */ /* 0x00efea0003c00000 */
[----:B------:R0:W4:Y:S02]  /*32040*/  SHFL.IDX P6, R14, R13, R12, R11 ;  /* 0x0000000c0d0e7389 */ /* 0x00012400000c000b */
[----:B01234-:R-:W-:Y:S01]  /*32050*/  ENDCOLLECTIVE ;  /* 0x000000000000791b */ /* 0x01ffe20003800000 */
.L_x_2986:
[----:B------:R-:W-:Y:S05]  /*32060*/  BSYNC B0 ;  /* 0x0000000000007941 */ /* 0x000fea0003800000 */
.L_x_2985:
        /* <DEDUP_REMOVED lines=9> */
.L_x_2987:
        /* <DEDUP_REMOVED lines=26> */
.L_x_2988:
        /* <DEDUP_REMOVED lines=8> */
.L_x_2989:
        /* <DEDUP_REMOVED lines=8> */
.L_x_2990:
        /* <DEDUP_REMOVED lines=8> */
.L_x_2991:
        /* <DEDUP_REMOVED lines=8> */
.L_x_2992:
        /* <DEDUP_REMOVED lines=9> */
.L_x_2993:
[----:B------:R-:W-:Y:S01]  /*32530*/  IMAD.MOV.U32 R9, RZ, RZ, R14 ;  /* 0x000000ffff097224 */ /* 0x000fe200078e000e */
[----:B------:R-:W-:Y:S06]  /*32540*/  BRA `(.L_x_2994) ;  /* 0xffffffc800a87947 */ /* 0x000fec000383ffff */
.L_x_2894:
        /* <DEDUP_REMOVED lines=8> */
.L_x_2996:
[----:B------:R-:W-:Y:S05]  /*325d0*/  BSYNC B0 ;  /* 0x0000000000007941 */ /* 0x000fea0003800000 */
.L_x_2995:
        /* <DEDUP_REMOVED lines=10> */
.L_x_2997:
        /* <DEDUP_REMOVED lines=8> */
.L_x_2998:
        /* <DEDUP_REMOVED lines=8> */
.L_x_2999:
        /* <DEDUP_REMOVED lines=8> */
.L_x_3000:
        /* <DEDUP_REMOVED lines=9> */
.L_x_3001:
[----:B------:R-:W-:Y:S01]  /*32890*/  IMAD.MOV.U32 R9, RZ, RZ, R14 ;  /* 0x000000ffff097224 */ /* 0x000fe200078e000e */
[----:B------:R-:W-:Y:S06]  /*328a0*/  BRA `(.L_x_3002) ;  /* 0xffffffc8007c7947 */ /* 0x000fec000383ffff */
.L_x_2896:
[----:B------:R-:W-:Y:S01]  /*328b0*/  BSSY B0, `(.L_x_3003) ;  /* 0x0000006000007945 */ /* 0x000fe20003800000 */
[----:B------:R-:W-:Y:S01]  /*328c0*/  PLOP3.LUT P6, PT, P6, PT, PT, 0x8, 0x0 ;  /* 0x000000000000781c */ /* 0x000fe200037ce170 */
[----:B------:R-:W-:-:S12]  /*328d0*/  IMAD.MOV.U32 R15, RZ, RZ, -0x1 ;  /* 0xffffffffff0f7424 */ /* 0x000fd800078e00ff */
[----:B0-----:R-:W-:Y:S05]  /*328e0*/  WARPSYNC.COLLECTIVE R15, `(.L_x_3004) ;  /* 0x000000000f087348 */ /* 0x001fea0003c00000 */
[----:B------:R-:W-:Y:S01]  /*328f0*/  VOTE.ANY R14, PT, P6 ;  /* 0x00000000000e7806 */ /* 0x000fe200030e0100 */
[----:B0-----:R-:W-:Y:S06]  /*32900*/  ENDCOLLECTIVE ;  /* 0x000000000000791b */ /* 0x001fec0003800000 */
.L_x_3004:
[----:B------:R-:W-:Y:S05]  /*32910*/  BSYNC B0 ;  /* 0x0000000000007941 */ /* 0x000fea0003800000 */
.L_x_3003:
        /* <DEDUP_REMOVED lines=10> */
.L_x_3005:
[----:B------:R-:W-:Y:S02]  /*329c0*/  IMAD.MOV.U32 R13, RZ, RZ, R6 ;  /* 0x000000ffff0d7224 */ /* 0x000fe400078e0006 */
[----:B------:R-:W-:-:S07]  /*329d0*/  IMAD.MOV.U32 R4, RZ, RZ, R14 ;  /* 0x000000ffff047224 */ /* 0x000fce00078e000e */
[----:B------:R-:W-:Y:S05]  /*329e0*/  WARPSYNC.COLLECTIVE R15, `(.L_x_3006) ;  /* 0x000000000f087348 */ /* 0x000fea0003c00000 */
[----:B------:R0:W1:Y:S02]  /*329f0*/  SHFL.IDX P6, R14, R13, R12, R11 ;  /* 0x0000000c0d0e7389 */ /* 0x00006400000c000b */
[----:B01----:R-:W-:Y:S01]  /*32a00*/  ENDCOLLECTIVE ;  /* 0x000000000000791b */ /* 0x003fe20003800000 */
.L_x_3006:
[----:B------:R-:W-:Y:S02]  /*32a10*/  IMAD.MOV.U32 R6, RZ, RZ, R14 ;  /* 0x000000ffff067224 */ /* 0x000fe400078e000e */
[----:B------:R-:W-:-:S05]  /*32a20*/  IMAD.IADD R10, R3, 0x1, R10 ;  /* 0x00000001030a7824 */ /* 0x000fca00078e020a */
[----:B------:R0:W-:Y:S01]  /*32a30*/  STL [R1+0xc], R10 ;  /* 0x00000c0a01007387 */ /* 0x0001e20000100800 */
[----:B------:R-:W-:Y:S05]  /*32a40*/  BRA `(.L_x_3007) ;  /* 0xffffffc8005c7947 */ /* 0x000fea000383ffff */
.L_x_2898:
        /* <DEDUP_REMOVED lines=8> */
.L_x_3009:
[----:B------:R-:W-:Y:S05]  /*32ad0*/  BSYNC B0 ;  /* 0x0000000000007941 */ /* 0x000fea0003800000 */
.L_x_3008:
[----:B------:R-:W-:Y:S01]  /*32ae0*/  IMAD.MOV.U32 R3, RZ, RZ, R14 ;  /* 0x000000ffff037224 */ /* 0x000fe200078e000e */
[----:B------:R-:W-:Y:S06]  /*32af0*/  BRA `(.L_x_3010) ;  /* 0xffffffc800487947 */ /* 0x000fec000383ffff */
.L_x_2904:
[----:B0-----:R0:W1:Y:S02]  /*32b00*/  SYNCS.PHASECHK.TRANS64.TRYWAIT P0, [R0+URZ+0x36820], R3 ;  /* 0x03682003000075a7 */ /* 0x001064000800017f */
[----:B-1----:R-:W-:Y:S05]  /*32b10*/  @!P0 NANOSLEEP.SYNCS 0x989680 ;  /* 0x009896800000895d */ /* 0x002fea0003900000 */
[----:B------:R-:W1:Y:S02]  /*32b20*/  @!P0 SYNCS.PHASECHK.TRANS64 P0, [R0+URZ+0x36820], R3 ;  /* 0x03682003000085a7 */ /* 0x000e64000800007f */
[----:B-1----:R-:W-:Y:S05]  /*32b30*/  @!P0 BRA `(.L_x_2904) ;  /* 0xfffffffc00f08947 */ /* 0x002fea000383ffff */
[----:B------:R-:W-:Y:S05]  /*32b40*/  BRA `(.L_x_3011) ;  /* 0xffffffd000e87947 */ /* 0x000fea000383ffff */
.L_x_2905:
        /* <DEDUP_REMOVED lines=11> */
.L_x_3013:
[----:B------:R-:W-:Y:S05]  /*32c00*/  BSYNC B0 ;  /* 0x0000000000007941 */ /* 0x000fea0003800000 */
.L_x_3012:
[----:B------:R-:W-:Y:S05]  /*32c10*/  BRA `(.L_x_3014) ;  /* 0xffffffd000d07947 */ /* 0x000fea000383ffff */
.L_x_2906:
[----:B------:R-:W-:Y:S01]  /*32c20*/  BSSY B0, `(.L_x_3015) ;  /* 0x0000006000007945 */ /* 0x000fe20003800000 */
[----:B------:R-:W-:-:S07]  /*32c30*/  IMAD.MOV.U32 R15, RZ, RZ, -0x1 ;  /* 0xffffffffff0f7424 */ /* 0x000fce00078e00ff */
[----:B01----:R-:W-:Y:S05]  /*32c40*/  WARPSYNC.COLLECTIVE R15, `(.L_x_3016) ;  /* 0x000000000f0c7348 */ /* 0x003fea0003c00000 */
[----:B------:R-:W-:Y:S02]  /*32c50*/  ELECT P6, UR62, PT ;  /* 0x00000000003e782f */ /* 0x000fe400038c0000 */
[----:B------:R-:W-:Y:S01]  /*32c60*/  MOV R14, UR62 ;  /* 0x0000003e000e7c02 */ /* 0x000fe20008000f00 */
[----:B01----:R-:W-:Y:S10]  /*32c70*/  ENDCOLLECTIVE ;  /* 0x000000000000791b */ /* 0x003ff40003800000 */
.L_x_3016:
[----:B------:R-:W-:Y:S05]  /*32c80*/  BSYNC B0 ;  /* 0x0000000000007941 */ /* 0x000fea0003800000 */
.L_x_3015:
[----:B------:R-:W-:Y:S05]  /*32c90*/  BRA `(.L_x_3017) ;  /* 0xffffffd000c47947 */ /* 0x000fea000383ffff */
.L_x_2908:
[----:B0-----:R0:W1:Y:S02]  /*32ca0*/  SYNCS.PHASECHK.TRANS64.TRYWAIT P0, [R6+URZ], R5 ;  /* 0x00000005060075a7 */ /* 0x001064000800017f */
[----:B-1----:R-:W-:Y:S05]  /*32cb0*/  @!P0 NANOSLEEP.SYNCS 0x989680 ;  /* 0x009896800000895d */ /* 0x002fea0003900000 */
[----:B------:R-:W1:Y:S02]  /*32cc0*/  @!P0 SYNCS.PHASECHK.TRANS64 P0, [R6+URZ], R5 ;  /* 0x00000005060085a7 */ /* 0x000e64000800007f */
[----:B-1----:R-:W-:Y:S05]  /*32cd0*/  @!P0 BRA `(.L_x_2908) ;  /* 0xfffffffc00f08947 */ /* 0x002fea000383ffff */
[----:B------:R-:W-:Y:S05]  /*32ce0*/  BRA `(.L_x_3018) ;  /* 0xffffffd400047947 */ /* 0x000fea000383ffff */
.L_x_2909:
[----:B-1----:R1:W2:Y:S02]  /*32cf0*/  SYNCS.PHASECHK.TRANS64.TRYWAIT P0, [R7+URZ], R2 ;  /* 0x00000002070075a7 */ /* 0x0022a4000800017f */
[----:B--2---:R-:W-:Y:S05]  /*32d00*/  @!P0 NANOSLEEP.SYNCS 0x989680 ;  /* 0x009896800000895d */ /* 0x004fea0003900000 */
[----:B------:R-:W2:Y:S02]  /*32d10*/  @!P0 SYNCS.PHASECHK.TRANS64 P0, [R7+URZ], R2 ;  /* 0x00000002070085a7 */ /* 0x000ea4000800007f */
[----:B--2---:R-:W-:Y:S05]  /*32d20*/  @!P0 BRA `(.L_x_2909) ;  /* 0xfffffffc00f08947 */ /* 0x004fea000383ffff */
[----:B------:R-:W-:Y:S05]  /*32d30*/  BRA `(.L_x_3019) ;  /* 0xffffffd000f87947 */ /* 0x000fea000383ffff */
.L_x_2911:
[----:B--2---:R2:W3:Y:S02]  /*32d40*/  SYNCS.PHASECHK.TRANS64.TRYWAIT P0, [R4+URZ], R5 ;  /* 0x00000005040075a7 */ /* 0x0044e4000800017f */
[----:B---3--:R-:W-:Y:S05]  /*32d50*/  @!P0 NANOSLEEP.SYNCS 0x989680 ;  /* 0x009896800000895d */ /* 0x008fea0003900000 */
[----:B------:R-:W3:Y:S02]  /*32d60*/  @!P0 SYNCS.PHASECHK.TRANS64 P0, [R4+URZ], R5 ;  /* 0x00000005040085a7 */ /* 0x000ee4000800007f */
[----:B---3--:R-:W-:Y:S05]  /*32d70*/  @!P0 BRA `(.L_x_2911) ;  /* 0xfffffffc00f08947 */ /* 0x008fea000383ffff */
[----:B------:R-:W-:Y:S05]  /*32d80*/  BRA `(.L_x_3020) ;  /* 0xffffffd000fc7947 */ /* 0x000fea000383ffff */
.L_x_3021:
        /* <DEDUP_REMOVED lines=15> */
.L_x_3030:


//--------------------- .nv.global.init           --------------------------
	.section	.nv.global.init,"aw",@progbits
.nv.global.init:
	.type		$str$20,@object
	.size		$str$20,($str$21 - $str$20)
$str$20:
        /*0000*/ 	.byte	0x28, 0x61, 0x64, 0x64, 0x72, 0x65, 0x73, 0x73, 0x20, 0x26, 0x20, 0x6d, 0x61, 0x73, 0x6b, 0x29
        /*0010*/ 	.byte	0x20, 0x3d, 0x3d, 0x20, 0x30, 0x00
	.type		$str$21,@object
	.size		$str$21,(__unnamed_9 - $str$21)
$str$21:
        /*0016*/ 	.byte	0x2f, 0x74, 0x6d, 0x70, 0x2f, 0x6f, 0x73, 0x73, 0x5f, 0x6b, 0x65, 0x72, 0x6e, 0x65, 0x6c, 0x73
        /*0026*/ 	.byte	0x5f, 0x73, 0x72, 0x63, 0x2f, 0x66, 0x6c, 0x61, 0x73, 0x68, 0x5f, 0x61, 0x74, 0x74, 0x65, 0x6e
        /*0036*/ 	.byte	0x74, 0x69, 0x6f, 0x6e, 0x2f, 0x63, 0x73, 0x72, 0x63, 0x2f, 0x63, 0x75, 0x74, 0x6c, 0x61, 0x73
        /*0046*/ 	.byte	0x73, 0x2f, 0x69, 0x6e, 0x63, 0x6c, 0x75, 0x64, 0x65, 0x2f, 0x63, 0x75, 0x74, 0x65, 0x2f, 0x70
        /*0056*/ 	.byte	0x6f, 0x69, 0x6e, 0x74, 0x65, 0x72, 0x5f, 0x66, 0x6c, 0x61, 0x67, 0x67, 0x65, 0x64, 0x2e, 0x68
        /*0066*/ 	.byte	0x70, 0x70, 0x00
	.type		__unnamed_9,@object
	.size		__unnamed_9,(__unnamed_5 - __unnamed_9)
__unnamed_9:
        /* <DEDUP_REMOVED lines=25> */
	.type		__unnamed_5,@object
	.size		__unnamed_5,(__unnamed_4 - __unnamed_5)
__unnamed_5:
        /* <DEDUP_REMOVED lines=25> */
	.type		__unnamed_4,@object
	.size		__unnamed_4,(__unnamed_3 - __unnamed_4)
__unnamed_4:
        /* <DEDUP_REMOVED lines=25> */
	.type		__unnamed_3,@object
	.size		__unnamed_3,(__unnamed_7 - __unnamed_3)
__unnamed_3:
        /* <DEDUP_REMOVED lines=29> */
	.type		__unnamed_7,@object
	.size		__unnamed_7,(__unnamed_2 - __unnamed_7)
__unnamed_7:
        /* <DEDUP_REMOVED lines=29> */
	.type		__unnamed_2,@object
	.size		__unnamed_2,(__unnamed_8 - __unnamed_2)
__unnamed_2:
        /* <DEDUP_REMOVED lines=29> */
	.type		__unnamed_8,@object
	.size		__unnamed_8,(__unnamed_1 - __unnamed_8)
__unnamed_8:
        /* <DEDUP_REMOVED lines=29> */
	.type		__unnamed_1,@object
	.size		__unnamed_1,(__unnamed_6 - __unnamed_1)
__unnamed_1:
        /* <DEDUP_REMOVED lines=29> */
        /*0e05*/ 	.byte	0x5d, 0x00
	.type		__unnamed_6,@object
	.size		__unnamed_6,(.L_5 - __unnamed_6)
__unnamed_6:
        /* <DEDUP_REMOVED lines=30> */
.L_5:


//--------------------- .nv.shared._ZN7cutlass13device_kernelIN5flash11enable_sm90INS1_16FlashAttnFwdSm90INS1_25CollectiveMainloopFwdSm90ILi2EN4cute5tupleIJNS5_1CILi1EEES8_S8_EEENS6_IJNS7_ILi128EEENS7_ILi112EEENS7_ILi192EEEEEELi192ENS_10bfloat16_tEfNS_4arch4Sm90ELb0ELb0ELb0ELb0ELb0ELb0ELb0ELb1ELb1ELb1ELb1ELb0EEENS1_21CollectiveEpilogueFwdINS6_IJSA_SC_SB_EEES9_SE_SG_Li256ELb0ELb1ELb1ELb0EEENS1_19SingleTileSchedulerILb0ELb1ELb1ELi128EEEEEEEEEvNT_6ParamsE --------------------------
	.section	.nv.shared._ZN7cutlass13device_kernelIN5flash11enable_sm90INS1_16FlashAttnFwdSm90INS1_25CollectiveMainloopFwdSm90ILi2EN4cute5tupleIJNS5_1CILi1EEES8_S8_EEENS6_IJNS7_ILi128EEENS7_ILi112EEENS7_ILi192EEEEEELi192ENS_10bfloat16_tEfNS_4arch4Sm90ELb0ELb0ELb0ELb0ELb0ELb0ELb0ELb1ELb1ELb1ELb1ELb0EEENS1_21CollectiveEpilogueFwdINS6_IJSA_SC_SB_EEES9_SE_SG_Li256ELb0ELb1ELb1ELb0EEENS1_19SingleTileSchedulerILb0ELb1ELb1ELi128EEEEEEEEEvNT_6ParamsE,"aw",@nobits
	.sectionflags	@""
	.align	16
	.zero		1024


//--------------------- .nv.shared.reserved.0     --------------------------
	.section	.nv.shared.reserved.0,"aw",@nobits
	.weak		__nv_reservedSMEM_offset_0_alias
	.size		__nv_reservedSMEM_offset_0_alias, 0, 0
	.other		__nv_reservedSMEM_offset_0_alias,@"STO_CUDA_RESERVED_SHARED STV_DEFAULT"
__nv_reservedSMEM_offset_0_alias:
	.zero		0


//--------------------- .nv.global                --------------------------
	.section	.nv.global,"aw",@nobits
.nv.global:
	.type		_ZN72_INTERNAL_38b43df0_36_flash_fwd_hdim192_bf16_split_sm90_cu_61719c98_43494cute1_E,@object
	.size		_ZN72_INTERNAL_38b43df0_36_flash_fwd_hdim192_bf16_split_sm90_cu_61719c98_43494cute1_E,(_ZN72_INTERNAL_38b43df0_36_flash_fwd_hdim192_bf16_split_sm90_cu_61719c98_43494cuda3std3__45__cpo6cbeginE - _ZN72_INTERNAL_38b43df0_36_flash_fwd_hdim192_bf16_split_sm90_cu_61719c98_43494cute1_E)
_ZN72_INTERNAL_38b43df0_36_flash_fwd_hdim192_bf16_split_sm90_cu_61719c98_43494cute1_E:
	.zero		1
	.type		_ZN72_INTERNAL_38b43df0_36_flash_fwd_hdim192_bf16_split_sm90_cu_61719c98_43494cuda3std3__45__cpo6cbeginE,@object
	.size		_ZN72_INTERNAL_38b43df0_36_flash_fwd_hdim192_bf16_split_sm90_cu_61719c98_43494cuda3std3__45__cpo6cbeginE,(_ZN72_INTERNAL_38b43df0_36_flash_fwd_hdim192_bf16_split_sm90_cu_61719c98_43494cuda3std3__48in_placeE - _ZN72_INTERNAL_38b43df0_36_flash_fwd_hdim192_bf16_split_sm90_cu_61719c98_43494cuda3std3__45__cpo6cbeginE)
_ZN72_INTERNAL_38b43df0_36_flash_fwd_hdim192_bf16_split_sm90_cu_61719c98_43494cuda3std3__45__cpo6cbeginE:
	.zero		1
	.type		_ZN72_INTERNAL_38b43df0_36_flash_fwd_hdim192_bf16_split_sm90_cu_61719c98_43494cuda3std3__48in_placeE,@object
	.size		_ZN72_INTERNAL_38b43df0_36_flash_fwd_hdim192_bf16_split_sm90_cu_61719c98_43494cuda3std3__48in_placeE,(_ZN72_INTERNAL_38b43df0_36_flash_fwd_hdim192_bf16_split_sm90_cu_61719c98_43494cuda3std6ranges3__45__cpo9iter_moveE - _ZN72_INTERNAL_38b43df0_36_flash_fwd_hdim192_bf16_split_sm90_cu_61719c98_43494cuda3std3__48in_placeE)
_ZN72_INTERNAL_38b43df0_36_flash_fwd_hdim192_bf16_split_sm90_cu_61719c98_43494cuda3std3__48in_placeE:
	.zero		1
	.type		_ZN72_INTERNAL_38b43df0_36_flash_fwd_hdim192_bf16_split_sm90_cu_61719c98_43494cuda3std6ranges3__45__cpo9iter_moveE,@object
	.size		_ZN72_INTERNAL_38b43df0_36_flash_fwd_hdim192_bf16_split_sm90_cu_61719c98_43494cuda3std6ranges3__45__cpo9iter_moveE,(_ZN72_INTERNAL_38b43df0_36_flash_fwd_hdim192_bf16_split_sm90_cu_61719c98_43494cuda3std3__45__cpo5beginE - _ZN72_INTERNAL_38b43df0_36_flash_fwd_hdim192_bf16_split_sm90_cu_61719c98_43494cuda3std6ranges3__45__cpo9iter_moveE)
_ZN72_INTERNAL_38b43df0_36_flash_fwd_hdim192_bf16_split_sm90_cu_61719c98_43494cuda3std6ranges3__45__cpo9iter_moveE:
	.zero		1
	.type		_ZN72_INTERNAL_38b43df0_36_flash_fwd_hdim192_bf16_split_sm90_cu_61719c98_43494cuda3std3__45__cpo5beginE,@object
	.size		_ZN72_INTERNAL_38b43df0_36_flash_fwd_hdim192_bf16_split_sm90_cu_61719c98_43494cuda3std3__45__cpo5beginE,(_ZN72_INTERNAL_38b43df0_36_flash_fwd_hdim192_bf16_split_sm90_cu_61719c98_43494cuda3std3__474_GLOBAL__N__38b43df0_36_flash_fwd_hdim192_bf16_split_sm90_cu_61719c98_43496ignoreE - _ZN72_INTERNAL_38b43df0_36_flash_fwd_hdim192_bf16_split_sm90_cu_61719c98_43494cuda3std3__45__cpo5beginE)
_ZN72_INTERNAL_38b43df0_36_flash_fwd_hdim192_bf16_split_sm90_cu_61719c98_43494cuda3std3__45__cpo5beginE:
	.zero		1
	.type		_ZN72_INTERNAL_38b43df0_36_flash_fwd_hdim192_bf16_split_sm90_cu_61719c98_43494cuda3std3__474_GLOBAL__N__38b43df0_36_flash_fwd_hdim192_bf16_split_sm90_cu_61719c98_43496ignoreE,@object
	.size		_ZN72_INTERNAL_38b43df0_36_flash_fwd_hdim192_bf16_split_sm90_cu_61719c98_43494cuda3std3__474_GLOBAL__N__38b43df0_36_flash_fwd_hdim192_bf16_split_sm90_cu_61719c98_43496ignoreE,(_ZN72_INTERNAL_38b43df0_36_flash_fwd_hdim192_bf16_split_sm90_cu_61719c98_43494cute7productE - _ZN72_INTERNAL_38b43df0_36_flash_fwd_hdim192_bf16_split_sm90_cu_61719c98_43494cuda3std3__474_GLOBAL__N__38b43df0_36_flash_fwd_hdim192_bf16_split_sm90_cu_61719c98_43496ignoreE)
_ZN72_INTERNAL_38b43df0_36_flash_fwd_hdim192_bf16_split_sm90_cu_61719c98_43494cuda3std3__474_GLOBAL__N__38b43df0_36_flash_fwd_hdim192_bf16_split_sm90_cu_61719c98_43496ignoreE:
	.zero		1
	.type		_ZN72_INTERNAL_38b43df0_36_flash_fwd_hdim192_bf16_split_sm90_cu_61719c98_43494cute7productE,@object
	.size		_ZN72_INTERNAL_38b43df0_36_flash_fwd_hdim192_bf16_split_sm90_cu_61719c98_43494cute7productE,(_ZN72_INTERNAL_38b43df0_36_flash_fwd_hdim192_bf16_split_sm90_cu_61719c98_43494cuda3std3__45__cpo3endE - _ZN72_INTERNAL_38b43df0_36_flash_fwd_hdim192_bf16_split_sm90_cu_61719c98_43494cute7productE)
_ZN72_INTERNAL_38b43df0_36_flash_fwd_hdim192_bf16_split_sm90_cu_61719c98_43494cute7productE:
	.zero		1
	.type		_ZN72_INTERNAL_38b43df0_36_flash_fwd_hdim192_bf16_split_sm90_cu_61719c98_43494cuda3std3__45__cpo3endE,@object
	.size		_ZN72_INTERNAL_38b43df0_36_flash_fwd_hdim192_bf16_split_sm90_cu_61719c98_43494cuda3std3__45__cpo3endE,(_ZN72_INTERNAL_38b43df0_36_flash_fwd_hdim192_bf16_split_sm90_cu_61719c98_43494cuda3std3__419piecewise_constructE - _ZN72_INTERNAL_38b43df0_36_flash_fwd_hdim192_bf16_split_sm90_cu_61719c98_43494cuda3std3__45__cpo3endE)
_ZN72_INTERNAL_38b43df0_36_flash_fwd_hdim192_bf16_split_sm90_cu_61719c98_43494cuda3std3__45__cpo3endE:
	.zero		1
	.type		_ZN72_INTERNAL_38b43df0_36_flash_fwd_hdim192_bf16_split_sm90_cu_61719c98_43494cuda3std3__419piecewise_constructE,@object
	.size		_ZN72_INTERNAL_38b43df0_36_flash_fwd_hdim192_bf16_split_sm90_cu_61719c98_43494cuda3std3__419piecewise_constructE,(_ZN72_INTERNAL_38b43df0_36_flash_fwd_hdim192_bf16_split_sm90_cu_61719c98_43494cuda3std3__45__cpo4cendE - _ZN72_INTERNAL_38b43df0_36_flash_fwd_hdim192_bf16_split_sm90_cu_61719c98_43494cuda3std3__419piecewise_constructE)
_ZN72_INTERNAL_38b43df0_36_flash_fwd_hdim192_bf16_split_sm90_cu_61719c98_43494cuda3std3__419piecewise_constructE:
	.zero		1
	.type		_ZN72_INTERNAL_38b43df0_36_flash_fwd_hdim192_bf16_split_sm90_cu_61719c98_43494cuda3std3__45__cpo4cendE,@object
	.size		_ZN72_INTERNAL_38b43df0_36_flash_fwd_hdim192_bf16_split_sm90_cu_61719c98_43494cuda3std3__45__cpo4cendE,(_ZN72_INTERNAL_38b43df0_36_flash_fwd_hdim192_bf16_split_sm90_cu_61719c98_43494cuda3std6ranges3__45__cpo4swapE - _ZN72_INTERNAL_38b43df0_36_flash_fwd_hdim192_bf16_split_sm90_cu_61719c98_43494cuda3std3__45__cpo4cendE)
_ZN72_INTERNAL_38b43df0_36_flash_fwd_hdim192_bf16_split_sm90_cu_61719c98_43494cuda3std3__45__cpo4cendE:
	.zero		1
	.type		_ZN72_INTERNAL_38b43df0_36_flash_fwd_hdim192_bf16_split_sm90_cu_61719c98_43494cuda3std6ranges3__45__cpo4swapE,@object
	.size		_ZN72_INTERNAL_38b43df0_36_flash_fwd_hdim192_bf16_split_sm90_cu_61719c98_43494cuda3std6ranges3__45__cpo4swapE,(.L_16 - _ZN72_INTERNAL_38b43df0_36_flash_fwd_hdim192_bf16_split_sm90_cu_61719c98_43494cuda3std6ranges3__45__cpo4swapE)
_ZN72_INTERNAL_38b43df0_36_flash_fwd_hdim192_bf16_split_sm90_cu_61719c98_43494cuda3std6ranges3__45__cpo4swapE:
	.zero		1
.L_16:


//--------------------- .nv.shared._ZN7cutlass13device_kernelIN5flash11enable_sm90INS1_16FlashAttnFwdSm90INS1_25CollectiveMainloopFwdSm90ILi2EN4cute5tupleIJNS5_1CILi1EEES8_S8_EEENS6_IJNS7_ILi128EEENS7_ILi112EEENS7_ILi192EEEEEELi192ENS_10bfloat16_tEfNS_4arch4Sm90ELb0ELb0ELb0ELb1ELb0ELb0ELb0ELb1ELb1ELb1ELb1ELb0EEENS1_21CollectiveEpilogueFwdINS6_IJSA_SC_SB_EEES9_SE_SG_Li256ELb1ELb1ELb1ELb0EEENS1_36VarlenDynamicPersistentTileSchedulerILi128ELi112ELi256ELi128ELb1ELb1ELb1ELb0ELb1ELb1EEEEEEEEEvNT_6ParamsE --------------------------
	.section	.nv.shared._ZN7cutlass13device_kernelIN5flash11enable_sm90INS1_16FlashAttnFwdSm90INS1_25CollectiveMainloopFwdSm90ILi2EN4cute5tupleIJNS5_1CILi1EEES8_S8_EEENS6_IJNS7_ILi128EEENS7_ILi112EEENS7_ILi192EEEEEELi192ENS_10bfloat16_tEfNS_4arch4Sm90ELb0ELb0ELb0ELb1ELb0ELb0ELb0ELb1ELb1ELb1ELb1ELb0EEENS1_21CollectiveEpilogueFwdINS6_IJSA_SC_SB_EEES9_SE_SG_Li256ELb1ELb1ELb1ELb0EEENS1_36VarlenDynamicPersistentTileSchedulerILi128ELi112ELi256ELi128ELb1ELb1ELb1ELb0ELb1ELb1EEEEEEEEEvNT_6ParamsE,"aw",@nobits
	.sectionflags	@""
	.align	16
	.zero		1024


//--------------------- .nv.shared._ZN7cutlass13device_kernelIN5flash11enable_sm90INS1_16FlashAttnFwdSm90INS1_25CollectiveMainloopFwdSm90ILi2EN4cute5tupleIJNS5_1CILi1EEES8_S8_EEENS6_IJNS7_ILi128EEENS7_ILi112EEENS7_ILi192EEEEEELi192ENS_10bfloat16_tEfNS_4arch4Sm90ELb0ELb0ELb0ELb1ELb0ELb1ELb0ELb1ELb1ELb1ELb1ELb0EEENS1_21CollectiveEpilogueFwdINS6_IJSA_SC_SB_EEES9_SE_SG_Li256ELb1ELb1ELb1ELb0EEENS1_36VarlenDynamicPersistentTileSchedulerILi128ELi112ELi256ELi128ELb1ELb1ELb1ELb0ELb1ELb1EEEEEEEEEvNT_6ParamsE --------------------------
	.section	.nv.shared._ZN7cutlass13device_kernelIN5flash11enable_sm90INS1_16FlashAttnFwdSm90INS1_25CollectiveMainloopFwdSm90ILi2EN4cute5tupleIJNS5_1CILi1EEES8_S8_EEENS6_IJNS7_ILi128EEENS7_ILi112EEENS7_ILi192EEEEEELi192ENS_10bfloat16_tEfNS_4arch4Sm90ELb0ELb0ELb0ELb1ELb0ELb1ELb0ELb1ELb1ELb1ELb1ELb0EEENS1_21CollectiveEpilogueFwdINS6_IJSA_SC_SB_EEES9_SE_SG_Li256ELb1ELb1ELb1ELb0EEENS1_36VarlenDynamicPersistentTileSchedulerILi128ELi112ELi256ELi128ELb1ELb1ELb1ELb0ELb1ELb1EEEEEEEEEvNT_6ParamsE,"aw",@nobits
	.sectionflags	@""
	.align	16
	.zero		1024


//--------------------- .nv.shared._ZN7cutlass13device_kernelIN5flash11enable_sm90INS1_16FlashAttnFwdSm90INS1_25CollectiveMainloopFwdSm90ILi2EN4cute5tupleIJNS5_1CILi1EEES8_S8_EEENS6_IJNS7_ILi128EEENS7_ILi96EEENS7_ILi192EEEEEELi192ENS_10bfloat16_tEfNS_4arch4Sm90ELb0ELb1ELb0ELb0ELb0ELb0ELb0ELb1ELb1ELb1ELb1ELb0EEENS1_21CollectiveEpilogueFwdINS6_IJSA_SC_SB_EEES9_SE_SG_Li256ELb0ELb1ELb1ELb0EEENS1_19SingleTileSchedulerILb0ELb1ELb1ELi128EEEEEEEEEvNT_6ParamsE --------------------------
	.section	.nv.shared._ZN7cutlass13device_kernelIN5flash11enable_sm90INS1_16FlashAttnFwdSm90INS1_25CollectiveMainloopFwdSm90ILi2EN4cute5tupleIJNS5_1CILi1EEES8_S8_EEENS6_IJNS7_ILi128EEENS7_ILi96EEENS7_ILi192EEEEEELi192ENS_10bfloat16_tEfNS_4arch4Sm90ELb0ELb1ELb0ELb0ELb0ELb0ELb0ELb1ELb1ELb1ELb1ELb0EEENS1_21CollectiveEpilogueFwdINS6_IJSA_SC_SB_EEES9_SE_SG_Li256ELb0ELb1ELb1ELb0EEENS1_19SingleTileSchedulerILb0ELb1ELb1ELi128EEEEEEEEEvNT_6ParamsE,"aw",@nobits
	.sectionflags	@""
	.align	16
	.zero		1024


//--------------------- .nv.shared._ZN7cutlass13device_kernelIN5flash11enable_sm90INS1_16FlashAttnFwdSm90INS1_25CollectiveMainloopFwdSm90ILi2EN4cute5tupleIJNS5_1CILi1EEES8_S8_EEENS6_IJNS7_ILi128EEENS7_ILi96EEENS7_ILi192EEEEEELi192ENS_10bfloat16_tEfNS_4arch4Sm90ELb0ELb1ELb0ELb1ELb0ELb0ELb0ELb1ELb1ELb1ELb1ELb0EEENS1_21CollectiveEpilogueFwdINS6_IJSA_SC_SB_EEES9_SE_SG_Li256ELb1ELb1ELb1ELb0EEENS1_36VarlenDynamicPersistentTileSchedulerILi128ELi96ELi256ELi128ELb1ELb1ELb1ELb1ELb0ELb1EEEEEEEEEvNT_6ParamsE --------------------------
	.section	.nv.shared._ZN7cutlass13device_kernelIN5flash11enable_sm90INS1_16FlashAttnFwdSm90INS1_25CollectiveMainloopFwdSm90ILi2EN4cute5tupleIJNS5_1CILi1EEES8_S8_EEENS6_IJNS7_ILi128EEENS7_ILi96EEENS7_ILi192EEEEEELi192ENS_10bfloat16_tEfNS_4arch4Sm90ELb0ELb1ELb0ELb1ELb0ELb0ELb0ELb1ELb1ELb1ELb1ELb0EEENS1_21CollectiveEpilogueFwdINS6_IJSA_SC_SB_EEES9_SE_SG_Li256ELb1ELb1ELb1ELb0EEENS1_36VarlenDynamicPersistentTileSchedulerILi128ELi96ELi256ELi128ELb1ELb1ELb1ELb1ELb0ELb1EEEEEEEEEvNT_6ParamsE,"aw",@nobits
	.sectionflags	@""
	.align	16
	.zero		1024


//--------------------- .nv.shared._ZN7cutlass13device_kernelIN5flash11enable_sm90INS1_16FlashAttnFwdSm90INS1_25CollectiveMainloopFwdSm90ILi2EN4cute5tupleIJNS5_1CILi1EEES8_S8_EEENS6_IJNS7_ILi128EEENS7_ILi96EEENS7_ILi192EEEEEELi192ENS_10bfloat16_tEfNS_4arch4Sm90ELb0ELb1ELb0ELb1ELb0ELb1ELb0ELb1ELb1ELb1ELb1ELb0EEENS1_21CollectiveEpilogueFwdINS6_IJSA_SC_SB_EEES9_SE_SG_Li256ELb1ELb1ELb1ELb0EEENS1_36VarlenDynamicPersistentTileSchedulerILi128ELi96ELi256ELi128ELb1ELb1ELb1ELb1ELb0ELb1EEEEEEEEEvNT_6ParamsE --------------------------
	.section	.nv.shared._ZN7cutlass13device_kernelIN5flash11enable_sm90INS1_16FlashAttnFwdSm90INS1_25CollectiveMainloopFwdSm90ILi2EN4cute5tupleIJNS5_1CILi1EEES8_S8_EEENS6_IJNS7_ILi128EEENS7_ILi96EEENS7_ILi192EEEEEELi192ENS_10bfloat16_tEfNS_4arch4Sm90ELb0ELb1ELb0ELb1ELb0ELb1ELb0ELb1ELb1ELb1ELb1ELb0EEENS1_21CollectiveEpilogueFwdINS6_IJSA_SC_SB_EEES9_SE_SG_Li256ELb1ELb1ELb1ELb0EEENS1_36VarlenDynamicPersistentTileSchedulerILi128ELi96ELi256ELi128ELb1ELb1ELb1ELb1ELb0ELb1EEEEEEEEEvNT_6ParamsE,"aw",@nobits
	.sectionflags	@""
	.align	16
	.zero		1024


//--------------------- .nv.shared._ZN7cutlass13device_kernelIN5flash11enable_sm90INS1_16FlashAttnFwdSm90INS1_25CollectiveMainloopFwdSm90ILi2EN4cute5tupleIJNS5_1CILi1EEES8_S8_EEENS6_IJNS7_ILi128EEENS7_ILi112EEENS7_ILi192EEEEEELi192ENS_10bfloat16_tEfNS_4arch4Sm90ELb1ELb0ELb0ELb0ELb0ELb0ELb0ELb1ELb1ELb1ELb1ELb0EEENS1_21CollectiveEpilogueFwdINS6_IJSA_SC_SB_EEES9_SE_SG_Li256ELb0ELb1ELb1ELb0EEENS1_19SingleTileSchedulerILb0ELb1ELb1ELi128EEEEEEEEEvNT_6ParamsE --------------------------
	.section	.nv.shared._ZN7cutlass13device_kernelIN5flash11enable_sm90INS1_16FlashAttnFwdSm90INS1_25CollectiveMainloopFwdSm90ILi2EN4cute5tupleIJNS5_1CILi1EEES8_S8_EEENS6_IJNS7_ILi128EEENS7_ILi112EEENS7_ILi192EEEEEELi192ENS_10bfloat16_tEfNS_4arch4Sm90ELb1ELb0ELb0ELb0ELb0ELb0ELb0ELb1ELb1ELb1ELb1ELb0EEENS1_21CollectiveEpilogueFwdINS6_IJSA_SC_SB_EEES9_SE_SG_Li256ELb0ELb1ELb1ELb0EEENS1_19SingleTileSchedulerILb0ELb1ELb1ELi128EEEEEEEEEvNT_6ParamsE,"aw",@nobits
	.sectionflags	@""
	.align	16
	.zero		1024


//--------------------- .nv.shared._ZN7cutlass13device_kernelIN5flash11enable_sm90INS1_16FlashAttnFwdSm90INS1_25CollectiveMainloopFwdSm90ILi2EN4cute5tupleIJNS5_1CILi1EEES8_S8_EEENS6_IJNS7_ILi128EEENS7_ILi112EEENS7_ILi192EEEEEELi192ENS_10bfloat16_tEfNS_4arch4Sm90ELb1ELb0ELb0ELb1ELb0ELb0ELb0ELb1ELb1ELb1ELb1ELb0EEENS1_21CollectiveEpilogueFwdINS6_IJSA_SC_SB_EEES9_SE_SG_Li256ELb1ELb1ELb1ELb0EEENS1_36VarlenDynamicPersistentTileSchedulerILi128ELi112ELi256ELi128ELb1ELb1ELb1ELb1ELb1ELb1EEEEEEEEEvNT_6ParamsE --------------------------
	.section	.nv.shared._ZN7cutlass13device_kernelIN5flash11enable_sm90INS1_16FlashAttnFwdSm90INS1_25CollectiveMainloopFwdSm90ILi2EN4cute5tupleIJNS5_1CILi1EEES8_S8_EEENS6_IJNS7_ILi128EEENS7_ILi112EEENS7_ILi192EEEEEELi192ENS_10bfloat16_tEfNS_4arch4Sm90ELb1ELb0ELb0ELb1ELb0ELb0ELb0ELb1ELb1ELb1ELb1ELb0EEENS1_21CollectiveEpilogueFwdINS6_IJSA_SC_SB_EEES9_SE_SG_Li256ELb1ELb1ELb1ELb0EEENS1_36VarlenDynamicPersistentTileSchedulerILi128ELi112ELi256ELi128ELb1ELb1ELb1ELb1ELb1ELb1EEEEEEEEEvNT_6ParamsE,"aw",@nobits
	.sectionflags	@""
	.align	16
	.zero		1024


//--------------------- .nv.shared._ZN7cutlass13device_kernelIN5flash11enable_sm90INS1_16FlashAttnFwdSm90INS1_25CollectiveMainloopFwdSm90ILi2EN4cute5tupleIJNS5_1CILi1EEES8_S8_EEENS6_IJNS7_ILi128EEENS7_ILi112EEENS7_ILi192EEEEEELi192ENS_10bfloat16_tEfNS_4arch4Sm90ELb1ELb0ELb0ELb1ELb0ELb1ELb0ELb1ELb1ELb1ELb1ELb0EEENS1_21CollectiveEpilogueFwdINS6_IJSA_SC_SB_EEES9_SE_SG_Li256ELb1ELb1ELb1ELb0EEENS1_36VarlenDynamicPersistentTileSchedulerILi128ELi112ELi256ELi128ELb1ELb1ELb1ELb1ELb1ELb1EEEEEEEEEvNT_6ParamsE --------------------------
	.section	.nv.shared._ZN7cutlass13device_kernelIN5flash11enable_sm90INS1_16FlashAttnFwdSm90INS1_25CollectiveMainloopFwdSm90ILi2EN4cute5tupleIJNS5_1CILi1EEES8_S8_EEENS6_IJNS7_ILi128EEENS7_ILi112EEENS7_ILi192EEEEEELi192ENS_10bfloat16_tEfNS_4arch4Sm90ELb1ELb0ELb0ELb1ELb0ELb1ELb0ELb1ELb1ELb1ELb1ELb0EEENS1_21CollectiveEpilogueFwdINS6_IJSA_SC_SB_EEES9_SE_SG_Li256ELb1ELb1ELb1ELb0EEENS1_36VarlenDynamicPersistentTileSchedulerILi128ELi112ELi256ELi128ELb1ELb1ELb1ELb1ELb1ELb1EEEEEEEEEvNT_6ParamsE,"aw",@nobits
	.sectionflags	@""
	.align	16
	.zero		1024


//--------------------- .nv.constant0._ZN7cutlass13device_kernelIN5flash11enable_sm90INS1_16FlashAttnFwdSm90INS1_25CollectiveMainloopFwdSm90ILi2EN4cute5tupleIJNS5_1CILi1EEES8_S8_EEENS6_IJNS7_ILi128EEENS7_ILi112EEENS7_ILi192EEEEEELi192ENS_10bfloat16_tEfNS_4arch4Sm90ELb0ELb0ELb0ELb0ELb0ELb0ELb0ELb1ELb1ELb1ELb1ELb0EEENS1_21CollectiveEpilogueFwdINS6_IJSA_SC_SB_EEES9_SE_SG_Li256ELb0ELb1ELb1ELb0EEENS1_19SingleTileSchedulerILb0ELb1ELb1ELi128EEEEEEEEEvNT_6ParamsE --------------------------
	.section	.nv.constant0._ZN7cutlass13device_kernelIN5flash11enable_sm90INS1_16FlashAttnFwdSm90INS1_25CollectiveMainloopFwdSm90ILi2EN4cute5tupleIJNS5_1CILi1EEES8_S8_EEENS6_IJNS7_ILi128EEENS7_ILi112EEENS7_ILi192EEEEEELi192ENS_10bfloat16_tEfNS_4arch4Sm90ELb0ELb0ELb0ELb0ELb0ELb0ELb0ELb1ELb1ELb1ELb1ELb0EEENS1_21CollectiveEpilogueFwdINS6_IJSA_SC_SB_EEES9_SE_SG_Li256ELb0ELb1ELb1ELb0EEENS1_19SingleTileSchedulerILb0ELb1ELb1ELi128EEEEEEEEEvNT_6ParamsE,"a",@progbits
	.sectionflags	@""
	.align	4
.nv.constant0._ZN7cutlass13device_kernelIN5flash11enable_sm90INS1_16FlashAttnFwdSm90INS1_25CollectiveMainloopFwdSm90ILi2EN4cute5tupleIJNS5_1CILi1EEES8_S8_EEENS6_IJNS7_ILi128EEENS7_ILi112EEENS7_ILi192EEEEEELi192ENS_10bfloat16_tEfNS_4arch4Sm90ELb0ELb0ELb0ELb0ELb0ELb0ELb0ELb1ELb1ELb1ELb1ELb0EEENS1_21CollectiveEpilogueFwdINS6_IJSA_SC_SB_EEES9_SE_SG_Li256ELb0ELb1ELb1ELb0EEENS1_19SingleTileSchedulerILb0ELb1ELb1ELi128EEEEEEEEEvNT_6ParamsE:
	.zero		3200


//--------------------- .nv.constant0._ZN7cutlass13device_kernelIN5flash11enable_sm90INS1_16FlashAttnFwdSm90INS1_25CollectiveMainloopFwdSm90ILi2EN4cute5tupleIJNS5_1CILi1EEES8_S8_EEENS6_IJNS7_ILi128EEENS7_ILi112EEENS7_ILi192EEEEEELi192ENS_10bfloat16_tEfNS_4arch4Sm90ELb0ELb0ELb0ELb1ELb0ELb0ELb0ELb1ELb1ELb1ELb1ELb0EEENS1_21CollectiveEpilogueFwdINS6_IJSA_SC_SB_EEES9_SE_SG_Li256ELb1ELb1ELb1ELb0EEENS1_36VarlenDynamicPersistentTileSchedulerILi128ELi112ELi256ELi128ELb1ELb1ELb1ELb0ELb1ELb1EEEEEEEEEvNT_6ParamsE --------------------------
	.section	.nv.constant0._ZN7cutlass13device_kernelIN5flash11enable_sm90INS1_16FlashAttnFwdSm90INS1_25CollectiveMainloopFwdSm90ILi2EN4cute5tupleIJNS5_1CILi1EEES8_S8_EEENS6_IJNS7_ILi128EEENS7_ILi112EEENS7_ILi192EEEEEELi192ENS_10bfloat16_tEfNS_4arch4Sm90ELb0ELb0ELb0ELb1ELb0ELb0ELb0ELb1ELb1ELb1ELb1ELb0EEENS1_21CollectiveEpilogueFwdINS6_IJSA_SC_SB_EEES9_SE_SG_Li256ELb1ELb1ELb1ELb0EEENS1_36VarlenDynamicPersistentTileSchedulerILi128ELi112ELi256ELi128ELb1ELb1ELb1ELb0ELb1ELb1EEEEEEEEEvNT_6ParamsE,"a",@progbits
	.sectionflags	@""
	.align	4
.nv.constant0._ZN7cutlass13device_kernelIN5flash11enable_sm90INS1_16FlashAttnFwdSm90INS1_25CollectiveMainloopFwdSm90ILi2EN4cute5tupleIJNS5_1CILi1EEES8_S8_EEENS6_IJNS7_ILi128EEENS7_ILi112EEENS7_ILi192EEEEEELi192ENS_10bfloat16_tEfNS_4arch4Sm90ELb0ELb0ELb0ELb1ELb0ELb0ELb0ELb1ELb1ELb1ELb1ELb0EEENS1_21CollectiveEpilogueFwdINS6_IJSA_SC_SB_EEES9_SE_SG_Li256ELb1ELb1ELb1ELb0EEENS1_36VarlenDynamicPersistentTileSchedulerILi128ELi112ELi256ELi128ELb1ELb1ELb1ELb0ELb1ELb1EEEEEEEEEvNT_6ParamsE:
	.zero		3328


//--------------------- .nv.constant0._ZN7cutlass13device_kernelIN5flash11enable_sm90INS1_16FlashAttnFwdSm90INS1_25CollectiveMainloopFwdSm90ILi2EN4cute5tupleIJNS5_1CILi1EEES8_S8_EEENS6_IJNS7_ILi128EEENS7_ILi112EEENS7_ILi192EEEEEELi192ENS_10bfloat16_tEfNS_4arch4Sm90ELb0ELb0ELb0ELb1ELb0ELb1ELb0ELb1ELb1ELb1ELb1ELb0EEENS1_21CollectiveEpilogueFwdINS6_IJSA_SC_SB_EEES9_SE_SG_Li256ELb1ELb1ELb1ELb0EEENS1_36VarlenDynamicPersistentTileSchedulerILi128ELi112ELi256ELi128ELb1ELb1ELb1ELb0ELb1ELb1EEEEEEEEEvNT_6ParamsE --------------------------
	.section	.nv.constant0._ZN7cutlass13device_kernelIN5flash11enable_sm90INS1_16FlashAttnFwdSm90INS1_25CollectiveMainloopFwdSm90ILi2EN4cute5tupleIJNS5_1CILi1EEES8_S8_EEENS6_IJNS7_ILi128EEENS7_ILi112EEENS7_ILi192EEEEEELi192ENS_10bfloat16_tEfNS_4arch4Sm90ELb0ELb0ELb0ELb1ELb0ELb1ELb0ELb1ELb1ELb1ELb1ELb0EEENS1_21CollectiveEpilogueFwdINS6_IJSA_SC_SB_EEES9_SE_SG_Li256ELb1ELb1ELb1ELb0EEENS1_36VarlenDynamicPersistentTileSchedulerILi128ELi112ELi256ELi128ELb1ELb1ELb1ELb0ELb1ELb1EEEEEEEEEvNT_6ParamsE,"a",@progbits
	.sectionflags	@""
	.align	4
.nv.constant0._ZN7cutlass13device_kernelIN5flash11enable_sm90INS1_16FlashAttnFwdSm90INS1_25CollectiveMainloopFwdSm90ILi2EN4cute5tupleIJNS5_1CILi1EEES8_S8_EEENS6_IJNS7_ILi128EEENS7_ILi112EEENS7_ILi192EEEEEELi192ENS_10bfloat16_tEfNS_4arch4Sm90ELb0ELb0ELb0ELb1ELb0ELb1ELb0ELb1ELb1ELb1ELb1ELb0EEENS1_21CollectiveEpilogueFwdINS6_IJSA_SC_SB_EEES9_SE_SG_Li256ELb1ELb1ELb1ELb0EEENS1_36VarlenDynamicPersistentTileSchedulerILi128ELi112ELi256ELi128ELb1ELb1ELb1ELb0ELb1ELb1EEEEEEEEEvNT_6ParamsE:
	.zero		3328


//--------------------- .nv.constant0._ZN7cutlass13device_kernelIN5flash11enable_sm90INS1_16FlashAttnFwdSm90INS1_25CollectiveMainloopFwdSm90ILi2EN4cute5tupleIJNS5_1CILi1EEES8_S8_EEENS6_IJNS7_ILi128EEENS7_ILi96EEENS7_ILi192EEEEEELi192ENS_10bfloat16_tEfNS_4arch4Sm90ELb0ELb1ELb0ELb0ELb0ELb0ELb0ELb1ELb1ELb1ELb1ELb0EEENS1_21CollectiveEpilogueFwdINS6_IJSA_SC_SB_EEES9_SE_SG_Li256ELb0ELb1ELb1ELb0EEENS1_19SingleTileSchedulerILb0ELb1ELb1ELi128EEEEEEEEEvNT_6ParamsE --------------------------
	.section	.nv.constant0._ZN7cutlass13device_kernelIN5flash11enable_sm90INS1_16FlashAttnFwdSm90INS1_25CollectiveMainloopFwdSm90ILi2EN4cute5tupleIJNS5_1CILi1EEES8_S8_EEENS6_IJNS7_ILi128EEENS7_ILi96EEENS7_ILi192EEEEEELi192ENS_10bfloat16_tEfNS_4arch4Sm90ELb0ELb1ELb0ELb0ELb0ELb0ELb0ELb1ELb1ELb1ELb1ELb0EEENS1_21CollectiveEpilogueFwdINS6_IJSA_SC_SB_EEES9_SE_SG_Li256ELb0ELb1ELb1ELb0EEENS1_19SingleTileSchedulerILb0ELb1ELb1ELi128EEEEEEEEEvNT_6ParamsE,"a",@progbits
	.sectionflags	@""
	.align	4
.nv.constant0._ZN7cutlass13device_kernelIN5flash11enable_sm90INS1_16FlashAttnFwdSm90INS1_25CollectiveMainloopFwdSm90ILi2EN4cute5tupleIJNS5_1CILi1EEES8_S8_EEENS6_IJNS7_ILi128EEENS7_ILi96EEENS7_ILi192EEEEEELi192ENS_10bfloat16_tEfNS_4arch4Sm90ELb0ELb1ELb0ELb0ELb0ELb0ELb0ELb1ELb1ELb1ELb1ELb0EEENS1_21CollectiveEpilogueFwdINS6_IJSA_SC_SB_EEES9_SE_SG_Li256ELb0ELb1ELb1ELb0EEENS1_19SingleTileSchedulerILb0ELb1ELb1ELi128EEEEEEEEEvNT_6ParamsE:
	.zero		3200


//--------------------- .nv.constant0._ZN7cutlass13device_kernelIN5flash11enable_sm90INS1_16FlashAttnFwdSm90INS1_25CollectiveMainloopFwdSm90ILi2EN4cute5tupleIJNS5_1CILi1EEES8_S8_EEENS6_IJNS7_ILi128EEENS7_ILi96EEENS7_ILi192EEEEEELi192ENS_10bfloat16_tEfNS_4arch4Sm90ELb0ELb1ELb0ELb1ELb0ELb0ELb0ELb1ELb1ELb1ELb1ELb0EEENS1_21CollectiveEpilogueFwdINS6_IJSA_SC_SB_EEES9_SE_SG_Li256ELb1ELb1ELb1ELb0EEENS1_36VarlenDynamicPersistentTileSchedulerILi128ELi96ELi256ELi128ELb1ELb1ELb1ELb1ELb0ELb1EEEEEEEEEvNT_6ParamsE --------------------------
	.section	.nv.constant0._ZN7cutlass13device_kernelIN5flash11enable_sm90INS1_16FlashAttnFwdSm90INS1_25CollectiveMainloopFwdSm90ILi2EN4cute5tupleIJNS5_1CILi1EEES8_S8_EEENS6_IJNS7_ILi128EEENS7_ILi96EEENS7_ILi192EEEEEELi192ENS_10bfloat16_tEfNS_4arch4Sm90ELb0ELb1ELb0ELb1ELb0ELb0ELb0ELb1ELb1ELb1ELb1ELb0EEENS1_21CollectiveEpilogueFwdINS6_IJSA_SC_SB_EEES9_SE_SG_Li256ELb1ELb1ELb1ELb0EEENS1_36VarlenDynamicPersistentTileSchedulerILi128ELi96ELi256ELi128ELb1ELb1ELb1ELb1ELb0ELb1EEEEEEEEEvNT_6ParamsE,"a",@progbits
	.sectionflags	@""
	.align	4
.nv.constant0._ZN7cutlass13device_kernelIN5flash11enable_sm90INS1_16FlashAttnFwdSm90INS1_25CollectiveMainloopFwdSm90ILi2EN4cute5tupleIJNS5_1CILi1EEES8_S8_EEENS6_IJNS7_ILi128EEENS7_ILi96EEENS7_ILi192EEEEEELi192ENS_10bfloat16_tEfNS_4arch4Sm90ELb0ELb1ELb0ELb1ELb0ELb0ELb0ELb1ELb1ELb1ELb1ELb0EEENS1_21CollectiveEpilogueFwdINS6_IJSA_SC_SB_EEES9_SE_SG_Li256ELb1ELb1ELb1ELb0EEENS1_36VarlenDynamicPersistentTileSchedulerILi128ELi96ELi256ELi128ELb1ELb1ELb1ELb1ELb0ELb1EEEEEEEEEvNT_6ParamsE:
	.zero		3328


//--------------------- .nv.constant0._ZN7cutlass13device_kernelIN5flash11enable_sm90INS1_16FlashAttnFwdSm90INS1_25CollectiveMainloopFwdSm90ILi2EN4cute5tupleIJNS5_1CILi1EEES8_S8_EEENS6_IJNS7_ILi128EEENS7_ILi96EEENS7_ILi192EEEEEELi192ENS_10bfloat16_tEfNS_4arch4Sm90ELb0ELb1ELb0ELb1ELb0ELb1ELb0ELb1ELb1ELb1ELb1ELb0EEENS1_21CollectiveEpilogueFwdINS6_IJSA_SC_SB_EEES9_SE_SG_Li256ELb1ELb1ELb1ELb0EEENS1_36VarlenDynamicPersistentTileSchedulerILi128ELi96ELi256ELi128ELb1ELb1ELb1ELb1ELb0ELb1EEEEEEEEEvNT_6ParamsE --------------------------
	.section	.nv.constant0._ZN7cutlass13device_kernelIN5flash11enable_sm90INS1_16FlashAttnFwdSm90INS1_25CollectiveMainloopFwdSm90ILi2EN4cute5tupleIJNS5_1CILi1EEES8_S8_EEENS6_IJNS7_ILi128EEENS7_ILi96EEENS7_ILi192EEEEEELi192ENS_10bfloat16_tEfNS_4arch4Sm90ELb0ELb1ELb0ELb1ELb0ELb1ELb0ELb1ELb1ELb1ELb1ELb0EEENS1_21CollectiveEpilogueFwdINS6_IJSA_SC_SB_EEES9_SE_SG_Li256ELb1ELb1ELb1ELb0EEENS1_36VarlenDynamicPersistentTileSchedulerILi128ELi96ELi256ELi128ELb1ELb1ELb1ELb1ELb0ELb1EEEEEEEEEvNT_6ParamsE,"a",@progbits
	.sectionflags	@""
	.align	4
.nv.constant0._ZN7cutlass13device_kernelIN5flash11enable_sm90INS1_16FlashAttnFwdSm90INS1_25CollectiveMainloopFwdSm90ILi2EN4cute5tupleIJNS5_1CILi1EEES8_S8_EEENS6_IJNS7_ILi128EEENS7_ILi96EEENS7_ILi192EEEEEELi192ENS_10bfloat16_tEfNS_4arch4Sm90ELb0ELb1ELb0ELb1ELb0ELb1ELb0ELb1ELb1ELb1ELb1ELb0EEENS1_21CollectiveEpilogueFwdINS6_IJSA_SC_SB_EEES9_SE_SG_Li256ELb1ELb1ELb1ELb0EEENS1_36VarlenDynamicPersistentTileSchedulerILi128ELi96ELi256ELi128ELb1ELb1ELb1ELb1ELb0ELb1EEEEEEEEEvNT_6ParamsE:
	.zero		3328


//--------------------- .nv.constant0._ZN7cutlass13device_kernelIN5flash11enable_sm90INS1_16FlashAttnFwdSm90INS1_25CollectiveMainloopFwdSm90ILi2EN4cute5tupleIJNS5_1CILi1EEES8_S8_EEENS6_IJNS7_ILi128EEENS7_ILi112EEENS7_ILi192EEEEEELi192ENS_10bfloat16_tEfNS_4arch4Sm90ELb1ELb0ELb0ELb0ELb0ELb0ELb0ELb1ELb1ELb1ELb1ELb0EEENS1_21CollectiveEpilogueFwdINS6_IJSA_SC_SB_EEES9_SE_SG_Li256ELb0ELb1ELb1ELb0EEENS1_19SingleTileSchedulerILb0ELb1ELb1ELi128EEEEEEEEEvNT_6ParamsE --------------------------
	.section	.nv.constant0._ZN7cutlass13device_kernelIN5flash11enable_sm90INS1_16FlashAttnFwdSm90INS1_25CollectiveMainloopFwdSm90ILi2EN4cute5tupleIJNS5_1CILi1EEES8_S8_EEENS6_IJNS7_ILi128EEENS7_ILi112EEENS7_ILi192EEEEEELi192ENS_10bfloat16_tEfNS_4arch4Sm90ELb1ELb0ELb0ELb0ELb0ELb0ELb0ELb1ELb1ELb1ELb1ELb0EEENS1_21CollectiveEpilogueFwdINS6_IJSA_SC_SB_EEES9_SE_SG_Li256ELb0ELb1ELb1ELb0EEENS1_19SingleTileSchedulerILb0ELb1ELb1ELi128EEEEEEEEEvNT_6ParamsE,"a",@progbits
	.sectionflags	@""
	.align	4
.nv.constant0._ZN7cutlass13device_kernelIN5flash11enable_sm90INS1_16FlashAttnFwdSm90INS1_25CollectiveMainloopFwdSm90ILi2EN4cute5tupleIJNS5_1CILi1EEES8_S8_EEENS6_IJNS7_ILi128EEENS7_ILi112EEENS7_ILi192EEEEEELi192ENS_10bfloat16_tEfNS_4arch4Sm90ELb1ELb0ELb0ELb0ELb0ELb0ELb0ELb1ELb1ELb1ELb1ELb0EEENS1_21CollectiveEpilogueFwdINS6_IJSA_SC_SB_EEES9_SE_SG_Li256ELb0ELb1ELb1ELb0EEENS1_19SingleTileSchedulerILb0ELb1ELb1ELi128EEEEEEEEEvNT_6ParamsE:
	.zero		3200


//--------------------- .nv.constant0._ZN7cutlass13device_kernelIN5flash11enable_sm90INS1_16FlashAttnFwdSm90INS1_25CollectiveMainloopFwdSm90ILi2EN4cute5tupleIJNS5_1CILi1EEES8_S8_EEENS6_IJNS7_ILi128EEENS7_ILi112EEENS7_ILi192EEEEEELi192ENS_10bfloat16_tEfNS_4arch4Sm90ELb1ELb0ELb0ELb1ELb0ELb0ELb0ELb1ELb1ELb1ELb1ELb0EEENS1_21CollectiveEpilogueFwdINS6_IJSA_SC_SB_EEES9_SE_SG_Li256ELb1ELb1ELb1ELb0EEENS1_36VarlenDynamicPersistentTileSchedulerILi128ELi112ELi256ELi128ELb1ELb1ELb1ELb1ELb1ELb1EEEEEEEEEvNT_6ParamsE --------------------------
	.section	.nv.constant0._ZN7cutlass13device_kernelIN5flash11enable_sm90INS1_16FlashAttnFwdSm90INS1_25CollectiveMainloopFwdSm90ILi2EN4cute5tupleIJNS5_1CILi1EEES8_S8_EEENS6_IJNS7_ILi128EEENS7_ILi112EEENS7_ILi192EEEEEELi192ENS_10bfloat16_tEfNS_4arch4Sm90ELb1ELb0ELb0ELb1ELb0ELb0ELb0ELb1ELb1ELb1ELb1ELb0EEENS1_21CollectiveEpilogueFwdINS6_IJSA_SC_SB_EEES9_SE_SG_Li256ELb1ELb1ELb1ELb0EEENS1_36VarlenDynamicPersistentTileSchedulerILi128ELi112ELi256ELi128ELb1ELb1ELb1ELb1ELb1ELb1EEEEEEEEEvNT_6ParamsE,"a",@progbits
	.sectionflags	@""
	.align	4
.nv.constant0._ZN7cutlass13device_kernelIN5flash11enable_sm90INS1_16FlashAttnFwdSm90INS1_25CollectiveMainloopFwdSm90ILi2EN4cute5tupleIJNS5_1CILi1EEES8_S8_EEENS6_IJNS7_ILi128EEENS7_ILi112EEENS7_ILi192EEEEEELi192ENS_10bfloat16_tEfNS_4arch4Sm90ELb1ELb0ELb0ELb1ELb0ELb0ELb0ELb1ELb1ELb1ELb1ELb0EEENS1_21CollectiveEpilogueFwdINS6_IJSA_SC_SB_EEES9_SE_SG_Li256ELb1ELb1ELb1ELb0EEENS1_36VarlenDynamicPersistentTileSchedulerILi128ELi112ELi256ELi128ELb1ELb1ELb1ELb1ELb1ELb1EEEEEEEEEvNT_6ParamsE:
	.zero		3328


//--------------------- .nv.constant0._ZN7cutlass13device_kernelIN5flash11enable_sm90INS1_16FlashAttnFwdSm90INS1_25CollectiveMainloopFwdSm90ILi2EN4cute5tupleIJNS5_1CILi1EEES8_S8_EEENS6_IJNS7_ILi128EEENS7_ILi112EEENS7_ILi192EEEEEELi192ENS_10bfloat16_tEfNS_4arch4Sm90ELb1ELb0ELb0ELb1ELb0ELb1ELb0ELb1ELb1ELb1ELb1ELb0EEENS1_21CollectiveEpilogueFwdINS6_IJSA_SC_SB_EEES9_SE_SG_Li256ELb1ELb1ELb1ELb0EEENS1_36VarlenDynamicPersistentTileSchedulerILi128ELi112ELi256ELi128ELb1ELb1ELb1ELb1ELb1ELb1EEEEEEEEEvNT_6ParamsE --------------------------
	.section	.nv.constant0._ZN7cutlass13device_kernelIN5flash11enable_sm90INS1_16FlashAttnFwdSm90INS1_25CollectiveMainloopFwdSm90ILi2EN4cute5tupleIJNS5_1CILi1EEES8_S8_EEENS6_IJNS7_ILi128EEENS7_ILi112EEENS7_ILi192EEEEEELi192ENS_10bfloat16_tEfNS_4arch4Sm90ELb1ELb0ELb0ELb1ELb0ELb1ELb0ELb1ELb1ELb1ELb1ELb0EEENS1_21CollectiveEpilogueFwdINS6_IJSA_SC_SB_EEES9_SE_SG_Li256ELb1ELb1ELb1ELb0EEENS1_36VarlenDynamicPersistentTileSchedulerILi128ELi112ELi256ELi128ELb1ELb1ELb1ELb1ELb1ELb1EEEEEEEEEvNT_6ParamsE,"a",@progbits
	.sectionflags	@""
	.align	4
.nv.constant0._ZN7cutlass13device_kernelIN5flash11enable_sm90INS1_16FlashAttnFwdSm90INS1_25CollectiveMainloopFwdSm90ILi2EN4cute5tupleIJNS5_1CILi1EEES8_S8_EEENS6_IJNS7_ILi128EEENS7_ILi112EEENS7_ILi192EEEEEELi192ENS_10bfloat16_tEfNS_4arch4Sm90ELb1ELb0ELb0ELb1ELb0ELb1ELb0ELb1ELb1ELb1ELb1ELb0EEENS1_21CollectiveEpilogueFwdINS6_IJSA_SC_SB_EEES9_SE_SG_Li256ELb1ELb1ELb1ELb0EEENS1_36VarlenDynamicPersistentTileSchedulerILi128ELi112ELi256ELi128ELb1ELb1ELb1ELb1ELb1ELb1EEEEEEEEEvNT_6ParamsE:
	.zero		3328


//--------------------- SYMBOLS --------------------------

	.type		.nv.reservedSmem.offset0,@object
	.size		.nv.reservedSmem.offset0,0x4
	.type		__assertfail,@function
